	.target	sm_90a

	.elftype	@"ET_EXEC"


//--------------------- .note.nv.tkinfo           --------------------------
	.section	.note.nv.tkinfo,"",@"SHT_NOTE"
	.sectionflags	@"SHF_NOTE_NV_TKINFO"
	.tkinfo
        /*0018*/ 	.word	0x00000002
        /*0030*/ 	.string	""
        /*0030*/ 	.string	"ptxas"
        /*0030*/ 	.string	"Cuda compilation tools, release 13.0, V13.0.88"
        /*0030*/ 	.string	"Build cuda_13.0.r13.0/compiler.36424714_0"
        /*0030*/ 	.string	"-arch sm_90a -m 64 "



//--------------------- .note.nv.cuinfo           --------------------------
	.section	.note.nv.cuinfo,"",@"SHT_NOTE"
	.sectionflags	@"SHF_NOTE_NV_CUINFO"
        /*0018*/ 	.short	0x0002
        /*001a*/ 	.short	0x005a
        /*001c*/ 	.short	0x0082
	.zero		2


//--------------------- .nv.info                  --------------------------
	.section	.nv.info,"",@"SHT_CUDA_INFO"
	.align	4


	//----- nvinfo : EIATTR_REGCOUNT
	.align		4
        /*0000*/ 	.byte	0x04, 0x2f
        /*0002*/ 	.short	(.L_19 - .L_18)
	.align		4
.L_18:
        /*0004*/ 	.word	index@(_ZN7cutlass13device_kernelIN5flash11enable_sm90INS1_16FlashAttnFwdSm90INS1_25CollectiveMainloopFwdSm90ILi2EN4cute5tupleIJNS5_1CILi1EEES8_S8_EEENS6_IJNS7_ILi192EEENS7_ILi128EEENS7_ILi96EEEEEELi96ENS_6half_tEfNS_4arch4Sm90ELb1ELb0ELb1ELb1ELb1ELb1ELb0ELb0ELb1ELb1ELb1ELb0EEENS1_21CollectiveEpilogueFwdINS6_IJSA_SC_SB_EEES9_SE_SG_Li384ELb1ELb1ELb1ELb0EEENS1_36VarlenDynamicPersistentTileSchedulerILi192ELi128ELi384ELi128ELb1ELb1ELb1ELb1ELb1ELb1EEEEEEEEEvNT_6ParamsE)
        /*0008*/ 	.word	0x00000080


	//----- nvinfo : EIATTR_FRAME_SIZE
	.align		4
.L_19:
        /*000c*/ 	.byte	0x04, 0x11
        /*000e*/ 	.short	(.L_21 - .L_20)
	.align		4
.L_20:
        /*0010*/ 	.word	index@(_ZN7cutlass13device_kernelIN5flash11enable_sm90INS1_16FlashAttnFwdSm90INS1_25CollectiveMainloopFwdSm90ILi2EN4cute5tupleIJNS5_1CILi1EEES8_S8_EEENS6_IJNS7_ILi192EEENS7_ILi128EEENS7_ILi96EEEEEELi96ENS_6half_tEfNS_4arch4Sm90ELb1ELb0ELb1ELb1ELb1ELb1ELb0ELb0ELb1ELb1ELb1ELb0EEENS1_21CollectiveEpilogueFwdINS6_IJSA_SC_SB_EEES9_SE_SG_Li384ELb1ELb1ELb1ELb0EEENS1_36VarlenDynamicPersistentTileSchedulerILi192ELi128ELi384ELi128ELb1ELb1ELb1ELb1ELb1ELb1EEEEEEEEEvNT_6ParamsE)
        /*0014*/ 	.word	0x00000118


	//----- nvinfo : EIATTR_REGCOUNT
	.align		4
.L_21:
        /*0018*/ 	.byte	0x04, 0x2f
        /*001a*/ 	.short	(.L_23 - .L_22)
	.align		4
.L_22:
        /*001c*/ 	.word	index@(_ZN7cutlass13device_kernelIN5flash11enable_sm90INS1_16FlashAttnFwdSm90INS1_25CollectiveMainloopFwdSm90ILi2EN4cute5tupleIJNS5_1CILi1EEES8_S8_EEENS6_IJNS7_ILi192EEENS7_ILi128EEENS7_ILi96EEEEEELi96ENS_6half_tEfNS_4arch4Sm90ELb1ELb0ELb1ELb1ELb1ELb0ELb0ELb0ELb1ELb1ELb1ELb0EEENS1_21CollectiveEpilogueFwdINS6_IJSA_SC_SB_EEES9_SE_SG_Li384ELb1ELb1ELb1ELb0EEENS1_36VarlenDynamicPersistentTileSchedulerILi192ELi128ELi384ELi128ELb1ELb1ELb1ELb1ELb1ELb1EEEEEEEEEvNT_6ParamsE)
        /*0020*/ 	.word	0x00000080


	//----- nvinfo : EIATTR_FRAME_SIZE
	.align		4
.L_23:
        /*0024*/ 	.byte	0x04, 0x11
        /*0026*/ 	.short	(.L_25 - .L_24)
	.align		4
.L_24:
        /*0028*/ 	.word	index@(_ZN7cutlass13device_kernelIN5flash11enable_sm90INS1_16FlashAttnFwdSm90INS1_25CollectiveMainloopFwdSm90ILi2EN4cute5tupleIJNS5_1CILi1EEES8_S8_EEENS6_IJNS7_ILi192EEENS7_ILi128EEENS7_ILi96EEEEEELi96ENS_6half_tEfNS_4arch4Sm90ELb1ELb0ELb1ELb1ELb1ELb0ELb0ELb0ELb1ELb1ELb1ELb0EEENS1_21CollectiveEpilogueFwdINS6_IJSA_SC_SB_EEES9_SE_SG_Li384ELb1ELb1ELb1ELb0EEENS1_36VarlenDynamicPersistentTileSchedulerILi192ELi128ELi384ELi128ELb1ELb1ELb1ELb1ELb1ELb1EEEEEEEEEvNT_6ParamsE)
        /*002c*/ 	.word	0x00000048


	//----- nvinfo : EIATTR_REGCOUNT
	.align		4
.L_25:
        /*0030*/ 	.byte	0x04, 0x2f
        /*0032*/ 	.short	(.L_27 - .L_26)
	.align		4
.L_26:
        /*0034*/ 	.word	index@(_ZN7cutlass13device_kernelIN5flash11enable_sm90INS1_16FlashAttnFwdSm90INS1_25CollectiveMainloopFwdSm90ILi2EN4cute5tupleIJNS5_1CILi1EEES8_S8_EEENS6_IJNS7_ILi192EEENS7_ILi128EEENS7_ILi96EEEEEELi96ENS_6half_tEfNS_4arch4Sm90ELb1ELb0ELb1ELb0ELb1ELb0ELb0ELb0ELb1ELb1ELb1ELb0EEENS1_21CollectiveEpilogueFwdINS6_IJSA_SC_SB_EEES9_SE_SG_Li384ELb0ELb1ELb1ELb0EEENS1_19SingleTileSchedulerILb0ELb1ELb1ELi192EEEEEEEEEvNT_6ParamsE)
        /*0038*/ 	.word	0x00000080


	//----- nvinfo : EIATTR_FRAME_SIZE
	.align		4
.L_27:
        /*003c*/ 	.byte	0x04, 0x11
        /*003e*/ 	.short	(.L_29 - .L_28)
	.align		4
.L_28:
        /*0040*/ 	.word	index@(_ZN7cutlass13device_kernelIN5flash11enable_sm90INS1_16FlashAttnFwdSm90INS1_25CollectiveMainloopFwdSm90ILi2EN4cute5tupleIJNS5_1CILi1EEES8_S8_EEENS6_IJNS7_ILi192EEENS7_ILi128EEENS7_ILi96EEEEEELi96ENS_6half_tEfNS_4arch4Sm90ELb1ELb0ELb1ELb0ELb1ELb0ELb0ELb0ELb1ELb1ELb1ELb0EEENS1_21CollectiveEpilogueFwdINS6_IJSA_SC_SB_EEES9_SE_SG_Li384ELb0ELb1ELb1ELb0EEENS1_19SingleTileSchedulerILb0ELb1ELb1ELi192EEEEEEEEEvNT_6ParamsE)
        /*0044*/ 	.word	0x00000010


	//----- nvinfo : EIATTR_REGCOUNT
	.align		4
.L_29:
        /*0048*/ 	.byte	0x04, 0x2f
        /*004a*/ 	.short	(.L_31 - .L_30)
	.align		4
.L_30:
        /*004c*/ 	.word	index@(_ZN7cutlass13device_kernelIN5flash11enable_sm90INS1_16FlashAttnFwdSm90INS1_25CollectiveMainloopFwdSm90ILi2EN4cute5tupleIJNS5_1CILi1EEES8_S8_EEENS6_IJNS7_ILi192EEENS7_ILi128EEENS7_ILi96EEEEEELi96ENS_6half_tEfNS_4arch4Sm90ELb0ELb1ELb1ELb1ELb1ELb1ELb0ELb0ELb1ELb1ELb1ELb0EEENS1_21CollectiveEpilogueFwdINS6_IJSA_SC_SB_EEES9_SE_SG_Li384ELb1ELb1ELb1ELb0EEENS1_36VarlenDynamicPersistentTileSchedulerILi192ELi128ELi384ELi128ELb1ELb1ELb1ELb1ELb0ELb1EEEEEEEEEvNT_6ParamsE)
        /*0050*/ 	.word	0x00000080


	//----- nvinfo : EIATTR_FRAME_SIZE
	.align		4
.L_31:
        /*0054*/ 	.byte	0x04, 0x11
        /*0056*/ 	.short	(.L_33 - .L_32)
	.align		4
.L_32:
        /*0058*/ 	.word	index@(_ZN7cutlass13device_kernelIN5flash11enable_sm90INS1_16FlashAttnFwdSm90INS1_25CollectiveMainloopFwdSm90ILi2EN4cute5tupleIJNS5_1CILi1EEES8_S8_EEENS6_IJNS7_ILi192EEENS7_ILi128EEENS7_ILi96EEEEEELi96ENS_6half_tEfNS_4arch4Sm90ELb0ELb1ELb1ELb1ELb1ELb1ELb0ELb0ELb1ELb1ELb1ELb0EEENS1_21CollectiveEpilogueFwdINS6_IJSA_SC_SB_EEES9_SE_SG_Li384ELb1ELb1ELb1ELb0EEENS1_36VarlenDynamicPersistentTileSchedulerILi192ELi128ELi384ELi128ELb1ELb1ELb1ELb1ELb0ELb1EEEEEEEEEvNT_6ParamsE)
        /*005c*/ 	.word	0x000000c8


	//----- nvinfo : EIATTR_REGCOUNT
	.align		4
.L_33:
        /*0060*/ 	.byte	0x04, 0x2f
        /*0062*/ 	.short	(.L_35 - .L_34)
	.align		4
.L_34:
        /*0064*/ 	.word	index@(_ZN7cutlass13device_kernelIN5flash11enable_sm90INS1_16FlashAttnFwdSm90INS1_25CollectiveMainloopFwdSm90ILi2EN4cute5tupleIJNS5_1CILi1EEES8_S8_EEENS6_IJNS7_ILi192EEENS7_ILi128EEENS7_ILi96EEEEEELi96ENS_6half_tEfNS_4arch4Sm90ELb0ELb1ELb1ELb1ELb1ELb0ELb0ELb0ELb1ELb1ELb1ELb0EEENS1_21CollectiveEpilogueFwdINS6_IJSA_SC_SB_EEES9_SE_SG_Li384ELb1ELb1ELb1ELb0EEENS1_36VarlenDynamicPersistentTileSchedulerILi192ELi128ELi384ELi128ELb1ELb1ELb1ELb1ELb0ELb1EEEEEEEEEvNT_6ParamsE)
        /*0068*/ 	.word	0x00000080


	//----- nvinfo : EIATTR_FRAME_SIZE
	.align		4
.L_35:
        /*006c*/ 	.byte	0x04, 0x11
        /*006e*/ 	.short	(.L_37 - .L_36)
	.align		4
.L_36:
        /*0070*/ 	.word	index@(_ZN7cutlass13device_kernelIN5flash11enable_sm90INS1_16FlashAttnFwdSm90INS1_25CollectiveMainloopFwdSm90ILi2EN4cute5tupleIJNS5_1CILi1EEES8_S8_EEENS6_IJNS7_ILi192EEENS7_ILi128EEENS7_ILi96EEEEEELi96ENS_6half_tEfNS_4arch4Sm90ELb0ELb1ELb1ELb1ELb1ELb0ELb0ELb0ELb1ELb1ELb1ELb0EEENS1_21CollectiveEpilogueFwdINS6_IJSA_SC_SB_EEES9_SE_SG_Li384ELb1ELb1ELb1ELb0EEENS1_36VarlenDynamicPersistentTileSchedulerILi192ELi128ELi384ELi128ELb1ELb1ELb1ELb1ELb0ELb1EEEEEEEEEvNT_6ParamsE)
        /*0074*/ 	.word	0x00000030


	//----- nvinfo : EIATTR_REGCOUNT
	.align		4
.L_37:
        /*0078*/ 	.byte	0x04, 0x2f
        /*007a*/ 	.short	(.L_39 - .L_38)
	.align		4
.L_38:
        /*007c*/ 	.word	index@(_ZN7cutlass13device_kernelIN5flash11enable_sm90INS1_16FlashAttnFwdSm90INS1_25CollectiveMainloopFwdSm90ILi2EN4cute5tupleIJNS5_1CILi1EEES8_S8_EEENS6_IJNS7_ILi192EEENS7_ILi128EEENS7_ILi96EEEEEELi96ENS_6half_tEfNS_4arch4Sm90ELb0ELb1ELb1ELb0ELb1ELb0ELb0ELb0ELb1ELb1ELb1ELb0EEENS1_21CollectiveEpilogueFwdINS6_IJSA_SC_SB_EEES9_SE_SG_Li384ELb0ELb1ELb1ELb0EEENS1_19SingleTileSchedulerILb0ELb1ELb1ELi192EEEEEEEEEvNT_6ParamsE)
        /*0080*/ 	.word	0x00000080


	//----- nvinfo : EIATTR_FRAME_SIZE
	.align		4
.L_39:
        /*0084*/ 	.byte	0x04, 0x11
        /*0086*/ 	.short	(.L_41 - .L_40)
	.align		4
.L_40:
        /*0088*/ 	.word	index@(_ZN7cutlass13device_kernelIN5flash11enable_sm90INS1_16FlashAttnFwdSm90INS1_25CollectiveMainloopFwdSm90ILi2EN4cute5tupleIJNS5_1CILi1EEES8_S8_EEENS6_IJNS7_ILi192EEENS7_ILi128EEENS7_ILi96EEEEEELi96ENS_6half_tEfNS_4arch4Sm90ELb0ELb1ELb1ELb0ELb1ELb0ELb0ELb0ELb1ELb1ELb1ELb0EEENS1_21CollectiveEpilogueFwdINS6_IJSA_SC_SB_EEES9_SE_SG_Li384ELb0ELb1ELb1ELb0EEENS1_19SingleTileSchedulerILb0ELb1ELb1ELi192EEEEEEEEEvNT_6ParamsE)
        /*008c*/ 	.word	0x00000010


	//----- nvinfo : EIATTR_REGCOUNT
	.align		4
.L_41:
        /*0090*/ 	.byte	0x04, 0x2f
        /*0092*/ 	.short	(.L_43 - .L_42)
	.align		4
.L_42:
        /*0094*/ 	.word	index@(_ZN7cutlass13device_kernelIN5flash11enable_sm90INS1_16FlashAttnFwdSm90INS1_25CollectiveMainloopFwdSm90ILi2EN4cute5tupleIJNS5_1CILi1EEES8_S8_EEENS6_IJNS7_ILi192EEENS7_ILi128EEENS7_ILi96EEEEEELi96ENS_6half_tEfNS_4arch4Sm90ELb0ELb0ELb1ELb1ELb1ELb1ELb0ELb0ELb1ELb1ELb1ELb0EEENS1_21CollectiveEpilogueFwdINS6_IJSA_SC_SB_EEES9_SE_SG_Li384ELb1ELb1ELb1ELb0EEENS1_36VarlenDynamicPersistentTileSchedulerILi192ELi128ELi384ELi128ELb1ELb1ELb1ELb0ELb1ELb1EEEEEEEEEvNT_6ParamsE)
        /*0098*/ 	.word	0x00000080


	//----- nvinfo : EIATTR_FRAME_SIZE
	.align		4
.L_43:
        /*009c*/ 	.byte	0x04, 0x11
        /*009e*/ 	.short	(.L_45 - .L_44)
	.align		4
.L_44:
        /*00a0*/ 	.word	index@(_ZN7cutlass13device_kernelIN5flash11enable_sm90INS1_16FlashAttnFwdSm90INS1_25CollectiveMainloopFwdSm90ILi2EN4cute5tupleIJNS5_1CILi1EEES8_S8_EEENS6_IJNS7_ILi192EEENS7_ILi128EEENS7_ILi96EEEEEELi96ENS_6half_tEfNS_4arch4Sm90ELb0ELb0ELb1ELb1ELb1ELb1ELb0ELb0ELb1ELb1ELb1ELb0EEENS1_21CollectiveEpilogueFwdINS6_IJSA_SC_SB_EEES9_SE_SG_Li384ELb1ELb1ELb1ELb0EEENS1_36VarlenDynamicPersistentTileSchedulerILi192ELi128ELi384ELi128ELb1ELb1ELb1ELb0ELb1ELb1EEEEEEEEEvNT_6ParamsE)
        /*00a4*/ 	.word	0x00000118


	//----- nvinfo : EIATTR_REGCOUNT
	.align		4
.L_45:
        /*00a8*/ 	.byte	0x04, 0x2f
        /*00aa*/ 	.short	(.L_47 - .L_46)
	.align		4
.L_46:
        /*00ac*/ 	.word	index@(_ZN7cutlass13device_kernelIN5flash11enable_sm90INS1_16FlashAttnFwdSm90INS1_25CollectiveMainloopFwdSm90ILi2EN4cute5tupleIJNS5_1CILi1EEES8_S8_EEENS6_IJNS7_ILi192EEENS7_ILi128EEENS7_ILi96EEEEEELi96ENS_6half_tEfNS_4arch4Sm90ELb0ELb0ELb1ELb1ELb1ELb0ELb0ELb0ELb1ELb1ELb1ELb0EEENS1_21CollectiveEpilogueFwdINS6_IJSA_SC_SB_EEES9_SE_SG_Li384ELb1ELb1ELb1ELb0EEENS1_36VarlenDynamicPersistentTileSchedulerILi192ELi128ELi384ELi128ELb1ELb1ELb1ELb0ELb1ELb1EEEEEEEEEvNT_6ParamsE)
        /*00b0*/ 	.word	0x00000080


	//----- nvinfo : EIATTR_FRAME_SIZE
	.align		4
.L_47:
        /*00b4*/ 	.byte	0x04, 0x11
        /*00b6*/ 	.short	(.L_49 - .L_48)
	.align		4
.L_48:
        /*00b8*/ 	.word	index@(_ZN7cutlass13device_kernelIN5flash11enable_sm90INS1_16FlashAttnFwdSm90INS1_25CollectiveMainloopFwdSm90ILi2EN4cute5tupleIJNS5_1CILi1EEES8_S8_EEENS6_IJNS7_ILi192EEENS7_ILi128EEENS7_ILi96EEEEEELi96ENS_6half_tEfNS_4arch4Sm90ELb0ELb0ELb1ELb1ELb1ELb0ELb0ELb0ELb1ELb1ELb1ELb0EEENS1_21CollectiveEpilogueFwdINS6_IJSA_SC_SB_EEES9_SE_SG_Li384ELb1ELb1ELb1ELb0EEENS1_36VarlenDynamicPersistentTileSchedulerILi192ELi128ELi384ELi128ELb1ELb1ELb1ELb0ELb1ELb1EEEEEEEEEvNT_6ParamsE)
        /*00bc*/ 	.word	0x00000050


	//----- nvinfo : EIATTR_REGCOUNT
	.align		4
.L_49:
        /*00c0*/ 	.byte	0x04, 0x2f
        /*00c2*/ 	.short	(.L_51 - .L_50)
	.align		4
.L_50:
        /*00c4*/ 	.word	index@(_ZN7cutlass13device_kernelIN5flash11enable_sm90INS1_16FlashAttnFwdSm90INS1_25CollectiveMainloopFwdSm90ILi2EN4cute5tupleIJNS5_1CILi1EEES8_S8_EEENS6_IJNS7_ILi192EEENS7_ILi128EEENS7_ILi96EEEEEELi96ENS_6half_tEfNS_4arch4Sm90ELb0ELb0ELb1ELb0ELb1ELb0ELb0ELb0ELb1ELb1ELb1ELb0EEENS1_21CollectiveEpilogueFwdINS6_IJSA_SC_SB_EEES9_SE_SG_Li384ELb0ELb1ELb1ELb0EEENS1_19SingleTileSchedulerILb0ELb1ELb1ELi192EEEEEEEEEvNT_6ParamsE)
        /*00c8*/ 	.word	0x00000080


	//----- nvinfo : EIATTR_FRAME_SIZE
	.align		4
.L_51:
        /*00cc*/ 	.byte	0x04, 0x11
        /*00ce*/ 	.short	(.L_53 - .L_52)
	.align		4
.L_52:
        /*00d0*/ 	.word	index@(_ZN7cutlass13device_kernelIN5flash11enable_sm90INS1_16FlashAttnFwdSm90INS1_25CollectiveMainloopFwdSm90ILi2EN4cute5tupleIJNS5_1CILi1EEES8_S8_EEENS6_IJNS7_ILi192EEENS7_ILi128EEENS7_ILi96EEEEEELi96ENS_6half_tEfNS_4arch4Sm90ELb0ELb0ELb1ELb0ELb1ELb0ELb0ELb0ELb1ELb1ELb1ELb0EEENS1_21CollectiveEpilogueFwdINS6_IJSA_SC_SB_EEES9_SE_SG_Li384ELb0ELb1ELb1ELb0EEENS1_19SingleTileSchedulerILb0ELb1ELb1ELi192EEEEEEEEEvNT_6ParamsE)
        /*00d4*/ 	.word	0x00000008


	//----- nvinfo : EIATTR_MIN_STACK_SIZE
	.align		4
.L_53:
        /*00d8*/ 	.byte	0x04, 0x12
        /*00da*/ 	.short	(.L_55 - .L_54)
	.align		4
.L_54:
        /*00dc*/ 	.word	index@(_ZN7cutlass13device_kernelIN5flash11enable_sm90INS1_16FlashAttnFwdSm90INS1_25CollectiveMainloopFwdSm90ILi2EN4cute5tupleIJNS5_1CILi1EEES8_S8_EEENS6_IJNS7_ILi192EEENS7_ILi128EEENS7_ILi96EEEEEELi96ENS_6half_tEfNS_4arch4Sm90ELb0ELb0ELb1ELb0ELb1ELb0ELb0ELb0ELb1ELb1ELb1ELb0EEENS1_21CollectiveEpilogueFwdINS6_IJSA_SC_SB_EEES9_SE_SG_Li384ELb0ELb1ELb1ELb0EEENS1_19SingleTileSchedulerILb0ELb1ELb1ELi192EEEEEEEEEvNT_6ParamsE)
        /*00e0*/ 	.word	0x00000008


	//----- nvinfo : EIATTR_MIN_STACK_SIZE
	.align		4
.L_55:
        /*00e4*/ 	.byte	0x04, 0x12
        /*00e6*/ 	.short	(.L_57 - .L_56)
	.align		4
.L_56:
        /*00e8*/ 	.word	index@(_ZN7cutlass13device_kernelIN5flash11enable_sm90INS1_16FlashAttnFwdSm90INS1_25CollectiveMainloopFwdSm90ILi2EN4cute5tupleIJNS5_1CILi1EEES8_S8_EEENS6_IJNS7_ILi192EEENS7_ILi128EEENS7_ILi96EEEEEELi96ENS_6half_tEfNS_4arch4Sm90ELb0ELb0ELb1ELb1ELb1ELb0ELb0ELb0ELb1ELb1ELb1ELb0EEENS1_21CollectiveEpilogueFwdINS6_IJSA_SC_SB_EEES9_SE_SG_Li384ELb1ELb1ELb1ELb0EEENS1_36VarlenDynamicPersistentTileSchedulerILi192ELi128ELi384ELi128ELb1ELb1ELb1ELb0ELb1ELb1EEEEEEEEEvNT_6ParamsE)
        /*00ec*/ 	.word	0x00000050


	//----- nvinfo : EIATTR_MIN_STACK_SIZE
	.align		4
.L_57:
        /*00f0*/ 	.byte	0x04, 0x12
        /*00f2*/ 	.short	(.L_59 - .L_58)
	.align		4
.L_58:
        /*00f4*/ 	.word	index@(_ZN7cutlass13device_kernelIN5flash11enable_sm90INS1_16FlashAttnFwdSm90INS1_25CollectiveMainloopFwdSm90ILi2EN4cute5tupleIJNS5_1CILi1EEES8_S8_EEENS6_IJNS7_ILi192EEENS7_ILi128EEENS7_ILi96EEEEEELi96ENS_6half_tEfNS_4arch4Sm90ELb0ELb0ELb1ELb1ELb1ELb1ELb0ELb0ELb1ELb1ELb1ELb0EEENS1_21CollectiveEpilogueFwdINS6_IJSA_SC_SB_EEES9_SE_SG_Li384ELb1ELb1ELb1ELb0EEENS1_36VarlenDynamicPersistentTileSchedulerILi192ELi128ELi384ELi128ELb1ELb1ELb1ELb0ELb1ELb1EEEEEEEEEvNT_6ParamsE)
        /*00f8*/ 	.word	0x00000118


	//----- nvinfo : EIATTR_MIN_STACK_SIZE
	.align		4
.L_59:
        /*00fc*/ 	.byte	0x04, 0x12
        /*00fe*/ 	.short	(.L_61 - .L_60)
	.align		4
.L_60:
        /*0100*/ 	.word	index@(_ZN7cutlass13device_kernelIN5flash11enable_sm90INS1_16FlashAttnFwdSm90INS1_25CollectiveMainloopFwdSm90ILi2EN4cute5tupleIJNS5_1CILi1EEES8_S8_EEENS6_IJNS7_ILi192EEENS7_ILi128EEENS7_ILi96EEEEEELi96ENS_6half_tEfNS_4arch4Sm90ELb0ELb1ELb1ELb0ELb1ELb0ELb0ELb0ELb1ELb1ELb1ELb0EEENS1_21CollectiveEpilogueFwdINS6_IJSA_SC_SB_EEES9_SE_SG_Li384ELb0ELb1ELb1ELb0EEENS1_19SingleTileSchedulerILb0ELb1ELb1ELi192EEEEEEEEEvNT_6ParamsE)
        /*0104*/ 	.word	0x00000010


	//----- nvinfo : EIATTR_MIN_STACK_SIZE
	.align		4
.L_61:
        /*0108*/ 	.byte	0x04, 0x12
        /*010a*/ 	.short	(.L_63 - .L_62)
	.align		4
.L_62:
        /*010c*/ 	.word	index@(_ZN7cutlass13device_kernelIN5flash11enable_sm90INS1_16FlashAttnFwdSm90INS1_25CollectiveMainloopFwdSm90ILi2EN4cute5tupleIJNS5_1CILi1EEES8_S8_EEENS6_IJNS7_ILi192EEENS7_ILi128EEENS7_ILi96EEEEEELi96ENS_6half_tEfNS_4arch4Sm90ELb0ELb1ELb1ELb1ELb1ELb0ELb0ELb0ELb1ELb1ELb1ELb0EEENS1_21CollectiveEpilogueFwdINS6_IJSA_SC_SB_EEES9_SE_SG_Li384ELb1ELb1ELb1ELb0EEENS1_36VarlenDynamicPersistentTileSchedulerILi192ELi128ELi384ELi128ELb1ELb1ELb1ELb1ELb0ELb1EEEEEEEEEvNT_6ParamsE)
        /*0110*/ 	.word	0x00000030


	//----- nvinfo : EIATTR_MIN_STACK_SIZE
	.align		4
.L_63:
        /*0114*/ 	.byte	0x04, 0x12
        /*0116*/ 	.short	(.L_65 - .L_64)
	.align		4
.L_64:
        /*0118*/ 	.word	index@(_ZN7cutlass13device_kernelIN5flash11enable_sm90INS1_16FlashAttnFwdSm90INS1_25CollectiveMainloopFwdSm90ILi2EN4cute5tupleIJNS5_1CILi1EEES8_S8_EEENS6_IJNS7_ILi192EEENS7_ILi128EEENS7_ILi96EEEEEELi96ENS_6half_tEfNS_4arch4Sm90ELb0ELb1ELb1ELb1ELb1ELb1ELb0ELb0ELb1ELb1ELb1ELb0EEENS1_21CollectiveEpilogueFwdINS6_IJSA_SC_SB_EEES9_SE_SG_Li384ELb1ELb1ELb1ELb0EEENS1_36VarlenDynamicPersistentTileSchedulerILi192ELi128ELi384ELi128ELb1ELb1ELb1ELb1ELb0ELb1EEEEEEEEEvNT_6ParamsE)
        /*011c*/ 	.word	0x000000c8


	//----- nvinfo : EIATTR_MIN_STACK_SIZE
	.align		4
.L_65:
        /*0120*/ 	.byte	0x04, 0x12
        /*0122*/ 	.short	(.L_67 - .L_66)
	.align		4
.L_66:
        /*0124*/ 	.word	index@(_ZN7cutlass13device_kernelIN5flash11enable_sm90INS1_16FlashAttnFwdSm90INS1_25CollectiveMainloopFwdSm90ILi2EN4cute5tupleIJNS5_1CILi1EEES8_S8_EEENS6_IJNS7_ILi192EEENS7_ILi128EEENS7_ILi96EEEEEELi96ENS_6half_tEfNS_4arch4Sm90ELb1ELb0ELb1ELb0ELb1ELb0ELb0ELb0ELb1ELb1ELb1ELb0EEENS1_21CollectiveEpilogueFwdINS6_IJSA_SC_SB_EEES9_SE_SG_Li384ELb0ELb1ELb1ELb0EEENS1_19SingleTileSchedulerILb0ELb1ELb1ELi192EEEEEEEEEvNT_6ParamsE)
        /*0128*/ 	.word	0x00000010


	//----- nvinfo : EIATTR_MIN_STACK_SIZE
	.align		4
.L_67:
        /*012c*/ 	.byte	0x04, 0x12
        /*012e*/ 	.short	(.L_69 - .L_68)
	.align		4
.L_68:
        /*0130*/ 	.word	index@(_ZN7cutlass13device_kernelIN5flash11enable_sm90INS1_16FlashAttnFwdSm90INS1_25CollectiveMainloopFwdSm90ILi2EN4cute5tupleIJNS5_1CILi1EEES8_S8_EEENS6_IJNS7_ILi192EEENS7_ILi128EEENS7_ILi96EEEEEELi96ENS_6half_tEfNS_4arch4Sm90ELb1ELb0ELb1ELb1ELb1ELb0ELb0ELb0ELb1ELb1ELb1ELb0EEENS1_21CollectiveEpilogueFwdINS6_IJSA_SC_SB_EEES9_SE_SG_Li384ELb1ELb1ELb1ELb0EEENS1_36VarlenDynamicPersistentTileSchedulerILi192ELi128ELi384ELi128ELb1ELb1ELb1ELb1ELb1ELb1EEEEEEEEEvNT_6ParamsE)
        /*0134*/ 	.word	0x00000048


	//----- nvinfo : EIATTR_MIN_STACK_SIZE
	.align		4
.L_69:
        /*0138*/ 	.byte	0x04, 0x12
        /*013a*/ 	.short	(.L_71 - .L_70)
	.align		4
.L_70:
        /*013c*/ 	.word	index@(_ZN7cutlass13device_kernelIN5flash11enable_sm90INS1_16FlashAttnFwdSm90INS1_25CollectiveMainloopFwdSm90ILi2EN4cute5tupleIJNS5_1CILi1EEES8_S8_EEENS6_IJNS7_ILi192EEENS7_ILi128EEENS7_ILi96EEEEEELi96ENS_6half_tEfNS_4arch4Sm90ELb1ELb0ELb1ELb1ELb1ELb1ELb0ELb0ELb1ELb1ELb1ELb0EEENS1_21CollectiveEpilogueFwdINS6_IJSA_SC_SB_EEES9_SE_SG_Li384ELb1ELb1ELb1ELb0EEENS1_36VarlenDynamicPersistentTileSchedulerILi192ELi128ELi384ELi128ELb1ELb1ELb1ELb1ELb1ELb1EEEEEEEEEvNT_6ParamsE)
        /*0140*/ 	.word	0x00000118
.L_71:


//--------------------- .nv.compat                --------------------------
	.section	.nv.compat,"",@"SHT_CUDA_COMPAT_INFO"
	.align	4
        /*0000*/ 	.byte	0x02, 0x09, 0x01, 0x00, 0x02, 0x02, 0x04, 0x00, 0x02, 0x05, 0x05, 0x00, 0x03, 0x07, 0x01, 0x01
        /*0010*/ 	.byte	0x02, 0x03, 0x01, 0x00, 0x02, 0x06, 0x01, 0x00, 0x04, 0x0b, 0x08, 0x00, 0x00, 0x00, 0x00, 0x00
        /*0020*/ 	.byte	0x00, 0x00, 0x00, 0x00


//--------------------- .nv.info._ZN7cutlass13device_kernelIN5flash11enable_sm90INS1_16FlashAttnFwdSm90INS1_25CollectiveMainloopFwdSm90ILi2EN4cute5tupleIJNS5_1CILi1EEES8_S8_EEENS6_IJNS7_ILi192EEENS7_ILi128EEENS7_ILi96EEEEEELi96ENS_6half_tEfNS_4arch4Sm90ELb0ELb0ELb1ELb0ELb1ELb0ELb0ELb0ELb1ELb1ELb1ELb0EEENS1_21CollectiveEpilogueFwdINS6_IJSA_SC_SB_EEES9_SE_SG_Li384ELb0ELb1ELb1ELb0EEENS1_19SingleTileSchedulerILb0ELb1ELb1ELi192EEEEEEEEEvNT_6ParamsE --------------------------
	.section	.nv.info._ZN7cutlass13device_kernelIN5flash11enable_sm90INS1_16FlashAttnFwdSm90INS1_25CollectiveMainloopFwdSm90ILi2EN4cute5tupleIJNS5_1CILi1EEES8_S8_EEENS6_IJNS7_ILi192EEENS7_ILi128EEENS7_ILi96EEEEEELi96ENS_6half_tEfNS_4arch4Sm90ELb0ELb0ELb1ELb0ELb1ELb0ELb0ELb0ELb1ELb1ELb1ELb0EEENS1_21CollectiveEpilogueFwdINS6_IJSA_SC_SB_EEES9_SE_SG_Li384ELb0ELb1ELb1ELb0EEENS1_19SingleTileSchedulerILb0ELb1ELb1ELi192EEEEEEEEEvNT_6ParamsE,"",@"SHT_CUDA_INFO"
	.sectionflags	@""
	.align	4


	//----- nvinfo : EIATTR_CUDA_API_VERSION
	.align		4
        /*0000*/ 	.byte	0x04, 0x37
        /*0002*/ 	.short	(.L_73 - .L_72)
.L_72:
        /*0004*/ 	.word	0x00000082


	//----- nvinfo : EIATTR_KPARAM_INFO
	.align		4
.L_73:
        /*0008*/ 	.byte	0x04, 0x17
        /*000a*/ 	.short	(.L_75 - .L_74)
.L_74:
        /*000c*/ 	.word	0x00000000
        /*0010*/ 	.short	0x0000
        /*0012*/ 	.short	0x0070
        /*0014*/ 	.byte	0x00, 0xf0, 0x01, 0x28


	//----- nvinfo : EIATTR_SPARSE_MMA_MASK
	.align		4
.L_75:
        /*0018*/ 	.byte	0x03, 0x50
        /*001a*/ 	.short	0x0000


	//----- nvinfo : EIATTR_MAXREG_COUNT
	.align		4
        /*001c*/ 	.byte	0x03, 0x1b
        /*001e*/ 	.short	0x0080


	//----- nvinfo : EIATTR_NUM_BARRIERS
	.align		4
        /*0020*/ 	.byte	0x02, 0x4c
        /*0022*/ 	.byte	0x10
	.zero		1


	//----- nvinfo : EIATTR_EXTERNS
	.align		4
        /*0024*/ 	.byte	0x04, 0x0f
        /*0026*/ 	.short	(.L_77 - .L_76)


	//   ....[0]....
	.align		4
.L_76:
        /*0028*/ 	.word	index@(__assertfail)


	//----- nvinfo : EIATTR_ANNOTATIONS
	.align		4
.L_77:
        /*002c*/ 	.byte	0x04, 0x55
        /*002e*/ 	.short	(.L_79 - .L_78)


	//   ....[0]....
.L_78:
        /*0030*/ 	.word	0x00000001
        /*0034*/ 	.byte	0x60, 0x93, 0x00, 0x00, 0x01, 0x00, 0x00, 0x00, 0x70, 0x93, 0x00, 0x00, 0x01, 0x00, 0x00, 0x00
        /*0044*/ 	.byte	0xe0, 0xaa, 0x00, 0x00, 0x01, 0x00, 0x00, 0x00, 0x00, 0xab, 0x00, 0x00


	//----- nvinfo : EIATTR_MERCURY_ISA_VERSION
	.align		4
.L_79:
        /*0050*/ 	.byte	0x03, 0x5f
        /*0052*/ 	.short	0x0101


	//----- nvinfo : EIATTR_INT_WARP_WIDE_INSTR_OFFSETS
	.align		4
        /*0054*/ 	.byte	0x04, 0x31
        /*0056*/ 	.short	(.L_81 - .L_80)


	//   ....[0]....
.L_80:
        /*0058*/ 	.word	0x000000c0


	//   ....[1]....
        /*005c*/ 	.word	0x000000d0


	//   ....[2]....
        /*0060*/ 	.word	0x00000170


	//----- nvinfo : EIATTR_COOP_GROUP_MASK_REGIDS
	.align		4
.L_81:
        /*0064*/ 	.byte	0x04, 0x29
        /*0066*/ 	.short	(.L_83 - .L_82)


	//   ....[0]....
.L_82:
        /*0068*/ 	.word	0xffffffff


	//   ....[1]....
        /*006c*/ 	.word	0xffffffff


	//   ....[2]....
        /*0070*/ 	.word	0xffffffff


	//   ....[3]....
        /*0074*/ 	.word	0xffffffff


	//   ....[4]....
        /*0078*/ 	.word	0xffffffff


	//   ....[5]....
        /*007c*/ 	.word	0xffffffff


	//   ....[6]....
        /*0080*/ 	.word	0xffffffff


	//   ....[7]....
        /*0084*/ 	.word	0xffffffff


	//   ....[8]....
        /*0088*/ 	.word	0xffffffff


	//   ....[9]....
        /*008c*/ 	.word	0xffffffff


	//   ....[10]....
        /*0090*/ 	.word	0xffffffff


	//   ....[11]....
        /*0094*/ 	.word	0xffffffff


	//   ....[12]....
        /*0098*/ 	.word	0xffffffff


	//   ....[13]....
        /*009c*/ 	.word	0xffffffff


	//   ....[14]....
        /*00a0*/ 	.word	0xffffffff


	//   ....[15]....
        /*00a4*/ 	.word	0xffffffff


	//   ....[16]....
        /*00a8*/ 	.word	0xffffffff


	//   ....[17]....
        /*00ac*/ 	.word	0xffffffff


	//   ....[18]....
        /*00b0*/ 	.word	0xffffffff


	//   ....[19]....
        /*00b4*/ 	.word	0xffffffff


	//   ....[20]....
        /*00b8*/ 	.word	0xffffffff


	//   ....[21]....
        /*00bc*/ 	.word	0xffffffff


	//   ....[22]....
        /*00c0*/ 	.word	0xffffffff


	//   ....[23]....
        /*00c4*/ 	.word	0xffffffff


	//   ....[24]....
        /*00c8*/ 	.word	0xffffffff


	//   ....[25]....
        /*00cc*/ 	.word	0xffffffff


	//   ....[26]....
        /*00d0*/ 	.word	0xffffffff


	//   ....[27]....
        /*00d4*/ 	.word	0xffffffff


	//   ....[28]....
        /*00d8*/ 	.word	0xffffffff


	//   ....[29]....
        /*00dc*/ 	.word	0xffffffff


	//   ....[30]....
        /*00e0*/ 	.word	0xffffffff


	//   ....[31]....
        /*00e4*/ 	.word	0xffffffff


	//   ....[32]....
        /*00e8*/ 	.word	0xffffffff


	//   ....[33]....
        /*00ec*/ 	.word	0xffffffff


	//   ....[34]....
        /*00f0*/ 	.word	0xffffffff


	//   ....[35]....
        /*00f4*/ 	.word	0xffffffff


	//   ....[36]....
        /*00f8*/ 	.word	0xffffffff


	//   ....[37]....
        /*00fc*/ 	.word	0xffffffff


	//   ....[38]....
        /*0100*/ 	.word	0xffffffff


	//   ....[39]....
        /*0104*/ 	.word	0xffffffff


	//   ....[40]....
        /*0108*/ 	.word	0xffffffff


	//   ....[41]....
        /*010c*/ 	.word	0xffffffff


	//   ....[42]....
        /*0110*/ 	.word	0xffffffff


	//   ....[43]....
        /*0114*/ 	.word	0xffffffff


	//   ....[44]....
        /*0118*/ 	.word	0xffffffff


	//   ....[45]....
        /*011c*/ 	.word	0xffffffff


	//   ....[46]....
        /*0120*/ 	.word	0xffffffff


	//   ....[47]....
        /*0124*/ 	.word	0xffffffff


	//   ....[48]....
        /*0128*/ 	.word	0xffffffff


	//   ....[49]....
        /*012c*/ 	.word	0xffffffff


	//   ....[50]....
        /*0130*/ 	.word	0xffffffff


	//   ....[51]....
        /*0134*/ 	.word	0xffffffff


	//   ....[52]....
        /*0138*/ 	.word	0xffffffff


	//   ....[53]....
        /*013c*/ 	.word	0xffffffff


	//   ....[54]....
        /*0140*/ 	.word	0xffffffff


	//   ....[55]....
        /*0144*/ 	.word	0xffffffff


	//   ....[56]....
        /*0148*/ 	.word	0xffffffff


	//   ....[57]....
        /*014c*/ 	.word	0xffffffff


	//   ....[58]....
        /*0150*/ 	.word	0xffffffff


	//   ....[59]....
        /*0154*/ 	.word	0xffffffff


	//   ....[60]....
        /*0158*/ 	.word	0xffffffff


	//   ....[61]....
        /*015c*/ 	.word	0xffffffff


	//   ....[62]....
        /*0160*/ 	.word	0xffffffff


	//   ....[63]....
        /*0164*/ 	.word	0xffffffff


	//   ....[64]....
        /*0168*/ 	.word	0xffffffff


	//   ....[65]....
        /*016c*/ 	.word	0xffffffff


	//   ....[66]....
        /*0170*/ 	.word	0xffffffff


	//   ....[67]....
        /*0174*/ 	.word	0xffffffff


	//   ....[68]....
        /*0178*/ 	.word	0xffffffff


	//   ....[69]....
        /*017c*/ 	.word	0xffffffff


	//   ....[70]....
        /*0180*/ 	.word	0xffffffff


	//   ....[71]....
        /*0184*/ 	.word	0xffffffff


	//   ....[72]....
        /*0188*/ 	.word	0xffffffff


	//   ....[73]....
        /*018c*/ 	.word	0xffffffff


	//   ....[74]....
        /*0190*/ 	.word	0xffffffff


	//   ....[75]....
        /*0194*/ 	.word	0x0500000f


	//   ....[76]....
        /*0198*/ 	.word	0x0500000f


	//   ....[77]....
        /*019c*/ 	.word	0x0500000f


	//   ....[78]....
        /*01a0*/ 	.word	0x0500000f


	//   ....[79]....
        /*01a4*/ 	.word	0x0500000f


	//   ....[80]....
        /*01a8*/ 	.word	0x0500000f


	//   ....[81]....
        /*01ac*/ 	.word	0x0500000f


	//   ....[82]....
        /*01b0*/ 	.word	0x0500000f


	//   ....[83]....
        /*01b4*/ 	.word	0x0500000f


	//   ....[84]....
        /*01b8*/ 	.word	0x0500000f


	//   ....[85]....
        /*01bc*/ 	.word	0x0500000f


	//   ....[86]....
        /*01c0*/ 	.word	0x0500000f


	//   ....[87]....
        /*01c4*/ 	.word	0x0500000f


	//   ....[88]....
        /*01c8*/ 	.word	0x0500000f


	//   ....[89]....
        /*01cc*/ 	.word	0x0500000f


	//   ....[90]....
        /*01d0*/ 	.word	0x0500000f


	//   ....[91]....
        /*01d4*/ 	.word	0x0500000f


	//   ....[92]....
        /*01d8*/ 	.word	0x0500000f


	//   ....[93]....
        /*01dc*/ 	.word	0x0500000f


	//   ....[94]....
        /*01e0*/ 	.word	0x0500000f


	//   ....[95]....
        /*01e4*/ 	.word	0x0500000f


	//   ....[96]....
        /*01e8*/ 	.word	0x0500000f


	//   ....[97]....
        /*01ec*/ 	.word	0x0500000f


	//   ....[98]....
        /*01f0*/ 	.word	0x0500000f


	//   ....[99]....
        /*01f4*/ 	.word	0x0500000f


	//   ....[100]....
        /*01f8*/ 	.word	0x0500000f


	//   ....[101]....
        /*01fc*/ 	.word	0x0500000f


	//   ....[102]....
        /*0200*/ 	.word	0x0500000f


	//   ....[103]....
        /*0204*/ 	.word	0x0500000f


	//   ....[104]....
        /*0208*/ 	.word	0x0500000f


	//   ....[105]....
        /*020c*/ 	.word	0x0500000f


	//   ....[106]....
        /*0210*/ 	.word	0x0500000f


	//   ....[107]....
        /*0214*/ 	.word	0x0500000f


	//   ....[108]....
        /*0218*/ 	.word	0x0500000f


	//   ....[109]....
        /*021c*/ 	.word	0x0500000f


	//   ....[110]....
        /*0220*/ 	.word	0x0500000f


	//   ....[111]....
        /*0224*/ 	.word	0x0500000f


	//   ....[112]....
        /*0228*/ 	.word	0x0500000f


	//   ....[113]....
        /*022c*/ 	.word	0x0500000f


	//   ....[114]....
        /*0230*/ 	.word	0x0500000f


	//   ....[115]....
        /*0234*/ 	.word	0x0500000f


	//   ....[116]....
        /*0238*/ 	.word	0x0500000f


	//   ....[117]....
        /*023c*/ 	.word	0x0500000f


	//   ....[118]....
        /*0240*/ 	.word	0x0500000f


	//   ....[119]....
        /*0244*/ 	.word	0x0500000f


	//   ....[120]....
        /*0248*/ 	.word	0x0500000f


	//----- nvinfo : EIATTR_COOP_GROUP_INSTR_OFFSETS
	.align		4
.L_83:
        /*024c*/ 	.byte	0x04, 0x28
        /*024e*/ 	.short	(.L_85 - .L_84)


	//   ....[0]....
.L_84:
        /*0250*/ 	.word	0x00000080


	//   ....[1]....
        /*0254*/ 	.word	0x00000090


	//   ....[2]....
        /*0258*/ 	.word	0x000002d0


	//   ....[3]....
        /*025c*/ 	.word	0x00000430


	//   ....[4]....
        /*0260*/ 	.word	0x00000550


	//   ....[5]....
        /*0264*/ 	.word	0x000006b0


	//   ....[6]....
        /*0268*/ 	.word	0x00000f50


	//   ....[7]....
        /*026c*/ 	.word	0x000029e0


	//   ....[8]....
        /*0270*/ 	.word	0x00002a30


	//   ....[9]....
        /*0274*/ 	.word	0x00002f90


	//   ....[10]....
        /*0278*/ 	.word	0x00002fe0


	//   ....[11]....
        /*027c*/ 	.word	0x00003d30


	//   ....[12]....
        /*0280*/ 	.word	0x00005400


	//   ....[13]....
        /*0284*/ 	.word	0x00005420


	//   ....[14]....
        /*0288*/ 	.word	0x00005440


	//   ....[15]....
        /*028c*/ 	.word	0x00005460


	//   ....[16]....
        /*0290*/ 	.word	0x000067c0


	//   ....[17]....
        /*0294*/ 	.word	0x00006900


	//   ....[18]....
        /*0298*/ 	.word	0x00006940


	//   ....[19]....
        /*029c*/ 	.word	0x00006a50


	//   ....[20]....
        /*02a0*/ 	.word	0x00006a60


	//   ....[21]....
        /*02a4*/ 	.word	0x00007940


	//   ....[22]....
        /*02a8*/ 	.word	0x00007980


	//   ....[23]....
        /*02ac*/ 	.word	0x000079c0


	//   ....[24]....
        /*02b0*/ 	.word	0x00007a00


	//   ....[25]....
        /*02b4*/ 	.word	0x00007a20


	//   ....[26]....
        /*02b8*/ 	.word	0x00007a50


	//   ....[27]....
        /*02bc*/ 	.word	0x00007f20


	//   ....[28]....
        /*02c0*/ 	.word	0x00007f30


	//   ....[29]....
        /*02c4*/ 	.word	0x000087d0


	//   ....[30]....
        /*02c8*/ 	.word	0x000099e0


	//   ....[31]....
        /*02cc*/ 	.word	0x000099f0


	//   ....[32]....
        /*02d0*/ 	.word	0x00009a00


	//   ....[33]....
        /*02d4*/ 	.word	0x00009a10


	//   ....[34]....
        /*02d8*/ 	.word	0x00009a30


	//   ....[35]....
        /*02dc*/ 	.word	0x00009a40


	//   ....[36]....
        /*02e0*/ 	.word	0x00009a60


	//   ....[37]....
        /*02e4*/ 	.word	0x00009a90


	//   ....[38]....
        /*02e8*/ 	.word	0x0000a3f0


	//   ....[39]....
        /*02ec*/ 	.word	0x0000a430


	//   ....[40]....
        /*02f0*/ 	.word	0x0000a460


	//   ....[41]....
        /*02f4*/ 	.word	0x0000a480


	//   ....[42]....
        /*02f8*/ 	.word	0x0000a4c0


	//   ....[43]....
        /*02fc*/ 	.word	0x0000a530


	//   ....[44]....
        /*0300*/ 	.word	0x0000a560


	//   ....[45]....
        /*0304*/ 	.word	0x0000a5c0


	//   ....[46]....
        /*0308*/ 	.word	0x0000a5f0


	//   ....[47]....
        /*030c*/ 	.word	0x0000a650


	//   ....[48]....
        /*0310*/ 	.word	0x0000a680


	//   ....[49]....
        /*0314*/ 	.word	0x0000a6d0


	//   ....[50]....
        /*0318*/ 	.word	0x0000af30


	//   ....[51]....
        /*031c*/ 	.word	0x0000af40


	//   ....[52]....
        /*0320*/ 	.word	0x0000af50


	//   ....[53]....
        /*0324*/ 	.word	0x0000afe0


	//   ....[54]....
        /*0328*/ 	.word	0x0000aff0


	//   ....[55]....
        /*032c*/ 	.word	0x0000b050


	//   ....[56]....
        /*0330*/ 	.word	0x0000b080


	//   ....[57]....
        /*0334*/ 	.word	0x0000b0c0


	//   ....[58]....
        /*0338*/ 	.word	0x0000b300


	//   ....[59]....
        /*033c*/ 	.word	0x0000b320


	//   ....[60]....
        /*0340*/ 	.word	0x0000b340


	//   ....[61]....
        /*0344*/ 	.word	0x0000b3c0


	//   ....[62]....
        /*0348*/ 	.word	0x0000b3e0


	//   ....[63]....
        /*034c*/ 	.word	0x0000b460


	//   ....[64]....
        /*0350*/ 	.word	0x0000b480


	//   ....[65]....
        /*0354*/ 	.word	0x0000b490


	//   ....[66]....
        /*0358*/ 	.word	0x0000ba20


	//   ....[67]....
        /*035c*/ 	.word	0x0000ba40


	//   ....[68]....
        /*0360*/ 	.word	0x0000ba60


	//   ....[69]....
        /*0364*/ 	.word	0x0000ba70


	//   ....[70]....
        /*0368*/ 	.word	0x0000bb10


	//   ....[71]....
        /*036c*/ 	.word	0x0000bb40


	//   ....[72]....
        /*0370*/ 	.word	0x0000bb50


	//   ....[73]....
        /*0374*/ 	.word	0x0000bbc0


	//   ....[74]....
        /*0378*/ 	.word	0x0000bf60


	//   ....[75]....
        /*037c*/ 	.word	0x0000c400


	//   ....[76]....
        /*0380*/ 	.word	0x0000c4f0


	//   ....[77]....
        /*0384*/ 	.word	0x0000c5a0


	//   ....[78]....
        /*0388*/ 	.word	0x0000c610


	//   ....[79]....
        /*038c*/ 	.word	0x0000c700


	//   ....[80]....
        /*0390*/ 	.word	0x0000c770


	//   ....[81]....
        /*0394*/ 	.word	0x0000c850


	//   ....[82]....
        /*0398*/ 	.word	0x0000c910


	//   ....[83]....
        /*039c*/ 	.word	0x0000ca00


	//   ....[84]....
        /*03a0*/ 	.word	0x0000caa0


	//   ....[85]....
        /*03a4*/ 	.word	0x0000cb00


	//   ....[86]....
        /*03a8*/ 	.word	0x0000cbb0


	//   ....[87]....
        /*03ac*/ 	.word	0x0000cc80


	//   ....[88]....
        /*03b0*/ 	.word	0x0000cd00


	//   ....[89]....
        /*03b4*/ 	.word	0x0000cdd0


	//   ....[90]....
        /*03b8*/ 	.word	0x0000ce40


	//   ....[91]....
        /*03bc*/ 	.word	0x0000cf00


	//   ....[92]....
        /*03c0*/ 	.word	0x0000cfa0


	//   ....[93]....
        /*03c4*/ 	.word	0x0000d070


	//   ....[94]....
        /*03c8*/ 	.word	0x0000d0e0


	//   ....[95]....
        /*03cc*/ 	.word	0x0000d1a0


	//   ....[96]....
        /*03d0*/ 	.word	0x0000d2e0


	//   ....[97]....
        /*03d4*/ 	.word	0x0000d3b0


	//   ....[98]....
        /*03d8*/ 	.word	0x0000d440


	//   ....[99]....
        /*03dc*/ 	.word	0x0000d520


	//   ....[100]....
        /*03e0*/ 	.word	0x0000d580


	//   ....[101]....
        /*03e4*/ 	.word	0x0000d650


	//   ....[102]....
        /*03e8*/ 	.word	0x0000d6b0


	//   ....[103]....
        /*03ec*/ 	.word	0x0000d790


	//   ....[104]....
        /*03f0*/ 	.word	0x0000d880


	//   ....[105]....
        /*03f4*/ 	.word	0x0000d920


	//   ....[106]....
        /*03f8*/ 	.word	0x0000d980


	//   ....[107]....
        /*03fc*/ 	.word	0x0000da70


	//   ....[108]....
        /*0400*/ 	.word	0x0000dad0


	//   ....[109]....
        /*0404*/ 	.word	0x0000dbc0


	//   ....[110]....
        /*0408*/ 	.word	0x0000dc20


	//   ....[111]....
        /*040c*/ 	.word	0x0000dce0


	//   ....[112]....
        /*0410*/ 	.word	0x0000de20


	//   ....[113]....
        /*0414*/ 	.word	0x0000ded0


	//   ....[114]....
        /*0418*/ 	.word	0x0000dfc0


	//   ....[115]....
        /*041c*/ 	.word	0x0000e0d0


	//   ....[116]....
        /*0420*/ 	.word	0x0000e150


	//   ....[117]....
        /*0424*/ 	.word	0x0000e240


	//   ....[118]....
        /*0428*/ 	.word	0x0000e2b0


	//   ....[119]....
        /*042c*/ 	.word	0x0000e380


	//   ....[120]....
        /*0430*/ 	.word	0x0000e490


	//----- nvinfo : EIATTR_REG_RECONFIG
	.align		4
.L_85:
        /*0434*/ 	.byte	0x01, 0x54
	.zero		2


	//----- nvinfo : EIATTR_SYSCALL_OFFSETS
	.align		4
        /*0438*/ 	.byte	0x04, 0x46
        /*043a*/ 	.short	(.L_87 - .L_86)


	//   ....[0]....
.L_86:
        /*043c*/ 	.word	0x00001110


	//   ....[1]....
        /*0440*/ 	.word	0x00008f10


	//   ....[2]....
        /*0444*/ 	.word	0x00009050


	//   ....[3]....
        /*0448*/ 	.word	0x00009140


	//   ....[4]....
        /*044c*/ 	.word	0x00009f30


	//----- nvinfo : EIATTR_MBARRIER_INSTR_OFFSETS
	.align		4
.L_87:
        /*0450*/ 	.byte	0x04, 0x39
        /*0452*/ 	.short	(.L_89 - .L_88)


	//   ....[0]....
.L_88:
        /*0454*/ 	.word	0x00000180
        /*0458*/ 	.word	0x000000ff
        /*045c*/ 	.word	0x0002d800
        /*0460*/ 	.short	0x0100
        /*0462*/ 	.byte	0x08
	.zero		1


	//   ....[1]....
        /*0464*/ 	.word	0x00000190
        /*0468*/ 	.word	0x000000ff
        /*046c*/ 	.word	0x0002d820
        /*0470*/ 	.short	0x0100
        /*0472*/ 	.byte	0x08
	.zero		1


	//   ....[2]....
        /*0474*/ 	.word	0x00000280
        /*0478*/ 	.word	0x000000ff
        /*047c*/ 	.word	0x0002d830
        /*0480*/ 	.short	0x0100
        /*0482*/ 	.byte	0x08
	.zero		1


	//   ....[3]....
        /*0484*/ 	.word	0x00000290
        /*0488*/ 	.word	0x000000ff
        /*048c*/ 	.word	0x0002d840
        /*0490*/ 	.short	0x0100
        /*0492*/ 	.byte	0x08
	.zero		1


	//   ....[4]....
        /*0494*/ 	.word	0x000002a0
        /*0498*/ 	.word	0x000000ff
        /*049c*/ 	.word	0x0002d838
        /*04a0*/ 	.short	0x0100
        /*04a2*/ 	.byte	0x08
	.zero		1


	//   ....[5]....
        /*04a4*/ 	.word	0x000002b0
        /*04a8*/ 	.word	0x000000ff
        /*04ac*/ 	.word	0x0002d848
        /*04b0*/ 	.short	0x0100
        /*04b2*/ 	.byte	0x08
	.zero		1


	//   ....[6]....
        /*04b4*/ 	.word	0x000003e0
        /*04b8*/ 	.word	0x000000ff
        /*04bc*/ 	.word	0x0002d850
        /*04c0*/ 	.short	0x0100
        /*04c2*/ 	.byte	0x08
	.zero		1


	//   ....[7]....
        /*04c4*/ 	.word	0x000003f0
        /*04c8*/ 	.word	0x000000ff
        /*04cc*/ 	.word	0x0002d860
        /*04d0*/ 	.short	0x0100
        /*04d2*/ 	.byte	0x08
	.zero		1


	//   ....[8]....
        /*04d4*/ 	.word	0x00000400
        /*04d8*/ 	.word	0x000000ff
        /*04dc*/ 	.word	0x0002d858
        /*04e0*/ 	.short	0x0100
        /*04e2*/ 	.byte	0x08
	.zero		1


	//   ....[9]....
        /*04e4*/ 	.word	0x00000410
        /*04e8*/ 	.word	0x000000ff
        /*04ec*/ 	.word	0x0002d868
        /*04f0*/ 	.short	0x0100
        /*04f2*/ 	.byte	0x08
	.zero		1


	//   ....[10]....
        /*04f4*/ 	.word	0x00000500
        /*04f8*/ 	.word	0x000000ff
        /*04fc*/ 	.word	0x0002d870
        /*0500*/ 	.short	0x0100
        /*0502*/ 	.byte	0x06
	.zero		1


	//   ....[11]....
        /*0504*/ 	.word	0x00000510
        /*0508*/ 	.word	0x000000ff
        /*050c*/ 	.word	0x0002d880
        /*0510*/ 	.short	0x0100
        /*0512*/ 	.byte	0x06
	.zero		1


	//   ....[12]....
        /*0514*/ 	.word	0x00000520
        /*0518*/ 	.word	0x000000ff
        /*051c*/ 	.word	0x0002d878
        /*0520*/ 	.short	0x0100
        /*0522*/ 	.byte	0x06
	.zero		1


	//   ....[13]....
        /*0524*/ 	.word	0x00000530
        /*0528*/ 	.word	0x000000ff
        /*052c*/ 	.word	0x0002d888
        /*0530*/ 	.short	0x0100
        /*0532*/ 	.byte	0x06
	.zero		1


	//   ....[14]....
        /*0534*/ 	.word	0x00000660
        /*0538*/ 	.word	0x000000ff
        /*053c*/ 	.word	0x0002d890
        /*0540*/ 	.short	0x0100
        /*0542*/ 	.byte	0x08
	.zero		1


	//   ....[15]....
        /*0544*/ 	.word	0x00000670
        /*0548*/ 	.word	0x000000ff
        /*054c*/ 	.word	0x0002d8a0
        /*0550*/ 	.short	0x0100
        /*0552*/ 	.byte	0x08
	.zero		1


	//   ....[16]....
        /*0554*/ 	.word	0x00000680
        /*0558*/ 	.word	0x000000ff
        /*055c*/ 	.word	0x0002d898
        /*0560*/ 	.short	0x0100
        /*0562*/ 	.byte	0x08
	.zero		1


	//   ....[17]....
        /*0564*/ 	.word	0x00000690
        /*0568*/ 	.word	0x000000ff
        /*056c*/ 	.word	0x0002d8a8
        /*0570*/ 	.short	0x0100
        /*0572*/ 	.byte	0x08
	.zero		1


	//   ....[18]....
        /*0574*/ 	.word	0x000007d0
        /*0578*/ 	.word	0x000000ff
        /*057c*/ 	.word	0x0002d8b0
        /*0580*/ 	.short	0x0100
        /*0582*/ 	.byte	0x08
	.zero		1


	//   ....[19]....
        /*0584*/ 	.word	0x000007e0
        /*0588*/ 	.word	0x000000ff
        /*058c*/ 	.word	0x0002d8c0
        /*0590*/ 	.short	0x0100
        /*0592*/ 	.byte	0x08
	.zero		1


	//   ....[20]....
        /*0594*/ 	.word	0x000007f0
        /*0598*/ 	.word	0x000000ff
        /*059c*/ 	.word	0x0002d8b8
        /*05a0*/ 	.short	0x0100
        /*05a2*/ 	.byte	0x08
	.zero		1


	//   ....[21]....
        /*05a4*/ 	.word	0x00000800
        /*05a8*/ 	.word	0x000000ff
        /*05ac*/ 	.word	0x0002d8c8
        /*05b0*/ 	.short	0x0100
        /*05b2*/ 	.byte	0x08
	.zero		1


	//   ....[22]....
        /*05b4*/ 	.word	0x00001140
        /*05b8*/ 	.word	0x000000ff
        /*05bc*/ 	.word	0x0002d800
        /*05c0*/ 	.short	0x010a
        /*05c2*/ 	.byte	0x29
	.zero		1


	//   ....[23]....
        /*05c4*/ 	.word	0x00001240
        /*05c8*/ 	.word	0x000000ff
        /*05cc*/ 	.word	0x0002d830
        /*05d0*/ 	.short	0x010a
        /*05d2*/ 	.byte	0x29
	.zero		1


	//   ....[24]....
        /*05d4*/ 	.word	0x00001280
        /*05d8*/ 	.word	0x000000ff
        /*05dc*/ 	.word	0x0002d830
        /*05e0*/ 	.short	0x010a
        /*05e2*/ 	.byte	0x29
	.zero		1


	//   ....[25]....
        /*05e4*/ 	.word	0x00001f00
        /*05e8*/ 	.word	0x000000ff
        /*05ec*/ 	.word	0x00000000
        /*05f0*/ 	.short	0x0101
        /*05f2*/ 	.byte	0x04
	.zero		1


	//   ....[26]....
        /*05f4*/ 	.word	0x00004000
        /*05f8*/ 	.word	0x000000ff
        /*05fc*/ 	.word	0x0002d830
        /*0600*/ 	.short	0x010a
        /*0602*/ 	.byte	0x0a
	.zero		1


	//   ....[27]....
        /*0604*/ 	.word	0x00004040
        /*0608*/ 	.word	0x000000ff
        /*060c*/ 	.word	0x0002d830
        /*0610*/ 	.short	0x010a
        /*0612*/ 	.byte	0x0a
	.zero		1


	//   ....[28]....
        /*0614*/ 	.word	0x00004320
        /*0618*/ 	.word	0x000000ff
        /*061c*/ 	.word	0x0002d850
        /*0620*/ 	.short	0x010a
        /*0622*/ 	.byte	0x0a
	.zero		1


	//   ....[29]....
        /*0624*/ 	.word	0x00004360
        /*0628*/ 	.word	0x000000ff
        /*062c*/ 	.word	0x0002d850
        /*0630*/ 	.short	0x010a
        /*0632*/ 	.byte	0x0a
	.zero		1


	//   ....[30]....
        /*0634*/ 	.word	0x00004d00
        /*0638*/ 	.word	0x000000ff
        /*063c*/ 	.word	0x00000000
        /*0640*/ 	.short	0x0101
        /*0642*/ 	.byte	0x0a
	.zero		1


	//   ....[31]....
        /*0644*/ 	.word	0x00006250
        /*0648*/ 	.word	0x000000ff
        /*064c*/ 	.word	0x00000000
        /*0650*/ 	.short	0x0101
        /*0652*/ 	.byte	0x07
	.zero		1


	//   ....[32]....
        /*0654*/ 	.word	0x00006850
        /*0658*/ 	.word	0x000000ff
        /*065c*/ 	.word	0x0002d850
        /*0660*/ 	.short	0x010a
        /*0662*/ 	.byte	0x04
	.zero		1


	//   ....[33]....
        /*0664*/ 	.word	0x00006890
        /*0668*/ 	.word	0x000000ff
        /*066c*/ 	.word	0x0002d850
        /*0670*/ 	.short	0x010a
        /*0672*/ 	.byte	0x04
	.zero		1


	//   ....[34]....
        /*0674*/ 	.word	0x00006f30
        /*0678*/ 	.word	0x000000ff
        /*067c*/ 	.word	0x00000000
        /*0680*/ 	.short	0x0101
        /*0682*/ 	.byte	0x04
	.zero		1


	//   ....[35]....
        /*0684*/ 	.word	0x00007a40
        /*0688*/ 	.word	0x000000ff
        /*068c*/ 	.word	0x00000000
        /*0690*/ 	.short	0x0101
        /*0692*/ 	.byte	0x04
	.zero		1


	//   ....[36]....
        /*0694*/ 	.word	0x000096a0
        /*0698*/ 	.word	0x000000ff
        /*069c*/ 	.word	0x0002d840
        /*06a0*/ 	.short	0x010a
        /*06a2*/ 	.byte	0x2d
	.zero		1


	//   ....[37]....
        /*06a4*/ 	.word	0x00009cd0
        /*06a8*/ 	.word	0x000000ff
        /*06ac*/ 	.word	0x0002d830
        /*06b0*/ 	.short	0x0107
        /*06b2*/ 	.byte	0x2d
	.zero		1


	//   ....[38]....
        /*06b4*/ 	.word	0x00009d60
        /*06b8*/ 	.word	0x000000ff
        /*06bc*/ 	.word	0x0002d830
        /*06c0*/ 	.short	0x0101
        /*06c2*/ 	.byte	0x2d
	.zero		1


	//   ....[39]....
        /*06c4*/ 	.word	0x0000a820
        /*06c8*/ 	.word	0x000000ff
        /*06cc*/ 	.word	0x0002d800
        /*06d0*/ 	.short	0x0107
        /*06d2*/ 	.byte	0x2d
	.zero		1


	//   ....[40]....
        /*06d4*/ 	.word	0x0000a880
        /*06d8*/ 	.word	0x000000ff
        /*06dc*/ 	.word	0x0002d800
        /*06e0*/ 	.short	0x0101
        /*06e2*/ 	.byte	0x2d
	.zero		1


	//   ....[41]....
        /*06e4*/ 	.word	0x0000a890
        /*06e8*/ 	.word	0x000000ff
        /*06ec*/ 	.word	0x0002d820
        /*06f0*/ 	.short	0x010a
        /*06f2*/ 	.byte	0x2d
	.zero		1


	//   ....[42]....
        /*06f4*/ 	.word	0x0000ad00
        /*06f8*/ 	.word	0x00000007
        /*06fc*/ 	.word	0x0002d840
        /*0700*/ 	.short	0x010a
        /*0702*/ 	.byte	0x3f
	.zero		1


	//   ....[43]....
        /*0704*/ 	.word	0x0000b170
        /*0708*/ 	.word	0x00000007
        /*070c*/ 	.word	0x0002d830
        /*0710*/ 	.short	0x0107
        /*0712*/ 	.byte	0x3f
	.zero		1


	//   ....[44]....
        /*0714*/ 	.word	0x0000b240
        /*0718*/ 	.word	0x00000007
        /*071c*/ 	.word	0x0002d830
        /*0720*/ 	.short	0x0101
        /*0722*/ 	.byte	0x3f
	.zero		1


	//   ....[45]....
        /*0724*/ 	.word	0x0000b2a0
        /*0728*/ 	.word	0x00000007
        /*072c*/ 	.word	0x0002d860
        /*0730*/ 	.short	0x010a
        /*0732*/ 	.byte	0x3f
	.zero		1


	//   ....[46]....
        /*0734*/ 	.word	0x0000b600
        /*0738*/ 	.word	0x00000007
        /*073c*/ 	.word	0x0002d850
        /*0740*/ 	.short	0x0107
        /*0742*/ 	.byte	0x3f
	.zero		1


	//   ....[47]....
        /*0744*/ 	.word	0x0000b780
        /*0748*/ 	.word	0x00000007
        /*074c*/ 	.word	0x0002d850
        /*0750*/ 	.short	0x0101
        /*0752*/ 	.byte	0x3f
	.zero		1


	//   ....[48]....
        /*0754*/ 	.word	0x0000b930
        /*0758*/ 	.word	0x00000000
        /*075c*/ 	.word	0x0002d860
        /*0760*/ 	.short	0x010a
        /*0762*/ 	.byte	0x3f
	.zero		1


	//   ....[49]....
        /*0764*/ 	.word	0x0000bd80
        /*0768*/ 	.word	0x00000000
        /*076c*/ 	.word	0x0002d850
        /*0770*/ 	.short	0x0107
        /*0772*/ 	.byte	0x3f
	.zero		1


	//   ....[50]....
        /*0774*/ 	.word	0x0000be60
        /*0778*/ 	.word	0x00000000
        /*077c*/ 	.word	0x0002d850
        /*0780*/ 	.short	0x0101
        /*0782*/ 	.byte	0x3f
	.zero		1


	//   ....[51]....
        /*0784*/ 	.word	0x0000bef0
        /*0788*/ 	.word	0x00000007
        /*078c*/ 	.word	0x0002d820
        /*0790*/ 	.short	0x010a
        /*0792*/ 	.byte	0x3f
	.zero		1


	//   ....[52]....
        /*0794*/ 	.word	0x0000c050
        /*0798*/ 	.word	0x00000005
        /*079c*/ 	.word	0x0002d840
        /*07a0*/ 	.short	0x010a
        /*07a2*/ 	.byte	0x3f
	.zero		1


	//   ....[53]....
        /*07a4*/ 	.word	0x0000c0f0
        /*07a8*/ 	.word	0x00000003
        /*07ac*/ 	.word	0x0002d840
        /*07b0*/ 	.short	0x010a
        /*07b2*/ 	.byte	0x3f
	.zero		1


	//   ....[54]....
        /*07b4*/ 	.word	0x0000c130
        /*07b8*/ 	.word	0x00000005
        /*07bc*/ 	.word	0x0002d860
        /*07c0*/ 	.short	0x010a
        /*07c2*/ 	.byte	0x3f
	.zero		1


	//   ....[55]....
        /*07c4*/ 	.word	0x0000c170
        /*07c8*/ 	.word	0x00000003
        /*07cc*/ 	.word	0x0002d860
        /*07d0*/ 	.short	0x010a
        /*07d2*/ 	.byte	0x3f
	.zero		1


	//   ....[56]....
        /*07d4*/ 	.word	0x0000c1e0
        /*07d8*/ 	.word	0x00000009
        /*07dc*/ 	.word	0x0002d800
        /*07e0*/ 	.short	0x010a
        /*07e2*/ 	.byte	0x3f
	.zero		1


	//   ....[57]....
        /*07e4*/ 	.word	0x0000c240
        /*07e8*/ 	.word	0x00000003
        /*07ec*/ 	.word	0x0002d830
        /*07f0*/ 	.short	0x010a
        /*07f2*/ 	.byte	0x3f
	.zero		1


	//   ....[58]....
        /*07f4*/ 	.word	0x0000c2a0
        /*07f8*/ 	.word	0x0000000d
        /*07fc*/ 	.word	0x0002d830
        /*0800*/ 	.short	0x010a
        /*0802*/ 	.byte	0x3f
	.zero		1


	//   ....[59]....
        /*0804*/ 	.word	0x0000c300
        /*0808*/ 	.word	0x0000000d
        /*080c*/ 	.word	0x0002d850
        /*0810*/ 	.short	0x010a
        /*0812*/ 	.byte	0x3f
	.zero		1


	//   ....[60]....
        /*0814*/ 	.word	0x0000c360
        /*0818*/ 	.word	0x00000003
        /*081c*/ 	.word	0x0002d850
        /*0820*/ 	.short	0x010a
        /*0822*/ 	.byte	0x3f
	.zero		1


	//   ....[61]....
        /*0824*/ 	.word	0x0000c440
        /*0828*/ 	.word	0x00000002
        /*082c*/ 	.word	0x0002d840
        /*0830*/ 	.short	0x010a
        /*0832*/ 	.byte	0x3f
	.zero		1


	//   ....[62]....
        /*0834*/ 	.word	0x0000d1e0
        /*0838*/ 	.word	0x00000003
        /*083c*/ 	.word	0x0002d820
        /*0840*/ 	.short	0x010a
        /*0842*/ 	.byte	0x3f
	.zero		1


	//   ....[63]....
        /*0844*/ 	.word	0x0000d230
        /*0848*/ 	.word	0x00000007
        /*084c*/ 	.word	0x0002d840
        /*0850*/ 	.short	0x010a
        /*0852*/ 	.byte	0x3f
	.zero		1


	//   ....[64]....
        /*0854*/ 	.word	0x0000d7d0
        /*0858*/ 	.word	0x00000007
        /*085c*/ 	.word	0x0002d860
        /*0860*/ 	.short	0x010a
        /*0862*/ 	.byte	0x3f
	.zero		1


	//   ....[65]....
        /*0864*/ 	.word	0x0000dd70
        /*0868*/ 	.word	0x00000000
        /*086c*/ 	.word	0x0002d860
        /*0870*/ 	.short	0x010a
        /*0872*/ 	.byte	0x3f
	.zero		1


	//   ....[66]....
        /*0874*/ 	.word	0x0000e3b0
        /*0878*/ 	.word	0x00000007
        /*087c*/ 	.word	0x0002d820
        /*0880*/ 	.short	0x010a
        /*0882*/ 	.byte	0x3f
	.zero		1


	//   ....[67]....
        /*0884*/ 	.word	0x0000e550
        /*0888*/ 	.word	0x00000005
        /*088c*/ 	.word	0x0002d840
        /*0890*/ 	.short	0x010a
        /*0892*/ 	.byte	0x3f
	.zero		1


	//   ....[68]....
        /*0894*/ 	.word	0x0000e5a0
        /*0898*/ 	.word	0x00000003
        /*089c*/ 	.word	0x0002d840
        /*08a0*/ 	.short	0x010a
        /*08a2*/ 	.byte	0x3f
	.zero		1


	//   ....[69]....
        /*08a4*/ 	.word	0x0000e5f0
        /*08a8*/ 	.word	0x00000005
        /*08ac*/ 	.word	0x0002d860
        /*08b0*/ 	.short	0x010a
        /*08b2*/ 	.byte	0x3f
	.zero		1


	//----- nvinfo : EIATTR_NUM_MBARRIERS
	.align		4
.L_89:
        /*08b4*/ 	.byte	0x03, 0x38
        /*08b6*/ 	.short	0x0016


	//----- nvinfo : EIATTR_EXIT_INSTR_OFFSETS
	.align		4
        /*08b8*/ 	.byte	0x04, 0x1c
        /*08ba*/ 	.short	(.L_91 - .L_90)


	//   ....[0]....
.L_90:
        /*08bc*/ 	.word	0x0000c1c0


	//----- nvinfo : EIATTR_MAX_THREADS
	.align		4
.L_91:
        /*08c0*/ 	.byte	0x04, 0x05
        /*08c2*/ 	.short	(.L_93 - .L_92)
.L_92:
        /*08c4*/ 	.word	0x00000200
        /*08c8*/ 	.word	0x00000001
        /*08cc*/ 	.word	0x00000001


	//----- nvinfo : EIATTR_CRS_STACK_SIZE
	.align		4
.L_93:
        /*08d0*/ 	.byte	0x04, 0x1e
        /*08d2*/ 	.short	(.L_95 - .L_94)
.L_94:
        /*08d4*/ 	.word	0x00000000


	//----- nvinfo : EIATTR_CBANK_PARAM_SIZE
	.align		4
.L_95:
        /*08d8*/ 	.byte	0x03, 0x19
        /*08da*/ 	.short	0x0a70


	//----- nvinfo : EIATTR_PARAM_CBANK
	.align		4
        /*08dc*/ 	.byte	0x04, 0x0a
        /*08de*/ 	.short	(.L_97 - .L_96)
	.align		4
.L_96:
        /*08e0*/ 	.word	index@(.nv.constant0._ZN7cutlass13device_kernelIN5flash11enable_sm90INS1_16FlashAttnFwdSm90INS1_25CollectiveMainloopFwdSm90ILi2EN4cute5tupleIJNS5_1CILi1EEES8_S8_EEENS6_IJNS7_ILi192EEENS7_ILi128EEENS7_ILi96EEEEEELi96ENS_6half_tEfNS_4arch4Sm90ELb0ELb0ELb1ELb0ELb1ELb0ELb0ELb0ELb1ELb1ELb1ELb0EEENS1_21CollectiveEpilogueFwdINS6_IJSA_SC_SB_EEES9_SE_SG_Li384ELb0ELb1ELb1ELb0EEENS1_19SingleTileSchedulerILb0ELb1ELb1ELi192EEEEEEEEEvNT_6ParamsE)
        /*08e4*/ 	.short	0x0210
        /*08e6*/ 	.short	0x0a70


	//----- nvinfo : EIATTR_SW_WAR
	.align		4
.L_97:
        /*08e8*/ 	.byte	0x04, 0x36
        /*08ea*/ 	.short	(.L_99 - .L_98)
.L_98:
        /*08ec*/ 	.word	0x00000008
.L_99:


//--------------------- .nv.info._ZN7cutlass13device_kernelIN5flash11enable_sm90INS1_16FlashAttnFwdSm90INS1_25CollectiveMainloopFwdSm90ILi2EN4cute5tupleIJNS5_1CILi1EEES8_S8_EEENS6_IJNS7_ILi192EEENS7_ILi128EEENS7_ILi96EEEEEELi96ENS_6half_tEfNS_4arch4Sm90ELb0ELb0ELb1ELb1ELb1ELb0ELb0ELb0ELb1ELb1ELb1ELb0EEENS1_21CollectiveEpilogueFwdINS6_IJSA_SC_SB_EEES9_SE_SG_Li384ELb1ELb1ELb1ELb0EEENS1_36VarlenDynamicPersistentTileSchedulerILi192ELi128ELi384ELi128ELb1ELb1ELb1ELb0ELb1ELb1EEEEEEEEEvNT_6ParamsE --------------------------
	.section	.nv.info._ZN7cutlass13device_kernelIN5flash11enable_sm90INS1_16FlashAttnFwdSm90INS1_25CollectiveMainloopFwdSm90ILi2EN4cute5tupleIJNS5_1CILi1EEES8_S8_EEENS6_IJNS7_ILi192EEENS7_ILi128EEENS7_ILi96EEEEEELi96ENS_6half_tEfNS_4arch4Sm90ELb0ELb0ELb1ELb1ELb1ELb0ELb0ELb0ELb1ELb1ELb1ELb0EEENS1_21CollectiveEpilogueFwdINS6_IJSA_SC_SB_EEES9_SE_SG_Li384ELb1ELb1ELb1ELb0EEENS1_36VarlenDynamicPersistentTileSchedulerILi192ELi128ELi384ELi128ELb1ELb1ELb1ELb0ELb1ELb1EEEEEEEEEvNT_6ParamsE,"",@"SHT_CUDA_INFO"
	.sectionflags	@""
	.align	4


	//----- nvinfo : EIATTR_CUDA_API_VERSION
	.align		4
        /*0000*/ 	.byte	0x04, 0x37
        /*0002*/ 	.short	(.L_101 - .L_100)
.L_100:
        /*0004*/ 	.word	0x00000082


	//----- nvinfo : EIATTR_KPARAM_INFO
	.align		4
.L_101:
        /*0008*/ 	.byte	0x04, 0x17
        /*000a*/ 	.short	(.L_103 - .L_102)
.L_102:
        /*000c*/ 	.word	0x00000000
        /*0010*/ 	.short	0x0000
        /*0012*/ 	.short	0x0070
        /*0014*/ 	.byte	0x00, 0xf0, 0x01, 0x2a


	//----- nvinfo : EIATTR_SPARSE_MMA_MASK
	.align		4
.L_103:
        /*0018*/ 	.byte	0x03, 0x50
        /*001a*/ 	.short	0x0000


	//----- nvinfo : EIATTR_MAXREG_COUNT
	.align		4
        /*001c*/ 	.byte	0x03, 0x1b
        /*001e*/ 	.short	0x0080


	//----- nvinfo : EIATTR_NUM_BARRIERS
	.align		4
        /*0020*/ 	.byte	0x02, 0x4c
        /*0022*/ 	.byte	0x10
	.zero		1


	//----- nvinfo : EIATTR_EXTERNS
	.align		4
        /*0024*/ 	.byte	0x04, 0x0f
        /*0026*/ 	.short	(.L_105 - .L_104)


	//   ....[0]....
	.align		4
.L_104:
        /*0028*/ 	.word	index@(__assertfail)


	//----- nvinfo : EIATTR_ANNOTATIONS
	.align		4
.L_105:
        /*002c*/ 	.byte	0x04, 0x55
        /*002e*/ 	.short	(.L_107 - .L_106)


	//   ....[0]....
.L_106:
        /*0030*/ 	.word	0x00000001
        /*0034*/ 	.byte	0x60, 0x08, 0x00, 0x00, 0x01, 0x00, 0x00, 0x00, 0xb0, 0x09, 0x00, 0x00, 0x01, 0x00, 0x00, 0x00
        /* <DEDUP_REMOVED lines=33> */
        /*0254*/ 	.byte	0x10, 0x01, 0x01, 0x00


	//----- nvinfo : EIATTR_MERCURY_ISA_VERSION
	.align		4
.L_107:
        /*0258*/ 	.byte	0x03, 0x5f
        /*025a*/ 	.short	0x0101


	//----- nvinfo : EIATTR_UNUSED_LOAD_BYTE_OFFSET
	.align		4
        /*025c*/ 	.byte	0x04, 0x44
        /*025e*/ 	.short	(.L_109 - .L_108)


	//   ....[0]....
.L_108:
        /*0260*/ 	.word	0x00000970
        /*0264*/ 	.word	0x0000fff0


	//   ....[1]....
        /*0268*/ 	.word	0x00007790
        /*026c*/ 	.word	0x0000fff0


	//----- nvinfo : EIATTR_INT_WARP_WIDE_INSTR_OFFSETS
	.align		4
.L_109:
        /*0270*/ 	.byte	0x04, 0x31
        /*0272*/ 	.short	(.L_111 - .L_110)


	//   ....[0]....
.L_110:
        /*0274*/ 	.word	0x000000c0


	//   ....[1]....
        /*0278*/ 	.word	0x000000d0


	//   ....[2]....
        /*027c*/ 	.word	0x00000170


	//   ....[3]....
        /*0280*/ 	.word	0x0000b470


	//   ....[4]....
        /*0284*/ 	.word	0x0000b500


	//   ....[5]....
        /*0288*/ 	.word	0x0000e1b0


	//   ....[6]....
        /*028c*/ 	.word	0x0000e240


	//----- nvinfo : EIATTR_COOP_GROUP_MASK_REGIDS
	.align		4
.L_111:
        /*0290*/ 	.byte	0x04, 0x29
        /*0292*/ 	.short	(.L_113 - .L_112)


	//   ....[0]....
.L_112:
        /*0294*/ 	.word	0xffffffff


	//   ....[1]....
        /*0298*/ 	.word	0xffffffff


	//   ....[2]....
        /*029c*/ 	.word	0xffffffff


	//   ....[3]....
        /*02a0*/ 	.word	0xffffffff


	//   ....[4]....
        /*02a4*/ 	.word	0xffffffff


	//   ....[5]....
        /*02a8*/ 	.word	0xffffffff


	//   ....[6]....
        /*02ac*/ 	.word	0xffffffff


	//   ....[7]....
        /*02b0*/ 	.word	0xffffffff


	//   ....[8]....
        /*02b4*/ 	.word	0xffffffff


	//   ....[9]....
        /*02b8*/ 	.word	0xffffffff


	//   ....[10]....
        /*02bc*/ 	.word	0xffffffff


	//   ....[11]....
        /*02c0*/ 	.word	0xffffffff


	//   ....[12]....
        /*02c4*/ 	.word	0xffffffff


	//   ....[13]....
        /*02c8*/ 	.word	0xffffffff


	//   ....[14]....
        /*02cc*/ 	.word	0xffffffff


	//   ....[15]....
        /*02d0*/ 	.word	0xffffffff


	//   ....[16]....
        /*02d4*/ 	.word	0xffffffff


	//   ....[17]....
        /*02d8*/ 	.word	0xffffffff


	//   ....[18]....
        /*02dc*/ 	.word	0xffffffff


	//   ....[19]....
        /*02e0*/ 	.word	0xffffffff


	//   ....[20]....
        /*02e4*/ 	.word	0xffffffff


	//   ....[21]....
        /*02e8*/ 	.word	0xffffffff


	//   ....[22]....
        /*02ec*/ 	.word	0xffffffff


	//   ....[23]....
        /*02f0*/ 	.word	0xffffffff


	//   ....[24]....
        /*02f4*/ 	.word	0xffffffff


	//   ....[25]....
        /*02f8*/ 	.word	0xffffffff


	//   ....[26]....
        /*02fc*/ 	.word	0xffffffff


	//   ....[27]....
        /*0300*/ 	.word	0xffffffff


	//   ....[28]....
        /*0304*/ 	.word	0xffffffff


	//   ....[29]....
        /*0308*/ 	.word	0xffffffff


	//   ....[30]....
        /*030c*/ 	.word	0xffffffff


	//   ....[31]....
        /*0310*/ 	.word	0xffffffff


	//   ....[32]....
        /*0314*/ 	.word	0xffffffff


	//   ....[33]....
        /*0318*/ 	.word	0xffffffff


	//   ....[34]....
        /*031c*/ 	.word	0xffffffff


	//   ....[35]....
        /*0320*/ 	.word	0xffffffff


	//   ....[36]....
        /*0324*/ 	.word	0xffffffff


	//   ....[37]....
        /*0328*/ 	.word	0xffffffff


	//   ....[38]....
        /*032c*/ 	.word	0xffffffff


	//   ....[39]....
        /*0330*/ 	.word	0xffffffff


	//   ....[40]....
        /*0334*/ 	.word	0xffffffff


	//   ....[41]....
        /*0338*/ 	.word	0xffffffff


	//   ....[42]....
        /*033c*/ 	.word	0xffffffff


	//   ....[43]....
        /*0340*/ 	.word	0xffffffff


	//   ....[44]....
        /*0344*/ 	.word	0xffffffff


	//   ....[45]....
        /*0348*/ 	.word	0xffffffff


	//   ....[46]....
        /*034c*/ 	.word	0xffffffff


	//   ....[47]....
        /*0350*/ 	.word	0xffffffff


	//   ....[48]....
        /*0354*/ 	.word	0xffffffff


	//   ....[49]....
        /*0358*/ 	.word	0xffffffff


	//   ....[50]....
        /*035c*/ 	.word	0xffffffff


	//   ....[51]....
        /*0360*/ 	.word	0xffffffff


	//   ....[52]....
        /*0364*/ 	.word	0xffffffff


	//   ....[53]....
        /*0368*/ 	.word	0xffffffff


	//   ....[54]....
        /*036c*/ 	.word	0xffffffff


	//   ....[55]....
        /*0370*/ 	.word	0xffffffff


	//   ....[56]....
        /*0374*/ 	.word	0xffffffff


	//   ....[57]....
        /*0378*/ 	.word	0xffffffff


	//   ....[58]....
        /*037c*/ 	.word	0xffffffff


	//   ....[59]....
        /*0380*/ 	.word	0xffffffff


	//   ....[60]....
        /*0384*/ 	.word	0xffffffff


	//   ....[61]....
        /*0388*/ 	.word	0xffffffff


	//   ....[62]....
        /*038c*/ 	.word	0xffffffff


	//   ....[63]....
        /*0390*/ 	.word	0xffffffff


	//   ....[64]....
        /*0394*/ 	.word	0xffffffff


	//   ....[65]....
        /*0398*/ 	.word	0xffffffff


	//   ....[66]....
        /*039c*/ 	.word	0xffffffff


	//   ....[67]....
        /*03a0*/ 	.word	0xffffffff


	//   ....[68]....
        /*03a4*/ 	.word	0xffffffff


	//   ....[69]....
        /*03a8*/ 	.word	0xffffffff


	//   ....[70]....
        /*03ac*/ 	.word	0xffffffff


	//   ....[71]....
        /*03b0*/ 	.word	0xffffffff


	//   ....[72]....
        /*03b4*/ 	.word	0xffffffff


	//   ....[73]....
        /*03b8*/ 	.word	0xffffffff


	//   ....[74]....
        /*03bc*/ 	.word	0xffffffff


	//   ....[75]....
        /*03c0*/ 	.word	0xffffffff


	//   ....[76]....
        /*03c4*/ 	.word	0xffffffff


	//   ....[77]....
        /*03c8*/ 	.word	0xffffffff


	//   ....[78]....
        /*03cc*/ 	.word	0xffffffff


	//   ....[79]....
        /*03d0*/ 	.word	0xffffffff


	//   ....[80]....
        /*03d4*/ 	.word	0xffffffff


	//   ....[81]....
        /*03d8*/ 	.word	0xffffffff


	//   ....[82]....
        /*03dc*/ 	.word	0xffffffff


	//   ....[83]....
        /*03e0*/ 	.word	0xffffffff


	//   ....[84]....
        /*03e4*/ 	.word	0xffffffff


	//   ....[85]....
        /*03e8*/ 	.word	0xffffffff


	//   ....[86]....
        /*03ec*/ 	.word	0xffffffff


	//   ....[87]....
        /*03f0*/ 	.word	0xffffffff


	//   ....[88]....
        /*03f4*/ 	.word	0xffffffff


	//   ....[89]....
        /*03f8*/ 	.word	0xffffffff


	//   ....[90]....
        /*03fc*/ 	.word	0xffffffff


	//   ....[91]....
        /*0400*/ 	.word	0xffffffff


	//   ....[92]....
        /*0404*/ 	.word	0xffffffff


	//   ....[93]....
        /*0408*/ 	.word	0xffffffff


	//   ....[94]....
        /*040c*/ 	.word	0xffffffff


	//   ....[95]....
        /*0410*/ 	.word	0xffffffff


	//   ....[96]....
        /*0414*/ 	.word	0xffffffff


	//   ....[97]....
        /*0418*/ 	.word	0xffffffff


	//   ....[98]....
        /*041c*/ 	.word	0xffffffff


	//   ....[99]....
        /*0420*/ 	.word	0xffffffff


	//   ....[100]....
        /*0424*/ 	.word	0xffffffff


	//   ....[101]....
        /*0428*/ 	.word	0xffffffff


	//   ....[102]....
        /*042c*/ 	.word	0xffffffff


	//   ....[103]....
        /*0430*/ 	.word	0xffffffff


	//   ....[104]....
        /*0434*/ 	.word	0xffffffff


	//   ....[105]....
        /*0438*/ 	.word	0xffffffff


	//   ....[106]....
        /*043c*/ 	.word	0xffffffff


	//   ....[107]....
        /*0440*/ 	.word	0xffffffff


	//   ....[108]....
        /*0444*/ 	.word	0xffffffff


	//   ....[109]....
        /*0448*/ 	.word	0xffffffff


	//   ....[110]....
        /*044c*/ 	.word	0xffffffff


	//   ....[111]....
        /*0450*/ 	.word	0xffffffff


	//   ....[112]....
        /*0454*/ 	.word	0xffffffff


	//   ....[113]....
        /*0458*/ 	.word	0xffffffff


	//   ....[114]....
        /*045c*/ 	.word	0xffffffff


	//   ....[115]....
        /*0460*/ 	.word	0xffffffff


	//   ....[116]....
        /*0464*/ 	.word	0xffffffff


	//   ....[117]....
        /*0468*/ 	.word	0x0500000f


	//   ....[118]....
        /*046c*/ 	.word	0x0500000f


	//   ....[119]....
        /*0470*/ 	.word	0x0500000f


	//   ....[120]....
        /*0474*/ 	.word	0x0500000f


	//   ....[121]....
        /*0478*/ 	.word	0x0500000f


	//   ....[122]....
        /*047c*/ 	.word	0x0500000f


	//   ....[123]....
        /*0480*/ 	.word	0x0500000f


	//   ....[124]....
        /*0484*/ 	.word	0x0500000f


	//   ....[125]....
        /*0488*/ 	.word	0x0500000f


	//   ....[126]....
        /*048c*/ 	.word	0x0500000f


	//   ....[127]....
        /*0490*/ 	.word	0x0500000f


	//   ....[128]....
        /*0494*/ 	.word	0x0500000f


	//   ....[129]....
        /*0498*/ 	.word	0x0500000f


	//   ....[130]....
        /*049c*/ 	.word	0x0500000f


	//   ....[131]....
        /*04a0*/ 	.word	0x0500000f


	//   ....[132]....
        /*04a4*/ 	.word	0x0500000f


	//   ....[133]....
        /*04a8*/ 	.word	0x0500000f


	//   ....[134]....
        /*04ac*/ 	.word	0x0500000f


	//   ....[135]....
        /*04b0*/ 	.word	0x0500000f


	//   ....[136]....
        /*04b4*/ 	.word	0x0500000f


	//   ....[137]....
        /*04b8*/ 	.word	0x0500000f


	//   ....[138]....
        /*04bc*/ 	.word	0x0500000f


	//   ....[139]....
        /*04c0*/ 	.word	0x0500000f


	//   ....[140]....
        /*04c4*/ 	.word	0x0500000f


	//   ....[141]....
        /*04c8*/ 	.word	0x0500000f


	//   ....[142]....
        /*04cc*/ 	.word	0x0500000f


	//   ....[143]....
        /*04d0*/ 	.word	0x0500000f


	//   ....[144]....
        /*04d4*/ 	.word	0x0500000f


	//   ....[145]....
        /*04d8*/ 	.word	0x0500000f


	//   ....[146]....
        /*04dc*/ 	.word	0x0500000f


	//   ....[147]....
        /*04e0*/ 	.word	0x0500000f


	//   ....[148]....
        /*04e4*/ 	.word	0x0500000f


	//   ....[149]....
        /*04e8*/ 	.word	0x0500000f


	//   ....[150]....
        /*04ec*/ 	.word	0x0500000f


	//   ....[151]....
        /*04f0*/ 	.word	0x0500000f


	//   ....[152]....
        /*04f4*/ 	.word	0x0500000f


	//   ....[153]....
        /*04f8*/ 	.word	0x0500000f


	//   ....[154]....
        /*04fc*/ 	.word	0x0500000f


	//   ....[155]....
        /*0500*/ 	.word	0x0500000f


	//   ....[156]....
        /*0504*/ 	.word	0x0500000f


	//   ....[157]....
        /*0508*/ 	.word	0x0500000f


	//   ....[158]....
        /*050c*/ 	.word	0x0500000f


	//   ....[159]....
        /*0510*/ 	.word	0x0500000f


	//   ....[160]....
        /*0514*/ 	.word	0x0500000f


	//   ....[161]....
        /*0518*/ 	.word	0x0500000f


	//   ....[162]....
        /*051c*/ 	.word	0x0500000f


	//   ....[163]....
        /*0520*/ 	.word	0x0500000f


	//   ....[164]....
        /*0524*/ 	.word	0x0500000f


	//   ....[165]....
        /*0528*/ 	.word	0x0500000f


	//   ....[166]....
        /*052c*/ 	.word	0x0500000f


	//   ....[167]....
        /*0530*/ 	.word	0x0500000f


	//   ....[168]....
        /*0534*/ 	.word	0x0500000f


	//   ....[169]....
        /*0538*/ 	.word	0x0500000f


	//   ....[170]....
        /*053c*/ 	.word	0x0500000f


	//   ....[171]....
        /*0540*/ 	.word	0x0500000f


	//   ....[172]....
        /*0544*/ 	.word	0x0500000f


	//   ....[173]....
        /*0548*/ 	.word	0x0500000f


	//   ....[174]....
        /*054c*/ 	.word	0x0500000f


	//   ....[175]....
        /*0550*/ 	.word	0x0500000f


	//   ....[176]....
        /*0554*/ 	.word	0x0500000f


	//   ....[177]....
        /*0558*/ 	.word	0x0500000f


	//   ....[178]....
        /*055c*/ 	.word	0x0500000f


	//   ....[179]....
        /*0560*/ 	.word	0x0500000f


	//   ....[180]....
        /*0564*/ 	.word	0x0500000f


	//----- nvinfo : EIATTR_COOP_GROUP_INSTR_OFFSETS
	.align		4
.L_113:
        /*0568*/ 	.byte	0x04, 0x28
        /*056a*/ 	.short	(.L_115 - .L_114)


	//   ....[0]....
.L_114:
        /*056c*/ 	.word	0x00000080


	//   ....[1]....
        /*0570*/ 	.word	0x000000b0


	//   ....[2]....
        /*0574*/ 	.word	0x000002d0


	//   ....[3]....
        /*0578*/ 	.word	0x00000430


	//   ....[4]....
        /*057c*/ 	.word	0x00000550


	//   ....[5]....
        /*0580*/ 	.word	0x000006b0


	//   ....[6]....
        /*0584*/ 	.word	0x00001790


	//   ....[7]....
        /*0588*/ 	.word	0x000030b0


	//   ....[8]....
        /*058c*/ 	.word	0x00003100


	//   ....[9]....
        /*0590*/ 	.word	0x00003450


	//   ....[10]....
        /*0594*/ 	.word	0x00003560


	//   ....[11]....
        /*0598*/ 	.word	0x000042b0


	//   ....[12]....
        /*059c*/ 	.word	0x00005580


	//   ....[13]....
        /*05a0*/ 	.word	0x000055e0


	//   ....[14]....
        /*05a4*/ 	.word	0x000059d0


	//   ....[15]....
        /*05a8*/ 	.word	0x000059f0


	//   ....[16]....
        /*05ac*/ 	.word	0x00006d30


	//   ....[17]....
        /*05b0*/ 	.word	0x00006e30


	//   ....[18]....
        /*05b4*/ 	.word	0x00006e90


	//   ....[19]....
        /*05b8*/ 	.word	0x00006f50


	//   ....[20]....
        /*05bc*/ 	.word	0x00006f60


	//   ....[21]....
        /*05c0*/ 	.word	0x00008110


	//   ....[22]....
        /*05c4*/ 	.word	0x00008120


	//   ....[23]....
        /*05c8*/ 	.word	0x00008130


	//   ....[24]....
        /*05cc*/ 	.word	0x00008180


	//   ....[25]....
        /*05d0*/ 	.word	0x00008820


	//   ....[26]....
        /*05d4*/ 	.word	0x00008850


	//   ....[27]....
        /*05d8*/ 	.word	0x00008970


	//   ....[28]....
        /*05dc*/ 	.word	0x00008990


	//   ....[29]....
        /*05e0*/ 	.word	0x00008df0


	//   ....[30]....
        /*05e4*/ 	.word	0x00008e00


	//   ....[31]....
        /*05e8*/ 	.word	0x00009130


	//   ....[32]....
        /*05ec*/ 	.word	0x00009140


	//   ....[33]....
        /*05f0*/ 	.word	0x00009ce0


	//   ....[34]....
        /*05f4*/ 	.word	0x00009cf0


	//   ....[35]....
        /*05f8*/ 	.word	0x00009df0


	//   ....[36]....
        /*05fc*/ 	.word	0x00009e10


	//   ....[37]....
        /*0600*/ 	.word	0x00009f80


	//   ....[38]....
        /*0604*/ 	.word	0x0000a190


	//   ....[39]....
        /*0608*/ 	.word	0x0000a1c0


	//   ....[40]....
        /*060c*/ 	.word	0x0000a1f0


	//   ....[41]....
        /*0610*/ 	.word	0x0000a220


	//   ....[42]....
        /*0614*/ 	.word	0x0000a250


	//   ....[43]....
        /*0618*/ 	.word	0x0000a280


	//   ....[44]....
        /*061c*/ 	.word	0x0000a3f0


	//   ....[45]....
        /*0620*/ 	.word	0x0000a420


	//   ....[46]....
        /*0624*/ 	.word	0x0000a450


	//   ....[47]....
        /*0628*/ 	.word	0x0000a480


	//   ....[48]....
        /*062c*/ 	.word	0x0000a4b0


	//   ....[49]....
        /*0630*/ 	.word	0x0000a4e0


	//   ....[50]....
        /*0634*/ 	.word	0x0000a570


	//   ....[51]....
        /*0638*/ 	.word	0x0000a5a0


	//   ....[52]....
        /*063c*/ 	.word	0x0000a5b0


	//   ....[53]....
        /*0640*/ 	.word	0x0000a650


	//   ....[54]....
        /*0644*/ 	.word	0x0000c0d0


	//   ....[55]....
        /*0648*/ 	.word	0x0000c0f0


	//   ....[56]....
        /*064c*/ 	.word	0x0000c1a0


	//   ....[57]....
        /*0650*/ 	.word	0x0000c1c0


	//   ....[58]....
        /*0654*/ 	.word	0x0000c260


	//   ....[59]....
        /*0658*/ 	.word	0x0000c280


	//   ....[60]....
        /*065c*/ 	.word	0x0000c290


	//   ....[61]....
        /*0660*/ 	.word	0x0000c2a0


	//   ....[62]....
        /*0664*/ 	.word	0x0000cc30


	//   ....[63]....
        /*0668*/ 	.word	0x0000cc50


	//   ....[64]....
        /*066c*/ 	.word	0x0000ccb0


	//   ....[65]....
        /*0670*/ 	.word	0x0000ccf0


	//   ....[66]....
        /*0674*/ 	.word	0x0000cd50


	//   ....[67]....
        /*0678*/ 	.word	0x0000cd90


	//   ....[68]....
        /*067c*/ 	.word	0x0000cda0


	//   ....[69]....
        /*0680*/ 	.word	0x0000cdc0


	//   ....[70]....
        /*0684*/ 	.word	0x0000ce90


	//   ....[71]....
        /*0688*/ 	.word	0x0000ced0


	//   ....[72]....
        /*068c*/ 	.word	0x0000cee0


	//   ....[73]....
        /*0690*/ 	.word	0x0000cf00


	//   ....[74]....
        /*0694*/ 	.word	0x0000d790


	//   ....[75]....
        /*0698*/ 	.word	0x0000d7a0


	//   ....[76]....
        /*069c*/ 	.word	0x0000d7c0


	//   ....[77]....
        /*06a0*/ 	.word	0x0000d840


	//   ....[78]....
        /*06a4*/ 	.word	0x0000d850


	//   ....[79]....
        /*06a8*/ 	.word	0x0000d8b0


	//   ....[80]....
        /*06ac*/ 	.word	0x0000d8e0


	//   ....[81]....
        /*06b0*/ 	.word	0x0000d920


	//   ....[82]....
        /*06b4*/ 	.word	0x0000dc10


	//   ....[83]....
        /*06b8*/ 	.word	0x0000dc30


	//   ....[84]....
        /*06bc*/ 	.word	0x0000dcd0


	//   ....[85]....
        /*06c0*/ 	.word	0x0000dce0


	//   ....[86]....
        /*06c4*/ 	.word	0x0000dd70


	//   ....[87]....
        /*06c8*/ 	.word	0x0000dd80


	//   ....[88]....
        /*06cc*/ 	.word	0x0000dd90


	//   ....[89]....
        /*06d0*/ 	.word	0x0000de20


	//   ....[90]....
        /*06d4*/ 	.word	0x0000e430


	//   ....[91]....
        /*06d8*/ 	.word	0x0000e440


	//   ....[92]....
        /*06dc*/ 	.word	0x0000e4d0


	//   ....[93]....
        /*06e0*/ 	.word	0x0000e570


	//   ....[94]....
        /*06e4*/ 	.word	0x0000e590


	//   ....[95]....
        /*06e8*/ 	.word	0x0000e610


	//   ....[96]....
        /*06ec*/ 	.word	0x0000e630


	//   ....[97]....
        /*06f0*/ 	.word	0x0000e640


	//   ....[98]....
        /*06f4*/ 	.word	0x0000ea60


	//   ....[99]....
        /*06f8*/ 	.word	0x0000ea90


	//   ....[100]....
        /*06fc*/ 	.word	0x0000eb00


	//   ....[101]....
        /*0700*/ 	.word	0x0000eb30


	//   ....[102]....
        /*0704*/ 	.word	0x0000eb60


	//   ....[103]....
        /*0708*/ 	.word	0x0000eb90


	//   ....[104]....
        /*070c*/ 	.word	0x0000ebc0


	//   ....[105]....
        /*0710*/ 	.word	0x0000ebf0


	//   ....[106]....
        /*0714*/ 	.word	0x0000ed90


	//   ....[107]....
        /*0718*/ 	.word	0x0000edc0


	//   ....[108]....
        /*071c*/ 	.word	0x0000edf0


	//   ....[109]....
        /*0720*/ 	.word	0x0000ee20


	//   ....[110]....
        /*0724*/ 	.word	0x0000ee50


	//   ....[111]....
        /*0728*/ 	.word	0x0000ee80


	//   ....[112]....
        /*072c*/ 	.word	0x0000ef40


	//   ....[113]....
        /*0730*/ 	.word	0x0000ef60


	//   ....[114]....
        /*0734*/ 	.word	0x0000ef70


	//   ....[115]....
        /*0738*/ 	.word	0x0000efd0


	//   ....[116]....
        /*073c*/ 	.word	0x0000f5f0


	//   ....[117]....
        /*0740*/ 	.word	0x0000fad0


	//   ....[118]....
        /*0744*/ 	.word	0x0000fbc0


	//   ....[119]....
        /*0748*/ 	.word	0x0000fc60


	//   ....[120]....
        /*074c*/ 	.word	0x0000fcc0


	//   ....[121]....
        /*0750*/ 	.word	0x0000fdd0


	//   ....[122]....
        /*0754*/ 	.word	0x0000fe40


	//   ....[123]....
        /*0758*/ 	.word	0x0000ff50


	//   ....[124]....
        /*075c*/ 	.word	0x0000ffc0


	//   ....[125]....
        /*0760*/ 	.word	0x00010060


	//   ....[126]....
        /*0764*/ 	.word	0x00010190


	//   ....[127]....
        /*0768*/ 	.word	0x000101e0


	//   ....[128]....
        /*076c*/ 	.word	0x00010250


	//   ....[129]....
        /*0770*/ 	.word	0x00010340


	//   ....[130]....
        /*0774*/ 	.word	0x000103c0


	//   ....[131]....
        /*0778*/ 	.word	0x000104a0


	//   ....[132]....
        /*077c*/ 	.word	0x00010520


	//   ....[133]....
        /*0780*/ 	.word	0x00010580


	//   ....[134]....
        /*0784*/ 	.word	0x00010680


	//   ....[135]....
        /*0788*/ 	.word	0x00010780


	//   ....[136]....
        /*078c*/ 	.word	0x000107e0


	//   ....[137]....
        /*0790*/ 	.word	0x000108c0


	//   ....[138]....
        /*0794*/ 	.word	0x00010a00


	//   ....[139]....
        /*0798*/ 	.word	0x00010ad0


	//   ....[140]....
        /*079c*/ 	.word	0x00010b50


	//   ....[141]....
        /*07a0*/ 	.word	0x00010c40


	//   ....[142]....
        /*07a4*/ 	.word	0x00010ca0


	//   ....[143]....
        /*07a8*/ 	.word	0x00010d70


	//   ....[144]....
        /*07ac*/ 	.word	0x00010dd0


	//   ....[145]....
        /*07b0*/ 	.word	0x00010eb0


	//   ....[146]....
        /*07b4*/ 	.word	0x00010fa0


	//   ....[147]....
        /*07b8*/ 	.word	0x00011040


	//   ....[148]....
        /*07bc*/ 	.word	0x000110a0


	//   ....[149]....
        /*07c0*/ 	.word	0x000111a0


	//   ....[150]....
        /*07c4*/ 	.word	0x00011200


	//   ....[151]....
        /*07c8*/ 	.word	0x00011300


	//   ....[152]....
        /*07cc*/ 	.word	0x00011360


	//   ....[153]....
        /*07d0*/ 	.word	0x00011430


	//   ....[154]....
        /*07d4*/ 	.word	0x00011580


	//   ....[155]....
        /*07d8*/ 	.word	0x00011630


	//   ....[156]....
        /*07dc*/ 	.word	0x00011740


	//   ....[157]....
        /*07e0*/ 	.word	0x00011820


	//   ....[158]....
        /*07e4*/ 	.word	0x00011880


	//   ....[159]....
        /*07e8*/ 	.word	0x00011970


	//   ....[160]....
        /*07ec*/ 	.word	0x000119d0


	//   ....[161]....
        /*07f0*/ 	.word	0x00011ab0


	//   ....[162]....
        /*07f4*/ 	.word	0x00011b40


	//   ....[163]....
        /*07f8*/ 	.word	0x00011be0


	//   ....[164]....
        /*07fc*/ 	.word	0x00011d60


	//   ....[165]....
        /*0800*/ 	.word	0x00011dd0


	//   ....[166]....
        /*0804*/ 	.word	0x00011e40


	//   ....[167]....
        /*0808*/ 	.word	0x00011eb0


	//   ....[168]....
        /*080c*/ 	.word	0x00011f20


	//   ....[169]....
        /*0810*/ 	.word	0x00011fa0


	//   ....[170]....
        /*0814*/ 	.word	0x00012020


	//   ....[171]....
        /*0818*/ 	.word	0x000120b0


	//   ....[172]....
        /*081c*/ 	.word	0x00012120


	//   ....[173]....
        /*0820*/ 	.word	0x00012190


	//   ....[174]....
        /*0824*/ 	.word	0x00012200


	//   ....[175]....
        /*0828*/ 	.word	0x00012280


	//   ....[176]....
        /*082c*/ 	.word	0x000122f0


	//   ....[177]....
        /*0830*/ 	.word	0x00012390


	//   ....[178]....
        /*0834*/ 	.word	0x000123e0


	//   ....[179]....
        /*0838*/ 	.word	0x00012470


	//   ....[180]....
        /*083c*/ 	.word	0x000125a0


	//----- nvinfo : EIATTR_REG_RECONFIG
	.align		4
.L_115:
        /*0840*/ 	.byte	0x01, 0x54
	.zero		2


	//----- nvinfo : EIATTR_SYSCALL_OFFSETS
	.align		4
        /*0844*/ 	.byte	0x04, 0x46
        /*0846*/ 	.short	(.L_117 - .L_116)


	//   ....[0]....
.L_116:
        /*0848*/ 	.word	0x00001910


	//   ....[1]....
        /*084c*/ 	.word	0x0000b660


	//   ....[2]....
        /*0850*/ 	.word	0x0000b7b0


	//   ....[3]....
        /*0854*/ 	.word	0x0000b8a0


	//   ....[4]....
        /*0858*/ 	.word	0x0000c6e0


	//----- nvinfo : EIATTR_MBARRIER_INSTR_OFFSETS
	.align		4
.L_117:
        /*085c*/ 	.byte	0x04, 0x39
        /*085e*/ 	.short	(.L_119 - .L_118)


	//   ....[0]....
.L_118:
        /*0860*/ 	.word	0x00000180
        /*0864*/ 	.word	0x000000ff
        /*0868*/ 	.word	0x0002d800
        /*086c*/ 	.short	0x0100
        /*086e*/ 	.byte	0x08
	.zero		1


	//   ....[1]....
        /*0870*/ 	.word	0x00000190
        /*0874*/ 	.word	0x000000ff
        /*0878*/ 	.word	0x0002d820
        /*087c*/ 	.short	0x0100
        /*087e*/ 	.byte	0x08
	.zero		1


	//   ....[2]....
        /*0880*/ 	.word	0x00000280
        /*0884*/ 	.word	0x000000ff
        /*0888*/ 	.word	0x0002d830
        /*088c*/ 	.short	0x0100
        /*088e*/ 	.byte	0x08
	.zero		1


	//   ....[3]....
        /*0890*/ 	.word	0x00000290
        /*0894*/ 	.word	0x000000ff
        /*0898*/ 	.word	0x0002d840
        /*089c*/ 	.short	0x0100
        /*089e*/ 	.byte	0x08
	.zero		1


	//   ....[4]....
        /*08a0*/ 	.word	0x000002a0
        /*08a4*/ 	.word	0x000000ff
        /*08a8*/ 	.word	0x0002d838
        /*08ac*/ 	.short	0x0100
        /*08ae*/ 	.byte	0x08
	.zero		1


	//   ....[5]....
        /*08b0*/ 	.word	0x000002b0
        /*08b4*/ 	.word	0x000000ff
        /*08b8*/ 	.word	0x0002d848
        /*08bc*/ 	.short	0x0100
        /*08be*/ 	.byte	0x08
	.zero		1


	//   ....[6]....
        /*08c0*/ 	.word	0x000003e0
        /*08c4*/ 	.word	0x000000ff
        /*08c8*/ 	.word	0x0002d850
        /*08cc*/ 	.short	0x0100
        /*08ce*/ 	.byte	0x08
	.zero		1


	//   ....[7]....
        /*08d0*/ 	.word	0x000003f0
        /*08d4*/ 	.word	0x000000ff
        /*08d8*/ 	.word	0x0002d860
        /*08dc*/ 	.short	0x0100
        /*08de*/ 	.byte	0x08
	.zero		1


	//   ....[8]....
        /*08e0*/ 	.word	0x00000400
        /*08e4*/ 	.word	0x000000ff
        /*08e8*/ 	.word	0x0002d858
        /*08ec*/ 	.short	0x0100
        /*08ee*/ 	.byte	0x08
	.zero		1


	//   ....[9]....
        /*08f0*/ 	.word	0x00000410
        /*08f4*/ 	.word	0x000000ff
        /*08f8*/ 	.word	0x0002d868
        /*08fc*/ 	.short	0x0100
        /*08fe*/ 	.byte	0x08
	.zero		1


	//   ....[10]....
        /*0900*/ 	.word	0x00000500
        /*0904*/ 	.word	0x000000ff
        /*0908*/ 	.word	0x0002d870
        /*090c*/ 	.short	0x0100
        /*090e*/ 	.byte	0x06
	.zero		1


	//   ....[11]....
        /*0910*/ 	.word	0x00000510
        /*0914*/ 	.word	0x000000ff
        /*0918*/ 	.word	0x0002d880
        /*091c*/ 	.short	0x0100
        /*091e*/ 	.byte	0x06
	.zero		1


	//   ....[12]....
        /*0920*/ 	.word	0x00000520
        /*0924*/ 	.word	0x000000ff
        /*0928*/ 	.word	0x0002d878
        /*092c*/ 	.short	0x0100
        /*092e*/ 	.byte	0x06
	.zero		1


	//   ....[13]....
        /*0930*/ 	.word	0x00000530
        /*0934*/ 	.word	0x000000ff
        /*0938*/ 	.word	0x0002d888
        /*093c*/ 	.short	0x0100
        /*093e*/ 	.byte	0x06
	.zero		1


	//   ....[14]....
        /*0940*/ 	.word	0x00000660
        /*0944*/ 	.word	0x000000ff
        /*0948*/ 	.word	0x0002d890
        /*094c*/ 	.short	0x0100
        /*094e*/ 	.byte	0x08
	.zero		1


	//   ....[15]....
        /*0950*/ 	.word	0x00000670
        /*0954*/ 	.word	0x000000ff
        /*0958*/ 	.word	0x0002d8a0
        /*095c*/ 	.short	0x0100
        /*095e*/ 	.byte	0x08
	.zero		1


	//   ....[16]....
        /*0960*/ 	.word	0x00000680
        /*0964*/ 	.word	0x000000ff
        /*0968*/ 	.word	0x0002d898
        /*096c*/ 	.short	0x0100
        /*096e*/ 	.byte	0x08
	.zero		1


	//   ....[17]....
        /*0970*/ 	.word	0x00000690
        /*0974*/ 	.word	0x000000ff
        /*0978*/ 	.word	0x0002d8a8
        /*097c*/ 	.short	0x0100
        /*097e*/ 	.byte	0x08
	.zero		1


	//   ....[18]....
        /*0980*/ 	.word	0x000007c0
        /*0984*/ 	.word	0x000000ff
        /*0988*/ 	.word	0x0002d8b0
        /*098c*/ 	.short	0x0100
        /*098e*/ 	.byte	0x08
	.zero		1


	//   ....[19]....
        /*0990*/ 	.word	0x000007d0
        /*0994*/ 	.word	0x000000ff
        /*0998*/ 	.word	0x0002d8c0
        /*099c*/ 	.short	0x0100
        /*099e*/ 	.byte	0x08
	.zero		1


	//   ....[20]....
        /*09a0*/ 	.word	0x000007e0
        /*09a4*/ 	.word	0x000000ff
        /*09a8*/ 	.word	0x0002d8b8
        /*09ac*/ 	.short	0x0100
        /*09ae*/ 	.byte	0x08
	.zero		1


	//   ....[21]....
        /*09b0*/ 	.word	0x000007f0
        /*09b4*/ 	.word	0x000000ff
        /*09b8*/ 	.word	0x0002d8c8
        /*09bc*/ 	.short	0x0100
        /*09be*/ 	.byte	0x08
	.zero		1


	//   ....[22]....
        /*09c0*/ 	.word	0x00001980
        /*09c4*/ 	.word	0x000000ff
        /*09c8*/ 	.word	0x0002d800
        /*09cc*/ 	.short	0x010a
        /*09ce*/ 	.byte	0x29
	.zero		1


	//   ....[23]....
        /*09d0*/ 	.word	0x000019f0
        /*09d4*/ 	.word	0x00000000
        /*09d8*/ 	.word	0x0002d830
        /*09dc*/ 	.short	0x010a
        /*09de*/ 	.byte	0x3f
	.zero		1


	//   ....[24]....
        /*09e0*/ 	.word	0x00001a40
        /*09e4*/ 	.word	0x00000000
        /*09e8*/ 	.word	0x0002d830
        /*09ec*/ 	.short	0x010a
        /*09ee*/ 	.byte	0x3f
	.zero		1


	//   ....[25]....
        /*09f0*/ 	.word	0x00002b60
        /*09f4*/ 	.word	0x000000ff
        /*09f8*/ 	.word	0x00000000
        /*09fc*/ 	.short	0x0101
        /*09fe*/ 	.byte	0x06
	.zero		1


	//   ....[26]....
        /*0a00*/ 	.word	0x00004560
        /*0a04*/ 	.word	0x000000ff
        /*0a08*/ 	.word	0x0002d830
        /*0a0c*/ 	.short	0x010a
        /*0a0e*/ 	.byte	0x06
	.zero		1


	//   ....[27]....
        /*0a10*/ 	.word	0x000045a0
        /*0a14*/ 	.word	0x000000ff
        /*0a18*/ 	.word	0x0002d830
        /*0a1c*/ 	.short	0x010a
        /*0a1e*/ 	.byte	0x06
	.zero		1


	//   ....[28]....
        /*0a20*/ 	.word	0x00004880
        /*0a24*/ 	.word	0x000000ff
        /*0a28*/ 	.word	0x0002d850
        /*0a2c*/ 	.short	0x010a
        /*0a2e*/ 	.byte	0x06
	.zero		1


	//   ....[29]....
        /*0a30*/ 	.word	0x000048c0
        /*0a34*/ 	.word	0x000000ff
        /*0a38*/ 	.word	0x0002d850
        /*0a3c*/ 	.short	0x010a
        /*0a3e*/ 	.byte	0x06
	.zero		1


	//   ....[30]....
        /*0a40*/ 	.word	0x00005230
        /*0a44*/ 	.word	0x000000ff
        /*0a48*/ 	.word	0x00000000
        /*0a4c*/ 	.short	0x0101
        /*0a4e*/ 	.byte	0x06
	.zero		1


	//   ....[31]....
        /*0a50*/ 	.word	0x000067d0
        /*0a54*/ 	.word	0x000000ff
        /*0a58*/ 	.word	0x00000000
        /*0a5c*/ 	.short	0x0101
        /*0a5e*/ 	.byte	0x06
	.zero		1


	//   ....[32]....
        /*0a60*/ 	.word	0x00006da0
        /*0a64*/ 	.word	0x000000ff
        /*0a68*/ 	.word	0x0002d850
        /*0a6c*/ 	.short	0x010a
        /*0a6e*/ 	.byte	0x04
	.zero		1


	//   ....[33]....
        /*0a70*/ 	.word	0x00006de0
        /*0a74*/ 	.word	0x000000ff
        /*0a78*/ 	.word	0x0002d850
        /*0a7c*/ 	.short	0x010a
        /*0a7e*/ 	.byte	0x04
	.zero		1


	//   ....[34]....
        /*0a80*/ 	.word	0x00007460
        /*0a84*/ 	.word	0x000000ff
        /*0a88*/ 	.word	0x00000000
        /*0a8c*/ 	.short	0x0101
        /*0a8e*/ 	.byte	0x04
	.zero		1


	//   ....[35]....
        /*0a90*/ 	.word	0x00008840
        /*0a94*/ 	.word	0x000000ff
        /*0a98*/ 	.word	0x00000000
        /*0a9c*/ 	.short	0x0101
        /*0a9e*/ 	.byte	0x04
	.zero		1


	//   ....[36]....
        /*0aa0*/ 	.word	0x00008d60
        /*0aa4*/ 	.word	0x000000ff
        /*0aa8*/ 	.word	0x00000000
        /*0aac*/ 	.short	0x0101
        /*0aae*/ 	.byte	0x04
	.zero		1


	//   ....[37]....
        /*0ab0*/ 	.word	0x0000be60
        /*0ab4*/ 	.word	0x00000002
        /*0ab8*/ 	.word	0x0002d840
        /*0abc*/ 	.short	0x010a
        /*0abe*/ 	.byte	0x3f
	.zero		1


	//   ....[38]....
        /*0ac0*/ 	.word	0x0000c3e0
        /*0ac4*/ 	.word	0x00000002
        /*0ac8*/ 	.word	0x0002d830
        /*0acc*/ 	.short	0x0107
        /*0ace*/ 	.byte	0x3f
	.zero		1


	//   ....[39]....
        /*0ad0*/ 	.word	0x0000c4b0
        /*0ad4*/ 	.word	0x00000002
        /*0ad8*/ 	.word	0x0002d830
        /*0adc*/ 	.short	0x0101
        /*0ade*/ 	.byte	0x3f
	.zero		1


	//   ....[40]....
        /*0ae0*/ 	.word	0x0000d040
        /*0ae4*/ 	.word	0x00000011
        /*0ae8*/ 	.word	0x0002d800
        /*0aec*/ 	.short	0x0107
        /*0aee*/ 	.byte	0x3f
	.zero		1


	//   ....[41]....
        /*0af0*/ 	.word	0x0000d130
        /*0af4*/ 	.word	0x00000011
        /*0af8*/ 	.word	0x0002d800
        /*0afc*/ 	.short	0x0101
        /*0afe*/ 	.byte	0x3f
	.zero		1


	//   ....[42]....
        /*0b00*/ 	.word	0x0000d150
        /*0b04*/ 	.word	0x00000011
        /*0b08*/ 	.word	0x0002d820
        /*0b0c*/ 	.short	0x010a
        /*0b0e*/ 	.byte	0x3f
	.zero		1


	//   ....[43]....
        /*0b10*/ 	.word	0x0000d570
        /*0b14*/ 	.word	0x00000005
        /*0b18*/ 	.word	0x0002d840
        /*0b1c*/ 	.short	0x010a
        /*0b1e*/ 	.byte	0x3f
	.zero		1


	//   ....[44]....
        /*0b20*/ 	.word	0x0000d9d0
        /*0b24*/ 	.word	0x00000005
        /*0b28*/ 	.word	0x0002d830
        /*0b2c*/ 	.short	0x0107
        /*0b2e*/ 	.byte	0x3f
	.zero		1


	//   ....[45]....
        /*0b30*/ 	.word	0x0000da90
        /*0b34*/ 	.word	0x00000005
        /*0b38*/ 	.word	0x0002d830
        /*0b3c*/ 	.short	0x0101
        /*0b3e*/ 	.byte	0x3f
	.zero		1


	//   ....[46]....
        /*0b40*/ 	.word	0x0000daf0
        /*0b44*/ 	.word	0x00000005
        /*0b48*/ 	.word	0x0002d860
        /*0b4c*/ 	.short	0x010a
        /*0b4e*/ 	.byte	0x3f
	.zero		1


	//   ....[47]....
        /*0b50*/ 	.word	0x0000dfe0
        /*0b54*/ 	.word	0x00000005
        /*0b58*/ 	.word	0x0002d850
        /*0b5c*/ 	.short	0x0107
        /*0b5e*/ 	.byte	0x3f
	.zero		1


	//   ....[48]....
        /*0b60*/ 	.word	0x0000e0d0
        /*0b64*/ 	.word	0x00000005
        /*0b68*/ 	.word	0x0002d850
        /*0b6c*/ 	.short	0x0101
        /*0b6e*/ 	.byte	0x3f
	.zero		1


	//   ....[49]....
        /*0b70*/ 	.word	0x0000e2f0
        /*0b74*/ 	.word	0x00000000
        /*0b78*/ 	.word	0x0002d860
        /*0b7c*/ 	.short	0x010a
        /*0b7e*/ 	.byte	0x3f
	.zero		1


	//   ....[50]....
        /*0b80*/ 	.word	0x0000e770
        /*0b84*/ 	.word	0x00000000
        /*0b88*/ 	.word	0x0002d850
        /*0b8c*/ 	.short	0x0107
        /*0b8e*/ 	.byte	0x3f
	.zero		1


	//   ....[51]....
        /*0b90*/ 	.word	0x0000e840
        /*0b94*/ 	.word	0x00000000
        /*0b98*/ 	.word	0x0002d850
        /*0b9c*/ 	.short	0x0101
        /*0b9e*/ 	.byte	0x3f
	.zero		1


	//   ....[52]....
        /*0ba0*/ 	.word	0x0000f570
        /*0ba4*/ 	.word	0x00000005
        /*0ba8*/ 	.word	0x0002d820
        /*0bac*/ 	.short	0x010a
        /*0bae*/ 	.byte	0x3f
	.zero		1


	//   ....[53]....
        /*0bb0*/ 	.word	0x0000f6f0
        /*0bb4*/ 	.word	0x00000003
        /*0bb8*/ 	.word	0x0002d840
        /*0bbc*/ 	.short	0x010a
        /*0bbe*/ 	.byte	0x3f
	.zero		1


	//   ....[54]....
        /*0bc0*/ 	.word	0x0000f790
        /*0bc4*/ 	.word	0x00000005
        /*0bc8*/ 	.word	0x0002d840
        /*0bcc*/ 	.short	0x010a
        /*0bce*/ 	.byte	0x3f
	.zero		1


	//   ....[55]....
        /*0bd0*/ 	.word	0x0000f7d0
        /*0bd4*/ 	.word	0x00000003
        /*0bd8*/ 	.word	0x0002d860
        /*0bdc*/ 	.short	0x010a
        /*0bde*/ 	.byte	0x3f
	.zero		1


	//   ....[56]....
        /*0be0*/ 	.word	0x0000f810
        /*0be4*/ 	.word	0x00000005
        /*0be8*/ 	.word	0x0002d860
        /*0bec*/ 	.short	0x010a
        /*0bee*/ 	.byte	0x3f
	.zero		1


	//   ....[57]....
        /*0bf0*/ 	.word	0x0000f880
        /*0bf4*/ 	.word	0x00000003
        /*0bf8*/ 	.word	0x0002d800
        /*0bfc*/ 	.short	0x010a
        /*0bfe*/ 	.byte	0x3f
	.zero		1


	//   ....[58]....
        /*0c00*/ 	.word	0x0000f8d0
        /*0c04*/ 	.word	0x00000000
        /*0c08*/ 	.word	0x0002d830
        /*0c0c*/ 	.short	0x010a
        /*0c0e*/ 	.byte	0x3f
	.zero		1


	//   ....[59]....
        /*0c10*/ 	.word	0x0000f930
        /*0c14*/ 	.word	0x00000009
        /*0c18*/ 	.word	0x0002d830
        /*0c1c*/ 	.short	0x010a
        /*0c1e*/ 	.byte	0x3f
	.zero		1


	//   ....[60]....
        /*0c20*/ 	.word	0x0000f990
        /*0c24*/ 	.word	0x00000008
        /*0c28*/ 	.word	0x0002d850
        /*0c2c*/ 	.short	0x010a
        /*0c2e*/ 	.byte	0x3f
	.zero		1


	//   ....[61]....
        /*0c30*/ 	.word	0x0000f9f0
        /*0c34*/ 	.word	0x00000003
        /*0c38*/ 	.word	0x0002d850
        /*0c3c*/ 	.short	0x010a
        /*0c3e*/ 	.byte	0x3f
	.zero		1


	//   ....[62]....
        /*0c40*/ 	.word	0x0000fb10
        /*0c44*/ 	.word	0x00000002
        /*0c48*/ 	.word	0x0002d840
        /*0c4c*/ 	.short	0x010a
        /*0c4e*/ 	.byte	0x3f
	.zero		1


	//   ....[63]....
        /*0c50*/ 	.word	0x00010900
        /*0c54*/ 	.word	0x00000011
        /*0c58*/ 	.word	0x0002d820
        /*0c5c*/ 	.short	0x010a
        /*0c5e*/ 	.byte	0x3f
	.zero		1


	//   ....[64]....
        /*0c60*/ 	.word	0x00010950
        /*0c64*/ 	.word	0x00000005
        /*0c68*/ 	.word	0x0002d840
        /*0c6c*/ 	.short	0x010a
        /*0c6e*/ 	.byte	0x3f
	.zero		1


	//   ....[65]....
        /*0c70*/ 	.word	0x00010ef0
        /*0c74*/ 	.word	0x00000005
        /*0c78*/ 	.word	0x0002d860
        /*0c7c*/ 	.short	0x010a
        /*0c7e*/ 	.byte	0x3f
	.zero		1


	//   ....[66]....
        /*0c80*/ 	.word	0x000114d0
        /*0c84*/ 	.word	0x00000000
        /*0c88*/ 	.word	0x0002d860
        /*0c8c*/ 	.short	0x010a
        /*0c8e*/ 	.byte	0x3f
	.zero		1


	//   ....[67]....
        /*0c90*/ 	.word	0x000124c0
        /*0c94*/ 	.word	0x00000005
        /*0c98*/ 	.word	0x0002d820
        /*0c9c*/ 	.short	0x010a
        /*0c9e*/ 	.byte	0x3f
	.zero		1


	//   ....[68]....
        /*0ca0*/ 	.word	0x00012660
        /*0ca4*/ 	.word	0x00000003
        /*0ca8*/ 	.word	0x0002d840
        /*0cac*/ 	.short	0x010a
        /*0cae*/ 	.byte	0x3f
	.zero		1


	//   ....[69]....
        /*0cb0*/ 	.word	0x000126b0
        /*0cb4*/ 	.word	0x00000005
        /*0cb8*/ 	.word	0x0002d840
        /*0cbc*/ 	.short	0x010a
        /*0cbe*/ 	.byte	0x3f
	.zero		1


	//   ....[70]....
        /*0cc0*/ 	.word	0x00012700
        /*0cc4*/ 	.word	0x00000003
        /*0cc8*/ 	.word	0x0002d860
        /*0ccc*/ 	.short	0x010a
        /*0cce*/ 	.byte	0x3f
	.zero		1


	//----- nvinfo : EIATTR_NUM_MBARRIERS
	.align		4
.L_119:
        /*0cd0*/ 	.byte	0x03, 0x38
        /*0cd2*/ 	.short	0x0016


	//----- nvinfo : EIATTR_EXIT_INSTR_OFFSETS
	.align		4
        /*0cd4*/ 	.byte	0x04, 0x1c
        /*0cd6*/ 	.short	(.L_121 - .L_120)


	//   ....[0]....
.L_120:
        /*0cd8*/ 	.word	0x000009a0


	//   ....[1]....
        /*0cdc*/ 	.word	0x00009f30


	//   ....[2]....
        /*0ce0*/ 	.word	0x0000f860


	//----- nvinfo : EIATTR_MAX_THREADS
	.align		4
.L_121:
        /*0ce4*/ 	.byte	0x04, 0x05
        /*0ce6*/ 	.short	(.L_123 - .L_122)
.L_122:
        /*0ce8*/ 	.word	0x00000200
        /*0cec*/ 	.word	0x00000001
        /*0cf0*/ 	.word	0x00000001


	//----- nvinfo : EIATTR_CRS_STACK_SIZE
	.align		4
.L_123:
        /*0cf4*/ 	.byte	0x04, 0x1e
        /*0cf6*/ 	.short	(.L_125 - .L_124)
.L_124:
        /*0cf8*/ 	.word	0x00000000


	//----- nvinfo : EIATTR_CBANK_PARAM_SIZE
	.align		4
.L_125:
        /*0cfc*/ 	.byte	0x03, 0x19
        /*0cfe*/ 	.short	0x0af0


	//----- nvinfo : EIATTR_PARAM_CBANK
	.align		4
        /*0d00*/ 	.byte	0x04, 0x0a
        /*0d02*/ 	.short	(.L_127 - .L_126)
	.align		4
.L_126:
        /*0d04*/ 	.word	index@(.nv.constant0._ZN7cutlass13device_kernelIN5flash11enable_sm90INS1_16FlashAttnFwdSm90INS1_25CollectiveMainloopFwdSm90ILi2EN4cute5tupleIJNS5_1CILi1EEES8_S8_EEENS6_IJNS7_ILi192EEENS7_ILi128EEENS7_ILi96EEEEEELi96ENS_6half_tEfNS_4arch4Sm90ELb0ELb0ELb1ELb1ELb1ELb0ELb0ELb0ELb1ELb1ELb1ELb0EEENS1_21CollectiveEpilogueFwdINS6_IJSA_SC_SB_EEES9_SE_SG_Li384ELb1ELb1ELb1ELb0EEENS1_36VarlenDynamicPersistentTileSchedulerILi192ELi128ELi384ELi128ELb1ELb1ELb1ELb0ELb1ELb1EEEEEEEEEvNT_6ParamsE)
        /*0d08*/ 	.short	0x0210
        /*0d0a*/ 	.short	0x0af0


	//----- nvinfo : EIATTR_SW_WAR
	.align		4
.L_127:
        /*0d0c*/ 	.byte	0x04, 0x36
        /*0d0e*/ 	.short	(.L_129 - .L_128)
.L_128:
        /*0d10*/ 	.word	0x00000008
.L_129:


//--------------------- .nv.info._ZN7cutlass13device_kernelIN5flash11enable_sm90INS1_16FlashAttnFwdSm90INS1_25CollectiveMainloopFwdSm90ILi2EN4cute5tupleIJNS5_1CILi1EEES8_S8_EEENS6_IJNS7_ILi192EEENS7_ILi128EEENS7_ILi96EEEEEELi96ENS_6half_tEfNS_4arch4Sm90ELb0ELb0ELb1ELb1ELb1ELb1ELb0ELb0ELb1ELb1ELb1ELb0EEENS1_21CollectiveEpilogueFwdINS6_IJSA_SC_SB_EEES9_SE_SG_Li384ELb1ELb1ELb1ELb0EEENS1_36VarlenDynamicPersistentTileSchedulerILi192ELi128ELi384ELi128ELb1ELb1ELb1ELb0ELb1ELb1EEEEEEEEEvNT_6ParamsE --------------------------
	.section	.nv.info._ZN7cutlass13device_kernelIN5flash11enable_sm90INS1_16FlashAttnFwdSm90INS1_25CollectiveMainloopFwdSm90ILi2EN4cute5tupleIJNS5_1CILi1EEES8_S8_EEENS6_IJNS7_ILi192EEENS7_ILi128EEENS7_ILi96EEEEEELi96ENS_6half_tEfNS_4arch4Sm90ELb0ELb0ELb1ELb1ELb1ELb1ELb0ELb0ELb1ELb1ELb1ELb0EEENS1_21CollectiveEpilogueFwdINS6_IJSA_SC_SB_EEES9_SE_SG_Li384ELb1ELb1ELb1ELb0EEENS1_36VarlenDynamicPersistentTileSchedulerILi192ELi128ELi384ELi128ELb1ELb1ELb1ELb0ELb1ELb1EEEEEEEEEvNT_6ParamsE,"",@"SHT_CUDA_INFO"
	.sectionflags	@""
	.align	4


	//----- nvinfo : EIATTR_CUDA_API_VERSION
	.align		4
        /*0000*/ 	.byte	0x04, 0x37
        /*0002*/ 	.short	(.L_131 - .L_130)
.L_130:
        /*0004*/ 	.word	0x00000082


	//----- nvinfo : EIATTR_KPARAM_INFO
	.align		4
.L_131:
        /*0008*/ 	.byte	0x04, 0x17
        /*000a*/ 	.short	(.L_133 - .L_132)
.L_132:
        /*000c*/ 	.word	0x00000000
        /*0010*/ 	.short	0x0000
        /*0012*/ 	.short	0x0070
        /*0014*/ 	.byte	0x00, 0xf0, 0x01, 0x2a


	//----- nvinfo : EIATTR_SPARSE_MMA_MASK
	.align		4
.L_133:
        /*0018*/ 	.byte	0x03, 0x50
        /*001a*/ 	.short	0x0000


	//----- nvinfo : EIATTR_MAXREG_COUNT
	.align		4
        /*001c*/ 	.byte	0x03, 0x1b
        /*001e*/ 	.short	0x0080


	//----- nvinfo : EIATTR_NUM_BARRIERS
	.align		4
        /*0020*/ 	.byte	0x02, 0x4c
        /*0022*/ 	.byte	0x10
	.zero		1


	//----- nvinfo : EIATTR_EXTERNS
	.align		4
        /*0024*/ 	.byte	0x04, 0x0f
        /*0026*/ 	.short	(.L_135 - .L_134)


	//   ....[0]....
	.align		4
.L_134:
        /*0028*/ 	.word	index@(__assertfail)


	//----- nvinfo : EIATTR_ANNOTATIONS
	.align		4
.L_135:
        /*002c*/ 	.byte	0x04, 0x55
        /*002e*/ 	.short	(.L_137 - .L_136)


	//   ....[0]....
.L_136:
        /* <DEDUP_REMOVED lines=130> */


	//----- nvinfo : EIATTR_MERCURY_ISA_VERSION
	.align		4
.L_137:
        /*0838*/ 	.byte	0x03, 0x5f
        /*083a*/ 	.short	0x0101


	//----- nvinfo : EIATTR_UNUSED_LOAD_BYTE_OFFSET
	.align		4
        /*083c*/ 	.byte	0x04, 0x44
        /*083e*/ 	.short	(.L_139 - .L_138)


	//   ....[0]....
.L_138:
        /*0840*/ 	.word	0x00000a90
        /*0844*/ 	.word	0x0000fff0


	//   ....[1]....
        /*0848*/ 	.word	0x00011d50
        /*084c*/ 	.word	0x0000fff0


	//----- nvinfo : EIATTR_INT_WARP_WIDE_INSTR_OFFSETS
	.align		4
.L_139:
        /*0850*/ 	.byte	0x04, 0x31
        /*0852*/ 	.short	(.L_141 - .L_140)


	//   ....[0]....
.L_140:
        /*0854*/ 	.word	0x00000130


	//   ....[1]....
        /*0858*/ 	.word	0x00000170


	//   ....[2]....
        /*085c*/ 	.word	0x000001e0


	//   ....[3]....
        /*0860*/ 	.word	0x00017710


	//   ....[4]....
        /*0864*/ 	.word	0x000177a0


	//   ....[5]....
        /*0868*/ 	.word	0x0001a410


	//   ....[6]....
        /*086c*/ 	.word	0x0001a4a0


	//----- nvinfo : EIATTR_COOP_GROUP_MASK_REGIDS
	.align		4
.L_141:
        /*0870*/ 	.byte	0x04, 0x29
        /*0872*/ 	.short	(.L_143 - .L_142)


	//   ....[0]....
.L_142:
        /*0874*/ 	.word	0xffffffff


	//   ....[1]....
        /*0878*/ 	.word	0xffffffff


	//   ....[2]....
        /*087c*/ 	.word	0xffffffff


	//   ....[3]....
        /*0880*/ 	.word	0xffffffff


	//   ....[4]....
        /*0884*/ 	.word	0xffffffff


	//   ....[5]....
        /*0888*/ 	.word	0xffffffff


	//   ....[6]....
        /*088c*/ 	.word	0xffffffff


	//   ....[7]....
        /*0890*/ 	.word	0xffffffff


	//   ....[8]....
        /*0894*/ 	.word	0xffffffff


	//   ....[9]....
        /*0898*/ 	.word	0xffffffff


	//   ....[10]....
        /*089c*/ 	.word	0xffffffff


	//   ....[11]....
        /*08a0*/ 	.word	0xffffffff


	//   ....[12]....
        /*08a4*/ 	.word	0xffffffff


	//   ....[13]....
        /*08a8*/ 	.word	0xffffffff


	//   ....[14]....
        /*08ac*/ 	.word	0xffffffff


	//   ....[15]....
        /*08b0*/ 	.word	0xffffffff


	//   ....[16]....
        /*08b4*/ 	.word	0xffffffff


	//   ....[17]....
        /*08b8*/ 	.word	0xffffffff


	//   ....[18]....
        /*08bc*/ 	.word	0xffffffff


	//   ....[19]....
        /*08c0*/ 	.word	0xffffffff


	//   ....[20]....
        /*08c4*/ 	.word	0xffffffff


	//   ....[21]....
        /*08c8*/ 	.word	0xffffffff


	//   ....[22]....
        /*08cc*/ 	.word	0xffffffff


	//   ....[23]....
        /*08d0*/ 	.word	0xffffffff


	//   ....[24]....
        /*08d4*/ 	.word	0xffffffff


	//   ....[25]....
        /*08d8*/ 	.word	0xffffffff


	//   ....[26]....
        /*08dc*/ 	.word	0xffffffff


	//   ....[27]....
        /*08e0*/ 	.word	0xffffffff


	//   ....[28]....
        /*08e4*/ 	.word	0xffffffff


	//   ....[29]....
        /*08e8*/ 	.word	0xffffffff


	//   ....[30]....
        /*08ec*/ 	.word	0xffffffff


	//   ....[31]....
        /*08f0*/ 	.word	0xffffffff


	//   ....[32]....
        /*08f4*/ 	.word	0xffffffff


	//   ....[33]....
        /*08f8*/ 	.word	0xffffffff


	//   ....[34]....
        /*08fc*/ 	.word	0xffffffff


	//   ....[35]....
        /*0900*/ 	.word	0xffffffff


	//   ....[36]....
        /*0904*/ 	.word	0xffffffff


	//   ....[37]....
        /*0908*/ 	.word	0xffffffff


	//   ....[38]....
        /*090c*/ 	.word	0xffffffff


	//   ....[39]....
        /*0910*/ 	.word	0xffffffff


	//   ....[40]....
        /*0914*/ 	.word	0xffffffff


	//   ....[41]....
        /*0918*/ 	.word	0xffffffff


	//   ....[42]....
        /*091c*/ 	.word	0xffffffff


	//   ....[43]....
        /*0920*/ 	.word	0xffffffff


	//   ....[44]....
        /*0924*/ 	.word	0xffffffff


	//   ....[45]....
        /*0928*/ 	.word	0xffffffff


	//   ....[46]....
        /*092c*/ 	.word	0xffffffff


	//   ....[47]....
        /*0930*/ 	.word	0xffffffff


	//   ....[48]....
        /*0934*/ 	.word	0xffffffff


	//   ....[49]....
        /*0938*/ 	.word	0xffffffff


	//   ....[50]....
        /*093c*/ 	.word	0xffffffff


	//   ....[51]....
        /*0940*/ 	.word	0xffffffff


	//   ....[52]....
        /*0944*/ 	.word	0xffffffff


	//   ....[53]....
        /*0948*/ 	.word	0xffffffff


	//   ....[54]....
        /*094c*/ 	.word	0xffffffff


	//   ....[55]....
        /*0950*/ 	.word	0xffffffff


	//   ....[56]....
        /*0954*/ 	.word	0xffffffff


	//   ....[57]....
        /*0958*/ 	.word	0xffffffff


	//   ....[58]....
        /*095c*/ 	.word	0xffffffff


	//   ....[59]....
        /*0960*/ 	.word	0xffffffff


	//   ....[60]....
        /*0964*/ 	.word	0xffffffff


	//   ....[61]....
        /*0968*/ 	.word	0xffffffff


	//   ....[62]....
        /*096c*/ 	.word	0xffffffff


	//   ....[63]....
        /*0970*/ 	.word	0xffffffff


	//   ....[64]....
        /*0974*/ 	.word	0xffffffff


	//   ....[65]....
        /*0978*/ 	.word	0xffffffff


	//   ....[66]....
        /*097c*/ 	.word	0xffffffff


	//   ....[67]....
        /*0980*/ 	.word	0xffffffff


	//   ....[68]....
        /*0984*/ 	.word	0xffffffff


	//   ....[69]....
        /*0988*/ 	.word	0xffffffff


	//   ....[70]....
        /*098c*/ 	.word	0xffffffff


	//   ....[71]....
        /*0990*/ 	.word	0xffffffff


	//   ....[72]....
        /*0994*/ 	.word	0xffffffff


	//   ....[73]....
        /*0998*/ 	.word	0xffffffff


	//   ....[74]....
        /*099c*/ 	.word	0xffffffff


	//   ....[75]....
        /*09a0*/ 	.word	0xffffffff


	//   ....[76]....
        /*09a4*/ 	.word	0xffffffff


	//   ....[77]....
        /*09a8*/ 	.word	0xffffffff


	//   ....[78]....
        /*09ac*/ 	.word	0xffffffff


	//   ....[79]....
        /*09b0*/ 	.word	0xffffffff


	//   ....[80]....
        /*09b4*/ 	.word	0xffffffff


	//   ....[81]....
        /*09b8*/ 	.word	0xffffffff


	//   ....[82]....
        /*09bc*/ 	.word	0xffffffff


	//   ....[83]....
        /*09c0*/ 	.word	0xffffffff


	//   ....[84]....
        /*09c4*/ 	.word	0xffffffff


	//   ....[85]....
        /*09c8*/ 	.word	0xffffffff


	//   ....[86]....
        /*09cc*/ 	.word	0xffffffff


	//   ....[87]....
        /*09d0*/ 	.word	0xffffffff


	//   ....[88]....
        /*09d4*/ 	.word	0xffffffff


	//   ....[89]....
        /*09d8*/ 	.word	0xffffffff


	//   ....[90]....
        /*09dc*/ 	.word	0xffffffff


	//   ....[91]....
        /*09e0*/ 	.word	0xffffffff


	//   ....[92]....
        /*09e4*/ 	.word	0xffffffff


	//   ....[93]....
        /*09e8*/ 	.word	0xffffffff


	//   ....[94]....
        /*09ec*/ 	.word	0xffffffff


	//   ....[95]....
        /*09f0*/ 	.word	0xffffffff


	//   ....[96]....
        /*09f4*/ 	.word	0xffffffff


	//   ....[97]....
        /*09f8*/ 	.word	0xffffffff


	//   ....[98]....
        /*09fc*/ 	.word	0xffffffff


	//   ....[99]....
        /*0a00*/ 	.word	0xffffffff


	//   ....[100]....
        /*0a04*/ 	.word	0xffffffff


	//   ....[101]....
        /*0a08*/ 	.word	0xffffffff


	//   ....[102]....
        /*0a0c*/ 	.word	0xffffffff


	//   ....[103]....
        /*0a10*/ 	.word	0xffffffff


	//   ....[104]....
        /*0a14*/ 	.word	0xffffffff


	//   ....[105]....
        /*0a18*/ 	.word	0xffffffff


	//   ....[106]....
        /*0a1c*/ 	.word	0xffffffff


	//   ....[107]....
        /*0a20*/ 	.word	0xffffffff


	//   ....[108]....
        /*0a24*/ 	.word	0xffffffff


	//   ....[109]....
        /*0a28*/ 	.word	0xffffffff


	//   ....[110]....
        /*0a2c*/ 	.word	0xffffffff


	//   ....[111]....
        /*0a30*/ 	.word	0xffffffff


	//   ....[112]....
        /*0a34*/ 	.word	0xffffffff


	//   ....[113]....
        /*0a38*/ 	.word	0xffffffff


	//   ....[114]....
        /*0a3c*/ 	.word	0xffffffff


	//   ....[115]....
        /*0a40*/ 	.word	0xffffffff


	//   ....[116]....
        /*0a44*/ 	.word	0xffffffff


	//   ....[117]....
        /*0a48*/ 	.word	0xffffffff


	//   ....[118]....
        /*0a4c*/ 	.word	0xffffffff


	//   ....[119]....
        /*0a50*/ 	.word	0xffffffff


	//   ....[120]....
        /*0a54*/ 	.word	0xffffffff


	//   ....[121]....
        /*0a58*/ 	.word	0xffffffff


	//   ....[122]....
        /*0a5c*/ 	.word	0xffffffff


	//   ....[123]....
        /*0a60*/ 	.word	0xffffffff


	//   ....[124]....
        /*0a64*/ 	.word	0xffffffff


	//   ....[125]....
        /*0a68*/ 	.word	0xffffffff


	//   ....[126]....
        /*0a6c*/ 	.word	0xffffffff


	//   ....[127]....
        /*0a70*/ 	.word	0xffffffff


	//   ....[128]....
        /*0a74*/ 	.word	0xffffffff


	//   ....[129]....
        /*0a78*/ 	.word	0xffffffff


	//   ....[130]....
        /*0a7c*/ 	.word	0xffffffff


	//   ....[131]....
        /*0a80*/ 	.word	0xffffffff


	//   ....[132]....
        /*0a84*/ 	.word	0xffffffff


	//   ....[133]....
        /*0a88*/ 	.word	0xffffffff


	//   ....[134]....
        /*0a8c*/ 	.word	0xffffffff


	//   ....[135]....
        /*0a90*/ 	.word	0x0500000f


	//   ....[136]....
        /*0a94*/ 	.word	0x0500000f


	//   ....[137]....
        /*0a98*/ 	.word	0x0500000f


	//   ....[138]....
        /*0a9c*/ 	.word	0x0500000f


	//   ....[139]....
        /*0aa0*/ 	.word	0x0500000f


	//   ....[140]....
        /*0aa4*/ 	.word	0x0500000f


	//   ....[141]....
        /*0aa8*/ 	.word	0x0500000f


	//   ....[142]....
        /*0aac*/ 	.word	0x0500000f


	//   ....[143]....
        /*0ab0*/ 	.word	0x0500000f


	//   ....[144]....
        /*0ab4*/ 	.word	0x0500000f


	//   ....[145]....
        /*0ab8*/ 	.word	0x0500000f


	//   ....[146]....
        /*0abc*/ 	.word	0x0500000f


	//   ....[147]....
        /*0ac0*/ 	.word	0x0500000f


	//   ....[148]....
        /*0ac4*/ 	.word	0x0500000f


	//   ....[149]....
        /*0ac8*/ 	.word	0x0500000f


	//   ....[150]....
        /*0acc*/ 	.word	0x0500000f


	//   ....[151]....
        /*0ad0*/ 	.word	0x0500000f


	//   ....[152]....
        /*0ad4*/ 	.word	0x0500000f


	//   ....[153]....
        /*0ad8*/ 	.word	0x0500000f


	//   ....[154]....
        /*0adc*/ 	.word	0x0500000f


	//   ....[155]....
        /*0ae0*/ 	.word	0x0500000f


	//   ....[156]....
        /*0ae4*/ 	.word	0x0500000f


	//   ....[157]....
        /*0ae8*/ 	.word	0x0500000f


	//   ....[158]....
        /*0aec*/ 	.word	0x0500000f


	//   ....[159]....
        /*0af0*/ 	.word	0x0500000f


	//   ....[160]....
        /*0af4*/ 	.word	0x0500000f


	//   ....[161]....
        /*0af8*/ 	.word	0x0500000f


	//   ....[162]....
        /*0afc*/ 	.word	0x0500000f


	//   ....[163]....
        /*0b00*/ 	.word	0x0500000f


	//   ....[164]....
        /*0b04*/ 	.word	0x0500000f


	//   ....[165]....
        /*0b08*/ 	.word	0x0500000f


	//   ....[166]....
        /*0b0c*/ 	.word	0x0500000f


	//   ....[167]....
        /*0b10*/ 	.word	0x0500000f


	//   ....[168]....
        /*0b14*/ 	.word	0x0500000f


	//   ....[169]....
        /*0b18*/ 	.word	0x0500000f


	//   ....[170]....
        /*0b1c*/ 	.word	0x0500000f


	//   ....[171]....
        /*0b20*/ 	.word	0x0500000f


	//   ....[172]....
        /*0b24*/ 	.word	0x0500000f


	//   ....[173]....
        /*0b28*/ 	.word	0x0500000f


	//   ....[174]....
        /*0b2c*/ 	.word	0x0500000f


	//   ....[175]....
        /*0b30*/ 	.word	0x0500000f


	//   ....[176]....
        /*0b34*/ 	.word	0x0500000f


	//   ....[177]....
        /*0b38*/ 	.word	0x0500000f


	//   ....[178]....
        /*0b3c*/ 	.word	0x0500000f


	//   ....[179]....
        /*0b40*/ 	.word	0x0500000f


	//   ....[180]....
        /*0b44*/ 	.word	0x0500000f


	//   ....[181]....
        /*0b48*/ 	.word	0x0500000f


	//   ....[182]....
        /*0b4c*/ 	.word	0x0500000f


	//   ....[183]....
        /*0b50*/ 	.word	0x0500000f


	//   ....[184]....
        /*0b54*/ 	.word	0x0500000f


	//   ....[185]....
        /*0b58*/ 	.word	0x0500000f


	//   ....[186]....
        /*0b5c*/ 	.word	0x0500000f


	//   ....[187]....
        /*0b60*/ 	.word	0x0500000f


	//   ....[188]....
        /*0b64*/ 	.word	0x0500000f


	//   ....[189]....
        /*0b68*/ 	.word	0x0500000f


	//   ....[190]....
        /*0b6c*/ 	.word	0x0500000f


	//   ....[191]....
        /*0b70*/ 	.word	0x0500000f


	//   ....[192]....
        /*0b74*/ 	.word	0x0500000f


	//   ....[193]....
        /*0b78*/ 	.word	0x0500000f


	//   ....[194]....
        /*0b7c*/ 	.word	0x0500000f


	//   ....[195]....
        /*0b80*/ 	.word	0x0500000f


	//   ....[196]....
        /*0b84*/ 	.word	0x0500000f


	//   ....[197]....
        /*0b88*/ 	.word	0x0500000f


	//   ....[198]....
        /*0b8c*/ 	.word	0x0500000f


	//   ....[199]....
        /*0b90*/ 	.word	0x0500000f


	//   ....[200]....
        /*0b94*/ 	.word	0x0500000f


	//   ....[201]....
        /*0b98*/ 	.word	0x0500000f


	//   ....[202]....
        /*0b9c*/ 	.word	0x0500000f


	//   ....[203]....
        /*0ba0*/ 	.word	0x0500000f


	//   ....[204]....
        /*0ba4*/ 	.word	0x0500000f


	//   ....[205]....
        /*0ba8*/ 	.word	0x0500000f


	//   ....[206]....
        /*0bac*/ 	.word	0x0500000f


	//   ....[207]....
        /*0bb0*/ 	.word	0x0500000f


	//   ....[208]....
        /*0bb4*/ 	.word	0x0500000f


	//   ....[209]....
        /*0bb8*/ 	.word	0x0500000f


	//   ....[210]....
        /*0bbc*/ 	.word	0x0500000f


	//   ....[211]....
        /*0bc0*/ 	.word	0x0500000f


	//   ....[212]....
        /*0bc4*/ 	.word	0x0500000f


	//   ....[213]....
        /*0bc8*/ 	.word	0x0500000f


	//   ....[214]....
        /*0bcc*/ 	.word	0x0500000f


	//   ....[215]....
        /*0bd0*/ 	.word	0x0500000f


	//   ....[216]....
        /*0bd4*/ 	.word	0x0500000f


	//   ....[217]....
        /*0bd8*/ 	.word	0x0500000f


	//   ....[218]....
        /*0bdc*/ 	.word	0x0500000f


	//   ....[219]....
        /*0be0*/ 	.word	0x0500000f


	//   ....[220]....
        /*0be4*/ 	.word	0x0500000f


	//   ....[221]....
        /*0be8*/ 	.word	0x0500000f


	//   ....[222]....
        /*0bec*/ 	.word	0x0500000f


	//   ....[223]....
        /*0bf0*/ 	.word	0x0500000f


	//   ....[224]....
        /*0bf4*/ 	.word	0x0500000f


	//   ....[225]....
        /*0bf8*/ 	.word	0x0500000f


	//   ....[226]....
        /*0bfc*/ 	.word	0x0500000f


	//----- nvinfo : EIATTR_COOP_GROUP_INSTR_OFFSETS
	.align		4
.L_143:
        /*0c00*/ 	.byte	0x04, 0x28
        /*0c02*/ 	.short	(.L_145 - .L_144)


	//   ....[0]....
.L_144:
        /*0c04*/ 	.word	0x00000070


	//   ....[1]....
        /*0c08*/ 	.word	0x00000140


	//   ....[2]....
        /*0c0c*/ 	.word	0x00000190


	//   ....[3]....
        /*0c10*/ 	.word	0x000003c0


	//   ....[4]....
        /*0c14*/ 	.word	0x00000520


	//   ....[5]....
        /*0c18*/ 	.word	0x00000640


	//   ....[6]....
        /*0c1c*/ 	.word	0x000007a0


	//   ....[7]....
        /*0c20*/ 	.word	0x00003560


	//   ....[8]....
        /*0c24*/ 	.word	0x00003570


	//   ....[9]....
        /*0c28*/ 	.word	0x00005140


	//   ....[10]....
        /*0c2c*/ 	.word	0x00005150


	//   ....[11]....
        /*0c30*/ 	.word	0x00006a90


	//   ....[12]....
        /*0c34*/ 	.word	0x00006aa0


	//   ....[13]....
        /*0c38*/ 	.word	0x00006f90


	//   ....[14]....
        /*0c3c*/ 	.word	0x00006fb0


	//   ....[15]....
        /*0c40*/ 	.word	0x00007860


	//   ....[16]....
        /*0c44*/ 	.word	0x00007e30


	//   ....[17]....
        /*0c48*/ 	.word	0x00007e40


	//   ....[18]....
        /*0c4c*/ 	.word	0x00007e50


	//   ....[19]....
        /*0c50*/ 	.word	0x00007e60


	//   ....[20]....
        /*0c54*/ 	.word	0x00009a20


	//   ....[21]....
        /*0c58*/ 	.word	0x00009a30


	//   ....[22]....
        /*0c5c*/ 	.word	0x00009a40


	//   ....[23]....
        /*0c60*/ 	.word	0x00009a50


	//   ....[24]....
        /*0c64*/ 	.word	0x0000ce80


	//   ....[25]....
        /*0c68*/ 	.word	0x0000cec0


	//   ....[26]....
        /*0c6c*/ 	.word	0x0000cee0


	//   ....[27]....
        /*0c70*/ 	.word	0x0000cf00


	//   ....[28]....
        /*0c74*/ 	.word	0x0000e170


	//   ....[29]....
        /*0c78*/ 	.word	0x0000f7d0


	//   ....[30]....
        /*0c7c*/ 	.word	0x0000f8b0


	//   ....[31]....
        /*0c80*/ 	.word	0x0000fee0


	//   ....[32]....
        /*0c84*/ 	.word	0x0000ff40


	//   ....[33]....
        /*0c88*/ 	.word	0x00011080


	//   ....[34]....
        /*0c8c*/ 	.word	0x000112c0


	//   ....[35]....
        /*0c90*/ 	.word	0x000112f0


	//   ....[36]....
        /*0c94*/ 	.word	0x000113c0


	//   ....[37]....
        /*0c98*/ 	.word	0x00011780


	//   ....[38]....
        /*0c9c*/ 	.word	0x00012710


	//   ....[39]....
        /*0ca0*/ 	.word	0x00012730


	//   ....[40]....
        /*0ca4*/ 	.word	0x00012740


	//   ....[41]....
        /*0ca8*/ 	.word	0x00012750


	//   ....[42]....
        /*0cac*/ 	.word	0x00012df0


	//   ....[43]....
        /*0cb0*/ 	.word	0x00012e00


	//   ....[44]....
        /*0cb4*/ 	.word	0x00012f50


	//   ....[45]....
        /*0cb8*/ 	.word	0x00012f60


	//   ....[46]....
        /*0cbc*/ 	.word	0x00013350


	//   ....[47]....
        /*0cc0*/ 	.word	0x00013360


	//   ....[48]....
        /*0cc4*/ 	.word	0x00013860


	//   ....[49]....
        /*0cc8*/ 	.word	0x00013870


	//   ....[50]....
        /*0ccc*/ 	.word	0x00014620


	//   ....[51]....
        /*0cd0*/ 	.word	0x00014630


	//   ....[52]....
        /*0cd4*/ 	.word	0x00014790


	//   ....[53]....
        /*0cd8*/ 	.word	0x000147a0


	//   ....[54]....
        /*0cdc*/ 	.word	0x00014940


	//   ....[55]....
        /*0ce0*/ 	.word	0x00014b50


	//   ....[56]....
        /*0ce4*/ 	.word	0x00014b80


	//   ....[57]....
        /*0ce8*/ 	.word	0x00014bb0


	//   ....[58]....
        /*0cec*/ 	.word	0x00014be0


	//   ....[59]....
        /*0cf0*/ 	.word	0x00014c10


	//   ....[60]....
        /*0cf4*/ 	.word	0x00014c40


	//   ....[61]....
        /*0cf8*/ 	.word	0x00014dd0


	//   ....[62]....
        /*0cfc*/ 	.word	0x00014e00


	//   ....[63]....
        /*0d00*/ 	.word	0x00014e30


	//   ....[64]....
        /*0d04*/ 	.word	0x00014e60


	//   ....[65]....
        /*0d08*/ 	.word	0x00014e90


	//   ....[66]....
        /*0d0c*/ 	.word	0x00014ec0


	//   ....[67]....
        /*0d10*/ 	.word	0x00014f50


	//   ....[68]....
        /*0d14*/ 	.word	0x00014f80


	//   ....[69]....
        /*0d18*/ 	.word	0x00014f90


	//   ....[70]....
        /*0d1c*/ 	.word	0x00015030


	//   ....[71]....
        /*0d20*/ 	.word	0x00016020


	//   ....[72]....
        /*0d24*/ 	.word	0x00018330


	//   ....[73]....
        /*0d28*/ 	.word	0x00018340


	//   ....[74]....
        /*0d2c*/ 	.word	0x00018400


	//   ....[75]....
        /*0d30*/ 	.word	0x00018410


	//   ....[76]....
        /*0d34*/ 	.word	0x000184c0


	//   ....[77]....
        /*0d38*/ 	.word	0x000184d0


	//   ....[78]....
        /*0d3c*/ 	.word	0x000184e0


	//   ....[79]....
        /*0d40*/ 	.word	0x000184f0


	//   ....[80]....
        /*0d44*/ 	.word	0x00018eb0


	//   ....[81]....
        /*0d48*/ 	.word	0x00018ee0


	//   ....[82]....
        /*0d4c*/ 	.word	0x00018fa0


	//   ....[83]....
        /*0d50*/ 	.word	0x00018fc0


	//   ....[84]....
        /*0d54*/ 	.word	0x00019060


	//   ....[85]....
        /*0d58*/ 	.word	0x00019080


	//   ....[86]....
        /*0d5c*/ 	.word	0x00019090


	//   ....[87]....
        /*0d60*/ 	.word	0x000190a0


	//   ....[88]....
        /*0d64*/ 	.word	0x000191c0


	//   ....[89]....
        /*0d68*/ 	.word	0x000191d0


	//   ....[90]....
        /*0d6c*/ 	.word	0x000191e0


	//   ....[91]....
        /*0d70*/ 	.word	0x00019270


	//   ....[92]....
        /*0d74*/ 	.word	0x00019a30


	//   ....[93]....
        /*0d78*/ 	.word	0x00019a40


	//   ....[94]....
        /*0d7c*/ 	.word	0x00019a60


	//   ....[95]....
        /*0d80*/ 	.word	0x00019ae0


	//   ....[96]....
        /*0d84*/ 	.word	0x00019af0


	//   ....[97]....
        /*0d88*/ 	.word	0x00019b50


	//   ....[98]....
        /*0d8c*/ 	.word	0x00019b80


	//   ....[99]....
        /*0d90*/ 	.word	0x00019bc0


	//   ....[100]....
        /*0d94*/ 	.word	0x00019e70


	//   ....[101]....
        /*0d98*/ 	.word	0x00019e90


	//   ....[102]....
        /*0d9c*/ 	.word	0x00019f30


	//   ....[103]....
        /*0da0*/ 	.word	0x00019f40


	//   ....[104]....
        /*0da4*/ 	.word	0x00019fd0


	//   ....[105]....
        /*0da8*/ 	.word	0x00019fe0


	//   ....[106]....
        /*0dac*/ 	.word	0x00019ff0


	//   ....[107]....
        /*0db0*/ 	.word	0x0001a080


	//   ....[108]....
        /*0db4*/ 	.word	0x0001a650


	//   ....[109]....
        /*0db8*/ 	.word	0x0001a660


	//   ....[110]....
        /*0dbc*/ 	.word	0x0001a6e0


	//   ....[111]....
        /*0dc0*/ 	.word	0x0001a790


	//   ....[112]....
        /*0dc4*/ 	.word	0x0001a7b0


	//   ....[113]....
        /*0dc8*/ 	.word	0x0001a830


	//   ....[114]....
        /*0dcc*/ 	.word	0x0001a850


	//   ....[115]....
        /*0dd0*/ 	.word	0x0001a860


	//   ....[116]....
        /*0dd4*/ 	.word	0x0001aca0


	//   ....[117]....
        /*0dd8*/ 	.word	0x0001acd0


	//   ....[118]....
        /*0ddc*/ 	.word	0x0001ad40


	//   ....[119]....
        /*0de0*/ 	.word	0x0001ad70


	//   ....[120]....
        /*0de4*/ 	.word	0x0001ada0


	//   ....[121]....
        /*0de8*/ 	.word	0x0001add0


	//   ....[122]....
        /*0dec*/ 	.word	0x0001ae00


	//   ....[123]....
        /*0df0*/ 	.word	0x0001ae30


	//   ....[124]....
        /*0df4*/ 	.word	0x0001afd0


	//   ....[125]....
        /*0df8*/ 	.word	0x0001b000


	//   ....[126]....
        /*0dfc*/ 	.word	0x0001b030


	//   ....[127]....
        /*0e00*/ 	.word	0x0001b060


	//   ....[128]....
        /*0e04*/ 	.word	0x0001b090


	//   ....[129]....
        /*0e08*/ 	.word	0x0001b0c0


	//   ....[130]....
        /*0e0c*/ 	.word	0x0001b180


	//   ....[131]....
        /*0e10*/ 	.word	0x0001b1a0


	//   ....[132]....
        /*0e14*/ 	.word	0x0001b1b0


	//   ....[133]....
        /*0e18*/ 	.word	0x0001b210


	//   ....[134]....
        /*0e1c*/ 	.word	0x0001b830


	//   ....[135]....
        /*0e20*/ 	.word	0x0001bb70


	//   ....[136]....
        /*0e24*/ 	.word	0x0001bc00


	//   ....[137]....
        /*0e28*/ 	.word	0x0001bcf0


	//   ....[138]....
        /*0e2c*/ 	.word	0x0001bd80


	//   ....[139]....
        /*0e30*/ 	.word	0x0001be60


	//   ....[140]....
        /*0e34*/ 	.word	0x0001bef0


	//   ....[141]....
        /*0e38*/ 	.word	0x0001bfd0


	//   ....[142]....
        /*0e3c*/ 	.word	0x0001c080


	//   ....[143]....
        /*0e40*/ 	.word	0x0001c110


	//   ....[144]....
        /*0e44*/ 	.word	0x0001c160


	//   ....[145]....
        /*0e48*/ 	.word	0x0001c1b0


	//   ....[146]....
        /*0e4c*/ 	.word	0x0001c2a0


	//   ....[147]....
        /*0e50*/ 	.word	0x0001c330


	//   ....[148]....
        /*0e54*/ 	.word	0x0001c380


	//   ....[149]....
        /*0e58*/ 	.word	0x0001c3d0


	//   ....[150]....
        /*0e5c*/ 	.word	0x0001c5f0


	//   ....[151]....
        /*0e60*/ 	.word	0x0001c640


	//   ....[152]....
        /*0e64*/ 	.word	0x0001c6d0


	//   ....[153]....
        /*0e68*/ 	.word	0x0001c760


	//   ....[154]....
        /*0e6c*/ 	.word	0x0001c7e0


	//   ....[155]....
        /*0e70*/ 	.word	0x0001c830


	//   ....[156]....
        /*0e74*/ 	.word	0x0001c8c0


	//   ....[157]....
        /*0e78*/ 	.word	0x0001c950


	//   ....[158]....
        /*0e7c*/ 	.word	0x0001c9d0


	//   ....[159]....
        /*0e80*/ 	.word	0x0001ca20


	//   ....[160]....
        /*0e84*/ 	.word	0x0001cab0


	//   ....[161]....
        /*0e88*/ 	.word	0x0001cb40


	//   ....[162]....
        /*0e8c*/ 	.word	0x0001cc00


	//   ....[163]....
        /*0e90*/ 	.word	0x0001cee0


	//   ....[164]....
        /*0e94*/ 	.word	0x0001cfd0


	//   ....[165]....
        /*0e98*/ 	.word	0x0001d060


	//   ....[166]....
        /*0e9c*/ 	.word	0x0001d0c0


	//   ....[167]....
        /*0ea0*/ 	.word	0x0001d1e0


	//   ....[168]....
        /*0ea4*/ 	.word	0x0001d240


	//   ....[169]....
        /*0ea8*/ 	.word	0x0001d360


	//   ....[170]....
        /*0eac*/ 	.word	0x0001d3c0


	//   ....[171]....
        /*0eb0*/ 	.word	0x0001d4b0


	//   ....[172]....
        /*0eb4*/ 	.word	0x0001d5b0


	//   ....[173]....
        /*0eb8*/ 	.word	0x0001d620


	//   ....[174]....
        /*0ebc*/ 	.word	0x0001d680


	//   ....[175]....
        /*0ec0*/ 	.word	0x0001d790


	//   ....[176]....
        /*0ec4*/ 	.word	0x0001d7f0


	//   ....[177]....
        /*0ec8*/ 	.word	0x0001d910


	//   ....[178]....
        /*0ecc*/ 	.word	0x0001d970


	//   ....[179]....
        /*0ed0*/ 	.word	0x0001da50


	//   ....[180]....
        /*0ed4*/ 	.word	0x0001db20


	//   ....[181]....
        /*0ed8*/ 	.word	0x0001dc10


	//   ....[182]....
        /*0edc*/ 	.word	0x0001dc70


	//   ....[183]....
        /*0ee0*/ 	.word	0x0001dd10


	//   ....[184]....
        /*0ee4*/ 	.word	0x0001deb0


	//   ....[185]....
        /*0ee8*/ 	.word	0x0001df80


	//   ....[186]....
        /*0eec*/ 	.word	0x0001e000


	//   ....[187]....
        /*0ef0*/ 	.word	0x0001e0f0


	//   ....[188]....
        /*0ef4*/ 	.word	0x0001e150


	//   ....[189]....
        /*0ef8*/ 	.word	0x0001e220


	//   ....[190]....
        /*0efc*/ 	.word	0x0001e280


	//   ....[191]....
        /*0f00*/ 	.word	0x0001e360


	//   ....[192]....
        /*0f04*/ 	.word	0x0001e450


	//   ....[193]....
        /*0f08*/ 	.word	0x0001e4f0


	//   ....[194]....
        /*0f0c*/ 	.word	0x0001e550


	//   ....[195]....
        /*0f10*/ 	.word	0x0001e650


	//   ....[196]....
        /*0f14*/ 	.word	0x0001e6b0


	//   ....[197]....
        /*0f18*/ 	.word	0x0001e7b0


	//   ....[198]....
        /*0f1c*/ 	.word	0x0001e810


	//   ....[199]....
        /*0f20*/ 	.word	0x0001e8e0


	//   ....[200]....
        /*0f24*/ 	.word	0x0001ea30


	//   ....[201]....
        /*0f28*/ 	.word	0x0001eae0


	//   ....[202]....
        /*0f2c*/ 	.word	0x0001ebf0


	//   ....[203]....
        /*0f30*/ 	.word	0x0001ecd0


	//   ....[204]....
        /*0f34*/ 	.word	0x0001ed30


	//   ....[205]....
        /*0f38*/ 	.word	0x0001ee20


	//   ....[206]....
        /*0f3c*/ 	.word	0x0001ee80


	//   ....[207]....
        /*0f40*/ 	.word	0x0001ef60


	//   ....[208]....
        /*0f44*/ 	.word	0x0001eff0


	//   ....[209]....
        /*0f48*/ 	.word	0x0001f090


	//   ....[210]....
        /*0f4c*/ 	.word	0x0001f210


	//   ....[211]....
        /*0f50*/ 	.word	0x0001f280


	//   ....[212]....
        /*0f54*/ 	.word	0x0001f2f0


	//   ....[213]....
        /*0f58*/ 	.word	0x0001f360


	//   ....[214]....
        /*0f5c*/ 	.word	0x0001f3d0


	//   ....[215]....
        /*0f60*/ 	.word	0x0001f450


	//   ....[216]....
        /*0f64*/ 	.word	0x0001f4d0


	//   ....[217]....
        /*0f68*/ 	.word	0x0001f560


	//   ....[218]....
        /*0f6c*/ 	.word	0x0001f5d0


	//   ....[219]....
        /*0f70*/ 	.word	0x0001f640


	//   ....[220]....
        /*0f74*/ 	.word	0x0001f6b0


	//   ....[221]....
        /*0f78*/ 	.word	0x0001f730


	//   ....[222]....
        /*0f7c*/ 	.word	0x0001f7a0


	//   ....[223]....
        /*0f80*/ 	.word	0x0001f840


	//   ....[224]....
        /*0f84*/ 	.word	0x0001f890


	//   ....[225]....
        /*0f88*/ 	.word	0x0001f920


	//   ....[226]....
        /*0f8c*/ 	.word	0x0001fa50


	//----- nvinfo : EIATTR_REG_RECONFIG
	.align		4
.L_145:
        /*0f90*/ 	.byte	0x01, 0x54
	.zero		2


	//----- nvinfo : EIATTR_SYSCALL_OFFSETS
	.align		4
        /*0f94*/ 	.byte	0x04, 0x46
        /*0f96*/ 	.short	(.L_147 - .L_146)


	//   ....[0]....
.L_146:
        /*0f98*/ 	.word	0x00002070


	//   ....[1]....
        /*0f9c*/ 	.word	0x000021c0


	//   ....[2]....
        /*0fa0*/ 	.word	0x00007a30


	//   ....[3]....
        /*0fa4*/ 	.word	0x00007db0


	//   ....[4]....
        /*0fa8*/ 	.word	0x00017900


	//   ....[5]....
        /*0fac*/ 	.word	0x00017a50


	//   ....[6]....
        /*0fb0*/ 	.word	0x00017b40


	//   ....[7]....
        /*0fb4*/ 	.word	0x00018970


	//----- nvinfo : EIATTR_MBARRIER_INSTR_OFFSETS
	.align		4
.L_147:
        /*0fb8*/ 	.byte	0x04, 0x39
        /*0fba*/ 	.short	(.L_149 - .L_148)


	//   ....[0]....
.L_148:
        /*0fbc*/ 	.word	0x00000270
        /*0fc0*/ 	.word	0x000000ff
        /*0fc4*/ 	.word	0x0002d800
        /*0fc8*/ 	.short	0x0100
        /*0fca*/ 	.byte	0x08
	.zero		1


	//   ....[1]....
        /*0fcc*/ 	.word	0x00000280
        /*0fd0*/ 	.word	0x000000ff
        /*0fd4*/ 	.word	0x0002d820
        /*0fd8*/ 	.short	0x0100
        /*0fda*/ 	.byte	0x08
	.zero		1


	//   ....[2]....
        /*0fdc*/ 	.word	0x00000370
        /*0fe0*/ 	.word	0x000000ff
        /*0fe4*/ 	.word	0x0002d830
        /*0fe8*/ 	.short	0x0100
        /*0fea*/ 	.byte	0x08
	.zero		1


	//   ....[3]....
        /*0fec*/ 	.word	0x00000380
        /*0ff0*/ 	.word	0x000000ff
        /*0ff4*/ 	.word	0x0002d840
        /*0ff8*/ 	.short	0x0100
        /*0ffa*/ 	.byte	0x08
	.zero		1


	//   ....[4]....
        /*0ffc*/ 	.word	0x00000390
        /*1000*/ 	.word	0x000000ff
        /*1004*/ 	.word	0x0002d838
        /*1008*/ 	.short	0x0100
        /*100a*/ 	.byte	0x08
	.zero		1


	//   ....[5]....
        /*100c*/ 	.word	0x000003a0
        /*1010*/ 	.word	0x000000ff
        /*1014*/ 	.word	0x0002d848
        /*1018*/ 	.short	0x0100
        /*101a*/ 	.byte	0x08
	.zero		1


	//   ....[6]....
        /*101c*/ 	.word	0x000004d0
        /*1020*/ 	.word	0x000000ff
        /*1024*/ 	.word	0x0002d850
        /*1028*/ 	.short	0x0100
        /*102a*/ 	.byte	0x08
	.zero		1


	//   ....[7]....
        /*102c*/ 	.word	0x000004e0
        /*1030*/ 	.word	0x000000ff
        /*1034*/ 	.word	0x0002d860
        /*1038*/ 	.short	0x0100
        /*103a*/ 	.byte	0x08
	.zero		1


	//   ....[8]....
        /*103c*/ 	.word	0x000004f0
        /*1040*/ 	.word	0x000000ff
        /*1044*/ 	.word	0x0002d858
        /*1048*/ 	.short	0x0100
        /*104a*/ 	.byte	0x08
	.zero		1


	//   ....[9]....
        /*104c*/ 	.word	0x00000500
        /*1050*/ 	.word	0x000000ff
        /*1054*/ 	.word	0x0002d868
        /*1058*/ 	.short	0x0100
        /*105a*/ 	.byte	0x08
	.zero		1


	//   ....[10]....
        /*105c*/ 	.word	0x000005f0
        /*1060*/ 	.word	0x000000ff
        /*1064*/ 	.word	0x0002d870
        /*1068*/ 	.short	0x0100
        /*106a*/ 	.byte	0x06
	.zero		1


	//   ....[11]....
        /*106c*/ 	.word	0x00000600
        /*1070*/ 	.word	0x000000ff
        /*1074*/ 	.word	0x0002d880
        /*1078*/ 	.short	0x0100
        /*107a*/ 	.byte	0x06
	.zero		1


	//   ....[12]....
        /*107c*/ 	.word	0x00000610
        /*1080*/ 	.word	0x000000ff
        /*1084*/ 	.word	0x0002d878
        /*1088*/ 	.short	0x0100
        /*108a*/ 	.byte	0x06
	.zero		1


	//   ....[13]....
        /*108c*/ 	.word	0x00000620
        /*1090*/ 	.word	0x000000ff
        /*1094*/ 	.word	0x0002d888
        /*1098*/ 	.short	0x0100
        /*109a*/ 	.byte	0x06
	.zero		1


	//   ....[14]....
        /*109c*/ 	.word	0x00000750
        /*10a0*/ 	.word	0x000000ff
        /*10a4*/ 	.word	0x0002d890
        /*10a8*/ 	.short	0x0100
        /*10aa*/ 	.byte	0x08
	.zero		1


	//   ....[15]....
        /*10ac*/ 	.word	0x00000760
        /*10b0*/ 	.word	0x000000ff
        /*10b4*/ 	.word	0x0002d8a0
        /*10b8*/ 	.short	0x0100
        /*10ba*/ 	.byte	0x08
	.zero		1


	//   ....[16]....
        /*10bc*/ 	.word	0x00000770
        /*10c0*/ 	.word	0x000000ff
        /*10c4*/ 	.word	0x0002d898
        /*10c8*/ 	.short	0x0100
        /*10ca*/ 	.byte	0x08
	.zero		1


	//   ....[17]....
        /*10cc*/ 	.word	0x00000780
        /*10d0*/ 	.word	0x000000ff
        /*10d4*/ 	.word	0x0002d8a8
        /*10d8*/ 	.short	0x0100
        /*10da*/ 	.byte	0x08
	.zero		1


	//   ....[18]....
        /*10dc*/ 	.word	0x000008b0
        /*10e0*/ 	.word	0x000000ff
        /*10e4*/ 	.word	0x0002d8b0
        /*10e8*/ 	.short	0x0100
        /*10ea*/ 	.byte	0x08
	.zero		1


	//   ....[19]....
        /*10ec*/ 	.word	0x000008c0
        /*10f0*/ 	.word	0x000000ff
        /*10f4*/ 	.word	0x0002d8c0
        /*10f8*/ 	.short	0x0100
        /*10fa*/ 	.byte	0x08
	.zero		1


	//   ....[20]....
        /*10fc*/ 	.word	0x000008d0
        /*1100*/ 	.word	0x000000ff
        /*1104*/ 	.word	0x0002d8b8
        /*1108*/ 	.short	0x0100
        /*110a*/ 	.byte	0x08
	.zero		1


	//   ....[21]....
        /*110c*/ 	.word	0x000008e0
        /*1110*/ 	.word	0x000000ff
        /*1114*/ 	.word	0x0002d8c8
        /*1118*/ 	.short	0x0100
        /*111a*/ 	.byte	0x08
	.zero		1


	//   ....[22]....
        /*111c*/ 	.word	0x00003510
        /*1120*/ 	.word	0x00000035
        /*1124*/ 	.word	0x0002d890
        /*1128*/ 	.short	0x010a
        /*112a*/ 	.byte	0x3f
	.zero		1


	//   ....[23]....
        /*112c*/ 	.word	0x000050f0
        /*1130*/ 	.word	0x00000035
        /*1134*/ 	.word	0x0002d890
        /*1138*/ 	.short	0x010a
        /*113a*/ 	.byte	0x3f
	.zero		1


	//   ....[24]....
        /*113c*/ 	.word	0x00006900
        /*1140*/ 	.word	0x00000035
        /*1144*/ 	.word	0x0002d890
        /*1148*/ 	.short	0x010a
        /*114a*/ 	.byte	0x3f
	.zero		1


	//   ....[25]....
        /*114c*/ 	.word	0x00006e00
        /*1150*/ 	.word	0x0000000b
        /*1154*/ 	.word	0x00000000
        /*1158*/ 	.short	0x0101
        /*115a*/ 	.byte	0x3f
	.zero		1


	//   ....[26]....
        /*115c*/ 	.word	0x00006e40
        /*1160*/ 	.word	0x00000035
        /*1164*/ 	.word	0x0002d8b0
        /*1168*/ 	.short	0x010a
        /*116a*/ 	.byte	0x3f
	.zero		1


	//   ....[27]....
        /*116c*/ 	.word	0x00007300
        /*1170*/ 	.word	0x00000035
        /*1174*/ 	.word	0x00000000
        /*1178*/ 	.short	0x0101
        /*117a*/ 	.byte	0x3f
	.zero		1


	//   ....[28]....
        /*117c*/ 	.word	0x00007ad0
        /*1180*/ 	.word	0x00000002
        /*1184*/ 	.word	0x0002d800
        /*1188*/ 	.short	0x010a
        /*118a*/ 	.byte	0x3f
	.zero		1


	//   ....[29]....
        /*118c*/ 	.word	0x00007b20
        /*1190*/ 	.word	0x00000002
        /*1194*/ 	.word	0x0002d800
        /*1198*/ 	.short	0x010a
        /*119a*/ 	.byte	0x3f
	.zero		1


	//   ....[30]....
        /*119c*/ 	.word	0x000085d0
        /*11a0*/ 	.word	0x00000002
        /*11a4*/ 	.word	0x0002d800
        /*11a8*/ 	.short	0x010a
        /*11aa*/ 	.byte	0x3f
	.zero		1


	//   ....[31]....
        /*11ac*/ 	.word	0x00009f80
        /*11b0*/ 	.word	0x00000002
        /*11b4*/ 	.word	0x0002d800
        /*11b8*/ 	.short	0x010a
        /*11ba*/ 	.byte	0x3f
	.zero		1


	//   ....[32]....
        /*11bc*/ 	.word	0x0000b650
        /*11c0*/ 	.word	0x00000000
        /*11c4*/ 	.word	0x0002d830
        /*11c8*/ 	.short	0x010a
        /*11ca*/ 	.byte	0x3f
	.zero		1


	//   ....[33]....
        /*11cc*/ 	.word	0x0000b720
        /*11d0*/ 	.word	0x00000000
        /*11d4*/ 	.word	0x0002d830
        /*11d8*/ 	.short	0x010a
        /*11da*/ 	.byte	0x3f
	.zero		1


	//   ....[34]....
        /*11dc*/ 	.word	0x0000d100
        /*11e0*/ 	.word	0x00000000
        /*11e4*/ 	.word	0x00000000
        /*11e8*/ 	.short	0x0101
        /*11ea*/ 	.byte	0x3f
	.zero		1


	//   ....[35]....
        /*11ec*/ 	.word	0x0000e440
        /*11f0*/ 	.word	0x00000009
        /*11f4*/ 	.word	0x0002d830
        /*11f8*/ 	.short	0x010a
        /*11fa*/ 	.byte	0x3f
	.zero		1


	//   ....[36]....
        /*11fc*/ 	.word	0x0000e490
        /*1200*/ 	.word	0x00000009
        /*1204*/ 	.word	0x0002d830
        /*1208*/ 	.short	0x010a
        /*120a*/ 	.byte	0x3f
	.zero		1


	//   ....[37]....
        /*120c*/ 	.word	0x0000e940
        /*1210*/ 	.word	0x00000009
        /*1214*/ 	.word	0x0002d850
        /*1218*/ 	.short	0x010a
        /*121a*/ 	.byte	0x3f
	.zero		1


	//   ....[38]....
        /*121c*/ 	.word	0x0000e980
        /*1220*/ 	.word	0x00000009
        /*1224*/ 	.word	0x0002d850
        /*1228*/ 	.short	0x010a
        /*122a*/ 	.byte	0x3f
	.zero		1


	//   ....[39]....
        /*122c*/ 	.word	0x0000f0a0
        /*1230*/ 	.word	0x00000006
        /*1234*/ 	.word	0x00000000
        /*1238*/ 	.short	0x0101
        /*123a*/ 	.byte	0x3f
	.zero		1


	//   ....[40]....
        /*123c*/ 	.word	0x00010a20
        /*1240*/ 	.word	0x00000005
        /*1244*/ 	.word	0x00000000
        /*1248*/ 	.short	0x0101
        /*124a*/ 	.byte	0x3f
	.zero		1


	//   ....[41]....
        /*124c*/ 	.word	0x00011110
        /*1250*/ 	.word	0x00000005
        /*1254*/ 	.word	0x0002d850
        /*1258*/ 	.short	0x010a
        /*125a*/ 	.byte	0x3f
	.zero		1


	//   ....[42]....
        /*125c*/ 	.word	0x000111c0
        /*1260*/ 	.word	0x00000005
        /*1264*/ 	.word	0x0002d850
        /*1268*/ 	.short	0x010a
        /*126a*/ 	.byte	0x3f
	.zero		1


	//   ....[43]....
        /*126c*/ 	.word	0x000119e0
        /*1270*/ 	.word	0x00000005
        /*1274*/ 	.word	0x00000000
        /*1278*/ 	.short	0x0101
        /*127a*/ 	.byte	0x3f
	.zero		1


	//   ....[44]....
        /*127c*/ 	.word	0x00012d50
        /*1280*/ 	.word	0x00000000
        /*1284*/ 	.word	0x00000000
        /*1288*/ 	.short	0x0101
        /*128a*/ 	.byte	0x3f
	.zero		1


	//   ....[45]....
        /*128c*/ 	.word	0x00013270
        /*1290*/ 	.word	0x00000006
        /*1294*/ 	.word	0x00000000
        /*1298*/ 	.short	0x0101
        /*129a*/ 	.byte	0x3f
	.zero		1


	//   ....[46]....
        /*129c*/ 	.word	0x00016100
        /*12a0*/ 	.word	0x00000010
        /*12a4*/ 	.word	0x0002d820
        /*12a8*/ 	.short	0x010a
        /*12aa*/ 	.byte	0x3f
	.zero		1


	//   ....[47]....
        /*12ac*/ 	.word	0x000161c0
        /*12b0*/ 	.word	0x00000009
        /*12b4*/ 	.word	0x0002d8a0
        /*12b8*/ 	.short	0x010a
        /*12ba*/ 	.byte	0x3f
	.zero		1


	//   ....[48]....
        /*12bc*/ 	.word	0x000165f0
        /*12c0*/ 	.word	0x00000009
        /*12c4*/ 	.word	0x0002d8c0
        /*12c8*/ 	.short	0x010a
        /*12ca*/ 	.byte	0x3f
	.zero		1


	//   ....[49]....
        /*12cc*/ 	.word	0x00016b50
        /*12d0*/ 	.word	0x00000009
        /*12d4*/ 	.word	0x0002d8a0
        /*12d8*/ 	.short	0x010a
        /*12da*/ 	.byte	0x3f
	.zero		1


	//   ....[50]....
        /*12dc*/ 	.word	0x00016f70
        /*12e0*/ 	.word	0x00000009
        /*12e4*/ 	.word	0x0002d8c0
        /*12e8*/ 	.short	0x010a
        /*12ea*/ 	.byte	0x3f
	.zero		1


	//   ....[51]....
        /*12ec*/ 	.word	0x000180f0
        /*12f0*/ 	.word	0x00000000
        /*12f4*/ 	.word	0x0002d840
        /*12f8*/ 	.short	0x010a
        /*12fa*/ 	.byte	0x3f
	.zero		1


	//   ....[52]....
        /*12fc*/ 	.word	0x00018640
        /*1300*/ 	.word	0x00000000
        /*1304*/ 	.word	0x0002d830
        /*1308*/ 	.short	0x0107
        /*130a*/ 	.byte	0x3f
	.zero		1


	//   ....[53]....
        /*130c*/ 	.word	0x00018710
        /*1310*/ 	.word	0x00000000
        /*1314*/ 	.word	0x0002d830
        /*1318*/ 	.short	0x0101
        /*131a*/ 	.byte	0x3f
	.zero		1


	//   ....[54]....
        /*131c*/ 	.word	0x00019330
        /*1320*/ 	.word	0x00000010
        /*1324*/ 	.word	0x0002d800
        /*1328*/ 	.short	0x0107
        /*132a*/ 	.byte	0x3f
	.zero		1


	//   ....[55]....
        /*132c*/ 	.word	0x00019420
        /*1330*/ 	.word	0x00000010
        /*1334*/ 	.word	0x0002d800
        /*1338*/ 	.short	0x0101
        /*133a*/ 	.byte	0x3f
	.zero		1


	//   ....[56]....
        /*133c*/ 	.word	0x00019440
        /*1340*/ 	.word	0x00000010
        /*1344*/ 	.word	0x0002d820
        /*1348*/ 	.short	0x010a
        /*134a*/ 	.byte	0x3f
	.zero		1


	//   ....[57]....
        /*134c*/ 	.word	0x00019860
        /*1350*/ 	.word	0x00000005
        /*1354*/ 	.word	0x0002d840
        /*1358*/ 	.short	0x010a
        /*135a*/ 	.byte	0x3f
	.zero		1


	//   ....[58]....
        /*135c*/ 	.word	0x00019c70
        /*1360*/ 	.word	0x00000005
        /*1364*/ 	.word	0x0002d830
        /*1368*/ 	.short	0x0107
        /*136a*/ 	.byte	0x3f
	.zero		1


	//   ....[59]....
        /*136c*/ 	.word	0x00019d30
        /*1370*/ 	.word	0x00000005
        /*1374*/ 	.word	0x0002d830
        /*1378*/ 	.short	0x0101
        /*137a*/ 	.byte	0x3f
	.zero		1


	//   ....[60]....
        /*137c*/ 	.word	0x00019d90
        /*1380*/ 	.word	0x00000005
        /*1384*/ 	.word	0x0002d860
        /*1388*/ 	.short	0x010a
        /*138a*/ 	.byte	0x3f
	.zero		1


	//   ....[61]....
        /*138c*/ 	.word	0x0001a240
        /*1390*/ 	.word	0x00000005
        /*1394*/ 	.word	0x0002d850
        /*1398*/ 	.short	0x0107
        /*139a*/ 	.byte	0x3f
	.zero		1


	//   ....[62]....
        /*139c*/ 	.word	0x0001a330
        /*13a0*/ 	.word	0x00000005
        /*13a4*/ 	.word	0x0002d850
        /*13a8*/ 	.short	0x0101
        /*13aa*/ 	.byte	0x3f
	.zero		1


	//   ....[63]....
        /*13ac*/ 	.word	0x0001a560
        /*13b0*/ 	.word	0x00000000
        /*13b4*/ 	.word	0x0002d860
        /*13b8*/ 	.short	0x010a
        /*13ba*/ 	.byte	0x3f
	.zero		1


	//   ....[64]....
        /*13bc*/ 	.word	0x0001a990
        /*13c0*/ 	.word	0x00000000
        /*13c4*/ 	.word	0x0002d850
        /*13c8*/ 	.short	0x0107
        /*13ca*/ 	.byte	0x3f
	.zero		1


	//   ....[65]....
        /*13cc*/ 	.word	0x0001aa70
        /*13d0*/ 	.word	0x00000000
        /*13d4*/ 	.word	0x0002d850
        /*13d8*/ 	.short	0x0101
        /*13da*/ 	.byte	0x3f
	.zero		1


	//   ....[66]....
        /*13dc*/ 	.word	0x0001b7b0
        /*13e0*/ 	.word	0x00000005
        /*13e4*/ 	.word	0x0002d820
        /*13e8*/ 	.short	0x010a
        /*13ea*/ 	.byte	0x3f
	.zero		1


	//   ....[67]....
        /*13ec*/ 	.word	0x0001b950
        /*13f0*/ 	.word	0x00000003
        /*13f4*/ 	.word	0x0002d840
        /*13f8*/ 	.short	0x010a
        /*13fa*/ 	.byte	0x3f
	.zero		1


	//   ....[68]....
        /*13fc*/ 	.word	0x0001b9e0
        /*1400*/ 	.word	0x00000005
        /*1404*/ 	.word	0x0002d840
        /*1408*/ 	.short	0x010a
        /*140a*/ 	.byte	0x3f
	.zero		1


	//   ....[69]....
        /*140c*/ 	.word	0x0001ba20
        /*1410*/ 	.word	0x00000003
        /*1414*/ 	.word	0x0002d860
        /*1418*/ 	.short	0x010a
        /*141a*/ 	.byte	0x3f
	.zero		1


	//   ....[70]....
        /*141c*/ 	.word	0x0001ba60
        /*1420*/ 	.word	0x00000005
        /*1424*/ 	.word	0x0002d860
        /*1428*/ 	.short	0x010a
        /*142a*/ 	.byte	0x3f
	.zero		1


	//   ....[71]....
        /*142c*/ 	.word	0x0001bac0
        /*1430*/ 	.word	0x00000035
        /*1434*/ 	.word	0x0002d890
        /*1438*/ 	.short	0x010a
        /*143a*/ 	.byte	0x3f
	.zero		1


	//   ....[72]....
        /*143c*/ 	.word	0x0001bc40
        /*1440*/ 	.word	0x00000035
        /*1444*/ 	.word	0x0002d890
        /*1448*/ 	.short	0x010a
        /*144a*/ 	.byte	0x3f
	.zero		1


	//   ....[73]....
        /*144c*/ 	.word	0x0001bdc0
        /*1450*/ 	.word	0x00000035
        /*1454*/ 	.word	0x0002d890
        /*1458*/ 	.short	0x010a
        /*145a*/ 	.byte	0x3f
	.zero		1


	//   ....[74]....
        /*145c*/ 	.word	0x0001bf30
        /*1460*/ 	.word	0x00000035
        /*1464*/ 	.word	0x0002d8b0
        /*1468*/ 	.short	0x010a
        /*146a*/ 	.byte	0x3f
	.zero		1


	//   ....[75]....
        /*146c*/ 	.word	0x0001c1f0
        /*1470*/ 	.word	0x00000002
        /*1474*/ 	.word	0x0002d800
        /*1478*/ 	.short	0x010a
        /*147a*/ 	.byte	0x3f
	.zero		1


	//   ....[76]....
        /*147c*/ 	.word	0x0001c410
        /*1480*/ 	.word	0x00000002
        /*1484*/ 	.word	0x0002d800
        /*1488*/ 	.short	0x010a
        /*148a*/ 	.byte	0x3f
	.zero		1


	//   ....[77]....
        /*148c*/ 	.word	0x0001c460
        /*1490*/ 	.word	0x00000000
        /*1494*/ 	.word	0x0002d830
        /*1498*/ 	.short	0x010a
        /*149a*/ 	.byte	0x3f
	.zero		1


	//   ....[78]....
        /*149c*/ 	.word	0x0001c4b0
        /*14a0*/ 	.word	0x00000009
        /*14a4*/ 	.word	0x0002d830
        /*14a8*/ 	.short	0x010a
        /*14aa*/ 	.byte	0x3f
	.zero		1


	//   ....[79]....
        /*14ac*/ 	.word	0x0001c500
        /*14b0*/ 	.word	0x00000009
        /*14b4*/ 	.word	0x0002d850
        /*14b8*/ 	.short	0x010a
        /*14ba*/ 	.byte	0x3f
	.zero		1


	//   ....[80]....
        /*14bc*/ 	.word	0x0001c550
        /*14c0*/ 	.word	0x00000005
        /*14c4*/ 	.word	0x0002d850
        /*14c8*/ 	.short	0x010a
        /*14ca*/ 	.byte	0x3f
	.zero		1


	//   ....[81]....
        /*14cc*/ 	.word	0x0001ccc0
        /*14d0*/ 	.word	0x00000010
        /*14d4*/ 	.word	0x0002d820
        /*14d8*/ 	.short	0x010a
        /*14da*/ 	.byte	0x3f
	.zero		1


	//   ....[82]....
        /*14dc*/ 	.word	0x0001cd10
        /*14e0*/ 	.word	0x00000009
        /*14e4*/ 	.word	0x0002d8a0
        /*14e8*/ 	.short	0x010a
        /*14ea*/ 	.byte	0x3f
	.zero		1


	//   ....[83]....
        /*14ec*/ 	.word	0x0001cd60
        /*14f0*/ 	.word	0x00000009
        /*14f4*/ 	.word	0x0002d8c0
        /*14f8*/ 	.short	0x010a
        /*14fa*/ 	.byte	0x3f
	.zero		1


	//   ....[84]....
        /*14fc*/ 	.word	0x0001cdb0
        /*1500*/ 	.word	0x00000009
        /*1504*/ 	.word	0x0002d8a0
        /*1508*/ 	.short	0x010a
        /*150a*/ 	.byte	0x3f
	.zero		1


	//   ....[85]....
        /*150c*/ 	.word	0x0001ce00
        /*1510*/ 	.word	0x00000009
        /*1514*/ 	.word	0x0002d8c0
        /*1518*/ 	.short	0x010a
        /*151a*/ 	.byte	0x3f
	.zero		1


	//   ....[86]....
        /*151c*/ 	.word	0x0001cf20
        /*1520*/ 	.word	0x00000000
        /*1524*/ 	.word	0x0002d840
        /*1528*/ 	.short	0x010a
        /*152a*/ 	.byte	0x3f
	.zero		1


	//   ....[87]....
        /*152c*/ 	.word	0x0001ddb0
        /*1530*/ 	.word	0x00000010
        /*1534*/ 	.word	0x0002d820
        /*1538*/ 	.short	0x010a
        /*153a*/ 	.byte	0x3f
	.zero		1


	//   ....[88]....
        /*153c*/ 	.word	0x0001de00
        /*1540*/ 	.word	0x00000005
        /*1544*/ 	.word	0x0002d840
        /*1548*/ 	.short	0x010a
        /*154a*/ 	.byte	0x3f
	.zero		1


	//   ....[89]....
        /*154c*/ 	.word	0x0001e3a0
        /*1550*/ 	.word	0x00000005
        /*1554*/ 	.word	0x0002d860
        /*1558*/ 	.short	0x010a
        /*155a*/ 	.byte	0x3f
	.zero		1


	//   ....[90]....
        /*155c*/ 	.word	0x0001e980
        /*1560*/ 	.word	0x00000000
        /*1564*/ 	.word	0x0002d860
        /*1568*/ 	.short	0x010a
        /*156a*/ 	.byte	0x3f
	.zero		1


	//   ....[91]....
        /*156c*/ 	.word	0x0001f970
        /*1570*/ 	.word	0x00000005
        /*1574*/ 	.word	0x0002d820
        /*1578*/ 	.short	0x010a
        /*157a*/ 	.byte	0x3f
	.zero		1


	//   ....[92]....
        /*157c*/ 	.word	0x0001fb10
        /*1580*/ 	.word	0x00000003
        /*1584*/ 	.word	0x0002d840
        /*1588*/ 	.short	0x010a
        /*158a*/ 	.byte	0x3f
	.zero		1


	//   ....[93]....
        /*158c*/ 	.word	0x0001fb60
        /*1590*/ 	.word	0x00000005
        /*1594*/ 	.word	0x0002d840
        /*1598*/ 	.short	0x010a
        /*159a*/ 	.byte	0x3f
	.zero		1


	//   ....[94]....
        /*159c*/ 	.word	0x0001fbb0
        /*15a0*/ 	.word	0x00000003
        /*15a4*/ 	.word	0x0002d860
        /*15a8*/ 	.short	0x010a
        /*15aa*/ 	.byte	0x3f
	.zero		1


	//----- nvinfo : EIATTR_NUM_MBARRIERS
	.align		4
.L_149:
        /*15ac*/ 	.byte	0x03, 0x38
        /*15ae*/ 	.short	0x0016


	//----- nvinfo : EIATTR_EXIT_INSTR_OFFSETS
	.align		4
        /*15b0*/ 	.byte	0x04, 0x1c
        /*15b2*/ 	.short	(.L_151 - .L_150)


	//   ....[0]....
.L_150:
        /*15b4*/ 	.word	0x0001bab0


	//----- nvinfo : EIATTR_MAX_THREADS
	.align		4
.L_151:
        /*15b8*/ 	.byte	0x04, 0x05
        /*15ba*/ 	.short	(.L_153 - .L_152)
.L_152:
        /*15bc*/ 	.word	0x00000200
        /*15c0*/ 	.word	0x00000001
        /*15c4*/ 	.word	0x00000001


	//----- nvinfo : EIATTR_CRS_STACK_SIZE
	.align		4
.L_153:
        /*15c8*/ 	.byte	0x04, 0x1e
        /*15ca*/ 	.short	(.L_155 - .L_154)
.L_154:
        /*15cc*/ 	.word	0x00000000


	//----- nvinfo : EIATTR_CBANK_PARAM_SIZE
	.align		4
.L_155:
        /*15d0*/ 	.byte	0x03, 0x19
        /*15d2*/ 	.short	0x0af0


	//----- nvinfo : EIATTR_PARAM_CBANK
	.align		4
        /*15d4*/ 	.byte	0x04, 0x0a
        /*15d6*/ 	.short	(.L_157 - .L_156)
	.align		4
.L_156:
        /*15d8*/ 	.word	index@(.nv.constant0._ZN7cutlass13device_kernelIN5flash11enable_sm90INS1_16FlashAttnFwdSm90INS1_25CollectiveMainloopFwdSm90ILi2EN4cute5tupleIJNS5_1CILi1EEES8_S8_EEENS6_IJNS7_ILi192EEENS7_ILi128EEENS7_ILi96EEEEEELi96ENS_6half_tEfNS_4arch4Sm90ELb0ELb0ELb1ELb1ELb1ELb1ELb0ELb0ELb1ELb1ELb1ELb0EEENS1_21CollectiveEpilogueFwdINS6_IJSA_SC_SB_EEES9_SE_SG_Li384ELb1ELb1ELb1ELb0EEENS1_36VarlenDynamicPersistentTileSchedulerILi192ELi128ELi384ELi128ELb1ELb1ELb1ELb0ELb1ELb1EEEEEEEEEvNT_6ParamsE)
        /*15dc*/ 	.short	0x0210
        /*15de*/ 	.short	0x0af0


	//----- nvinfo : EIATTR_SW_WAR
	.align		4
.L_157:
        /*15e0*/ 	.byte	0x04, 0x36
        /*15e2*/ 	.short	(.L_159 - .L_158)
.L_158:
        /*15e4*/ 	.word	0x00000008
.L_159:


//--------------------- .nv.info._ZN7cutlass13device_kernelIN5flash11enable_sm90INS1_16FlashAttnFwdSm90INS1_25CollectiveMainloopFwdSm90ILi2EN4cute5tupleIJNS5_1CILi1EEES8_S8_EEENS6_IJNS7_ILi192EEENS7_ILi128EEENS7_ILi96EEEEEELi96ENS_6half_tEfNS_4arch4Sm90ELb0ELb1ELb1ELb0ELb1ELb0ELb0ELb0ELb1ELb1ELb1ELb0EEENS1_21CollectiveEpilogueFwdINS6_IJSA_SC_SB_EEES9_SE_SG_Li384ELb0ELb1ELb1ELb0EEENS1_19SingleTileSchedulerILb0ELb1ELb1ELi192EEEEEEEEEvNT_6ParamsE --------------------------
	.section	.nv.info._ZN7cutlass13device_kernelIN5flash11enable_sm90INS1_16FlashAttnFwdSm90INS1_25CollectiveMainloopFwdSm90ILi2EN4cute5tupleIJNS5_1CILi1EEES8_S8_EEENS6_IJNS7_ILi192EEENS7_ILi128EEENS7_ILi96EEEEEELi96ENS_6half_tEfNS_4arch4Sm90ELb0ELb1ELb1ELb0ELb1ELb0ELb0ELb0ELb1ELb1ELb1ELb0EEENS1_21CollectiveEpilogueFwdINS6_IJSA_SC_SB_EEES9_SE_SG_Li384ELb0ELb1ELb1ELb0EEENS1_19SingleTileSchedulerILb0ELb1ELb1ELi192EEEEEEEEEvNT_6ParamsE,"",@"SHT_CUDA_INFO"
	.sectionflags	@""
	.align	4


	//----- nvinfo : EIATTR_CUDA_API_VERSION
	.align		4
        /*0000*/ 	.byte	0x04, 0x37
        /*0002*/ 	.short	(.L_161 - .L_160)
.L_160:
        /*0004*/ 	.word	0x00000082


	//----- nvinfo : EIATTR_KPARAM_INFO
	.align		4
.L_161:
        /*0008*/ 	.byte	0x04, 0x17
        /*000a*/ 	.short	(.L_163 - .L_162)
.L_162:
        /*000c*/ 	.word	0x00000000
        /*0010*/ 	.short	0x0000
        /*0012*/ 	.short	0x0070
        /*0014*/ 	.byte	0x00, 0xf0, 0x01, 0x28


	//----- nvinfo : EIATTR_SPARSE_MMA_MASK
	.align		4
.L_163:
        /*0018*/ 	.byte	0x03, 0x50
        /*001a*/ 	.short	0x0000


	//----- nvinfo : EIATTR_MAXREG_COUNT
	.align		4
        /*001c*/ 	.byte	0x03, 0x1b
        /*001e*/ 	.short	0x0080


	//----- nvinfo : EIATTR_NUM_BARRIERS
	.align		4
        /*0020*/ 	.byte	0x02, 0x4c
        /*0022*/ 	.byte	0x10
	.zero		1


	//----- nvinfo : EIATTR_EXTERNS
	.align		4
        /*0024*/ 	.byte	0x04, 0x0f
        /*0026*/ 	.short	(.L_165 - .L_164)


	//   ....[0]....
	.align		4
.L_164:
        /*0028*/ 	.word	index@(__assertfail)


	//----- nvinfo : EIATTR_ANNOTATIONS
	.align		4
.L_165:
        /*002c*/ 	.byte	0x04, 0x55
        /*002e*/ 	.short	(.L_167 - .L_166)


	//   ....[0]....
.L_166:
        /*0030*/ 	.word	0x00000001
        /*0034*/ 	.byte	0xb0, 0x08, 0x00, 0x00, 0x01, 0x00, 0x00, 0x00, 0x10, 0x0a, 0x00, 0x00, 0x01, 0x00, 0x00, 0x00
        /*0044*/ 	.byte	0xd0, 0x17, 0x00, 0x00, 0x01, 0x00, 0x00, 0x00, 0x90, 0x04, 0x01, 0x00, 0x01, 0x00, 0x00, 0x00
        /*0054*/ 	.byte	0xa0, 0x17, 0x01, 0x00, 0x01, 0x00, 0x00, 0x00, 0x20, 0x2b, 0x01, 0x00, 0x01, 0x00, 0x00, 0x00
        /*0064*/ 	.byte	0x40, 0x2b, 0x01, 0x00, 0x01, 0x00, 0x00, 0x00, 0xa0, 0x2c, 0x01, 0x00, 0x01, 0x00, 0x00, 0x00
        /*0074*/ 	.byte	0xf0, 0x42, 0x01, 0x00, 0x01, 0x00, 0x00, 0x00, 0x10, 0x43, 0x01, 0x00, 0x01, 0x00, 0x00, 0x00
        /*0084*/ 	.byte	0x30, 0x57, 0x01, 0x00


	//----- nvinfo : EIATTR_MERCURY_ISA_VERSION
	.align		4
.L_167:
        /*0088*/ 	.byte	0x03, 0x5f
        /*008a*/ 	.short	0x0101


	//----- nvinfo : EIATTR_INT_WARP_WIDE_INSTR_OFFSETS
	.align		4
        /*008c*/ 	.byte	0x04, 0x31
        /*008e*/ 	.short	(.L_169 - .L_168)


	//   ....[0]....
.L_168:
        /*0090*/ 	.word	0x000000c0


	//   ....[1]....
        /*0094*/ 	.word	0x000000d0


	//   ....[2]....
        /*0098*/ 	.word	0x00000170


	//----- nvinfo : EIATTR_COOP_GROUP_MASK_REGIDS
	.align		4
.L_169:
        /*009c*/ 	.byte	0x04, 0x29
        /*009e*/ 	.short	(.L_171 - .L_170)


	//   ....[0]....
.L_170:
        /*00a0*/ 	.word	0xffffffff


	//   ....[1]....
        /*00a4*/ 	.word	0xffffffff


	//   ....[2]....
        /*00a8*/ 	.word	0xffffffff


	//   ....[3]....
        /*00ac*/ 	.word	0xffffffff


	//   ....[4]....
        /*00b0*/ 	.word	0xffffffff


	//   ....[5]....
        /*00b4*/ 	.word	0xffffffff


	//   ....[6]....
        /*00b8*/ 	.word	0xffffffff


	//   ....[7]....
        /*00bc*/ 	.word	0xffffffff


	//   ....[8]....
        /*00c0*/ 	.word	0xffffffff


	//   ....[9]....
        /*00c4*/ 	.word	0xffffffff


	//   ....[10]....
        /*00c8*/ 	.word	0xffffffff


	//   ....[11]....
        /*00cc*/ 	.word	0xffffffff


	//   ....[12]....
        /*00d0*/ 	.word	0xffffffff


	//   ....[13]....
        /*00d4*/ 	.word	0xffffffff


	//   ....[14]....
        /*00d8*/ 	.word	0xffffffff


	//   ....[15]....
        /*00dc*/ 	.word	0xffffffff


	//   ....[16]....
        /*00e0*/ 	.word	0xffffffff


	//   ....[17]....
        /*00e4*/ 	.word	0xffffffff


	//   ....[18]....
        /*00e8*/ 	.word	0xffffffff


	//   ....[19]....
        /*00ec*/ 	.word	0xffffffff


	//   ....[20]....
        /*00f0*/ 	.word	0xffffffff


	//   ....[21]....
        /*00f4*/ 	.word	0xffffffff


	//   ....[22]....
        /*00f8*/ 	.word	0xffffffff


	//   ....[23]....
        /*00fc*/ 	.word	0xffffffff


	//   ....[24]....
        /*0100*/ 	.word	0xffffffff


	//   ....[25]....
        /*0104*/ 	.word	0xffffffff


	//   ....[26]....
        /*0108*/ 	.word	0xffffffff


	//   ....[27]....
        /*010c*/ 	.word	0xffffffff


	//   ....[28]....
        /*0110*/ 	.word	0xffffffff


	//   ....[29]....
        /*0114*/ 	.word	0xffffffff


	//   ....[30]....
        /*0118*/ 	.word	0xffffffff


	//   ....[31]....
        /*011c*/ 	.word	0xffffffff


	//   ....[32]....
        /*0120*/ 	.word	0xffffffff


	//   ....[33]....
        /*0124*/ 	.word	0xffffffff


	//   ....[34]....
        /*0128*/ 	.word	0xffffffff


	//   ....[35]....
        /*012c*/ 	.word	0xffffffff


	//   ....[36]....
        /*0130*/ 	.word	0xffffffff


	//   ....[37]....
        /*0134*/ 	.word	0xffffffff


	//   ....[38]....
        /*0138*/ 	.word	0xffffffff


	//   ....[39]....
        /*013c*/ 	.word	0xffffffff


	//   ....[40]....
        /*0140*/ 	.word	0xffffffff


	//   ....[41]....
        /*0144*/ 	.word	0xffffffff


	//   ....[42]....
        /*0148*/ 	.word	0xffffffff


	//   ....[43]....
        /*014c*/ 	.word	0xffffffff


	//   ....[44]....
        /*0150*/ 	.word	0xffffffff


	//   ....[45]....
        /*0154*/ 	.word	0xffffffff


	//   ....[46]....
        /*0158*/ 	.word	0xffffffff


	//   ....[47]....
        /*015c*/ 	.word	0xffffffff


	//   ....[48]....
        /*0160*/ 	.word	0xffffffff


	//   ....[49]....
        /*0164*/ 	.word	0xffffffff


	//   ....[50]....
        /*0168*/ 	.word	0xffffffff


	//   ....[51]....
        /*016c*/ 	.word	0xffffffff


	//   ....[52]....
        /*0170*/ 	.word	0xffffffff


	//   ....[53]....
        /*0174*/ 	.word	0xffffffff


	//   ....[54]....
        /*0178*/ 	.word	0xffffffff


	//   ....[55]....
        /*017c*/ 	.word	0xffffffff


	//   ....[56]....
        /*0180*/ 	.word	0xffffffff


	//   ....[57]....
        /*0184*/ 	.word	0xffffffff


	//   ....[58]....
        /*0188*/ 	.word	0xffffffff


	//   ....[59]....
        /*018c*/ 	.word	0xffffffff


	//   ....[60]....
        /*0190*/ 	.word	0xffffffff


	//   ....[61]....
        /*0194*/ 	.word	0xffffffff


	//   ....[62]....
        /*0198*/ 	.word	0xffffffff


	//   ....[63]....
        /*019c*/ 	.word	0xffffffff


	//   ....[64]....
        /*01a0*/ 	.word	0xffffffff


	//   ....[65]....
        /*01a4*/ 	.word	0xffffffff


	//   ....[66]....
        /*01a8*/ 	.word	0xffffffff


	//   ....[67]....
        /*01ac*/ 	.word	0xffffffff


	//   ....[68]....
        /*01b0*/ 	.word	0xffffffff


	//   ....[69]....
        /*01b4*/ 	.word	0xffffffff


	//   ....[70]....
        /*01b8*/ 	.word	0xffffffff


	//   ....[71]....
        /*01bc*/ 	.word	0xffffffff


	//   ....[72]....
        /*01c0*/ 	.word	0xffffffff


	//   ....[73]....
        /*01c4*/ 	.word	0xffffffff


	//   ....[74]....
        /*01c8*/ 	.word	0xffffffff


	//   ....[75]....
        /*01cc*/ 	.word	0xffffffff


	//   ....[76]....
        /*01d0*/ 	.word	0xffffffff


	//   ....[77]....
        /*01d4*/ 	.word	0xffffffff


	//   ....[78]....
        /*01d8*/ 	.word	0xffffffff


	//   ....[79]....
        /*01dc*/ 	.word	0xffffffff


	//   ....[80]....
        /*01e0*/ 	.word	0xffffffff


	//   ....[81]....
        /*01e4*/ 	.word	0xffffffff


	//   ....[82]....
        /*01e8*/ 	.word	0xffffffff


	//   ....[83]....
        /*01ec*/ 	.word	0xffffffff


	//   ....[84]....
        /*01f0*/ 	.word	0xffffffff


	//   ....[85]....
        /*01f4*/ 	.word	0xffffffff


	//   ....[86]....
        /*01f8*/ 	.word	0xffffffff


	//   ....[87]....
        /*01fc*/ 	.word	0xffffffff


	//   ....[88]....
        /*0200*/ 	.word	0xffffffff


	//   ....[89]....
        /*0204*/ 	.word	0xffffffff


	//   ....[90]....
        /*0208*/ 	.word	0xffffffff


	//   ....[91]....
        /*020c*/ 	.word	0x0500000f


	//   ....[92]....
        /*0210*/ 	.word	0x0500000f


	//   ....[93]....
        /*0214*/ 	.word	0x0500000f


	//   ....[94]....
        /*0218*/ 	.word	0x0500000f


	//   ....[95]....
        /*021c*/ 	.word	0x0500000f


	//   ....[96]....
        /*0220*/ 	.word	0x0500000f


	//   ....[97]....
        /*0224*/ 	.word	0x0500000f


	//   ....[98]....
        /*0228*/ 	.word	0x0500000f


	//   ....[99]....
        /*022c*/ 	.word	0x0500000f


	//   ....[100]....
        /*0230*/ 	.word	0x0500000f


	//   ....[101]....
        /*0234*/ 	.word	0x0500000f


	//   ....[102]....
        /*0238*/ 	.word	0x0500000f


	//   ....[103]....
        /*023c*/ 	.word	0x0500000f


	//   ....[104]....
        /*0240*/ 	.word	0x0500000f


	//   ....[105]....
        /*0244*/ 	.word	0x0500000f


	//   ....[106]....
        /*0248*/ 	.word	0x0500000f


	//   ....[107]....
        /*024c*/ 	.word	0x0500000f


	//   ....[108]....
        /*0250*/ 	.word	0x0500000f


	//   ....[109]....
        /*0254*/ 	.word	0x0500000f


	//   ....[110]....
        /*0258*/ 	.word	0x0500000f


	//   ....[111]....
        /*025c*/ 	.word	0x0500000f


	//   ....[112]....
        /*0260*/ 	.word	0x0500000f


	//   ....[113]....
        /*0264*/ 	.word	0x0500000f


	//   ....[114]....
        /*0268*/ 	.word	0x0500000f


	//   ....[115]....
        /*026c*/ 	.word	0x0500000f


	//   ....[116]....
        /*0270*/ 	.word	0x0500000f


	//   ....[117]....
        /*0274*/ 	.word	0x0500000f


	//   ....[118]....
        /*0278*/ 	.word	0x0500000f


	//   ....[119]....
        /*027c*/ 	.word	0x0500000f


	//   ....[120]....
        /*0280*/ 	.word	0x0500000f


	//   ....[121]....
        /*0284*/ 	.word	0x0500000f


	//   ....[122]....
        /*0288*/ 	.word	0x0500000f


	//   ....[123]....
        /*028c*/ 	.word	0x0500000f


	//   ....[124]....
        /*0290*/ 	.word	0x0500000f


	//   ....[125]....
        /*0294*/ 	.word	0x0500000f


	//   ....[126]....
        /*0298*/ 	.word	0x0500000f


	//   ....[127]....
        /*029c*/ 	.word	0x0500000f


	//   ....[128]....
        /*02a0*/ 	.word	0x0500000f


	//   ....[129]....
        /*02a4*/ 	.word	0x0500000f


	//   ....[130]....
        /*02a8*/ 	.word	0x0500000f


	//   ....[131]....
        /*02ac*/ 	.word	0x0500000f


	//   ....[132]....
        /*02b0*/ 	.word	0x0500000f


	//   ....[133]....
        /*02b4*/ 	.word	0x0500000f


	//   ....[134]....
        /*02b8*/ 	.word	0x0500000f


	//   ....[135]....
        /*02bc*/ 	.word	0x0500000f


	//   ....[136]....
        /*02c0*/ 	.word	0x0500000f


	//----- nvinfo : EIATTR_COOP_GROUP_INSTR_OFFSETS
	.align		4
.L_171:
        /*02c4*/ 	.byte	0x04, 0x28
        /*02c6*/ 	.short	(.L_173 - .L_172)


	//   ....[0]....
.L_172:
        /*02c8*/ 	.word	0x00000080


	//   ....[1]....
        /*02cc*/ 	.word	0x00000090


	//   ....[2]....
        /*02d0*/ 	.word	0x000002d0


	//   ....[3]....
        /*02d4*/ 	.word	0x00000430


	//   ....[4]....
        /*02d8*/ 	.word	0x00000550


	//   ....[5]....
        /*02dc*/ 	.word	0x000006b0


	//   ....[6]....
        /*02e0*/ 	.word	0x00001520


	//   ....[7]....
        /*02e4*/ 	.word	0x000023d0


	//   ....[8]....
        /*02e8*/ 	.word	0x00002b10


	//   ....[9]....
        /*02ec*/ 	.word	0x00003e00


	//   ....[10]....
        /*02f0*/ 	.word	0x00003f10


	//   ....[11]....
        /*02f4*/ 	.word	0x000047d0


	//   ....[12]....
        /*02f8*/ 	.word	0x00004850


	//   ....[13]....
        /*02fc*/ 	.word	0x00005480


	//   ....[14]....
        /*0300*/ 	.word	0x00006410


	//   ....[15]....
        /*0304*/ 	.word	0x00006cc0


	//   ....[16]....
        /*0308*/ 	.word	0x000078b0


	//   ....[17]....
        /*030c*/ 	.word	0x000079b0


	//   ....[18]....
        /*0310*/ 	.word	0x00008170


	//   ....[19]....
        /*0314*/ 	.word	0x00008200


	//   ....[20]....
        /*0318*/ 	.word	0x000092b0


	//   ....[21]....
        /*031c*/ 	.word	0x0000ab60


	//   ....[22]....
        /*0320*/ 	.word	0x0000ab80


	//   ....[23]....
        /*0324*/ 	.word	0x0000abb0


	//   ....[24]....
        /*0328*/ 	.word	0x0000abc0


	//   ....[25]....
        /*032c*/ 	.word	0x0000bf20


	//   ....[26]....
        /*0330*/ 	.word	0x0000cb40


	//   ....[27]....
        /*0334*/ 	.word	0x0000d450


	//   ....[28]....
        /*0338*/ 	.word	0x0000e090


	//   ....[29]....
        /*033c*/ 	.word	0x0000e190


	//   ....[30]....
        /*0340*/ 	.word	0x0000ea00


	//   ....[31]....
        /*0344*/ 	.word	0x0000ea80


	//   ....[32]....
        /*0348*/ 	.word	0x0000faa0


	//   ....[33]....
        /*034c*/ 	.word	0x0000fbd0


	//   ....[34]....
        /*0350*/ 	.word	0x0000fc10


	//   ....[35]....
        /*0354*/ 	.word	0x0000fd00


	//   ....[36]....
        /*0358*/ 	.word	0x0000fd10


	//   ....[37]....
        /*035c*/ 	.word	0x00010c60


	//   ....[38]....
        /*0360*/ 	.word	0x00010ca0


	//   ....[39]....
        /*0364*/ 	.word	0x00010ce0


	//   ....[40]....
        /*0368*/ 	.word	0x00010d20


	//   ....[41]....
        /*036c*/ 	.word	0x00010d40


	//   ....[42]....
        /*0370*/ 	.word	0x00010d70


	//   ....[43]....
        /*0374*/ 	.word	0x00011230


	//   ....[44]....
        /*0378*/ 	.word	0x00011240


	//   ....[45]....
        /*037c*/ 	.word	0x00011b10


	//   ....[46]....
        /*0380*/ 	.word	0x000131d0


	//   ....[47]....
        /*0384*/ 	.word	0x000131e0


	//   ....[48]....
        /*0388*/ 	.word	0x000131f0


	//   ....[49]....
        /*038c*/ 	.word	0x00013200


	//   ....[50]....
        /*0390*/ 	.word	0x00013220


	//   ....[51]....
        /*0394*/ 	.word	0x00013250


	//   ....[52]....
        /*0398*/ 	.word	0x00013280


	//   ....[53]....
        /*039c*/ 	.word	0x000132b0


	//   ....[54]....
        /*03a0*/ 	.word	0x00013bc0


	//   ....[55]....
        /*03a4*/ 	.word	0x00013be0


	//   ....[56]....
        /*03a8*/ 	.word	0x00013bf0


	//   ....[57]....
        /*03ac*/ 	.word	0x00013c70


	//   ....[58]....
        /*03b0*/ 	.word	0x00013d10


	//   ....[59]....
        /*03b4*/ 	.word	0x00013d20


	//   ....[60]....
        /*03b8*/ 	.word	0x00013dc0


	//   ....[61]....
        /*03bc*/ 	.word	0x00013df0


	//   ....[62]....
        /*03c0*/ 	.word	0x00013e50


	//   ....[63]....
        /*03c4*/ 	.word	0x00013e60


	//   ....[64]....
        /*03c8*/ 	.word	0x00013e90


	//   ....[65]....
        /*03cc*/ 	.word	0x00013ee0


	//   ....[66]....
        /*03d0*/ 	.word	0x00014720


	//   ....[67]....
        /*03d4*/ 	.word	0x00014730


	//   ....[68]....
        /*03d8*/ 	.word	0x00014750


	//   ....[69]....
        /*03dc*/ 	.word	0x000147d0


	//   ....[70]....
        /*03e0*/ 	.word	0x000147e0


	//   ....[71]....
        /*03e4*/ 	.word	0x00014840


	//   ....[72]....
        /*03e8*/ 	.word	0x00014870


	//   ....[73]....
        /*03ec*/ 	.word	0x000148b0


	//   ....[74]....
        /*03f0*/ 	.word	0x00014ad0


	//   ....[75]....
        /*03f4*/ 	.word	0x00014af0


	//   ....[76]....
        /*03f8*/ 	.word	0x00014b10


	//   ....[77]....
        /*03fc*/ 	.word	0x00014b90


	//   ....[78]....
        /*0400*/ 	.word	0x00014bb0


	//   ....[79]....
        /*0404*/ 	.word	0x00014c30


	//   ....[80]....
        /*0408*/ 	.word	0x00014c50


	//   ....[81]....
        /*040c*/ 	.word	0x00014c60


	//   ....[82]....
        /*0410*/ 	.word	0x00015190


	//   ....[83]....
        /*0414*/ 	.word	0x000151c0


	//   ....[84]....
        /*0418*/ 	.word	0x000151f0


	//   ....[85]....
        /*041c*/ 	.word	0x00015220


	//   ....[86]....
        /*0420*/ 	.word	0x00015250


	//   ....[87]....
        /*0424*/ 	.word	0x00015280


	//   ....[88]....
        /*0428*/ 	.word	0x000152a0


	//   ....[89]....
        /*042c*/ 	.word	0x00015340


	//   ....[90]....
        /*0430*/ 	.word	0x000156c0


	//   ....[91]....
        /*0434*/ 	.word	0x00015d00


	//   ....[92]....
        /*0438*/ 	.word	0x00015df0


	//   ....[93]....
        /*043c*/ 	.word	0x00015e90


	//   ....[94]....
        /*0440*/ 	.word	0x00015f20


	//   ....[95]....
        /*0444*/ 	.word	0x00016000


	//   ....[96]....
        /*0448*/ 	.word	0x00016070


	//   ....[97]....
        /*044c*/ 	.word	0x00016150


	//   ....[98]....
        /*0450*/ 	.word	0x00016200


	//   ....[99]....
        /*0454*/ 	.word	0x00016300


	//   ....[100]....
        /*0458*/ 	.word	0x000163a0


	//   ....[101]....
        /*045c*/ 	.word	0x00016400


	//   ....[102]....
        /*0460*/ 	.word	0x000164b0


	//   ....[103]....
        /*0464*/ 	.word	0x00016580


	//   ....[104]....
        /*0468*/ 	.word	0x00016610


	//   ....[105]....
        /*046c*/ 	.word	0x000166e0


	//   ....[106]....
        /*0470*/ 	.word	0x00016760


	//   ....[107]....
        /*0474*/ 	.word	0x00016820


	//   ....[108]....
        /*0478*/ 	.word	0x000168c0


	//   ....[109]....
        /*047c*/ 	.word	0x00016990


	//   ....[110]....
        /*0480*/ 	.word	0x00016a00


	//   ....[111]....
        /*0484*/ 	.word	0x00016ac0


	//   ....[112]....
        /*0488*/ 	.word	0x00016c00


	//   ....[113]....
        /*048c*/ 	.word	0x00016ce0


	//   ....[114]....
        /*0490*/ 	.word	0x00016d60


	//   ....[115]....
        /*0494*/ 	.word	0x00016e40


	//   ....[116]....
        /*0498*/ 	.word	0x00016ea0


	//   ....[117]....
        /*049c*/ 	.word	0x00016f70


	//   ....[118]....
        /*04a0*/ 	.word	0x00016fd0


	//   ....[119]....
        /*04a4*/ 	.word	0x000170b0


	//   ....[120]....
        /*04a8*/ 	.word	0x000171a0


	//   ....[121]....
        /*04ac*/ 	.word	0x00017240


	//   ....[122]....
        /*04b0*/ 	.word	0x000172a0


	//   ....[123]....
        /*04b4*/ 	.word	0x00017390


	//   ....[124]....
        /*04b8*/ 	.word	0x000173f0


	//   ....[125]....
        /*04bc*/ 	.word	0x000174e0


	//   ....[126]....
        /*04c0*/ 	.word	0x00017540


	//   ....[127]....
        /*04c4*/ 	.word	0x00017600


	//   ....[128]....
        /*04c8*/ 	.word	0x00017740


	//   ....[129]....
        /*04cc*/ 	.word	0x000177f0


	//   ....[130]....
        /*04d0*/ 	.word	0x000178e0


	//   ....[131]....
        /*04d4*/ 	.word	0x000179f0


	//   ....[132]....
        /*04d8*/ 	.word	0x00017a70


	//   ....[133]....
        /*04dc*/ 	.word	0x00017b60


	//   ....[134]....
        /*04e0*/ 	.word	0x00017bd0


	//   ....[135]....
        /*04e4*/ 	.word	0x00017ca0


	//   ....[136]....
        /*04e8*/ 	.word	0x00017db0


	//----- nvinfo : EIATTR_REG_RECONFIG
	.align		4
.L_173:
        /*04ec*/ 	.byte	0x01, 0x54
	.zero		2


	//----- nvinfo : EIATTR_SYSCALL_OFFSETS
	.align		4
        /*04f0*/ 	.byte	0x04, 0x46
        /*04f2*/ 	.short	(.L_175 - .L_174)


	//   ....[0]....
.L_174:
        /*04f4*/ 	.word	0x00001740


	//   ....[1]....
        /*04f8*/ 	.word	0x000126d0


	//   ....[2]....
        /*04fc*/ 	.word	0x00012810


	//   ....[3]....
        /*0500*/ 	.word	0x00012900


	//   ....[4]....
        /*0504*/ 	.word	0x000136f0


	//----- nvinfo : EIATTR_MBARRIER_INSTR_OFFSETS
	.align		4
.L_175:
        /*0508*/ 	.byte	0x04, 0x39
        /*050a*/ 	.short	(.L_177 - .L_176)


	//   ....[0]....
.L_176:
        /*050c*/ 	.word	0x00000180
        /*0510*/ 	.word	0x000000ff
        /*0514*/ 	.word	0x0002d800
        /*0518*/ 	.short	0x0100
        /*051a*/ 	.byte	0x08
	.zero		1


	//   ....[1]....
        /*051c*/ 	.word	0x00000190
        /*0520*/ 	.word	0x000000ff
        /*0524*/ 	.word	0x0002d820
        /*0528*/ 	.short	0x0100
        /*052a*/ 	.byte	0x08
	.zero		1


	//   ....[2]....
        /*052c*/ 	.word	0x00000280
        /*0530*/ 	.word	0x000000ff
        /*0534*/ 	.word	0x0002d830
        /*0538*/ 	.short	0x0100
        /*053a*/ 	.byte	0x08
	.zero		1


	//   ....[3]....
        /*053c*/ 	.word	0x00000290
        /*0540*/ 	.word	0x000000ff
        /*0544*/ 	.word	0x0002d840
        /*0548*/ 	.short	0x0100
        /*054a*/ 	.byte	0x08
	.zero		1


	//   ....[4]....
        /*054c*/ 	.word	0x000002a0
        /*0550*/ 	.word	0x000000ff
        /*0554*/ 	.word	0x0002d838
        /*0558*/ 	.short	0x0100
        /*055a*/ 	.byte	0x08
	.zero		1


	//   ....[5]....
        /*055c*/ 	.word	0x000002b0
        /*0560*/ 	.word	0x000000ff
        /*0564*/ 	.word	0x0002d848
        /*0568*/ 	.short	0x0100
        /*056a*/ 	.byte	0x08
	.zero		1


	//   ....[6]....
        /*056c*/ 	.word	0x000003e0
        /*0570*/ 	.word	0x000000ff
        /*0574*/ 	.word	0x0002d850
        /*0578*/ 	.short	0x0100
        /*057a*/ 	.byte	0x08
	.zero		1


	//   ....[7]....
        /*057c*/ 	.word	0x000003f0
        /*0580*/ 	.word	0x000000ff
        /*0584*/ 	.word	0x0002d860
        /*0588*/ 	.short	0x0100
        /*058a*/ 	.byte	0x08
	.zero		1


	//   ....[8]....
        /*058c*/ 	.word	0x00000400
        /*0590*/ 	.word	0x000000ff
        /*0594*/ 	.word	0x0002d858
        /*0598*/ 	.short	0x0100
        /*059a*/ 	.byte	0x08
	.zero		1


	//   ....[9]....
        /*059c*/ 	.word	0x00000410
        /*05a0*/ 	.word	0x000000ff
        /*05a4*/ 	.word	0x0002d868
        /*05a8*/ 	.short	0x0100
        /*05aa*/ 	.byte	0x08
	.zero		1


	//   ....[10]....
        /*05ac*/ 	.word	0x00000500
        /*05b0*/ 	.word	0x000000ff
        /*05b4*/ 	.word	0x0002d870
        /*05b8*/ 	.short	0x0100
        /*05ba*/ 	.byte	0x06
	.zero		1


	//   ....[11]....
        /*05bc*/ 	.word	0x00000510
        /*05c0*/ 	.word	0x000000ff
        /*05c4*/ 	.word	0x0002d880
        /*05c8*/ 	.short	0x0100
        /*05ca*/ 	.byte	0x06
	.zero		1


	//   ....[12]....
        /*05cc*/ 	.word	0x00000520
        /*05d0*/ 	.word	0x000000ff
        /*05d4*/ 	.word	0x0002d878
        /*05d8*/ 	.short	0x0100
        /*05da*/ 	.byte	0x06
	.zero		1


	//   ....[13]....
        /*05dc*/ 	.word	0x00000530
        /*05e0*/ 	.word	0x000000ff
        /*05e4*/ 	.word	0x0002d888
        /*05e8*/ 	.short	0x0100
        /*05ea*/ 	.byte	0x06
	.zero		1


	//   ....[14]....
        /*05ec*/ 	.word	0x00000660
        /*05f0*/ 	.word	0x000000ff
        /*05f4*/ 	.word	0x0002d890
        /*05f8*/ 	.short	0x0100
        /*05fa*/ 	.byte	0x08
	.zero		1


	//   ....[15]....
        /*05fc*/ 	.word	0x00000670
        /*0600*/ 	.word	0x000000ff
        /*0604*/ 	.word	0x0002d8a0
        /*0608*/ 	.short	0x0100
        /*060a*/ 	.byte	0x08
	.zero		1


	//   ....[16]....
        /*060c*/ 	.word	0x00000680
        /*0610*/ 	.word	0x000000ff
        /*0614*/ 	.word	0x0002d898
        /*0618*/ 	.short	0x0100
        /*061a*/ 	.byte	0x08
	.zero		1


	//   ....[17]....
        /*061c*/ 	.word	0x00000690
        /*0620*/ 	.word	0x000000ff
        /*0624*/ 	.word	0x0002d8a8
        /*0628*/ 	.short	0x0100
        /*062a*/ 	.byte	0x08
	.zero		1


	//   ....[18]....
        /*062c*/ 	.word	0x000007d0
        /*0630*/ 	.word	0x000000ff
        /*0634*/ 	.word	0x0002d8b0
        /*0638*/ 	.short	0x0100
        /*063a*/ 	.byte	0x08
	.zero		1


	//   ....[19]....
        /*063c*/ 	.word	0x000007e0
        /*0640*/ 	.word	0x000000ff
        /*0644*/ 	.word	0x0002d8c0
        /*0648*/ 	.short	0x0100
        /*064a*/ 	.byte	0x08
	.zero		1


	//   ....[20]....
        /*064c*/ 	.word	0x000007f0
        /*0650*/ 	.word	0x000000ff
        /*0654*/ 	.word	0x0002d8b8
        /*0658*/ 	.short	0x0100
        /*065a*/ 	.byte	0x08
	.zero		1


	//   ....[21]....
        /*065c*/ 	.word	0x00000800
        /*0660*/ 	.word	0x000000ff
        /*0664*/ 	.word	0x0002d8c8
        /*0668*/ 	.short	0x0100
        /*066a*/ 	.byte	0x08
	.zero		1


	//   ....[22]....
        /*066c*/ 	.word	0x00001770
        /*0670*/ 	.word	0x000000ff
        /*0674*/ 	.word	0x0002d800
        /*0678*/ 	.short	0x010a
        /*067a*/ 	.byte	0x26
	.zero		1


	//   ....[23]....
        /*067c*/ 	.word	0x00001890
        /*0680*/ 	.word	0x000000ff
        /*0684*/ 	.word	0x0002d830
        /*0688*/ 	.short	0x010a
        /*068a*/ 	.byte	0x26
	.zero		1


	//   ....[24]....
        /*068c*/ 	.word	0x000018f0
        /*0690*/ 	.word	0x000000ff
        /*0694*/ 	.word	0x0002d830
        /*0698*/ 	.short	0x010a
        /*069a*/ 	.byte	0x26
	.zero		1


	//   ....[25]....
        /*069c*/ 	.word	0x00002460
        /*06a0*/ 	.word	0x000000ff
        /*06a4*/ 	.word	0x00000000
        /*06a8*/ 	.short	0x0101
        /*06aa*/ 	.byte	0x04
	.zero		1


	//   ....[26]....
        /*06ac*/ 	.word	0x00005970
        /*06b0*/ 	.word	0x000000ff
        /*06b4*/ 	.word	0x0002d830
        /*06b8*/ 	.short	0x010a
        /*06ba*/ 	.byte	0x04
	.zero		1


	//   ....[27]....
        /*06bc*/ 	.word	0x000059b0
        /*06c0*/ 	.word	0x000000ff
        /*06c4*/ 	.word	0x0002d830
        /*06c8*/ 	.short	0x010a
        /*06ca*/ 	.byte	0x04
	.zero		1


	//   ....[28]....
        /*06cc*/ 	.word	0x00005ca0
        /*06d0*/ 	.word	0x000000ff
        /*06d4*/ 	.word	0x0002d850
        /*06d8*/ 	.short	0x010a
        /*06da*/ 	.byte	0x0a
	.zero		1


	//   ....[29]....
        /*06dc*/ 	.word	0x00005ce0
        /*06e0*/ 	.word	0x000000ff
        /*06e4*/ 	.word	0x0002d850
        /*06e8*/ 	.short	0x010a
        /*06ea*/ 	.byte	0x0a
	.zero		1


	//   ....[30]....
        /*06ec*/ 	.word	0x00006710
        /*06f0*/ 	.word	0x000000ff
        /*06f4*/ 	.word	0x00000000
        /*06f8*/ 	.short	0x0101
        /*06fa*/ 	.byte	0x0a
	.zero		1


	//   ....[31]....
        /*06fc*/ 	.word	0x00008e30
        /*0700*/ 	.word	0x000000ff
        /*0704*/ 	.word	0x00000000
        /*0708*/ 	.short	0x0101
        /*070a*/ 	.byte	0x06
	.zero		1


	//   ....[32]....
        /*070c*/ 	.word	0x000096f0
        /*0710*/ 	.word	0x000000ff
        /*0714*/ 	.word	0x0002d830
        /*0718*/ 	.short	0x010a
        /*071a*/ 	.byte	0x04
	.zero		1


	//   ....[33]....
        /*071c*/ 	.word	0x00009730
        /*0720*/ 	.word	0x000000ff
        /*0724*/ 	.word	0x0002d830
        /*0728*/ 	.short	0x010a
        /*072a*/ 	.byte	0x04
	.zero		1


	//   ....[34]....
        /*072c*/ 	.word	0x00009a50
        /*0730*/ 	.word	0x000000ff
        /*0734*/ 	.word	0x0002d850
        /*0738*/ 	.short	0x010a
        /*073a*/ 	.byte	0x0e
	.zero		1


	//   ....[35]....
        /*073c*/ 	.word	0x00009a90
        /*0740*/ 	.word	0x000000ff
        /*0744*/ 	.word	0x0002d850
        /*0748*/ 	.short	0x010a
        /*074a*/ 	.byte	0x0e
	.zero		1


	//   ....[36]....
        /*074c*/ 	.word	0x0000a420
        /*0750*/ 	.word	0x000000ff
        /*0754*/ 	.word	0x00000000
        /*0758*/ 	.short	0x0101
        /*075a*/ 	.byte	0x0e
	.zero		1


	//   ....[37]....
        /*075c*/ 	.word	0x0000bab0
        /*0760*/ 	.word	0x000000ff
        /*0764*/ 	.word	0x00000000
        /*0768*/ 	.short	0x0101
        /*076a*/ 	.byte	0x07
	.zero		1


	//   ....[38]....
        /*076c*/ 	.word	0x0000c210
        /*0770*/ 	.word	0x000000ff
        /*0774*/ 	.word	0x0002d830
        /*0778*/ 	.short	0x010a
        /*077a*/ 	.byte	0x0a
	.zero		1


	//   ....[39]....
        /*077c*/ 	.word	0x0000c250
        /*0780*/ 	.word	0x000000ff
        /*0784*/ 	.word	0x0002d830
        /*0788*/ 	.short	0x010a
        /*078a*/ 	.byte	0x0a
	.zero		1


	//   ....[40]....
        /*078c*/ 	.word	0x0000c4f0
        /*0790*/ 	.word	0x000000ff
        /*0794*/ 	.word	0x0002d850
        /*0798*/ 	.short	0x010a
        /*079a*/ 	.byte	0x0a
	.zero		1


	//   ....[41]....
        /*079c*/ 	.word	0x0000c530
        /*07a0*/ 	.word	0x000000ff
        /*07a4*/ 	.word	0x0002d850
        /*07a8*/ 	.short	0x010a
        /*07aa*/ 	.byte	0x0a
	.zero		1


	//   ....[42]....
        /*07ac*/ 	.word	0x0000ce50
        /*07b0*/ 	.word	0x000000ff
        /*07b4*/ 	.word	0x00000000
        /*07b8*/ 	.short	0x0101
        /*07ba*/ 	.byte	0x0a
	.zero		1


	//   ....[43]....
        /*07bc*/ 	.word	0x0000f620
        /*07c0*/ 	.word	0x000000ff
        /*07c4*/ 	.word	0x00000000
        /*07c8*/ 	.short	0x0101
        /*07ca*/ 	.byte	0x07
	.zero		1


	//   ....[44]....
        /*07cc*/ 	.word	0x0000fb20
        /*07d0*/ 	.word	0x000000ff
        /*07d4*/ 	.word	0x0002d850
        /*07d8*/ 	.short	0x010a
        /*07da*/ 	.byte	0x06
	.zero		1


	//   ....[45]....
        /*07dc*/ 	.word	0x0000fb60
        /*07e0*/ 	.word	0x000000ff
        /*07e4*/ 	.word	0x0002d850
        /*07e8*/ 	.short	0x010a
        /*07ea*/ 	.byte	0x06
	.zero		1


	//   ....[46]....
        /*07ec*/ 	.word	0x00010340
        /*07f0*/ 	.word	0x000000ff
        /*07f4*/ 	.word	0x00000000
        /*07f8*/ 	.short	0x0101
        /*07fa*/ 	.byte	0x06
	.zero		1


	//   ....[47]....
        /*07fc*/ 	.word	0x00010d60
        /*0800*/ 	.word	0x000000ff
        /*0804*/ 	.word	0x00000000
        /*0808*/ 	.short	0x0101
        /*080a*/ 	.byte	0x04
	.zero		1


	//   ....[48]....
        /*080c*/ 	.word	0x00012df0
        /*0810*/ 	.word	0x000000ff
        /*0814*/ 	.word	0x0002d840
        /*0818*/ 	.short	0x010a
        /*081a*/ 	.byte	0x2f
	.zero		1


	//   ....[49]....
        /*081c*/ 	.word	0x000134b0
        /*0820*/ 	.word	0x000000ff
        /*0824*/ 	.word	0x0002d830
        /*0828*/ 	.short	0x0107
        /*082a*/ 	.byte	0x2f
	.zero		1


	//   ....[50]....
        /*082c*/ 	.word	0x00013520
        /*0830*/ 	.word	0x000000ff
        /*0834*/ 	.word	0x0002d830
        /*0838*/ 	.short	0x0101
        /*083a*/ 	.byte	0x2f
	.zero		1


	//   ....[51]....
        /*083c*/ 	.word	0x00014030
        /*0840*/ 	.word	0x000000ff
        /*0844*/ 	.word	0x0002d800
        /*0848*/ 	.short	0x0107
        /*084a*/ 	.byte	0x2f
	.zero		1


	//   ....[52]....
        /*084c*/ 	.word	0x00014090
        /*0850*/ 	.word	0x000000ff
        /*0854*/ 	.word	0x0002d800
        /*0858*/ 	.short	0x0101
        /*085a*/ 	.byte	0x2f
	.zero		1


	//   ....[53]....
        /*085c*/ 	.word	0x000140c0
        /*0860*/ 	.word	0x000000ff
        /*0864*/ 	.word	0x0002d820
        /*0868*/ 	.short	0x010a
        /*086a*/ 	.byte	0x2f
	.zero		1


	//   ....[54]....
        /*086c*/ 	.word	0x000144f0
        /*0870*/ 	.word	0x00000007
        /*0874*/ 	.word	0x0002d840
        /*0878*/ 	.short	0x010a
        /*087a*/ 	.byte	0x3f
	.zero		1


	//   ....[55]....
        /*087c*/ 	.word	0x00014960
        /*0880*/ 	.word	0x00000007
        /*0884*/ 	.word	0x0002d830
        /*0888*/ 	.short	0x0107
        /*088a*/ 	.byte	0x3f
	.zero		1


	//   ....[56]....
        /*088c*/ 	.word	0x00014a10
        /*0890*/ 	.word	0x00000007
        /*0894*/ 	.word	0x0002d830
        /*0898*/ 	.short	0x0101
        /*089a*/ 	.byte	0x3f
	.zero		1


	//   ....[57]....
        /*089c*/ 	.word	0x00014a70
        /*08a0*/ 	.word	0x00000007
        /*08a4*/ 	.word	0x0002d860
        /*08a8*/ 	.short	0x010a
        /*08aa*/ 	.byte	0x3f
	.zero		1


	//   ....[58]....
        /*08ac*/ 	.word	0x00014dd0
        /*08b0*/ 	.word	0x00000007
        /*08b4*/ 	.word	0x0002d850
        /*08b8*/ 	.short	0x0107
        /*08ba*/ 	.byte	0x3f
	.zero		1


	//   ....[59]....
        /*08bc*/ 	.word	0x00014f20
        /*08c0*/ 	.word	0x00000007
        /*08c4*/ 	.word	0x0002d850
        /*08c8*/ 	.short	0x0101
        /*08ca*/ 	.byte	0x3f
	.zero		1


	//   ....[60]....
        /*08cc*/ 	.word	0x000150c0
        /*08d0*/ 	.word	0x00000000
        /*08d4*/ 	.word	0x0002d860
        /*08d8*/ 	.short	0x010a
        /*08da*/ 	.byte	0x3f
	.zero		1


	//   ....[61]....
        /*08dc*/ 	.word	0x00015500
        /*08e0*/ 	.word	0x00000000
        /*08e4*/ 	.word	0x0002d850
        /*08e8*/ 	.short	0x0107
        /*08ea*/ 	.byte	0x3f
	.zero		1


	//   ....[62]....
        /*08ec*/ 	.word	0x000155c0
        /*08f0*/ 	.word	0x00000000
        /*08f4*/ 	.word	0x0002d850
        /*08f8*/ 	.short	0x0101
        /*08fa*/ 	.byte	0x3f
	.zero		1


	//   ....[63]....
        /*08fc*/ 	.word	0x00015650
        /*0900*/ 	.word	0x00000007
        /*0904*/ 	.word	0x0002d820
        /*0908*/ 	.short	0x010a
        /*090a*/ 	.byte	0x3f
	.zero		1


	//   ....[64]....
        /*090c*/ 	.word	0x000157d0
        /*0910*/ 	.word	0x00000005
        /*0914*/ 	.word	0x0002d840
        /*0918*/ 	.short	0x010a
        /*091a*/ 	.byte	0x3f
	.zero		1


	//   ....[65]....
        /*091c*/ 	.word	0x00015870
        /*0920*/ 	.word	0x00000003
        /*0924*/ 	.word	0x0002d840
        /*0928*/ 	.short	0x010a
        /*092a*/ 	.byte	0x3f
	.zero		1


	//   ....[66]....
        /*092c*/ 	.word	0x000158b0
        /*0930*/ 	.word	0x00000005
        /*0934*/ 	.word	0x0002d860
        /*0938*/ 	.short	0x010a
        /*093a*/ 	.byte	0x3f
	.zero		1


	//   ....[67]....
        /*093c*/ 	.word	0x000158f0
        /*0940*/ 	.word	0x00000003
        /*0944*/ 	.word	0x0002d860
        /*0948*/ 	.short	0x010a
        /*094a*/ 	.byte	0x3f
	.zero		1


	//   ....[68]....
        /*094c*/ 	.word	0x00015960
        /*0950*/ 	.word	0x00000005
        /*0954*/ 	.word	0x0002d800
        /*0958*/ 	.short	0x010a
        /*095a*/ 	.byte	0x3f
	.zero		1


	//   ....[69]....
        /*095c*/ 	.word	0x000159c0
        /*0960*/ 	.word	0x00000003
        /*0964*/ 	.word	0x0002d830
        /*0968*/ 	.short	0x010a
        /*096a*/ 	.byte	0x3f
	.zero		1


	//   ....[70]....
        /*096c*/ 	.word	0x00015a20
        /*0970*/ 	.word	0x0000000e
        /*0974*/ 	.word	0x0002d830
        /*0978*/ 	.short	0x010a
        /*097a*/ 	.byte	0x3f
	.zero		1


	//   ....[71]....
        /*097c*/ 	.word	0x00015a80
        /*0980*/ 	.word	0x0000000e
        /*0984*/ 	.word	0x0002d850
        /*0988*/ 	.short	0x010a
        /*098a*/ 	.byte	0x3f
	.zero		1


	//   ....[72]....
        /*098c*/ 	.word	0x00015ae0
        /*0990*/ 	.word	0x0000000e
        /*0994*/ 	.word	0x0002d830
        /*0998*/ 	.short	0x010a
        /*099a*/ 	.byte	0x3f
	.zero		1


	//   ....[73]....
        /*099c*/ 	.word	0x00015b40
        /*09a0*/ 	.word	0x0000000e
        /*09a4*/ 	.word	0x0002d850
        /*09a8*/ 	.short	0x010a
        /*09aa*/ 	.byte	0x3f
	.zero		1


	//   ....[74]....
        /*09ac*/ 	.word	0x00015ba0
        /*09b0*/ 	.word	0x0000000e
        /*09b4*/ 	.word	0x0002d830
        /*09b8*/ 	.short	0x010a
        /*09ba*/ 	.byte	0x3f
	.zero		1


	//   ....[75]....
        /*09bc*/ 	.word	0x00015c00
        /*09c0*/ 	.word	0x0000000e
        /*09c4*/ 	.word	0x0002d850
        /*09c8*/ 	.short	0x010a
        /*09ca*/ 	.byte	0x3f
	.zero		1


	//   ....[76]....
        /*09cc*/ 	.word	0x00015c60
        /*09d0*/ 	.word	0x00000005
        /*09d4*/ 	.word	0x0002d850
        /*09d8*/ 	.short	0x010a
        /*09da*/ 	.byte	0x3f
	.zero		1


	//   ....[77]....
        /*09dc*/ 	.word	0x00015d40
        /*09e0*/ 	.word	0x00000003
        /*09e4*/ 	.word	0x0002d840
        /*09e8*/ 	.short	0x010a
        /*09ea*/ 	.byte	0x3f
	.zero		1


	//   ....[78]....
        /*09ec*/ 	.word	0x00016b00
        /*09f0*/ 	.word	0x00000003
        /*09f4*/ 	.word	0x0002d820
        /*09f8*/ 	.short	0x010a
        /*09fa*/ 	.byte	0x3f
	.zero		1


	//   ....[79]....
        /*09fc*/ 	.word	0x00016b50
        /*0a00*/ 	.word	0x00000007
        /*0a04*/ 	.word	0x0002d840
        /*0a08*/ 	.short	0x010a
        /*0a0a*/ 	.byte	0x3f
	.zero		1


	//   ....[80]....
        /*0a0c*/ 	.word	0x000170f0
        /*0a10*/ 	.word	0x00000007
        /*0a14*/ 	.word	0x0002d860
        /*0a18*/ 	.short	0x010a
        /*0a1a*/ 	.byte	0x3f
	.zero		1


	//   ....[81]....
        /*0a1c*/ 	.word	0x00017690
        /*0a20*/ 	.word	0x00000000
        /*0a24*/ 	.word	0x0002d860
        /*0a28*/ 	.short	0x010a
        /*0a2a*/ 	.byte	0x3f
	.zero		1


	//   ....[82]....
        /*0a2c*/ 	.word	0x00017cd0
        /*0a30*/ 	.word	0x00000007
        /*0a34*/ 	.word	0x0002d820
        /*0a38*/ 	.short	0x010a
        /*0a3a*/ 	.byte	0x3f
	.zero		1


	//   ....[83]....
        /*0a3c*/ 	.word	0x00017e70
        /*0a40*/ 	.word	0x00000005
        /*0a44*/ 	.word	0x0002d840
        /*0a48*/ 	.short	0x010a
        /*0a4a*/ 	.byte	0x3f
	.zero		1


	//   ....[84]....
        /*0a4c*/ 	.word	0x00017ec0
        /*0a50*/ 	.word	0x00000003
        /*0a54*/ 	.word	0x0002d840
        /*0a58*/ 	.short	0x010a
        /*0a5a*/ 	.byte	0x3f
	.zero		1


	//   ....[85]....
        /*0a5c*/ 	.word	0x00017f10
        /*0a60*/ 	.word	0x00000005
        /*0a64*/ 	.word	0x0002d860
        /*0a68*/ 	.short	0x010a
        /*0a6a*/ 	.byte	0x3f
	.zero		1


	//----- nvinfo : EIATTR_NUM_MBARRIERS
	.align		4
.L_177:
        /*0a6c*/ 	.byte	0x03, 0x38
        /*0a6e*/ 	.short	0x0016


	//----- nvinfo : EIATTR_EXIT_INSTR_OFFSETS
	.align		4
        /*0a70*/ 	.byte	0x04, 0x1c
        /*0a72*/ 	.short	(.L_179 - .L_178)


	//   ....[0]....
.L_178:
        /*0a74*/ 	.word	0x00015940


	//----- nvinfo : EIATTR_MAX_THREADS
	.align		4
.L_179:
        /*0a78*/ 	.byte	0x04, 0x05
        /*0a7a*/ 	.short	(.L_181 - .L_180)
.L_180:
        /*0a7c*/ 	.word	0x00000200
        /*0a80*/ 	.word	0x00000001
        /*0a84*/ 	.word	0x00000001


	//----- nvinfo : EIATTR_CRS_STACK_SIZE
	.align		4
.L_181:
        /*0a88*/ 	.byte	0x04, 0x1e
        /*0a8a*/ 	.short	(.L_183 - .L_182)
.L_182:
        /*0a8c*/ 	.word	0x00000000


	//----- nvinfo : EIATTR_CBANK_PARAM_SIZE
	.align		4
.L_183:
        /*0a90*/ 	.byte	0x03, 0x19
        /*0a92*/ 	.short	0x0a70


	//----- nvinfo : EIATTR_PARAM_CBANK
	.align		4
        /*0a94*/ 	.byte	0x04, 0x0a
        /*0a96*/ 	.short	(.L_185 - .L_184)
	.align		4
.L_184:
        /*0a98*/ 	.word	index@(.nv.constant0._ZN7cutlass13device_kernelIN5flash11enable_sm90INS1_16FlashAttnFwdSm90INS1_25CollectiveMainloopFwdSm90ILi2EN4cute5tupleIJNS5_1CILi1EEES8_S8_EEENS6_IJNS7_ILi192EEENS7_ILi128EEENS7_ILi96EEEEEELi96ENS_6half_tEfNS_4arch4Sm90ELb0ELb1ELb1ELb0ELb1ELb0ELb0ELb0ELb1ELb1ELb1ELb0EEENS1_21CollectiveEpilogueFwdINS6_IJSA_SC_SB_EEES9_SE_SG_Li384ELb0ELb1ELb1ELb0EEENS1_19SingleTileSchedulerILb0ELb1ELb1ELi192EEEEEEEEEvNT_6ParamsE)
        /*0a9c*/ 	.short	0x0210
        /*0a9e*/ 	.short	0x0a70


	//----- nvinfo : EIATTR_SW_WAR
	.align		4
.L_185:
        /*0aa0*/ 	.byte	0x04, 0x36
        /*0aa2*/ 	.short	(.L_187 - .L_186)
.L_186:
        /*0aa4*/ 	.word	0x00000008
.L_187:


//--------------------- .nv.info._ZN7cutlass13device_kernelIN5flash11enable_sm90INS1_16FlashAttnFwdSm90INS1_25CollectiveMainloopFwdSm90ILi2EN4cute5tupleIJNS5_1CILi1EEES8_S8_EEENS6_IJNS7_ILi192EEENS7_ILi128EEENS7_ILi96EEEEEELi96ENS_6half_tEfNS_4arch4Sm90ELb0ELb1ELb1ELb1ELb1ELb0ELb0ELb0ELb1ELb1ELb1ELb0EEENS1_21CollectiveEpilogueFwdINS6_IJSA_SC_SB_EEES9_SE_SG_Li384ELb1ELb1ELb1ELb0EEENS1_36VarlenDynamicPersistentTileSchedulerILi192ELi128ELi384ELi128ELb1ELb1ELb1ELb1ELb0ELb1EEEEEEEEEvNT_6ParamsE --------------------------
	.section	.nv.info._ZN7cutlass13device_kernelIN5flash11enable_sm90INS1_16FlashAttnFwdSm90INS1_25CollectiveMainloopFwdSm90ILi2EN4cute5tupleIJNS5_1CILi1EEES8_S8_EEENS6_IJNS7_ILi192EEENS7_ILi128EEENS7_ILi96EEEEEELi96ENS_6half_tEfNS_4arch4Sm90ELb0ELb1ELb1ELb1ELb1ELb0ELb0ELb0ELb1ELb1ELb1ELb0EEENS1_21CollectiveEpilogueFwdINS6_IJSA_SC_SB_EEES9_SE_SG_Li384ELb1ELb1ELb1ELb0EEENS1_36VarlenDynamicPersistentTileSchedulerILi192ELi128ELi384ELi128ELb1ELb1ELb1ELb1ELb0ELb1EEEEEEEEEvNT_6ParamsE,"",@"SHT_CUDA_INFO"
	.sectionflags	@""
	.align	4


	//----- nvinfo : EIATTR_CUDA_API_VERSION
	.align		4
        /*0000*/ 	.byte	0x04, 0x37
        /*0002*/ 	.short	(.L_189 - .L_188)
.L_188:
        /*0004*/ 	.word	0x00000082


	//----- nvinfo : EIATTR_KPARAM_INFO
	.align		4
.L_189:
        /*0008*/ 	.byte	0x04, 0x17
        /*000a*/ 	.short	(.L_191 - .L_190)
.L_190:
        /*000c*/ 	.word	0x00000000
        /*0010*/ 	.short	0x0000
        /*0012*/ 	.short	0x0070
        /*0014*/ 	.byte	0x00, 0xf0, 0x01, 0x2a


	//----- nvinfo : EIATTR_SPARSE_MMA_MASK
	.align		4
.L_191:
        /*0018*/ 	.byte	0x03, 0x50
        /*001a*/ 	.short	0x0000


	//----- nvinfo : EIATTR_MAXREG_COUNT
	.align		4
        /*001c*/ 	.byte	0x03, 0x1b
        /*001e*/ 	.short	0x0080


	//----- nvinfo : EIATTR_NUM_BARRIERS
	.align		4
        /*0020*/ 	.byte	0x02, 0x4c
        /*0022*/ 	.byte	0x10
	.zero		1


	//----- nvinfo : EIATTR_EXTERNS
	.align		4
        /*0024*/ 	.byte	0x04, 0x0f
        /*0026*/ 	.short	(.L_193 - .L_192)


	//   ....[0]....
	.align		4
.L_192:
        /*0028*/ 	.word	index@(__assertfail)


	//----- nvinfo : EIATTR_ANNOTATIONS
	.align		4
.L_193:
        /*002c*/ 	.byte	0x04, 0x55
        /*002e*/ 	.short	(.L_195 - .L_194)


	//   ....[0]....
.L_194:
        /* <DEDUP_REMOVED lines=19> */
        /*0154*/ 	.byte	0xd0, 0x95, 0x01, 0x00, 0x01, 0x00, 0x00, 0x00, 0x80, 0xa3, 0x01, 0x00


	//----- nvinfo : EIATTR_MERCURY_ISA_VERSION
	.align		4
.L_195:
        /*0160*/ 	.byte	0x03, 0x5f
        /*0162*/ 	.short	0x0101


	//----- nvinfo : EIATTR_UNUSED_LOAD_BYTE_OFFSET
	.align		4
        /*0164*/ 	.byte	0x04, 0x44
        /*0166*/ 	.short	(.L_197 - .L_196)


	//   ....[0]....
.L_196:
        /*0168*/ 	.word	0x00000980
        /*016c*/ 	.word	0x0000fff0


	//   ....[1]....
        /*0170*/ 	.word	0x00010c30
        /*0174*/ 	.word	0x0000fff0


	//----- nvinfo : EIATTR_INT_WARP_WIDE_INSTR_OFFSETS
	.align		4
.L_197:
        /*0178*/ 	.byte	0x04, 0x31
        /*017a*/ 	.short	(.L_199 - .L_198)


	//   ....[0]....
.L_198:
        /*017c*/ 	.word	0x000000c0


	//   ....[1]....
        /*0180*/ 	.word	0x000000d0


	//   ....[2]....
        /*0184*/ 	.word	0x00000170


	//   ....[3]....
        /*0188*/ 	.word	0x00015160


	//   ....[4]....
        /*018c*/ 	.word	0x000151f0


	//   ....[5]....
        /*0190*/ 	.word	0x00017e90


	//   ....[6]....
        /*0194*/ 	.word	0x00017f20


	//----- nvinfo : EIATTR_COOP_GROUP_MASK_REGIDS
	.align		4
.L_199:
        /*0198*/ 	.byte	0x04, 0x29
        /*019a*/ 	.short	(.L_201 - .L_200)


	//   ....[0]....
.L_200:
        /*019c*/ 	.word	0xffffffff


	//   ....[1]....
        /*01a0*/ 	.word	0xffffffff


	//   ....[2]....
        /*01a4*/ 	.word	0xffffffff


	//   ....[3]....
        /*01a8*/ 	.word	0xffffffff


	//   ....[4]....
        /*01ac*/ 	.word	0xffffffff


	//   ....[5]....
        /*01b0*/ 	.word	0xffffffff


	//   ....[6]....
        /*01b4*/ 	.word	0xffffffff


	//   ....[7]....
        /*01b8*/ 	.word	0xffffffff


	//   ....[8]....
        /*01bc*/ 	.word	0xffffffff


	//   ....[9]....
        /*01c0*/ 	.word	0xffffffff


	//   ....[10]....
        /*01c4*/ 	.word	0xffffffff


	//   ....[11]....
        /*01c8*/ 	.word	0xffffffff


	//   ....[12]....
        /*01cc*/ 	.word	0xffffffff


	//   ....[13]....
        /*01d0*/ 	.word	0xffffffff


	//   ....[14]....
        /*01d4*/ 	.word	0xffffffff


	//   ....[15]....
        /*01d8*/ 	.word	0xffffffff


	//   ....[16]....
        /*01dc*/ 	.word	0xffffffff


	//   ....[17]....
        /*01e0*/ 	.word	0xffffffff


	//   ....[18]....
        /*01e4*/ 	.word	0xffffffff


	//   ....[19]....
        /*01e8*/ 	.word	0xffffffff


	//   ....[20]....
        /*01ec*/ 	.word	0xffffffff


	//   ....[21]....
        /*01f0*/ 	.word	0xffffffff


	//   ....[22]....
        /*01f4*/ 	.word	0xffffffff


	//   ....[23]....
        /*01f8*/ 	.word	0xffffffff


	//   ....[24]....
        /*01fc*/ 	.word	0xffffffff


	//   ....[25]....
        /*0200*/ 	.word	0xffffffff


	//   ....[26]....
        /*0204*/ 	.word	0xffffffff


	//   ....[27]....
        /*0208*/ 	.word	0xffffffff


	//   ....[28]....
        /*020c*/ 	.word	0xffffffff


	//   ....[29]....
        /*0210*/ 	.word	0xffffffff


	//   ....[30]....
        /*0214*/ 	.word	0xffffffff


	//   ....[31]....
        /*0218*/ 	.word	0xffffffff


	//   ....[32]....
        /*021c*/ 	.word	0xffffffff


	//   ....[33]....
        /*0220*/ 	.word	0xffffffff


	//   ....[34]....
        /*0224*/ 	.word	0xffffffff


	//   ....[35]....
        /*0228*/ 	.word	0xffffffff


	//   ....[36]....
        /*022c*/ 	.word	0xffffffff


	//   ....[37]....
        /*0230*/ 	.word	0xffffffff


	//   ....[38]....
        /*0234*/ 	.word	0xffffffff


	//   ....[39]....
        /*0238*/ 	.word	0xffffffff


	//   ....[40]....
        /*023c*/ 	.word	0xffffffff


	//   ....[41]....
        /*0240*/ 	.word	0xffffffff


	//   ....[42]....
        /*0244*/ 	.word	0xffffffff


	//   ....[43]....
        /*0248*/ 	.word	0xffffffff


	//   ....[44]....
        /*024c*/ 	.word	0xffffffff


	//   ....[45]....
        /*0250*/ 	.word	0xffffffff


	//   ....[46]....
        /*0254*/ 	.word	0xffffffff


	//   ....[47]....
        /*0258*/ 	.word	0xffffffff


	//   ....[48]....
        /*025c*/ 	.word	0xffffffff


	//   ....[49]....
        /*0260*/ 	.word	0xffffffff


	//   ....[50]....
        /*0264*/ 	.word	0xffffffff


	//   ....[51]....
        /*0268*/ 	.word	0xffffffff


	//   ....[52]....
        /*026c*/ 	.word	0xffffffff


	//   ....[53]....
        /*0270*/ 	.word	0xffffffff


	//   ....[54]....
        /*0274*/ 	.word	0xffffffff


	//   ....[55]....
        /*0278*/ 	.word	0xffffffff


	//   ....[56]....
        /*027c*/ 	.word	0xffffffff


	//   ....[57]....
        /*0280*/ 	.word	0xffffffff


	//   ....[58]....
        /*0284*/ 	.word	0xffffffff


	//   ....[59]....
        /*0288*/ 	.word	0xffffffff


	//   ....[60]....
        /*028c*/ 	.word	0xffffffff


	//   ....[61]....
        /*0290*/ 	.word	0xffffffff


	//   ....[62]....
        /*0294*/ 	.word	0xffffffff


	//   ....[63]....
        /*0298*/ 	.word	0xffffffff


	//   ....[64]....
        /*029c*/ 	.word	0xffffffff


	//   ....[65]....
        /*02a0*/ 	.word	0xffffffff


	//   ....[66]....
        /*02a4*/ 	.word	0xffffffff


	//   ....[67]....
        /*02a8*/ 	.word	0xffffffff


	//   ....[68]....
        /*02ac*/ 	.word	0xffffffff


	//   ....[69]....
        /*02b0*/ 	.word	0xffffffff


	//   ....[70]....
        /*02b4*/ 	.word	0xffffffff


	//   ....[71]....
        /*02b8*/ 	.word	0xffffffff


	//   ....[72]....
        /*02bc*/ 	.word	0xffffffff


	//   ....[73]....
        /*02c0*/ 	.word	0xffffffff


	//   ....[74]....
        /*02c4*/ 	.word	0xffffffff


	//   ....[75]....
        /*02c8*/ 	.word	0xffffffff


	//   ....[76]....
        /*02cc*/ 	.word	0xffffffff


	//   ....[77]....
        /*02d0*/ 	.word	0xffffffff


	//   ....[78]....
        /*02d4*/ 	.word	0xffffffff


	//   ....[79]....
        /*02d8*/ 	.word	0xffffffff


	//   ....[80]....
        /*02dc*/ 	.word	0xffffffff


	//   ....[81]....
        /*02e0*/ 	.word	0xffffffff


	//   ....[82]....
        /*02e4*/ 	.word	0xffffffff


	//   ....[83]....
        /*02e8*/ 	.word	0xffffffff


	//   ....[84]....
        /*02ec*/ 	.word	0xffffffff


	//   ....[85]....
        /*02f0*/ 	.word	0xffffffff


	//   ....[86]....
        /*02f4*/ 	.word	0xffffffff


	//   ....[87]....
        /*02f8*/ 	.word	0xffffffff


	//   ....[88]....
        /*02fc*/ 	.word	0xffffffff


	//   ....[89]....
        /*0300*/ 	.word	0xffffffff


	//   ....[90]....
        /*0304*/ 	.word	0xffffffff


	//   ....[91]....
        /*0308*/ 	.word	0xffffffff


	//   ....[92]....
        /*030c*/ 	.word	0xffffffff


	//   ....[93]....
        /*0310*/ 	.word	0xffffffff


	//   ....[94]....
        /*0314*/ 	.word	0xffffffff


	//   ....[95]....
        /*0318*/ 	.word	0xffffffff


	//   ....[96]....
        /*031c*/ 	.word	0xffffffff


	//   ....[97]....
        /*0320*/ 	.word	0xffffffff


	//   ....[98]....
        /*0324*/ 	.word	0xffffffff


	//   ....[99]....
        /*0328*/ 	.word	0xffffffff


	//   ....[100]....
        /*032c*/ 	.word	0xffffffff


	//   ....[101]....
        /*0330*/ 	.word	0xffffffff


	//   ....[102]....
        /*0334*/ 	.word	0xffffffff


	//   ....[103]....
        /*0338*/ 	.word	0xffffffff


	//   ....[104]....
        /*033c*/ 	.word	0xffffffff


	//   ....[105]....
        /*0340*/ 	.word	0xffffffff


	//   ....[106]....
        /*0344*/ 	.word	0xffffffff


	//   ....[107]....
        /*0348*/ 	.word	0xffffffff


	//   ....[108]....
        /*034c*/ 	.word	0xffffffff


	//   ....[109]....
        /*0350*/ 	.word	0xffffffff


	//   ....[110]....
        /*0354*/ 	.word	0xffffffff


	//   ....[111]....
        /*0358*/ 	.word	0xffffffff


	//   ....[112]....
        /*035c*/ 	.word	0xffffffff


	//   ....[113]....
        /*0360*/ 	.word	0xffffffff


	//   ....[114]....
        /*0364*/ 	.word	0xffffffff


	//   ....[115]....
        /*0368*/ 	.word	0xffffffff


	//   ....[116]....
        /*036c*/ 	.word	0xffffffff


	//   ....[117]....
        /*0370*/ 	.word	0xffffffff


	//   ....[118]....
        /*0374*/ 	.word	0xffffffff


	//   ....[119]....
        /*0378*/ 	.word	0xffffffff


	//   ....[120]....
        /*037c*/ 	.word	0xffffffff


	//   ....[121]....
        /*0380*/ 	.word	0xffffffff


	//   ....[122]....
        /*0384*/ 	.word	0xffffffff


	//   ....[123]....
        /*0388*/ 	.word	0xffffffff


	//   ....[124]....
        /*038c*/ 	.word	0xffffffff


	//   ....[125]....
        /*0390*/ 	.word	0xffffffff


	//   ....[126]....
        /*0394*/ 	.word	0xffffffff


	//   ....[127]....
        /*0398*/ 	.word	0xffffffff


	//   ....[128]....
        /*039c*/ 	.word	0xffffffff


	//   ....[129]....
        /*03a0*/ 	.word	0xffffffff


	//   ....[130]....
        /*03a4*/ 	.word	0xffffffff


	//   ....[131]....
        /*03a8*/ 	.word	0xffffffff


	//   ....[132]....
        /*03ac*/ 	.word	0xffffffff


	//   ....[133]....
        /*03b0*/ 	.word	0x0500000f


	//   ....[134]....
        /*03b4*/ 	.word	0x0500000f


	//   ....[135]....
        /*03b8*/ 	.word	0x0500000f


	//   ....[136]....
        /*03bc*/ 	.word	0x0500000f


	//   ....[137]....
        /*03c0*/ 	.word	0x0500000f


	//   ....[138]....
        /*03c4*/ 	.word	0x0500000f


	//   ....[139]....
        /*03c8*/ 	.word	0x0500000f


	//   ....[140]....
        /*03cc*/ 	.word	0x0500000f


	//   ....[141]....
        /*03d0*/ 	.word	0x0500000f


	//   ....[142]....
        /*03d4*/ 	.word	0x0500000f


	//   ....[143]....
        /*03d8*/ 	.word	0x0500000f


	//   ....[144]....
        /*03dc*/ 	.word	0x0500000f


	//   ....[145]....
        /*03e0*/ 	.word	0x0500000f


	//   ....[146]....
        /*03e4*/ 	.word	0x0500000f


	//   ....[147]....
        /*03e8*/ 	.word	0x0500000f


	//   ....[148]....
        /*03ec*/ 	.word	0x0500000f


	//   ....[149]....
        /*03f0*/ 	.word	0x0500000f


	//   ....[150]....
        /*03f4*/ 	.word	0x0500000f


	//   ....[151]....
        /*03f8*/ 	.word	0x0500000f


	//   ....[152]....
        /*03fc*/ 	.word	0x0500000f


	//   ....[153]....
        /*0400*/ 	.word	0x0500000f


	//   ....[154]....
        /*0404*/ 	.word	0x0500000f


	//   ....[155]....
        /*0408*/ 	.word	0x0500000f


	//   ....[156]....
        /*040c*/ 	.word	0x0500000f


	//   ....[157]....
        /*0410*/ 	.word	0x0500000f


	//   ....[158]....
        /*0414*/ 	.word	0x0500000f


	//   ....[159]....
        /*0418*/ 	.word	0x0500000f


	//   ....[160]....
        /*041c*/ 	.word	0x0500000f


	//   ....[161]....
        /*0420*/ 	.word	0x0500000f


	//   ....[162]....
        /*0424*/ 	.word	0x0500000f


	//   ....[163]....
        /*0428*/ 	.word	0x0500000f


	//   ....[164]....
        /*042c*/ 	.word	0x0500000f


	//   ....[165]....
        /*0430*/ 	.word	0x0500000f


	//   ....[166]....
        /*0434*/ 	.word	0x0500000f


	//   ....[167]....
        /*0438*/ 	.word	0x0500000f


	//   ....[168]....
        /*043c*/ 	.word	0x0500000f


	//   ....[169]....
        /*0440*/ 	.word	0x0500000f


	//   ....[170]....
        /*0444*/ 	.word	0x0500000f


	//   ....[171]....
        /*0448*/ 	.word	0x0500000f


	//   ....[172]....
        /*044c*/ 	.word	0x0500000f


	//   ....[173]....
        /*0450*/ 	.word	0x0500000f


	//   ....[174]....
        /*0454*/ 	.word	0x0500000f


	//   ....[175]....
        /*0458*/ 	.word	0x0500000f


	//   ....[176]....
        /*045c*/ 	.word	0x0500000f


	//   ....[177]....
        /*0460*/ 	.word	0x0500000f


	//   ....[178]....
        /*0464*/ 	.word	0x0500000f


	//   ....[179]....
        /*0468*/ 	.word	0x0500000f


	//   ....[180]....
        /*046c*/ 	.word	0x0500000f


	//   ....[181]....
        /*0470*/ 	.word	0x0500000f


	//   ....[182]....
        /*0474*/ 	.word	0x0500000f


	//   ....[183]....
        /*0478*/ 	.word	0x0500000f


	//   ....[184]....
        /*047c*/ 	.word	0x0500000f


	//   ....[185]....
        /*0480*/ 	.word	0x0500000f


	//   ....[186]....
        /*0484*/ 	.word	0x0500000f


	//   ....[187]....
        /*0488*/ 	.word	0x0500000f


	//   ....[188]....
        /*048c*/ 	.word	0x0500000f


	//   ....[189]....
        /*0490*/ 	.word	0x0500000f


	//   ....[190]....
        /*0494*/ 	.word	0x0500000f


	//   ....[191]....
        /*0498*/ 	.word	0x0500000f


	//   ....[192]....
        /*049c*/ 	.word	0x0500000f


	//   ....[193]....
        /*04a0*/ 	.word	0x0500000f


	//   ....[194]....
        /*04a4*/ 	.word	0x0500000f


	//   ....[195]....
        /*04a8*/ 	.word	0x0500000f


	//   ....[196]....
        /*04ac*/ 	.word	0x0500000f


	//----- nvinfo : EIATTR_COOP_GROUP_INSTR_OFFSETS
	.align		4
.L_201:
        /*04b0*/ 	.byte	0x04, 0x28
        /*04b2*/ 	.short	(.L_203 - .L_202)


	//   ....[0]....
.L_202:
        /*04b4*/ 	.word	0x00000080


	//   ....[1]....
        /*04b8*/ 	.word	0x00000090


	//   ....[2]....
        /*04bc*/ 	.word	0x000002d0


	//   ....[3]....
        /*04c0*/ 	.word	0x00000430


	//   ....[4]....
        /*04c4*/ 	.word	0x00000550


	//   ....[5]....
        /*04c8*/ 	.word	0x000006b0


	//   ....[6]....
        /*04cc*/ 	.word	0x00001e90


	//   ....[7]....
        /*04d0*/ 	.word	0x000026c0


	//   ....[8]....
        /*04d4*/ 	.word	0x00003080


	//   ....[9]....
        /*04d8*/ 	.word	0x00004660


	//   ....[10]....
        /*04dc*/ 	.word	0x00004750


	//   ....[11]....
        /*04e0*/ 	.word	0x00004d30


	//   ....[12]....
        /*04e4*/ 	.word	0x00004da0


	//   ....[13]....
        /*04e8*/ 	.word	0x00005970


	//   ....[14]....
        /*04ec*/ 	.word	0x00006830


	//   ....[15]....
        /*04f0*/ 	.word	0x00007160


	//   ....[16]....
        /*04f4*/ 	.word	0x000080b0


	//   ....[17]....
        /*04f8*/ 	.word	0x000081a0


	//   ....[18]....
        /*04fc*/ 	.word	0x00008890


	//   ....[19]....
        /*0500*/ 	.word	0x000088f0


	//   ....[20]....
        /*0504*/ 	.word	0x00009970


	//   ....[21]....
        /*0508*/ 	.word	0x0000ad90


	//   ....[22]....
        /*050c*/ 	.word	0x0000adf0


	//   ....[23]....
        /*0510*/ 	.word	0x0000b1b0


	//   ....[24]....
        /*0514*/ 	.word	0x0000b1d0


	//   ....[25]....
        /*0518*/ 	.word	0x0000c510


	//   ....[26]....
        /*051c*/ 	.word	0x0000d080


	//   ....[27]....
        /*0520*/ 	.word	0x0000d9b0


	//   ....[28]....
        /*0524*/ 	.word	0x0000e900


	//   ....[29]....
        /*0528*/ 	.word	0x0000e9f0


	//   ....[30]....
        /*052c*/ 	.word	0x0000f190


	//   ....[31]....
        /*0530*/ 	.word	0x0000f1f0


	//   ....[32]....
        /*0534*/ 	.word	0x000101c0


	//   ....[33]....
        /*0538*/ 	.word	0x000102d0


	//   ....[34]....
        /*053c*/ 	.word	0x00010330


	//   ....[35]....
        /*0540*/ 	.word	0x000103f0


	//   ....[36]....
        /*0544*/ 	.word	0x00010420


	//   ....[37]....
        /*0548*/ 	.word	0x00011660


	//   ....[38]....
        /*054c*/ 	.word	0x00011680


	//   ....[39]....
        /*0550*/ 	.word	0x00011690


	//   ....[40]....
        /*0554*/ 	.word	0x000116a0


	//   ....[41]....
        /*0558*/ 	.word	0x00011cc0


	//   ....[42]....
        /*055c*/ 	.word	0x00011ce0


	//   ....[43]....
        /*0560*/ 	.word	0x00011e10


	//   ....[44]....
        /*0564*/ 	.word	0x00011e30


	//   ....[45]....
        /*0568*/ 	.word	0x000122a0


	//   ....[46]....
        /*056c*/ 	.word	0x000122b0


	//   ....[47]....
        /*0570*/ 	.word	0x000125f0


	//   ....[48]....
        /*0574*/ 	.word	0x00012600


	//   ....[49]....
        /*0578*/ 	.word	0x00013240


	//   ....[50]....
        /*057c*/ 	.word	0x00013250


	//   ....[51]....
        /*0580*/ 	.word	0x00013350


	//   ....[52]....
        /*0584*/ 	.word	0x00013370


	//   ....[53]....
        /*0588*/ 	.word	0x00013500


	//   ....[54]....
        /*058c*/ 	.word	0x00013700


	//   ....[55]....
        /*0590*/ 	.word	0x00013730


	//   ....[56]....
        /*0594*/ 	.word	0x00013760


	//   ....[57]....
        /*0598*/ 	.word	0x00013790


	//   ....[58]....
        /*059c*/ 	.word	0x000137c0


	//   ....[59]....
        /*05a0*/ 	.word	0x000137f0


	//   ....[60]....
        /*05a4*/ 	.word	0x00013950


	//   ....[61]....
        /*05a8*/ 	.word	0x00013980


	//   ....[62]....
        /*05ac*/ 	.word	0x000139b0


	//   ....[63]....
        /*05b0*/ 	.word	0x000139e0


	//   ....[64]....
        /*05b4*/ 	.word	0x00013a10


	//   ....[65]....
        /*05b8*/ 	.word	0x00013a40


	//   ....[66]....
        /*05bc*/ 	.word	0x00013ad0


	//   ....[67]....
        /*05c0*/ 	.word	0x00013b00


	//   ....[68]....
        /*05c4*/ 	.word	0x00013b10


	//   ....[69]....
        /*05c8*/ 	.word	0x00013b50


	//   ....[70]....
        /*05cc*/ 	.word	0x00015dc0


	//   ....[71]....
        /*05d0*/ 	.word	0x00015de0


	//   ....[72]....
        /*05d4*/ 	.word	0x00015e90


	//   ....[73]....
        /*05d8*/ 	.word	0x00015eb0


	//   ....[74]....
        /*05dc*/ 	.word	0x00015f50


	//   ....[75]....
        /*05e0*/ 	.word	0x00015f70


	//   ....[76]....
        /*05e4*/ 	.word	0x00015f80


	//   ....[77]....
        /*05e8*/ 	.word	0x00015f90


	//   ....[78]....
        /*05ec*/ 	.word	0x00016910


	//   ....[79]....
        /*05f0*/ 	.word	0x00016920


	//   ....[80]....
        /*05f4*/ 	.word	0x00016980


	//   ....[81]....
        /*05f8*/ 	.word	0x000169c0


	//   ....[82]....
        /*05fc*/ 	.word	0x00016a20


	//   ....[83]....
        /*0600*/ 	.word	0x00016a60


	//   ....[84]....
        /*0604*/ 	.word	0x00016a70


	//   ....[85]....
        /*0608*/ 	.word	0x00016a90


	//   ....[86]....
        /*060c*/ 	.word	0x00016b70


	//   ....[87]....
        /*0610*/ 	.word	0x00016bb0


	//   ....[88]....
        /*0614*/ 	.word	0x00016bc0


	//   ....[89]....
        /*0618*/ 	.word	0x00016be0


	//   ....[90]....
        /*061c*/ 	.word	0x00017470


	//   ....[91]....
        /*0620*/ 	.word	0x00017480


	//   ....[92]....
        /*0624*/ 	.word	0x000174a0


	//   ....[93]....
        /*0628*/ 	.word	0x00017520


	//   ....[94]....
        /*062c*/ 	.word	0x00017530


	//   ....[95]....
        /*0630*/ 	.word	0x00017590


	//   ....[96]....
        /*0634*/ 	.word	0x000175c0


	//   ....[97]....
        /*0638*/ 	.word	0x00017600


	//   ....[98]....
        /*063c*/ 	.word	0x000178f0


	//   ....[99]....
        /*0640*/ 	.word	0x00017910


	//   ....[100]....
        /*0644*/ 	.word	0x000179b0


	//   ....[101]....
        /*0648*/ 	.word	0x000179c0


	//   ....[102]....
        /*064c*/ 	.word	0x00017a50


	//   ....[103]....
        /*0650*/ 	.word	0x00017a60


	//   ....[104]....
        /*0654*/ 	.word	0x00017a70


	//   ....[105]....
        /*0658*/ 	.word	0x00017b00


	//   ....[106]....
        /*065c*/ 	.word	0x00018110


	//   ....[107]....
        /*0660*/ 	.word	0x00018120


	//   ....[108]....
        /*0664*/ 	.word	0x000181b0


	//   ....[109]....
        /*0668*/ 	.word	0x00018250


	//   ....[110]....
        /*066c*/ 	.word	0x00018270


	//   ....[111]....
        /*0670*/ 	.word	0x000182f0


	//   ....[112]....
        /*0674*/ 	.word	0x00018310


	//   ....[113]....
        /*0678*/ 	.word	0x00018320


	//   ....[114]....
        /*067c*/ 	.word	0x00018750


	//   ....[115]....
        /*0680*/ 	.word	0x00018780


	//   ....[116]....
        /*0684*/ 	.word	0x000187e0


	//   ....[117]....
        /*0688*/ 	.word	0x00018810


	//   ....[118]....
        /*068c*/ 	.word	0x00018840


	//   ....[119]....
        /*0690*/ 	.word	0x00018870


	//   ....[120]....
        /*0694*/ 	.word	0x000188a0


	//   ....[121]....
        /*0698*/ 	.word	0x000188d0


	//   ....[122]....
        /*069c*/ 	.word	0x00018a70


	//   ....[123]....
        /*06a0*/ 	.word	0x00018aa0


	//   ....[124]....
        /*06a4*/ 	.word	0x00018ad0


	//   ....[125]....
        /*06a8*/ 	.word	0x00018b00


	//   ....[126]....
        /*06ac*/ 	.word	0x00018b30


	//   ....[127]....
        /*06b0*/ 	.word	0x00018b60


	//   ....[128]....
        /*06b4*/ 	.word	0x00018c20


	//   ....[129]....
        /*06b8*/ 	.word	0x00018c40


	//   ....[130]....
        /*06bc*/ 	.word	0x00018c60


	//   ....[131]....
        /*06c0*/ 	.word	0x00018cc0


	//   ....[132]....
        /*06c4*/ 	.word	0x000196f0


	//   ....[133]....
        /*06c8*/ 	.word	0x00019d50


	//   ....[134]....
        /*06cc*/ 	.word	0x00019e40


	//   ....[135]....
        /*06d0*/ 	.word	0x00019ee0


	//   ....[136]....
        /*06d4*/ 	.word	0x00019f40


	//   ....[137]....
        /*06d8*/ 	.word	0x0001a050


	//   ....[138]....
        /*06dc*/ 	.word	0x0001a0c0


	//   ....[139]....
        /*06e0*/ 	.word	0x0001a1d0


	//   ....[140]....
        /*06e4*/ 	.word	0x0001a240


	//   ....[141]....
        /*06e8*/ 	.word	0x0001a2e0


	//   ....[142]....
        /*06ec*/ 	.word	0x0001a400


	//   ....[143]....
        /*06f0*/ 	.word	0x0001a460


	//   ....[144]....
        /*06f4*/ 	.word	0x0001a4c0


	//   ....[145]....
        /*06f8*/ 	.word	0x0001a5d0


	//   ....[146]....
        /*06fc*/ 	.word	0x0001a630


	//   ....[147]....
        /*0700*/ 	.word	0x0001a730


	//   ....[148]....
        /*0704*/ 	.word	0x0001a790


	//   ....[149]....
        /*0708*/ 	.word	0x0001a890


	//   ....[150]....
        /*070c*/ 	.word	0x0001a8f0


	//   ....[151]....
        /*0710*/ 	.word	0x0001aa00


	//   ....[152]....
        /*0714*/ 	.word	0x0001aa60


	//   ....[153]....
        /*0718*/ 	.word	0x0001ab40


	//   ....[154]....
        /*071c*/ 	.word	0x0001ac80


	//   ....[155]....
        /*0720*/ 	.word	0x0001ad60


	//   ....[156]....
        /*0724*/ 	.word	0x0001ade0


	//   ....[157]....
        /*0728*/ 	.word	0x0001aec0


	//   ....[158]....
        /*072c*/ 	.word	0x0001af20


	//   ....[159]....
        /*0730*/ 	.word	0x0001aff0


	//   ....[160]....
        /*0734*/ 	.word	0x0001b050


	//   ....[161]....
        /*0738*/ 	.word	0x0001b130


	//   ....[162]....
        /*073c*/ 	.word	0x0001b220


	//   ....[163]....
        /*0740*/ 	.word	0x0001b2c0


	//   ....[164]....
        /*0744*/ 	.word	0x0001b320


	//   ....[165]....
        /*0748*/ 	.word	0x0001b420


	//   ....[166]....
        /*074c*/ 	.word	0x0001b480


	//   ....[167]....
        /*0750*/ 	.word	0x0001b580


	//   ....[168]....
        /*0754*/ 	.word	0x0001b5e0


	//   ....[169]....
        /*0758*/ 	.word	0x0001b6b0


	//   ....[170]....
        /*075c*/ 	.word	0x0001b800


	//   ....[171]....
        /*0760*/ 	.word	0x0001b8b0


	//   ....[172]....
        /*0764*/ 	.word	0x0001b9c0


	//   ....[173]....
        /*0768*/ 	.word	0x0001baa0


	//   ....[174]....
        /*076c*/ 	.word	0x0001bb00


	//   ....[175]....
        /*0770*/ 	.word	0x0001bbf0


	//   ....[176]....
        /*0774*/ 	.word	0x0001bc50


	//   ....[177]....
        /*0778*/ 	.word	0x0001bd30


	//   ....[178]....
        /*077c*/ 	.word	0x0001bdc0


	//   ....[179]....
        /*0780*/ 	.word	0x0001be60


	//   ....[180]....
        /*0784*/ 	.word	0x0001bfd0


	//   ....[181]....
        /*0788*/ 	.word	0x0001c040


	//   ....[182]....
        /*078c*/ 	.word	0x0001c0b0


	//   ....[183]....
        /*0790*/ 	.word	0x0001c120


	//   ....[184]....
        /*0794*/ 	.word	0x0001c190


	//   ....[185]....
        /*0798*/ 	.word	0x0001c210


	//   ....[186]....
        /*079c*/ 	.word	0x0001c290


	//   ....[187]....
        /*07a0*/ 	.word	0x0001c320


	//   ....[188]....
        /*07a4*/ 	.word	0x0001c390


	//   ....[189]....
        /*07a8*/ 	.word	0x0001c400


	//   ....[190]....
        /*07ac*/ 	.word	0x0001c470


	//   ....[191]....
        /*07b0*/ 	.word	0x0001c4f0


	//   ....[192]....
        /*07b4*/ 	.word	0x0001c560


	//   ....[193]....
        /*07b8*/ 	.word	0x0001c610


	//   ....[194]....
        /*07bc*/ 	.word	0x0001c660


	//   ....[195]....
        /*07c0*/ 	.word	0x0001c6f0


	//   ....[196]....
        /*07c4*/ 	.word	0x0001c820


	//----- nvinfo : EIATTR_REG_RECONFIG
	.align		4
.L_203:
        /*07c8*/ 	.byte	0x01, 0x54
	.zero		2


	//----- nvinfo : EIATTR_SYSCALL_OFFSETS
	.align		4
        /*07cc*/ 	.byte	0x04, 0x46
        /*07ce*/ 	.short	(.L_205 - .L_204)


	//   ....[0]....
.L_204:
        /*07d0*/ 	.word	0x00002080


	//   ....[1]....
        /*07d4*/ 	.word	0x00015350


	//   ....[2]....
        /*07d8*/ 	.word	0x000154a0


	//   ....[3]....
        /*07dc*/ 	.word	0x00015590


	//   ....[4]....
        /*07e0*/ 	.word	0x00016380


	//----- nvinfo : EIATTR_MBARRIER_INSTR_OFFSETS
	.align		4
.L_205:
        /*07e4*/ 	.byte	0x04, 0x39
        /*07e6*/ 	.short	(.L_207 - .L_206)


	//   ....[0]....
.L_206:
        /*07e8*/ 	.word	0x00000180
        /*07ec*/ 	.word	0x000000ff
        /*07f0*/ 	.word	0x0002d800
        /*07f4*/ 	.short	0x0100
        /*07f6*/ 	.byte	0x08
	.zero		1


	//   ....[1]....
        /*07f8*/ 	.word	0x00000190
        /*07fc*/ 	.word	0x000000ff
        /*0800*/ 	.word	0x0002d820
        /*0804*/ 	.short	0x0100
        /*0806*/ 	.byte	0x08
	.zero		1


	//   ....[2]....
        /*0808*/ 	.word	0x00000280
        /*080c*/ 	.word	0x000000ff
        /*0810*/ 	.word	0x0002d830
        /*0814*/ 	.short	0x0100
        /*0816*/ 	.byte	0x08
	.zero		1


	//   ....[3]....
        /*0818*/ 	.word	0x00000290
        /*081c*/ 	.word	0x000000ff
        /*0820*/ 	.word	0x0002d840
        /*0824*/ 	.short	0x0100
        /*0826*/ 	.byte	0x08
	.zero		1


	//   ....[4]....
        /*0828*/ 	.word	0x000002a0
        /*082c*/ 	.word	0x000000ff
        /*0830*/ 	.word	0x0002d838
        /*0834*/ 	.short	0x0100
        /*0836*/ 	.byte	0x08
	.zero		1


	//   ....[5]....
        /*0838*/ 	.word	0x000002b0
        /*083c*/ 	.word	0x000000ff
        /*0840*/ 	.word	0x0002d848
        /*0844*/ 	.short	0x0100
        /*0846*/ 	.byte	0x08
	.zero		1


	//   ....[6]....
        /*0848*/ 	.word	0x000003e0
        /*084c*/ 	.word	0x000000ff
        /*0850*/ 	.word	0x0002d850
        /*0854*/ 	.short	0x0100
        /*0856*/ 	.byte	0x08
	.zero		1


	//   ....[7]....
        /*0858*/ 	.word	0x000003f0
        /*085c*/ 	.word	0x000000ff
        /*0860*/ 	.word	0x0002d860
        /*0864*/ 	.short	0x0100
        /*0866*/ 	.byte	0x08
	.zero		1


	//   ....[8]....
        /*0868*/ 	.word	0x00000400
        /*086c*/ 	.word	0x000000ff
        /*0870*/ 	.word	0x0002d858
        /*0874*/ 	.short	0x0100
        /*0876*/ 	.byte	0x08
	.zero		1


	//   ....[9]....
        /*0878*/ 	.word	0x00000410
        /*087c*/ 	.word	0x000000ff
        /*0880*/ 	.word	0x0002d868
        /*0884*/ 	.short	0x0100
        /*0886*/ 	.byte	0x08
	.zero		1


	//   ....[10]....
        /*0888*/ 	.word	0x00000500
        /*088c*/ 	.word	0x000000ff
        /*0890*/ 	.word	0x0002d870
        /*0894*/ 	.short	0x0100
        /*0896*/ 	.byte	0x06
	.zero		1


	//   ....[11]....
        /*0898*/ 	.word	0x00000510
        /*089c*/ 	.word	0x000000ff
        /*08a0*/ 	.word	0x0002d880
        /*08a4*/ 	.short	0x0100
        /*08a6*/ 	.byte	0x06
	.zero		1


	//   ....[12]....
        /*08a8*/ 	.word	0x00000520
        /*08ac*/ 	.word	0x000000ff
        /*08b0*/ 	.word	0x0002d878
        /*08b4*/ 	.short	0x0100
        /*08b6*/ 	.byte	0x06
	.zero		1


	//   ....[13]....
        /*08b8*/ 	.word	0x00000530
        /*08bc*/ 	.word	0x000000ff
        /*08c0*/ 	.word	0x0002d888
        /*08c4*/ 	.short	0x0100
        /*08c6*/ 	.byte	0x06
	.zero		1


	//   ....[14]....
        /*08c8*/ 	.word	0x00000660
        /*08cc*/ 	.word	0x000000ff
        /*08d0*/ 	.word	0x0002d890
        /*08d4*/ 	.short	0x0100
        /*08d6*/ 	.byte	0x08
	.zero		1


	//   ....[15]....
        /*08d8*/ 	.word	0x00000670
        /*08dc*/ 	.word	0x000000ff
        /*08e0*/ 	.word	0x0002d8a0
        /*08e4*/ 	.short	0x0100
        /*08e6*/ 	.byte	0x08
	.zero		1


	//   ....[16]....
        /*08e8*/ 	.word	0x00000680
        /*08ec*/ 	.word	0x000000ff
        /*08f0*/ 	.word	0x0002d898
        /*08f4*/ 	.short	0x0100
        /*08f6*/ 	.byte	0x08
	.zero		1


	//   ....[17]....
        /*08f8*/ 	.word	0x00000690
        /*08fc*/ 	.word	0x000000ff
        /*0900*/ 	.word	0x0002d8a8
        /*0904*/ 	.short	0x0100
        /*0906*/ 	.byte	0x08
	.zero		1


	//   ....[18]....
        /*0908*/ 	.word	0x000007d0
        /*090c*/ 	.word	0x000000ff
        /*0910*/ 	.word	0x0002d8b0
        /*0914*/ 	.short	0x0100
        /*0916*/ 	.byte	0x08
	.zero		1


	//   ....[19]....
        /*0918*/ 	.word	0x000007e0
        /*091c*/ 	.word	0x000000ff
        /*0920*/ 	.word	0x0002d8c0
        /*0924*/ 	.short	0x0100
        /*0926*/ 	.byte	0x08
	.zero		1


	//   ....[20]....
        /*0928*/ 	.word	0x000007f0
        /*092c*/ 	.word	0x000000ff
        /*0930*/ 	.word	0x0002d8b8
        /*0934*/ 	.short	0x0100
        /*0936*/ 	.byte	0x08
	.zero		1


	//   ....[21]....
        /*0938*/ 	.word	0x00000800
        /*093c*/ 	.word	0x000000ff
        /*0940*/ 	.word	0x0002d8c8
        /*0944*/ 	.short	0x0100
        /*0946*/ 	.byte	0x08
	.zero		1


	//   ....[22]....
        /*0948*/ 	.word	0x00002100
        /*094c*/ 	.word	0x000000ff
        /*0950*/ 	.word	0x0002d800
        /*0954*/ 	.short	0x010a
        /*0956*/ 	.byte	0x29
	.zero		1


	//   ....[23]....
        /*0958*/ 	.word	0x00002180
        /*095c*/ 	.word	0x00000002
        /*0960*/ 	.word	0x0002d830
        /*0964*/ 	.short	0x010a
        /*0966*/ 	.byte	0x3f
	.zero		1


	//   ....[24]....
        /*0968*/ 	.word	0x000021c0
        /*096c*/ 	.word	0x00000002
        /*0970*/ 	.word	0x0002d830
        /*0974*/ 	.short	0x010a
        /*0976*/ 	.byte	0x3f
	.zero		1


	//   ....[25]....
        /*0978*/ 	.word	0x00002a40
        /*097c*/ 	.word	0x000000ff
        /*0980*/ 	.word	0x00000000
        /*0984*/ 	.short	0x0101
        /*0986*/ 	.byte	0x06
	.zero		1


	//   ....[26]....
        /*0988*/ 	.word	0x00005e30
        /*098c*/ 	.word	0x000000ff
        /*0990*/ 	.word	0x0002d830
        /*0994*/ 	.short	0x010a
        /*0996*/ 	.byte	0x06
	.zero		1


	//   ....[27]....
        /*0998*/ 	.word	0x00005e70
        /*099c*/ 	.word	0x000000ff
        /*09a0*/ 	.word	0x0002d830
        /*09a4*/ 	.short	0x010a
        /*09a6*/ 	.byte	0x06
	.zero		1


	//   ....[28]....
        /*09a8*/ 	.word	0x00006140
        /*09ac*/ 	.word	0x000000ff
        /*09b0*/ 	.word	0x0002d850
        /*09b4*/ 	.short	0x010a
        /*09b6*/ 	.byte	0x06
	.zero		1


	//   ....[29]....
        /*09b8*/ 	.word	0x00006180
        /*09bc*/ 	.word	0x000000ff
        /*09c0*/ 	.word	0x0002d850
        /*09c4*/ 	.short	0x010a
        /*09c6*/ 	.byte	0x06
	.zero		1


	//   ....[30]....
        /*09c8*/ 	.word	0x00006b70
        /*09cc*/ 	.word	0x000000ff
        /*09d0*/ 	.word	0x00000000
        /*09d4*/ 	.short	0x0101
        /*09d6*/ 	.byte	0x06
	.zero		1


	//   ....[31]....
        /*09d8*/ 	.word	0x00009410
        /*09dc*/ 	.word	0x000000ff
        /*09e0*/ 	.word	0x00000000
        /*09e4*/ 	.short	0x0101
        /*09e6*/ 	.byte	0x06
	.zero		1


	//   ....[32]....
        /*09e8*/ 	.word	0x00009d60
        /*09ec*/ 	.word	0x000000ff
        /*09f0*/ 	.word	0x0002d830
        /*09f4*/ 	.short	0x010a
        /*09f6*/ 	.byte	0x06
	.zero		1


	//   ....[33]....
        /*09f8*/ 	.word	0x00009da0
        /*09fc*/ 	.word	0x000000ff
        /*0a00*/ 	.word	0x0002d830
        /*0a04*/ 	.short	0x010a
        /*0a06*/ 	.byte	0x06
	.zero		1


	//   ....[34]....
        /*0a08*/ 	.word	0x0000a070
        /*0a0c*/ 	.word	0x000000ff
        /*0a10*/ 	.word	0x0002d850
        /*0a14*/ 	.short	0x010a
        /*0a16*/ 	.byte	0x06
	.zero		1


	//   ....[35]....
        /*0a18*/ 	.word	0x0000a0b0
        /*0a1c*/ 	.word	0x000000ff
        /*0a20*/ 	.word	0x0002d850
        /*0a24*/ 	.short	0x010a
        /*0a26*/ 	.byte	0x06
	.zero		1


	//   ....[36]....
        /*0a28*/ 	.word	0x0000aac0
        /*0a2c*/ 	.word	0x000000ff
        /*0a30*/ 	.word	0x00000000
        /*0a34*/ 	.short	0x0101
        /*0a36*/ 	.byte	0x06
	.zero		1


	//   ....[37]....
        /*0a38*/ 	.word	0x0000bfb0
        /*0a3c*/ 	.word	0x000000ff
        /*0a40*/ 	.word	0x00000000
        /*0a44*/ 	.short	0x0101
        /*0a46*/ 	.byte	0x06
	.zero		1


	//   ....[38]....
        /*0a48*/ 	.word	0x0000c6c0
        /*0a4c*/ 	.word	0x000000ff
        /*0a50*/ 	.word	0x0002d830
        /*0a54*/ 	.short	0x010a
        /*0a56*/ 	.byte	0x06
	.zero		1


	//   ....[39]....
        /*0a58*/ 	.word	0x0000c700
        /*0a5c*/ 	.word	0x000000ff
        /*0a60*/ 	.word	0x0002d830
        /*0a64*/ 	.short	0x010a
        /*0a66*/ 	.byte	0x06
	.zero		1


	//   ....[40]....
        /*0a68*/ 	.word	0x0000c9d0
        /*0a6c*/ 	.word	0x000000ff
        /*0a70*/ 	.word	0x0002d850
        /*0a74*/ 	.short	0x010a
        /*0a76*/ 	.byte	0x06
	.zero		1


	//   ....[41]....
        /*0a78*/ 	.word	0x0000ca10
        /*0a7c*/ 	.word	0x000000ff
        /*0a80*/ 	.word	0x0002d850
        /*0a84*/ 	.short	0x010a
        /*0a86*/ 	.byte	0x06
	.zero		1


	//   ....[42]....
        /*0a88*/ 	.word	0x0000d3c0
        /*0a8c*/ 	.word	0x000000ff
        /*0a90*/ 	.word	0x00000000
        /*0a94*/ 	.short	0x0101
        /*0a96*/ 	.byte	0x06
	.zero		1


	//   ....[43]....
        /*0a98*/ 	.word	0x0000fc60
        /*0a9c*/ 	.word	0x000000ff
        /*0aa0*/ 	.word	0x00000000
        /*0aa4*/ 	.short	0x0101
        /*0aa6*/ 	.byte	0x06
	.zero		1


	//   ....[44]....
        /*0aa8*/ 	.word	0x00010240
        /*0aac*/ 	.word	0x000000ff
        /*0ab0*/ 	.word	0x0002d850
        /*0ab4*/ 	.short	0x010a
        /*0ab6*/ 	.byte	0x08
	.zero		1


	//   ....[45]....
        /*0ab8*/ 	.word	0x00010280
        /*0abc*/ 	.word	0x000000ff
        /*0ac0*/ 	.word	0x0002d850
        /*0ac4*/ 	.short	0x010a
        /*0ac6*/ 	.byte	0x08
	.zero		1


	//   ....[46]....
        /*0ac8*/ 	.word	0x00010910
        /*0acc*/ 	.word	0x000000ff
        /*0ad0*/ 	.word	0x00000000
        /*0ad4*/ 	.short	0x0101
        /*0ad6*/ 	.byte	0x08
	.zero		1


	//   ....[47]....
        /*0ad8*/ 	.word	0x00011cf0
        /*0adc*/ 	.word	0x000000ff
        /*0ae0*/ 	.word	0x00000000
        /*0ae4*/ 	.short	0x0101
        /*0ae6*/ 	.byte	0x04
	.zero		1


	//   ....[48]....
        /*0ae8*/ 	.word	0x000121b0
        /*0aec*/ 	.word	0x000000ff
        /*0af0*/ 	.word	0x00000000
        /*0af4*/ 	.short	0x0101
        /*0af6*/ 	.byte	0x04
	.zero		1


	//   ....[49]....
        /*0af8*/ 	.word	0x00015b40
        /*0afc*/ 	.word	0x00000004
        /*0b00*/ 	.word	0x0002d840
        /*0b04*/ 	.short	0x010a
        /*0b06*/ 	.byte	0x3f
	.zero		1


	//   ....[50]....
        /*0b08*/ 	.word	0x000160d0
        /*0b0c*/ 	.word	0x00000004
        /*0b10*/ 	.word	0x0002d830
        /*0b14*/ 	.short	0x0107
        /*0b16*/ 	.byte	0x3f
	.zero		1


	//   ....[51]....
        /*0b18*/ 	.word	0x000161a0
        /*0b1c*/ 	.word	0x00000004
        /*0b20*/ 	.word	0x0002d830
        /*0b24*/ 	.short	0x0101
        /*0b26*/ 	.byte	0x3f
	.zero		1


	//   ....[52]....
        /*0b28*/ 	.word	0x00016d20
        /*0b2c*/ 	.word	0x00000011
        /*0b30*/ 	.word	0x0002d800
        /*0b34*/ 	.short	0x0107
        /*0b36*/ 	.byte	0x3f
	.zero		1


	//   ....[53]....
        /*0b38*/ 	.word	0x00016e10
        /*0b3c*/ 	.word	0x00000011
        /*0b40*/ 	.word	0x0002d800
        /*0b44*/ 	.short	0x0101
        /*0b46*/ 	.byte	0x3f
	.zero		1


	//   ....[54]....
        /*0b48*/ 	.word	0x00016e30
        /*0b4c*/ 	.word	0x00000011
        /*0b50*/ 	.word	0x0002d820
        /*0b54*/ 	.short	0x010a
        /*0b56*/ 	.byte	0x3f
	.zero		1


	//   ....[55]....
        /*0b58*/ 	.word	0x00017250
        /*0b5c*/ 	.word	0x00000005
        /*0b60*/ 	.word	0x0002d840
        /*0b64*/ 	.short	0x010a
        /*0b66*/ 	.byte	0x3f
	.zero		1


	//   ....[56]....
        /*0b68*/ 	.word	0x000176b0
        /*0b6c*/ 	.word	0x00000005
        /*0b70*/ 	.word	0x0002d830
        /*0b74*/ 	.short	0x0107
        /*0b76*/ 	.byte	0x3f
	.zero		1


	//   ....[57]....
        /*0b78*/ 	.word	0x00017770
        /*0b7c*/ 	.word	0x00000005
        /*0b80*/ 	.word	0x0002d830
        /*0b84*/ 	.short	0x0101
        /*0b86*/ 	.byte	0x3f
	.zero		1


	//   ....[58]....
        /*0b88*/ 	.word	0x000177d0
        /*0b8c*/ 	.word	0x00000005
        /*0b90*/ 	.word	0x0002d860
        /*0b94*/ 	.short	0x010a
        /*0b96*/ 	.byte	0x3f
	.zero		1


	//   ....[59]....
        /*0b98*/ 	.word	0x00017cc0
        /*0b9c*/ 	.word	0x00000005
        /*0ba0*/ 	.word	0x0002d850
        /*0ba4*/ 	.short	0x0107
        /*0ba6*/ 	.byte	0x3f
	.zero		1


	//   ....[60]....
        /*0ba8*/ 	.word	0x00017db0
        /*0bac*/ 	.word	0x00000005
        /*0bb0*/ 	.word	0x0002d850
        /*0bb4*/ 	.short	0x0101
        /*0bb6*/ 	.byte	0x3f
	.zero		1


	//   ....[61]....
        /*0bb8*/ 	.word	0x00017fd0
        /*0bbc*/ 	.word	0x00000000
        /*0bc0*/ 	.word	0x0002d860
        /*0bc4*/ 	.short	0x010a
        /*0bc6*/ 	.byte	0x3f
	.zero		1


	//   ....[62]....
        /*0bc8*/ 	.word	0x00018450
        /*0bcc*/ 	.word	0x00000000
        /*0bd0*/ 	.word	0x0002d850
        /*0bd4*/ 	.short	0x0107
        /*0bd6*/ 	.byte	0x3f
	.zero		1


	//   ....[63]....
        /*0bd8*/ 	.word	0x00018520
        /*0bdc*/ 	.word	0x00000000
        /*0be0*/ 	.word	0x0002d850
        /*0be4*/ 	.short	0x0101
        /*0be6*/ 	.byte	0x3f
	.zero		1


	//   ....[64]....
        /*0be8*/ 	.word	0x00019670
        /*0bec*/ 	.word	0x00000005
        /*0bf0*/ 	.word	0x0002d820
        /*0bf4*/ 	.short	0x010a
        /*0bf6*/ 	.byte	0x3f
	.zero		1


	//   ....[65]....
        /*0bf8*/ 	.word	0x000197f0
        /*0bfc*/ 	.word	0x00000003
        /*0c00*/ 	.word	0x0002d840
        /*0c04*/ 	.short	0x010a
        /*0c06*/ 	.byte	0x3f
	.zero		1


	//   ....[66]....
        /*0c08*/ 	.word	0x00019890
        /*0c0c*/ 	.word	0x00000017
        /*0c10*/ 	.word	0x0002d840
        /*0c14*/ 	.short	0x010a
        /*0c16*/ 	.byte	0x3f
	.zero		1


	//   ....[67]....
        /*0c18*/ 	.word	0x000198d0
        /*0c1c*/ 	.word	0x00000003
        /*0c20*/ 	.word	0x0002d860
        /*0c24*/ 	.short	0x010a
        /*0c26*/ 	.byte	0x3f
	.zero		1


	//   ....[68]....
        /*0c28*/ 	.word	0x00019910
        /*0c2c*/ 	.word	0x00000017
        /*0c30*/ 	.word	0x0002d860
        /*0c34*/ 	.short	0x010a
        /*0c36*/ 	.byte	0x3f
	.zero		1


	//   ....[69]....
        /*0c38*/ 	.word	0x00019980
        /*0c3c*/ 	.word	0x00000003
        /*0c40*/ 	.word	0x0002d800
        /*0c44*/ 	.short	0x010a
        /*0c46*/ 	.byte	0x3f
	.zero		1


	//   ....[70]....
        /*0c48*/ 	.word	0x000199d0
        /*0c4c*/ 	.word	0x00000002
        /*0c50*/ 	.word	0x0002d830
        /*0c54*/ 	.short	0x010a
        /*0c56*/ 	.byte	0x3f
	.zero		1


	//   ....[71]....
        /*0c58*/ 	.word	0x00019a30
        /*0c5c*/ 	.word	0x00000007
        /*0c60*/ 	.word	0x0002d830
        /*0c64*/ 	.short	0x010a
        /*0c66*/ 	.byte	0x3f
	.zero		1


	//   ....[72]....
        /*0c68*/ 	.word	0x00019a90
        /*0c6c*/ 	.word	0x00000007
        /*0c70*/ 	.word	0x0002d850
        /*0c74*/ 	.short	0x010a
        /*0c76*/ 	.byte	0x3f
	.zero		1


	//   ....[73]....
        /*0c78*/ 	.word	0x00019af0
        /*0c7c*/ 	.word	0x00000007
        /*0c80*/ 	.word	0x0002d830
        /*0c84*/ 	.short	0x010a
        /*0c86*/ 	.byte	0x3f
	.zero		1


	//   ....[74]....
        /*0c88*/ 	.word	0x00019b50
        /*0c8c*/ 	.word	0x00000007
        /*0c90*/ 	.word	0x0002d850
        /*0c94*/ 	.short	0x010a
        /*0c96*/ 	.byte	0x3f
	.zero		1


	//   ....[75]....
        /*0c98*/ 	.word	0x00019bb0
        /*0c9c*/ 	.word	0x00000008
        /*0ca0*/ 	.word	0x0002d830
        /*0ca4*/ 	.short	0x010a
        /*0ca6*/ 	.byte	0x3f
	.zero		1


	//   ....[76]....
        /*0ca8*/ 	.word	0x00019c10
        /*0cac*/ 	.word	0x00000007
        /*0cb0*/ 	.word	0x0002d850
        /*0cb4*/ 	.short	0x010a
        /*0cb6*/ 	.byte	0x3f
	.zero		1


	//   ....[77]....
        /*0cb8*/ 	.word	0x00019c70
        /*0cbc*/ 	.word	0x00000004
        /*0cc0*/ 	.word	0x0002d850
        /*0cc4*/ 	.short	0x010a
        /*0cc6*/ 	.byte	0x3f
	.zero		1


	//   ....[78]....
        /*0cc8*/ 	.word	0x00019d90
        /*0ccc*/ 	.word	0x00000004
        /*0cd0*/ 	.word	0x0002d840
        /*0cd4*/ 	.short	0x010a
        /*0cd6*/ 	.byte	0x3f
	.zero		1


	//   ....[79]....
        /*0cd8*/ 	.word	0x0001ab80
        /*0cdc*/ 	.word	0x00000011
        /*0ce0*/ 	.word	0x0002d820
        /*0ce4*/ 	.short	0x010a
        /*0ce6*/ 	.byte	0x3f
	.zero		1


	//   ....[80]....
        /*0ce8*/ 	.word	0x0001abd0
        /*0cec*/ 	.word	0x00000005
        /*0cf0*/ 	.word	0x0002d840
        /*0cf4*/ 	.short	0x010a
        /*0cf6*/ 	.byte	0x3f
	.zero		1


	//   ....[81]....
        /*0cf8*/ 	.word	0x0001b170
        /*0cfc*/ 	.word	0x00000005
        /*0d00*/ 	.word	0x0002d860
        /*0d04*/ 	.short	0x010a
        /*0d06*/ 	.byte	0x3f
	.zero		1


	//   ....[82]....
        /*0d08*/ 	.word	0x0001b750
        /*0d0c*/ 	.word	0x00000000
        /*0d10*/ 	.word	0x0002d860
        /*0d14*/ 	.short	0x010a
        /*0d16*/ 	.byte	0x3f
	.zero		1


	//   ....[83]....
        /*0d18*/ 	.word	0x0001c740
        /*0d1c*/ 	.word	0x00000005
        /*0d20*/ 	.word	0x0002d820
        /*0d24*/ 	.short	0x010a
        /*0d26*/ 	.byte	0x3f
	.zero		1


	//   ....[84]....
        /*0d28*/ 	.word	0x0001c8e0
        /*0d2c*/ 	.word	0x00000003
        /*0d30*/ 	.word	0x0002d840
        /*0d34*/ 	.short	0x010a
        /*0d36*/ 	.byte	0x3f
	.zero		1


	//   ....[85]....
        /*0d38*/ 	.word	0x0001c930
        /*0d3c*/ 	.word	0x00000017
        /*0d40*/ 	.word	0x0002d840
        /*0d44*/ 	.short	0x010a
        /*0d46*/ 	.byte	0x3f
	.zero		1


	//   ....[86]....
        /*0d48*/ 	.word	0x0001c980
        /*0d4c*/ 	.word	0x00000003
        /*0d50*/ 	.word	0x0002d860
        /*0d54*/ 	.short	0x010a
        /*0d56*/ 	.byte	0x3f
	.zero		1


	//----- nvinfo : EIATTR_NUM_MBARRIERS
	.align		4
.L_207:
        /*0d58*/ 	.byte	0x03, 0x38
        /*0d5a*/ 	.short	0x0016


	//----- nvinfo : EIATTR_EXIT_INSTR_OFFSETS
	.align		4
        /*0d5c*/ 	.byte	0x04, 0x1c
        /*0d5e*/ 	.short	(.L_209 - .L_208)


	//   ....[0]....
.L_208:
        /*0d60*/ 	.word	0x000009b0


	//   ....[1]....
        /*0d64*/ 	.word	0x000134a0


	//   ....[2]....
        /*0d68*/ 	.word	0x00019960


	//----- nvinfo : EIATTR_MAX_THREADS
	.align		4
.L_209:
        /*0d6c*/ 	.byte	0x04, 0x05
        /*0d6e*/ 	.short	(.L_211 - .L_210)
.L_210:
        /*0d70*/ 	.word	0x00000200
        /*0d74*/ 	.word	0x00000001
        /*0d78*/ 	.word	0x00000001


	//----- nvinfo : EIATTR_CRS_STACK_SIZE
	.align		4
.L_211:
        /*0d7c*/ 	.byte	0x04, 0x1e
        /*0d7e*/ 	.short	(.L_213 - .L_212)
.L_212:
        /*0d80*/ 	.word	0x00000000


	//----- nvinfo : EIATTR_CBANK_PARAM_SIZE
	.align		4
.L_213:
        /*0d84*/ 	.byte	0x03, 0x19
        /*0d86*/ 	.short	0x0af0


	//----- nvinfo : EIATTR_PARAM_CBANK
	.align		4
        /*0d88*/ 	.byte	0x04, 0x0a
        /*0d8a*/ 	.short	(.L_215 - .L_214)
	.align		4
.L_214:
        /*0d8c*/ 	.word	index@(.nv.constant0._ZN7cutlass13device_kernelIN5flash11enable_sm90INS1_16FlashAttnFwdSm90INS1_25CollectiveMainloopFwdSm90ILi2EN4cute5tupleIJNS5_1CILi1EEES8_S8_EEENS6_IJNS7_ILi192EEENS7_ILi128EEENS7_ILi96EEEEEELi96ENS_6half_tEfNS_4arch4Sm90ELb0ELb1ELb1ELb1ELb1ELb0ELb0ELb0ELb1ELb1ELb1ELb0EEENS1_21CollectiveEpilogueFwdINS6_IJSA_SC_SB_EEES9_SE_SG_Li384ELb1ELb1ELb1ELb0EEENS1_36VarlenDynamicPersistentTileSchedulerILi192ELi128ELi384ELi128ELb1ELb1ELb1ELb1ELb0ELb1EEEEEEEEEvNT_6ParamsE)
        /*0d90*/ 	.short	0x0210
        /*0d92*/ 	.short	0x0af0


	//----- nvinfo : EIATTR_SW_WAR
	.align		4
.L_215:
        /*0d94*/ 	.byte	0x04, 0x36
        /*0d96*/ 	.short	(.L_217 - .L_216)
.L_216:
        /*0d98*/ 	.word	0x00000008
.L_217:


//--------------------- .nv.info._ZN7cutlass13device_kernelIN5flash11enable_sm90INS1_16FlashAttnFwdSm90INS1_25CollectiveMainloopFwdSm90ILi2EN4cute5tupleIJNS5_1CILi1EEES8_S8_EEENS6_IJNS7_ILi192EEENS7_ILi128EEENS7_ILi96EEEEEELi96ENS_6half_tEfNS_4arch4Sm90ELb0ELb1ELb1ELb1ELb1ELb1ELb0ELb0ELb1ELb1ELb1ELb0EEENS1_21CollectiveEpilogueFwdINS6_IJSA_SC_SB_EEES9_SE_SG_Li384ELb1ELb1ELb1ELb0EEENS1_36VarlenDynamicPersistentTileSchedulerILi192ELi128ELi384ELi128ELb1ELb1ELb1ELb1ELb0ELb1EEEEEEEEEvNT_6ParamsE --------------------------
	.section	.nv.info._ZN7cutlass13device_kernelIN5flash11enable_sm90INS1_16FlashAttnFwdSm90INS1_25CollectiveMainloopFwdSm90ILi2EN4cute5tupleIJNS5_1CILi1EEES8_S8_EEENS6_IJNS7_ILi192EEENS7_ILi128EEENS7_ILi96EEEEEELi96ENS_6half_tEfNS_4arch4Sm90ELb0ELb1ELb1ELb1ELb1ELb1ELb0ELb0ELb1ELb1ELb1ELb0EEENS1_21CollectiveEpilogueFwdINS6_IJSA_SC_SB_EEES9_SE_SG_Li384ELb1ELb1ELb1ELb0EEENS1_36VarlenDynamicPersistentTileSchedulerILi192ELi128ELi384ELi128ELb1ELb1ELb1ELb1ELb0ELb1EEEEEEEEEvNT_6ParamsE,"",@"SHT_CUDA_INFO"
	.sectionflags	@""
	.align	4


	//----- nvinfo : EIATTR_CUDA_API_VERSION
	.align		4
        /*0000*/ 	.byte	0x04, 0x37
        /*0002*/ 	.short	(.L_219 - .L_218)
.L_218:
        /*0004*/ 	.word	0x00000082


	//----- nvinfo : EIATTR_KPARAM_INFO
	.align		4
.L_219:
        /*0008*/ 	.byte	0x04, 0x17
        /*000a*/ 	.short	(.L_221 - .L_220)
.L_220:
        /*000c*/ 	.word	0x00000000
        /*0010*/ 	.short	0x0000
        /*0012*/ 	.short	0x0070
        /*0014*/ 	.byte	0x00, 0xf0, 0x01, 0x2a


	//----- nvinfo : EIATTR_SPARSE_MMA_MASK
	.align		4
.L_221:
        /*0018*/ 	.byte	0x03, 0x50
        /*001a*/ 	.short	0x0000


	//----- nvinfo : EIATTR_MAXREG_COUNT
	.align		4
        /*001c*/ 	.byte	0x03, 0x1b
        /*001e*/ 	.short	0x0080


	//----- nvinfo : EIATTR_NUM_BARRIERS
	.align		4
        /*0020*/ 	.byte	0x02, 0x4c
        /*0022*/ 	.byte	0x10
	.zero		1


	//----- nvinfo : EIATTR_EXTERNS
	.align		4
        /*0024*/ 	.byte	0x04, 0x0f
        /*0026*/ 	.short	(.L_223 - .L_222)


	//   ....[0]....
	.align		4
.L_222:
        /*0028*/ 	.word	index@(__assertfail)


	//----- nvinfo : EIATTR_ANNOTATIONS
	.align		4
.L_223:
        /*002c*/ 	.byte	0x04, 0x55
        /*002e*/ 	.short	(.L_225 - .L_224)


	//   ....[0]....
.L_224:
        /* <DEDUP_REMOVED lines=131> */


	//----- nvinfo : EIATTR_MERCURY_ISA_VERSION
	.align		4
.L_225:
        /*0850*/ 	.byte	0x03, 0x5f
        /*0852*/ 	.short	0x0101


	//----- nvinfo : EIATTR_UNUSED_LOAD_BYTE_OFFSET
	.align		4
        /*0854*/ 	.byte	0x04, 0x44
        /*0856*/ 	.short	(.L_227 - .L_226)


	//   ....[0]....
.L_226:
        /*0858*/ 	.word	0x00000a90
        /*085c*/ 	.word	0x0000fff0


	//   ....[1]....
        /*0860*/ 	.word	0x0001bc20
        /*0864*/ 	.word	0x0000fff0


	//----- nvinfo : EIATTR_INT_WARP_WIDE_INSTR_OFFSETS
	.align		4
.L_227:
        /*0868*/ 	.byte	0x04, 0x31
        /*086a*/ 	.short	(.L_229 - .L_228)


	//   ....[0]....
.L_228:
        /*086c*/ 	.word	0x00000130


	//   ....[1]....
        /*0870*/ 	.word	0x00000170


	//   ....[2]....
        /*0874*/ 	.word	0x000001e0


	//   ....[3]....
        /*0878*/ 	.word	0x000222d0


	//   ....[4]....
        /*087c*/ 	.word	0x00022360


	//   ....[5]....
        /*0880*/ 	.word	0x00024fa0


	//   ....[6]....
        /*0884*/ 	.word	0x00025030


	//----- nvinfo : EIATTR_COOP_GROUP_MASK_REGIDS
	.align		4
.L_229:
        /*0888*/ 	.byte	0x04, 0x29
        /*088a*/ 	.short	(.L_231 - .L_230)


	//   ....[0]....
.L_230:
        /*088c*/ 	.word	0xffffffff


	//   ....[1]....
        /*0890*/ 	.word	0xffffffff


	//   ....[2]....
        /*0894*/ 	.word	0xffffffff


	//   ....[3]....
        /*0898*/ 	.word	0xffffffff


	//   ....[4]....
        /*089c*/ 	.word	0xffffffff


	//   ....[5]....
        /*08a0*/ 	.word	0xffffffff


	//   ....[6]....
        /*08a4*/ 	.word	0xffffffff


	//   ....[7]....
        /*08a8*/ 	.word	0xffffffff


	//   ....[8]....
        /*08ac*/ 	.word	0xffffffff


	//   ....[9]....
        /*08b0*/ 	.word	0xffffffff


	//   ....[10]....
        /*08b4*/ 	.word	0xffffffff


	//   ....[11]....
        /*08b8*/ 	.word	0xffffffff


	//   ....[12]....
        /*08bc*/ 	.word	0xffffffff


	//   ....[13]....
        /*08c0*/ 	.word	0xffffffff


	//   ....[14]....
        /*08c4*/ 	.word	0xffffffff


	//   ....[15]....
        /*08c8*/ 	.word	0xffffffff


	//   ....[16]....
        /*08cc*/ 	.word	0xffffffff


	//   ....[17]....
        /*08d0*/ 	.word	0xffffffff


	//   ....[18]....
        /*08d4*/ 	.word	0xffffffff


	//   ....[19]....
        /*08d8*/ 	.word	0xffffffff


	//   ....[20]....
        /*08dc*/ 	.word	0xffffffff


	//   ....[21]....
        /*08e0*/ 	.word	0xffffffff


	//   ....[22]....
        /*08e4*/ 	.word	0xffffffff


	//   ....[23]....
        /*08e8*/ 	.word	0xffffffff


	//   ....[24]....
        /*08ec*/ 	.word	0xffffffff


	//   ....[25]....
        /*08f0*/ 	.word	0xffffffff


	//   ....[26]....
        /*08f4*/ 	.word	0xffffffff


	//   ....[27]....
        /*08f8*/ 	.word	0xffffffff


	//   ....[28]....
        /*08fc*/ 	.word	0xffffffff


	//   ....[29]....
        /*0900*/ 	.word	0xffffffff


	//   ....[30]....
        /*0904*/ 	.word	0xffffffff


	//   ....[31]....
        /*0908*/ 	.word	0xffffffff


	//   ....[32]....
        /*090c*/ 	.word	0xffffffff


	//   ....[33]....
        /*0910*/ 	.word	0xffffffff


	//   ....[34]....
        /*0914*/ 	.word	0xffffffff


	//   ....[35]....
        /*0918*/ 	.word	0xffffffff


	//   ....[36]....
        /*091c*/ 	.word	0xffffffff


	//   ....[37]....
        /*0920*/ 	.word	0xffffffff


	//   ....[38]....
        /*0924*/ 	.word	0xffffffff


	//   ....[39]....
        /*0928*/ 	.word	0xffffffff


	//   ....[40]....
        /*092c*/ 	.word	0xffffffff


	//   ....[41]....
        /*0930*/ 	.word	0xffffffff


	//   ....[42]....
        /*0934*/ 	.word	0xffffffff


	//   ....[43]....
        /*0938*/ 	.word	0xffffffff


	//   ....[44]....
        /*093c*/ 	.word	0xffffffff


	//   ....[45]....
        /*0940*/ 	.word	0xffffffff


	//   ....[46]....
        /*0944*/ 	.word	0xffffffff


	//   ....[47]....
        /*0948*/ 	.word	0xffffffff


	//   ....[48]....
        /*094c*/ 	.word	0xffffffff


	//   ....[49]....
        /*0950*/ 	.word	0xffffffff


	//   ....[50]....
        /*0954*/ 	.word	0xffffffff


	//   ....[51]....
        /*0958*/ 	.word	0xffffffff


	//   ....[52]....
        /*095c*/ 	.word	0xffffffff


	//   ....[53]....
        /*0960*/ 	.word	0xffffffff


	//   ....[54]....
        /*0964*/ 	.word	0xffffffff


	//   ....[55]....
        /*0968*/ 	.word	0xffffffff


	//   ....[56]....
        /*096c*/ 	.word	0xffffffff


	//   ....[57]....
        /*0970*/ 	.word	0xffffffff


	//   ....[58]....
        /*0974*/ 	.word	0xffffffff


	//   ....[59]....
        /*0978*/ 	.word	0xffffffff


	//   ....[60]....
        /*097c*/ 	.word	0xffffffff


	//   ....[61]....
        /*0980*/ 	.word	0xffffffff


	//   ....[62]....
        /*0984*/ 	.word	0xffffffff


	//   ....[63]....
        /*0988*/ 	.word	0xffffffff


	//   ....[64]....
        /*098c*/ 	.word	0xffffffff


	//   ....[65]....
        /*0990*/ 	.word	0xffffffff


	//   ....[66]....
        /*0994*/ 	.word	0xffffffff


	//   ....[67]....
        /*0998*/ 	.word	0xffffffff


	//   ....[68]....
        /*099c*/ 	.word	0xffffffff


	//   ....[69]....
        /*09a0*/ 	.word	0xffffffff


	//   ....[70]....
        /*09a4*/ 	.word	0xffffffff


	//   ....[71]....
        /*09a8*/ 	.word	0xffffffff


	//   ....[72]....
        /*09ac*/ 	.word	0xffffffff


	//   ....[73]....
        /*09b0*/ 	.word	0xffffffff


	//   ....[74]....
        /*09b4*/ 	.word	0xffffffff


	//   ....[75]....
        /*09b8*/ 	.word	0xffffffff


	//   ....[76]....
        /*09bc*/ 	.word	0xffffffff


	//   ....[77]....
        /*09c0*/ 	.word	0xffffffff


	//   ....[78]....
        /*09c4*/ 	.word	0xffffffff


	//   ....[79]....
        /*09c8*/ 	.word	0xffffffff


	//   ....[80]....
        /*09cc*/ 	.word	0xffffffff


	//   ....[81]....
        /*09d0*/ 	.word	0xffffffff


	//   ....[82]....
        /*09d4*/ 	.word	0xffffffff


	//   ....[83]....
        /*09d8*/ 	.word	0xffffffff


	//   ....[84]....
        /*09dc*/ 	.word	0xffffffff


	//   ....[85]....
        /*09e0*/ 	.word	0xffffffff


	//   ....[86]....
        /*09e4*/ 	.word	0xffffffff


	//   ....[87]....
        /*09e8*/ 	.word	0xffffffff


	//   ....[88]....
        /*09ec*/ 	.word	0xffffffff


	//   ....[89]....
        /*09f0*/ 	.word	0xffffffff


	//   ....[90]....
        /*09f4*/ 	.word	0xffffffff


	//   ....[91]....
        /*09f8*/ 	.word	0xffffffff


	//   ....[92]....
        /*09fc*/ 	.word	0xffffffff


	//   ....[93]....
        /*0a00*/ 	.word	0xffffffff


	//   ....[94]....
        /*0a04*/ 	.word	0xffffffff


	//   ....[95]....
        /*0a08*/ 	.word	0xffffffff


	//   ....[96]....
        /*0a0c*/ 	.word	0xffffffff


	//   ....[97]....
        /*0a10*/ 	.word	0xffffffff


	//   ....[98]....
        /*0a14*/ 	.word	0xffffffff


	//   ....[99]....
        /*0a18*/ 	.word	0xffffffff


	//   ....[100]....
        /*0a1c*/ 	.word	0xffffffff


	//   ....[101]....
        /*0a20*/ 	.word	0xffffffff


	//   ....[102]....
        /*0a24*/ 	.word	0xffffffff


	//   ....[103]....
        /*0a28*/ 	.word	0xffffffff


	//   ....[104]....
        /*0a2c*/ 	.word	0xffffffff


	//   ....[105]....
        /*0a30*/ 	.word	0xffffffff


	//   ....[106]....
        /*0a34*/ 	.word	0xffffffff


	//   ....[107]....
        /*0a38*/ 	.word	0xffffffff


	//   ....[108]....
        /*0a3c*/ 	.word	0xffffffff


	//   ....[109]....
        /*0a40*/ 	.word	0xffffffff


	//   ....[110]....
        /*0a44*/ 	.word	0xffffffff


	//   ....[111]....
        /*0a48*/ 	.word	0xffffffff


	//   ....[112]....
        /*0a4c*/ 	.word	0xffffffff


	//   ....[113]....
        /*0a50*/ 	.word	0xffffffff


	//   ....[114]....
        /*0a54*/ 	.word	0xffffffff


	//   ....[115]....
        /*0a58*/ 	.word	0xffffffff


	//   ....[116]....
        /*0a5c*/ 	.word	0xffffffff


	//   ....[117]....
        /*0a60*/ 	.word	0xffffffff


	//   ....[118]....
        /*0a64*/ 	.word	0xffffffff


	//   ....[119]....
        /*0a68*/ 	.word	0xffffffff


	//   ....[120]....
        /*0a6c*/ 	.word	0xffffffff


	//   ....[121]....
        /*0a70*/ 	.word	0xffffffff


	//   ....[122]....
        /*0a74*/ 	.word	0xffffffff


	//   ....[123]....
        /*0a78*/ 	.word	0xffffffff


	//   ....[124]....
        /*0a7c*/ 	.word	0xffffffff


	//   ....[125]....
        /*0a80*/ 	.word	0xffffffff


	//   ....[126]....
        /*0a84*/ 	.word	0xffffffff


	//   ....[127]....
        /*0a88*/ 	.word	0xffffffff


	//   ....[128]....
        /*0a8c*/ 	.word	0xffffffff


	//   ....[129]....
        /*0a90*/ 	.word	0xffffffff


	//   ....[130]....
        /*0a94*/ 	.word	0xffffffff


	//   ....[131]....
        /*0a98*/ 	.word	0xffffffff


	//   ....[132]....
        /*0a9c*/ 	.word	0xffffffff


	//   ....[133]....
        /*0aa0*/ 	.word	0xffffffff


	//   ....[134]....
        /*0aa4*/ 	.word	0xffffffff


	//   ....[135]....
        /*0aa8*/ 	.word	0xffffffff


	//   ....[136]....
        /*0aac*/ 	.word	0xffffffff


	//   ....[137]....
        /*0ab0*/ 	.word	0xffffffff


	//   ....[138]....
        /*0ab4*/ 	.word	0xffffffff


	//   ....[139]....
        /*0ab8*/ 	.word	0xffffffff


	//   ....[140]....
        /*0abc*/ 	.word	0xffffffff


	//   ....[141]....
        /*0ac0*/ 	.word	0xffffffff


	//   ....[142]....
        /*0ac4*/ 	.word	0xffffffff


	//   ....[143]....
        /*0ac8*/ 	.word	0xffffffff


	//   ....[144]....
        /*0acc*/ 	.word	0xffffffff


	//   ....[145]....
        /*0ad0*/ 	.word	0xffffffff


	//   ....[146]....
        /*0ad4*/ 	.word	0xffffffff


	//   ....[147]....
        /*0ad8*/ 	.word	0xffffffff


	//   ....[148]....
        /*0adc*/ 	.word	0xffffffff


	//   ....[149]....
        /*0ae0*/ 	.word	0xffffffff


	//   ....[150]....
        /*0ae4*/ 	.word	0xffffffff


	//   ....[151]....
        /*0ae8*/ 	.word	0x0500000f


	//   ....[152]....
        /*0aec*/ 	.word	0x0500000f


	//   ....[153]....
        /*0af0*/ 	.word	0x0500000f


	//   ....[154]....
        /*0af4*/ 	.word	0x0500000f


	//   ....[155]....
        /*0af8*/ 	.word	0x0500000f


	//   ....[156]....
        /*0afc*/ 	.word	0x0500000f


	//   ....[157]....
        /*0b00*/ 	.word	0x0500000f


	//   ....[158]....
        /*0b04*/ 	.word	0x0500000f


	//   ....[159]....
        /*0b08*/ 	.word	0x0500000f


	//   ....[160]....
        /*0b0c*/ 	.word	0x0500000f


	//   ....[161]....
        /*0b10*/ 	.word	0x0500000f


	//   ....[162]....
        /*0b14*/ 	.word	0x0500000f


	//   ....[163]....
        /*0b18*/ 	.word	0x0500000f


	//   ....[164]....
        /*0b1c*/ 	.word	0x0500000f


	//   ....[165]....
        /*0b20*/ 	.word	0x0500000f


	//   ....[166]....
        /*0b24*/ 	.word	0x0500000f


	//   ....[167]....
        /*0b28*/ 	.word	0x0500000f


	//   ....[168]....
        /*0b2c*/ 	.word	0x0500000f


	//   ....[169]....
        /*0b30*/ 	.word	0x0500000f


	//   ....[170]....
        /*0b34*/ 	.word	0x0500000f


	//   ....[171]....
        /*0b38*/ 	.word	0x0500000f


	//   ....[172]....
        /*0b3c*/ 	.word	0x0500000f


	//   ....[173]....
        /*0b40*/ 	.word	0x0500000f


	//   ....[174]....
        /*0b44*/ 	.word	0x0500000f


	//   ....[175]....
        /*0b48*/ 	.word	0x0500000f


	//   ....[176]....
        /*0b4c*/ 	.word	0x0500000f


	//   ....[177]....
        /*0b50*/ 	.word	0x0500000f


	//   ....[178]....
        /*0b54*/ 	.word	0x0500000f


	//   ....[179]....
        /*0b58*/ 	.word	0x0500000f


	//   ....[180]....
        /*0b5c*/ 	.word	0x0500000f


	//   ....[181]....
        /*0b60*/ 	.word	0x0500000f


	//   ....[182]....
        /*0b64*/ 	.word	0x0500000f


	//   ....[183]....
        /*0b68*/ 	.word	0x0500000f


	//   ....[184]....
        /*0b6c*/ 	.word	0x0500000f


	//   ....[185]....
        /*0b70*/ 	.word	0x0500000f


	//   ....[186]....
        /*0b74*/ 	.word	0x0500000f


	//   ....[187]....
        /*0b78*/ 	.word	0x0500000f


	//   ....[188]....
        /*0b7c*/ 	.word	0x0500000f


	//   ....[189]....
        /*0b80*/ 	.word	0x0500000f


	//   ....[190]....
        /*0b84*/ 	.word	0x0500000f


	//   ....[191]....
        /*0b88*/ 	.word	0x0500000f


	//   ....[192]....
        /*0b8c*/ 	.word	0x0500000f


	//   ....[193]....
        /*0b90*/ 	.word	0x0500000f


	//   ....[194]....
        /*0b94*/ 	.word	0x0500000f


	//   ....[195]....
        /*0b98*/ 	.word	0x0500000f


	//   ....[196]....
        /*0b9c*/ 	.word	0x0500000f


	//   ....[197]....
        /*0ba0*/ 	.word	0x0500000f


	//   ....[198]....
        /*0ba4*/ 	.word	0x0500000f


	//   ....[199]....
        /*0ba8*/ 	.word	0x0500000f


	//   ....[200]....
        /*0bac*/ 	.word	0x0500000f


	//   ....[201]....
        /*0bb0*/ 	.word	0x0500000f


	//   ....[202]....
        /*0bb4*/ 	.word	0x0500000f


	//   ....[203]....
        /*0bb8*/ 	.word	0x0500000f


	//   ....[204]....
        /*0bbc*/ 	.word	0x0500000f


	//   ....[205]....
        /*0bc0*/ 	.word	0x0500000f


	//   ....[206]....
        /*0bc4*/ 	.word	0x0500000f


	//   ....[207]....
        /*0bc8*/ 	.word	0x0500000f


	//   ....[208]....
        /*0bcc*/ 	.word	0x0500000f


	//   ....[209]....
        /*0bd0*/ 	.word	0x0500000f


	//   ....[210]....
        /*0bd4*/ 	.word	0x0500000f


	//   ....[211]....
        /*0bd8*/ 	.word	0x0500000f


	//   ....[212]....
        /*0bdc*/ 	.word	0x0500000f


	//   ....[213]....
        /*0be0*/ 	.word	0x0500000f


	//   ....[214]....
        /*0be4*/ 	.word	0x0500000f


	//   ....[215]....
        /*0be8*/ 	.word	0x0500000f


	//   ....[216]....
        /*0bec*/ 	.word	0x0500000f


	//   ....[217]....
        /*0bf0*/ 	.word	0x0500000f


	//   ....[218]....
        /*0bf4*/ 	.word	0x0500000f


	//   ....[219]....
        /*0bf8*/ 	.word	0x0500000f


	//   ....[220]....
        /*0bfc*/ 	.word	0x0500000f


	//   ....[221]....
        /*0c00*/ 	.word	0x0500000f


	//   ....[222]....
        /*0c04*/ 	.word	0x0500000f


	//   ....[223]....
        /*0c08*/ 	.word	0x0500000f


	//   ....[224]....
        /*0c0c*/ 	.word	0x0500000f


	//   ....[225]....
        /*0c10*/ 	.word	0x0500000f


	//   ....[226]....
        /*0c14*/ 	.word	0x0500000f


	//   ....[227]....
        /*0c18*/ 	.word	0x0500000f


	//   ....[228]....
        /*0c1c*/ 	.word	0x0500000f


	//   ....[229]....
        /*0c20*/ 	.word	0x0500000f


	//   ....[230]....
        /*0c24*/ 	.word	0x0500000f


	//   ....[231]....
        /*0c28*/ 	.word	0x0500000f


	//   ....[232]....
        /*0c2c*/ 	.word	0x0500000f


	//   ....[233]....
        /*0c30*/ 	.word	0x0500000f


	//   ....[234]....
        /*0c34*/ 	.word	0x0500000f


	//   ....[235]....
        /*0c38*/ 	.word	0x0500000f


	//   ....[236]....
        /*0c3c*/ 	.word	0x0500000f


	//   ....[237]....
        /*0c40*/ 	.word	0x0500000f


	//   ....[238]....
        /*0c44*/ 	.word	0x0500000f


	//   ....[239]....
        /*0c48*/ 	.word	0x0500000f


	//   ....[240]....
        /*0c4c*/ 	.word	0x0500000f


	//   ....[241]....
        /*0c50*/ 	.word	0x0500000f


	//   ....[242]....
        /*0c54*/ 	.word	0x0500000f


	//----- nvinfo : EIATTR_COOP_GROUP_INSTR_OFFSETS
	.align		4
.L_231:
        /*0c58*/ 	.byte	0x04, 0x28
        /*0c5a*/ 	.short	(.L_233 - .L_232)


	//   ....[0]....
.L_232:
        /*0c5c*/ 	.word	0x00000070


	//   ....[1]....
        /*0c60*/ 	.word	0x00000140


	//   ....[2]....
        /*0c64*/ 	.word	0x00000190


	//   ....[3]....
        /*0c68*/ 	.word	0x000003c0


	//   ....[4]....
        /*0c6c*/ 	.word	0x00000520


	//   ....[5]....
        /*0c70*/ 	.word	0x00000640


	//   ....[6]....
        /*0c74*/ 	.word	0x000007a0


	//   ....[7]....
        /*0c78*/ 	.word	0x00003980


	//   ....[8]....
        /*0c7c*/ 	.word	0x00003990


	//   ....[9]....
        /*0c80*/ 	.word	0x000055e0


	//   ....[10]....
        /*0c84*/ 	.word	0x000055f0


	//   ....[11]....
        /*0c88*/ 	.word	0x00007000


	//   ....[12]....
        /*0c8c*/ 	.word	0x00007010


	//   ....[13]....
        /*0c90*/ 	.word	0x00007550


	//   ....[14]....
        /*0c94*/ 	.word	0x00007570


	//   ....[15]....
        /*0c98*/ 	.word	0x000082d0


	//   ....[16]....
        /*0c9c*/ 	.word	0x00008a80


	//   ....[17]....
        /*0ca0*/ 	.word	0x00008a90


	//   ....[18]....
        /*0ca4*/ 	.word	0x00008aa0


	//   ....[19]....
        /*0ca8*/ 	.word	0x00008ab0


	//   ....[20]....
        /*0cac*/ 	.word	0x0000a820


	//   ....[21]....
        /*0cb0*/ 	.word	0x0000a830


	//   ....[22]....
        /*0cb4*/ 	.word	0x0000a840


	//   ....[23]....
        /*0cb8*/ 	.word	0x0000a850


	//   ....[24]....
        /*0cbc*/ 	.word	0x0000d200


	//   ....[25]....
        /*0cc0*/ 	.word	0x0000d660


	//   ....[26]....
        /*0cc4*/ 	.word	0x0000eb00


	//   ....[27]....
        /*0cc8*/ 	.word	0x0000eba0


	//   ....[28]....
        /*0ccc*/ 	.word	0x0000f1d0


	//   ....[29]....
        /*0cd0*/ 	.word	0x0000f250


	//   ....[30]....
        /*0cd4*/ 	.word	0x0000ff70


	//   ....[31]....
        /*0cd8*/ 	.word	0x000114e0


	//   ....[32]....
        /*0cdc*/ 	.word	0x000119a0


	//   ....[33]....
        /*0ce0*/ 	.word	0x00012990


	//   ....[34]....
        /*0ce4*/ 	.word	0x00012a90


	//   ....[35]....
        /*0ce8*/ 	.word	0x00012f60


	//   ....[36]....
        /*0cec*/ 	.word	0x00012fe0


	//   ....[37]....
        /*0cf0*/ 	.word	0x00014110


	//   ....[38]....
        /*0cf4*/ 	.word	0x00015940


	//   ....[39]....
        /*0cf8*/ 	.word	0x000159a0


	//   ....[40]....
        /*0cfc*/ 	.word	0x00015d70


	//   ....[41]....
        /*0d00*/ 	.word	0x00015d90


	//   ....[42]....
        /*0d04*/ 	.word	0x00017130


	//   ....[43]....
        /*0d08*/ 	.word	0x00018430


	//   ....[44]....
        /*0d0c*/ 	.word	0x00018900


	//   ....[45]....
        /*0d10*/ 	.word	0x000194c0


	//   ....[46]....
        /*0d14*/ 	.word	0x000195c0


	//   ....[47]....
        /*0d18*/ 	.word	0x00019ef0


	//   ....[48]....
        /*0d1c*/ 	.word	0x00019f50


	//   ....[49]....
        /*0d20*/ 	.word	0x0001af80


	//   ....[50]....
        /*0d24*/ 	.word	0x0001b1a0


	//   ....[51]....
        /*0d28*/ 	.word	0x0001b640


	//   ....[52]....
        /*0d2c*/ 	.word	0x0001b660


	//   ....[53]....
        /*0d30*/ 	.word	0x0001b6a0


	//   ....[54]....
        /*0d34*/ 	.word	0x0001c5c0


	//   ....[55]....
        /*0d38*/ 	.word	0x0001c5e0


	//   ....[56]....
        /*0d3c*/ 	.word	0x0001c5f0


	//   ....[57]....
        /*0d40*/ 	.word	0x0001c600


	//   ....[58]....
        /*0d44*/ 	.word	0x0001cca0


	//   ....[59]....
        /*0d48*/ 	.word	0x0001ccb0


	//   ....[60]....
        /*0d4c*/ 	.word	0x0001ce00


	//   ....[61]....
        /*0d50*/ 	.word	0x0001ce10


	//   ....[62]....
        /*0d54*/ 	.word	0x0001d200


	//   ....[63]....
        /*0d58*/ 	.word	0x0001d210


	//   ....[64]....
        /*0d5c*/ 	.word	0x0001d7a0


	//   ....[65]....
        /*0d60*/ 	.word	0x0001d7b0


	//   ....[66]....
        /*0d64*/ 	.word	0x0001e5d0


	//   ....[67]....
        /*0d68*/ 	.word	0x0001e5e0


	//   ....[68]....
        /*0d6c*/ 	.word	0x0001e740


	//   ....[69]....
        /*0d70*/ 	.word	0x0001e750


	//   ....[70]....
        /*0d74*/ 	.word	0x0001e900


	//   ....[71]....
        /*0d78*/ 	.word	0x0001eb00


	//   ....[72]....
        /*0d7c*/ 	.word	0x0001eb30


	//   ....[73]....
        /*0d80*/ 	.word	0x0001eb60


	//   ....[74]....
        /*0d84*/ 	.word	0x0001eb90


	//   ....[75]....
        /*0d88*/ 	.word	0x0001ebc0


	//   ....[76]....
        /*0d8c*/ 	.word	0x0001ebf0


	//   ....[77]....
        /*0d90*/ 	.word	0x0001ed80


	//   ....[78]....
        /*0d94*/ 	.word	0x0001edb0


	//   ....[79]....
        /*0d98*/ 	.word	0x0001ede0


	//   ....[80]....
        /*0d9c*/ 	.word	0x0001ee10


	//   ....[81]....
        /*0da0*/ 	.word	0x0001ee40


	//   ....[82]....
        /*0da4*/ 	.word	0x0001ee70


	//   ....[83]....
        /*0da8*/ 	.word	0x0001ef00


	//   ....[84]....
        /*0dac*/ 	.word	0x0001ef30


	//   ....[85]....
        /*0db0*/ 	.word	0x0001ef40


	//   ....[86]....
        /*0db4*/ 	.word	0x0001ef80


	//   ....[87]....
        /*0db8*/ 	.word	0x000207b0


	//   ....[88]....
        /*0dbc*/ 	.word	0x00022ed0


	//   ....[89]....
        /*0dc0*/ 	.word	0x00022ef0


	//   ....[90]....
        /*0dc4*/ 	.word	0x00022fa0


	//   ....[91]....
        /*0dc8*/ 	.word	0x00022fc0


	//   ....[92]....
        /*0dcc*/ 	.word	0x00023060


	//   ....[93]....
        /*0dd0*/ 	.word	0x00023080


	//   ....[94]....
        /*0dd4*/ 	.word	0x00023090


	//   ....[95]....
        /*0dd8*/ 	.word	0x000230a0


	//   ....[96]....
        /*0ddc*/ 	.word	0x00023a40


	//   ....[97]....
        /*0de0*/ 	.word	0x00023a70


	//   ....[98]....
        /*0de4*/ 	.word	0x00023b30


	//   ....[99]....
        /*0de8*/ 	.word	0x00023b50


	//   ....[100]....
        /*0dec*/ 	.word	0x00023bf0


	//   ....[101]....
        /*0df0*/ 	.word	0x00023c10


	//   ....[102]....
        /*0df4*/ 	.word	0x00023c20


	//   ....[103]....
        /*0df8*/ 	.word	0x00023c30


	//   ....[104]....
        /*0dfc*/ 	.word	0x00023d50


	//   ....[105]....
        /*0e00*/ 	.word	0x00023d60


	//   ....[106]....
        /*0e04*/ 	.word	0x00023d70


	//   ....[107]....
        /*0e08*/ 	.word	0x00023e00


	//   ....[108]....
        /*0e0c*/ 	.word	0x000245c0


	//   ....[109]....
        /*0e10*/ 	.word	0x000245d0


	//   ....[110]....
        /*0e14*/ 	.word	0x000245f0


	//   ....[111]....
        /*0e18*/ 	.word	0x00024670


	//   ....[112]....
        /*0e1c*/ 	.word	0x00024680


	//   ....[113]....
        /*0e20*/ 	.word	0x000246e0


	//   ....[114]....
        /*0e24*/ 	.word	0x00024710


	//   ....[115]....
        /*0e28*/ 	.word	0x00024750


	//   ....[116]....
        /*0e2c*/ 	.word	0x00024a00


	//   ....[117]....
        /*0e30*/ 	.word	0x00024a20


	//   ....[118]....
        /*0e34*/ 	.word	0x00024ac0


	//   ....[119]....
        /*0e38*/ 	.word	0x00024ad0


	//   ....[120]....
        /*0e3c*/ 	.word	0x00024b60


	//   ....[121]....
        /*0e40*/ 	.word	0x00024b70


	//   ....[122]....
        /*0e44*/ 	.word	0x00024b80


	//   ....[123]....
        /*0e48*/ 	.word	0x00024c10


	//   ....[124]....
        /*0e4c*/ 	.word	0x000251e0


	//   ....[125]....
        /*0e50*/ 	.word	0x000251f0


	//   ....[126]....
        /*0e54*/ 	.word	0x00025280


	//   ....[127]....
        /*0e58*/ 	.word	0x00025320


	//   ....[128]....
        /*0e5c*/ 	.word	0x00025340


	//   ....[129]....
        /*0e60*/ 	.word	0x000253c0


	//   ....[130]....
        /*0e64*/ 	.word	0x000253e0


	//   ....[131]....
        /*0e68*/ 	.word	0x000253f0


	//   ....[132]....
        /*0e6c*/ 	.word	0x00025840


	//   ....[133]....
        /*0e70*/ 	.word	0x00025870


	//   ....[134]....
        /*0e74*/ 	.word	0x000258d0


	//   ....[135]....
        /*0e78*/ 	.word	0x00025900


	//   ....[136]....
        /*0e7c*/ 	.word	0x00025930


	//   ....[137]....
        /*0e80*/ 	.word	0x00025960


	//   ....[138]....
        /*0e84*/ 	.word	0x00025990


	//   ....[139]....
        /*0e88*/ 	.word	0x000259c0


	//   ....[140]....
        /*0e8c*/ 	.word	0x00025b60


	//   ....[141]....
        /*0e90*/ 	.word	0x00025b90


	//   ....[142]....
        /*0e94*/ 	.word	0x00025bc0


	//   ....[143]....
        /*0e98*/ 	.word	0x00025bf0


	//   ....[144]....
        /*0e9c*/ 	.word	0x00025c20


	//   ....[145]....
        /*0ea0*/ 	.word	0x00025c50


	//   ....[146]....
        /*0ea4*/ 	.word	0x00025d10


	//   ....[147]....
        /*0ea8*/ 	.word	0x00025d30


	//   ....[148]....
        /*0eac*/ 	.word	0x00025d50


	//   ....[149]....
        /*0eb0*/ 	.word	0x00025db0


	//   ....[150]....
        /*0eb4*/ 	.word	0x000267e0


	//   ....[151]....
        /*0eb8*/ 	.word	0x00026b20


	//   ....[152]....
        /*0ebc*/ 	.word	0x00026bb0


	//   ....[153]....
        /*0ec0*/ 	.word	0x00026ca0


	//   ....[154]....
        /*0ec4*/ 	.word	0x00026d30


	//   ....[155]....
        /*0ec8*/ 	.word	0x00026e10


	//   ....[156]....
        /*0ecc*/ 	.word	0x00026ea0


	//   ....[157]....
        /*0ed0*/ 	.word	0x00026f80


	//   ....[158]....
        /*0ed4*/ 	.word	0x00027020


	//   ....[159]....
        /*0ed8*/ 	.word	0x000270b0


	//   ....[160]....
        /*0edc*/ 	.word	0x00027100


	//   ....[161]....
        /*0ee0*/ 	.word	0x00027150


	//   ....[162]....
        /*0ee4*/ 	.word	0x00027230


	//   ....[163]....
        /*0ee8*/ 	.word	0x000272c0


	//   ....[164]....
        /*0eec*/ 	.word	0x00027310


	//   ....[165]....
        /*0ef0*/ 	.word	0x00027360


	//   ....[166]....
        /*0ef4*/ 	.word	0x000276c0


	//   ....[167]....
        /*0ef8*/ 	.word	0x00027710


	//   ....[168]....
        /*0efc*/ 	.word	0x000277a0


	//   ....[169]....
        /*0f00*/ 	.word	0x00027830


	//   ....[170]....
        /*0f04*/ 	.word	0x000278b0


	//   ....[171]....
        /*0f08*/ 	.word	0x00027900


	//   ....[172]....
        /*0f0c*/ 	.word	0x00027990


	//   ....[173]....
        /*0f10*/ 	.word	0x00027a20


	//   ....[174]....
        /*0f14*/ 	.word	0x00027aa0


	//   ....[175]....
        /*0f18*/ 	.word	0x00027af0


	//   ....[176]....
        /*0f1c*/ 	.word	0x00027b80


	//   ....[177]....
        /*0f20*/ 	.word	0x00027c10


	//   ....[178]....
        /*0f24*/ 	.word	0x00027cd0


	//   ....[179]....
        /*0f28*/ 	.word	0x00027fb0


	//   ....[180]....
        /*0f2c*/ 	.word	0x000280a0


	//   ....[181]....
        /*0f30*/ 	.word	0x00028140


	//   ....[182]....
        /*0f34*/ 	.word	0x000281a0


	//   ....[183]....
        /*0f38*/ 	.word	0x000282b0


	//   ....[184]....
        /*0f3c*/ 	.word	0x00028320


	//   ....[185]....
        /*0f40*/ 	.word	0x00028430


	//   ....[186]....
        /*0f44*/ 	.word	0x000284a0


	//   ....[187]....
        /*0f48*/ 	.word	0x00028540


	//   ....[188]....
        /*0f4c*/ 	.word	0x00028650


	//   ....[189]....
        /*0f50*/ 	.word	0x000286c0


	//   ....[190]....
        /*0f54*/ 	.word	0x00028720


	//   ....[191]....
        /*0f58*/ 	.word	0x00028830


	//   ....[192]....
        /*0f5c*/ 	.word	0x00028890


	//   ....[193]....
        /*0f60*/ 	.word	0x000289b0


	//   ....[194]....
        /*0f64*/ 	.word	0x00028a10


	//   ....[195]....
        /*0f68*/ 	.word	0x00028ab0


	//   ....[196]....
        /*0f6c*/ 	.word	0x00028b80


	//   ....[197]....
        /*0f70*/ 	.word	0x00028c80


	//   ....[198]....
        /*0f74*/ 	.word	0x00028ce0


	//   ....[199]....
        /*0f78*/ 	.word	0x00028d80


	//   ....[200]....
        /*0f7c*/ 	.word	0x00028f20


	//   ....[201]....
        /*0f80*/ 	.word	0x00029000


	//   ....[202]....
        /*0f84*/ 	.word	0x00029080


	//   ....[203]....
        /*0f88*/ 	.word	0x00029160


	//   ....[204]....
        /*0f8c*/ 	.word	0x000291c0


	//   ....[205]....
        /*0f90*/ 	.word	0x00029290


	//   ....[206]....
        /*0f94*/ 	.word	0x000292f0


	//   ....[207]....
        /*0f98*/ 	.word	0x000293d0


	//   ....[208]....
        /*0f9c*/ 	.word	0x000294c0


	//   ....[209]....
        /*0fa0*/ 	.word	0x00029560


	//   ....[210]....
        /*0fa4*/ 	.word	0x000295c0


	//   ....[211]....
        /*0fa8*/ 	.word	0x000296c0


	//   ....[212]....
        /*0fac*/ 	.word	0x00029720


	//   ....[213]....
        /*0fb0*/ 	.word	0x00029820


	//   ....[214]....
        /*0fb4*/ 	.word	0x00029880


	//   ....[215]....
        /*0fb8*/ 	.word	0x00029950


	//   ....[216]....
        /*0fbc*/ 	.word	0x00029aa0


	//   ....[217]....
        /*0fc0*/ 	.word	0x00029b50


	//   ....[218]....
        /*0fc4*/ 	.word	0x00029c60


	//   ....[219]....
        /*0fc8*/ 	.word	0x00029d40


	//   ....[220]....
        /*0fcc*/ 	.word	0x00029da0


	//   ....[221]....
        /*0fd0*/ 	.word	0x00029e90


	//   ....[222]....
        /*0fd4*/ 	.word	0x00029ef0


	//   ....[223]....
        /*0fd8*/ 	.word	0x00029fd0


	//   ....[224]....
        /*0fdc*/ 	.word	0x0002a060


	//   ....[225]....
        /*0fe0*/ 	.word	0x0002a100


	//   ....[226]....
        /*0fe4*/ 	.word	0x0002a270


	//   ....[227]....
        /*0fe8*/ 	.word	0x0002a2e0


	//   ....[228]....
        /*0fec*/ 	.word	0x0002a350


	//   ....[229]....
        /*0ff0*/ 	.word	0x0002a3c0


	//   ....[230]....
        /*0ff4*/ 	.word	0x0002a430


	//   ....[231]....
        /*0ff8*/ 	.word	0x0002a4b0


	//   ....[232]....
        /*0ffc*/ 	.word	0x0002a530


	//   ....[233]....
        /*1000*/ 	.word	0x0002a5c0


	//   ....[234]....
        /*1004*/ 	.word	0x0002a630


	//   ....[235]....
        /*1008*/ 	.word	0x0002a6a0


	//   ....[236]....
        /*100c*/ 	.word	0x0002a710


	//   ....[237]....
        /*1010*/ 	.word	0x0002a790


	//   ....[238]....
        /*1014*/ 	.word	0x0002a800


	//   ....[239]....
        /*1018*/ 	.word	0x0002a8b0


	//   ....[240]....
        /*101c*/ 	.word	0x0002a900


	//   ....[241]....
        /*1020*/ 	.word	0x0002a990


	//   ....[242]....
        /*1024*/ 	.word	0x0002aac0


	//----- nvinfo : EIATTR_REG_RECONFIG
	.align		4
.L_233:
        /*1028*/ 	.byte	0x01, 0x54
	.zero		2


	//----- nvinfo : EIATTR_SYSCALL_OFFSETS
	.align		4
        /*102c*/ 	.byte	0x04, 0x46
        /*102e*/ 	.short	(.L_235 - .L_234)


	//   ....[0]....
.L_234:
        /*1030*/ 	.word	0x00002370


	//   ....[1]....
        /*1034*/ 	.word	0x000024c0


	//   ....[2]....
        /*1038*/ 	.word	0x000084e0


	//   ....[3]....
        /*103c*/ 	.word	0x00008800


	//   ....[4]....
        /*1040*/ 	.word	0x000224c0


	//   ....[5]....
        /*1044*/ 	.word	0x00022610


	//   ....[6]....
        /*1048*/ 	.word	0x00022700


	//   ....[7]....
        /*104c*/ 	.word	0x00023500


	//----- nvinfo : EIATTR_MBARRIER_INSTR_OFFSETS
	.align		4
.L_235:
        /*1050*/ 	.byte	0x04, 0x39
        /*1052*/ 	.short	(.L_237 - .L_236)


	//   ....[0]....
.L_236:
        /*1054*/ 	.word	0x00000270
        /*1058*/ 	.word	0x000000ff
        /*105c*/ 	.word	0x0002d800
        /*1060*/ 	.short	0x0100
        /*1062*/ 	.byte	0x08
	.zero		1


	//   ....[1]....
        /*1064*/ 	.word	0x00000280
        /*1068*/ 	.word	0x000000ff
        /*106c*/ 	.word	0x0002d820
        /*1070*/ 	.short	0x0100
        /*1072*/ 	.byte	0x08
	.zero		1


	//   ....[2]....
        /*1074*/ 	.word	0x00000370
        /*1078*/ 	.word	0x000000ff
        /*107c*/ 	.word	0x0002d830
        /*1080*/ 	.short	0x0100
        /*1082*/ 	.byte	0x08
	.zero		1


	//   ....[3]....
        /*1084*/ 	.word	0x00000380
        /*1088*/ 	.word	0x000000ff
        /*108c*/ 	.word	0x0002d840
        /*1090*/ 	.short	0x0100
        /*1092*/ 	.byte	0x08
	.zero		1


	//   ....[4]....
        /*1094*/ 	.word	0x00000390
        /*1098*/ 	.word	0x000000ff
        /*109c*/ 	.word	0x0002d838
        /*10a0*/ 	.short	0x0100
        /*10a2*/ 	.byte	0x08
	.zero		1


	//   ....[5]....
        /*10a4*/ 	.word	0x000003a0
        /*10a8*/ 	.word	0x000000ff
        /*10ac*/ 	.word	0x0002d848
        /*10b0*/ 	.short	0x0100
        /*10b2*/ 	.byte	0x08
	.zero		1


	//   ....[6]....
        /*10b4*/ 	.word	0x000004d0
        /*10b8*/ 	.word	0x000000ff
        /*10bc*/ 	.word	0x0002d850
        /*10c0*/ 	.short	0x0100
        /*10c2*/ 	.byte	0x08
	.zero		1


	//   ....[7]....
        /*10c4*/ 	.word	0x000004e0
        /*10c8*/ 	.word	0x000000ff
        /*10cc*/ 	.word	0x0002d860
        /*10d0*/ 	.short	0x0100
        /*10d2*/ 	.byte	0x08
	.zero		1


	//   ....[8]....
        /*10d4*/ 	.word	0x000004f0
        /*10d8*/ 	.word	0x000000ff
        /*10dc*/ 	.word	0x0002d858
        /*10e0*/ 	.short	0x0100
        /*10e2*/ 	.byte	0x08
	.zero		1


	//   ....[9]....
        /*10e4*/ 	.word	0x00000500
        /*10e8*/ 	.word	0x000000ff
        /*10ec*/ 	.word	0x0002d868
        /*10f0*/ 	.short	0x0100
        /*10f2*/ 	.byte	0x08
	.zero		1


	//   ....[10]....
        /*10f4*/ 	.word	0x000005f0
        /*10f8*/ 	.word	0x000000ff
        /*10fc*/ 	.word	0x0002d870
        /*1100*/ 	.short	0x0100
        /*1102*/ 	.byte	0x06
	.zero		1


	//   ....[11]....
        /*1104*/ 	.word	0x00000600
        /*1108*/ 	.word	0x000000ff
        /*110c*/ 	.word	0x0002d880
        /*1110*/ 	.short	0x0100
        /*1112*/ 	.byte	0x06
	.zero		1


	//   ....[12]....
        /*1114*/ 	.word	0x00000610
        /*1118*/ 	.word	0x000000ff
        /*111c*/ 	.word	0x0002d878
        /*1120*/ 	.short	0x0100
        /*1122*/ 	.byte	0x06
	.zero		1


	//   ....[13]....
        /*1124*/ 	.word	0x00000620
        /*1128*/ 	.word	0x000000ff
        /*112c*/ 	.word	0x0002d888
        /*1130*/ 	.short	0x0100
        /*1132*/ 	.byte	0x06
	.zero		1


	//   ....[14]....
        /*1134*/ 	.word	0x00000750
        /*1138*/ 	.word	0x000000ff
        /*113c*/ 	.word	0x0002d890
        /*1140*/ 	.short	0x0100
        /*1142*/ 	.byte	0x08
	.zero		1


	//   ....[15]....
        /*1144*/ 	.word	0x00000760
        /*1148*/ 	.word	0x000000ff
        /*114c*/ 	.word	0x0002d8a0
        /*1150*/ 	.short	0x0100
        /*1152*/ 	.byte	0x08
	.zero		1


	//   ....[16]....
        /*1154*/ 	.word	0x00000770
        /*1158*/ 	.word	0x000000ff
        /*115c*/ 	.word	0x0002d898
        /*1160*/ 	.short	0x0100
        /*1162*/ 	.byte	0x08
	.zero		1


	//   ....[17]....
        /*1164*/ 	.word	0x00000780
        /*1168*/ 	.word	0x000000ff
        /*116c*/ 	.word	0x0002d8a8
        /*1170*/ 	.short	0x0100
        /*1172*/ 	.byte	0x08
	.zero		1


	//   ....[18]....
        /*1174*/ 	.word	0x000008b0
        /*1178*/ 	.word	0x000000ff
        /*117c*/ 	.word	0x0002d8b0
        /*1180*/ 	.short	0x0100
        /*1182*/ 	.byte	0x08
	.zero		1


	//   ....[19]....
        /*1184*/ 	.word	0x000008c0
        /*1188*/ 	.word	0x000000ff
        /*118c*/ 	.word	0x0002d8c0
        /*1190*/ 	.short	0x0100
        /*1192*/ 	.byte	0x08
	.zero		1


	//   ....[20]....
        /*1194*/ 	.word	0x000008d0
        /*1198*/ 	.word	0x000000ff
        /*119c*/ 	.word	0x0002d8b8
        /*11a0*/ 	.short	0x0100
        /*11a2*/ 	.byte	0x08
	.zero		1


	//   ....[21]....
        /*11a4*/ 	.word	0x000008e0
        /*11a8*/ 	.word	0x000000ff
        /*11ac*/ 	.word	0x0002d8c8
        /*11b0*/ 	.short	0x0100
        /*11b2*/ 	.byte	0x08
	.zero		1


	//   ....[22]....
        /*11b4*/ 	.word	0x00003930
        /*11b8*/ 	.word	0x00000022
        /*11bc*/ 	.word	0x0002d890
        /*11c0*/ 	.short	0x010a
        /*11c2*/ 	.byte	0x3f
	.zero		1


	//   ....[23]....
        /*11c4*/ 	.word	0x00005590
        /*11c8*/ 	.word	0x00000022
        /*11cc*/ 	.word	0x0002d890
        /*11d0*/ 	.short	0x010a
        /*11d2*/ 	.byte	0x3f
	.zero		1


	//   ....[24]....
        /*11d4*/ 	.word	0x00006e20
        /*11d8*/ 	.word	0x00000022
        /*11dc*/ 	.word	0x0002d890
        /*11e0*/ 	.short	0x010a
        /*11e2*/ 	.byte	0x3f
	.zero		1


	//   ....[25]....
        /*11e4*/ 	.word	0x00007390
        /*11e8*/ 	.word	0x0000000b
        /*11ec*/ 	.word	0x00000000
        /*11f0*/ 	.short	0x0101
        /*11f2*/ 	.byte	0x3f
	.zero		1


	//   ....[26]....
        /*11f4*/ 	.word	0x000073d0
        /*11f8*/ 	.word	0x00000022
        /*11fc*/ 	.word	0x0002d8b0
        /*1200*/ 	.short	0x010a
        /*1202*/ 	.byte	0x3f
	.zero		1


	//   ....[27]....
        /*1204*/ 	.word	0x00007900
        /*1208*/ 	.word	0x00000022
        /*120c*/ 	.word	0x00000000
        /*1210*/ 	.short	0x0101
        /*1212*/ 	.byte	0x3f
	.zero		1


	//   ....[28]....
        /*1214*/ 	.word	0x00008580
        /*1218*/ 	.word	0x00000002
        /*121c*/ 	.word	0x0002d800
        /*1220*/ 	.short	0x010a
        /*1222*/ 	.byte	0x3f
	.zero		1


	//   ....[29]....
        /*1224*/ 	.word	0x000085d0
        /*1228*/ 	.word	0x00000002
        /*122c*/ 	.word	0x0002d800
        /*1230*/ 	.short	0x010a
        /*1232*/ 	.byte	0x3f
	.zero		1


	//   ....[30]....
        /*1234*/ 	.word	0x00009230
        /*1238*/ 	.word	0x00000002
        /*123c*/ 	.word	0x0002d800
        /*1240*/ 	.short	0x010a
        /*1242*/ 	.byte	0x3f
	.zero		1


	//   ....[31]....
        /*1244*/ 	.word	0x0000ae90
        /*1248*/ 	.word	0x00000002
        /*124c*/ 	.word	0x0002d800
        /*1250*/ 	.short	0x010a
        /*1252*/ 	.byte	0x3f
	.zero		1


	//   ....[32]....
        /*1254*/ 	.word	0x0000c560
        /*1258*/ 	.word	0x00000000
        /*125c*/ 	.word	0x0002d830
        /*1260*/ 	.short	0x010a
        /*1262*/ 	.byte	0x3f
	.zero		1


	//   ....[33]....
        /*1264*/ 	.word	0x0000c620
        /*1268*/ 	.word	0x00000000
        /*126c*/ 	.word	0x0002d830
        /*1270*/ 	.short	0x010a
        /*1272*/ 	.byte	0x3f
	.zero		1


	//   ....[34]....
        /*1274*/ 	.word	0x0000ce80
        /*1278*/ 	.word	0x00000000
        /*127c*/ 	.word	0x00000000
        /*1280*/ 	.short	0x0101
        /*1282*/ 	.byte	0x3f
	.zero		1


	//   ....[35]....
        /*1284*/ 	.word	0x00010450
        /*1288*/ 	.word	0x00000009
        /*128c*/ 	.word	0x0002d830
        /*1290*/ 	.short	0x010a
        /*1292*/ 	.byte	0x3f
	.zero		1


	//   ....[36]....
        /*1294*/ 	.word	0x000104a0
        /*1298*/ 	.word	0x00000009
        /*129c*/ 	.word	0x0002d830
        /*12a0*/ 	.short	0x010a
        /*12a2*/ 	.byte	0x3f
	.zero		1


	//   ....[37]....
        /*12a4*/ 	.word	0x00010920
        /*12a8*/ 	.word	0x00000009
        /*12ac*/ 	.word	0x0002d850
        /*12b0*/ 	.short	0x010a
        /*12b2*/ 	.byte	0x3f
	.zero		1


	//   ....[38]....
        /*12b4*/ 	.word	0x00010960
        /*12b8*/ 	.word	0x00000009
        /*12bc*/ 	.word	0x0002d850
        /*12c0*/ 	.short	0x010a
        /*12c2*/ 	.byte	0x3f
	.zero		1


	//   ....[39]....
        /*12c4*/ 	.word	0x00011200
        /*12c8*/ 	.word	0x00000034
        /*12cc*/ 	.word	0x00000000
        /*12d0*/ 	.short	0x0101
        /*12d2*/ 	.byte	0x3f
	.zero		1


	//   ....[40]....
        /*12d4*/ 	.word	0x00013b00
        /*12d8*/ 	.word	0x00000011
        /*12dc*/ 	.word	0x00000000
        /*12e0*/ 	.short	0x0101
        /*12e2*/ 	.byte	0x3f
	.zero		1


	//   ....[41]....
        /*12e4*/ 	.word	0x00014560
        /*12e8*/ 	.word	0x00000005
        /*12ec*/ 	.word	0x0002d830
        /*12f0*/ 	.short	0x010a
        /*12f2*/ 	.byte	0x3f
	.zero		1


	//   ....[42]....
        /*12f4*/ 	.word	0x000145b0
        /*12f8*/ 	.word	0x00000005
        /*12fc*/ 	.word	0x0002d830
        /*1300*/ 	.short	0x010a
        /*1302*/ 	.byte	0x3f
	.zero		1


	//   ....[43]....
        /*1304*/ 	.word	0x00014a60
        /*1308*/ 	.word	0x00000006
        /*130c*/ 	.word	0x0002d850
        /*1310*/ 	.short	0x010a
        /*1312*/ 	.byte	0x3f
	.zero		1


	//   ....[44]....
        /*1314*/ 	.word	0x00014aa0
        /*1318*/ 	.word	0x00000006
        /*131c*/ 	.word	0x0002d850
        /*1320*/ 	.short	0x010a
        /*1322*/ 	.byte	0x3f
	.zero		1


	//   ....[45]....
        /*1324*/ 	.word	0x000151f0
        /*1328*/ 	.word	0x00000005
        /*132c*/ 	.word	0x00000000
        /*1330*/ 	.short	0x0101
        /*1332*/ 	.byte	0x3f
	.zero		1


	//   ....[46]....
        /*1334*/ 	.word	0x00016ad0
        /*1338*/ 	.word	0x00000009
        /*133c*/ 	.word	0x00000000
        /*1340*/ 	.short	0x0101
        /*1342*/ 	.byte	0x3f
	.zero		1


	//   ....[47]....
        /*1344*/ 	.word	0x000172a0
        /*1348*/ 	.word	0x00000005
        /*134c*/ 	.word	0x0002d830
        /*1350*/ 	.short	0x010a
        /*1352*/ 	.byte	0x3f
	.zero		1


	//   ....[48]....
        /*1354*/ 	.word	0x000172f0
        /*1358*/ 	.word	0x00000005
        /*135c*/ 	.word	0x0002d830
        /*1360*/ 	.short	0x010a
        /*1362*/ 	.byte	0x3f
	.zero		1


	//   ....[49]....
        /*1364*/ 	.word	0x000177a0
        /*1368*/ 	.word	0x00000006
        /*136c*/ 	.word	0x0002d850
        /*1370*/ 	.short	0x010a
        /*1372*/ 	.byte	0x3f
	.zero		1


	//   ....[50]....
        /*1374*/ 	.word	0x000177e0
        /*1378*/ 	.word	0x00000006
        /*137c*/ 	.word	0x0002d850
        /*1380*/ 	.short	0x010a
        /*1382*/ 	.byte	0x3f
	.zero		1


	//   ....[51]....
        /*1384*/ 	.word	0x000186c0
        /*1388*/ 	.word	0x00000026
        /*138c*/ 	.word	0x00000000
        /*1390*/ 	.short	0x0101
        /*1392*/ 	.byte	0x3f
	.zero		1


	//   ....[52]....
        /*1394*/ 	.word	0x0001a920
        /*1398*/ 	.word	0x00000007
        /*139c*/ 	.word	0x00000000
        /*13a0*/ 	.short	0x0101
        /*13a2*/ 	.byte	0x3f
	.zero		1


	//   ....[53]....
        /*13a4*/ 	.word	0x0001b000
        /*13a8*/ 	.word	0x00000007
        /*13ac*/ 	.word	0x0002d850
        /*13b0*/ 	.short	0x010a
        /*13b2*/ 	.byte	0x3f
	.zero		1


	//   ....[54]....
        /*13b4*/ 	.word	0x0001b0b0
        /*13b8*/ 	.word	0x00000007
        /*13bc*/ 	.word	0x0002d850
        /*13c0*/ 	.short	0x010a
        /*13c2*/ 	.byte	0x3f
	.zero		1


	//   ....[55]....
        /*13c4*/ 	.word	0x0001b8b0
        /*13c8*/ 	.word	0x00000007
        /*13cc*/ 	.word	0x00000000
        /*13d0*/ 	.short	0x0101
        /*13d2*/ 	.byte	0x3f
	.zero		1


	//   ....[56]....
        /*13d4*/ 	.word	0x0001cc50
        /*13d8*/ 	.word	0x00000000
        /*13dc*/ 	.word	0x00000000
        /*13e0*/ 	.short	0x0101
        /*13e2*/ 	.byte	0x3f
	.zero		1


	//   ....[57]....
        /*13e4*/ 	.word	0x0001d100
        /*13e8*/ 	.word	0x00000006
        /*13ec*/ 	.word	0x00000000
        /*13f0*/ 	.short	0x0101
        /*13f2*/ 	.byte	0x3f
	.zero		1


	//   ....[58]....
        /*13f4*/ 	.word	0x00020890
        /*13f8*/ 	.word	0x00000012
        /*13fc*/ 	.word	0x0002d820
        /*1400*/ 	.short	0x010a
        /*1402*/ 	.byte	0x3f
	.zero		1


	//   ....[59]....
        /*1404*/ 	.word	0x00020950
        /*1408*/ 	.word	0x0000000a
        /*140c*/ 	.word	0x0002d8a0
        /*1410*/ 	.short	0x010a
        /*1412*/ 	.byte	0x3f
	.zero		1


	//   ....[60]....
        /*1414*/ 	.word	0x00020d80
        /*1418*/ 	.word	0x0000000a
        /*141c*/ 	.word	0x0002d8c0
        /*1420*/ 	.short	0x010a
        /*1422*/ 	.byte	0x3f
	.zero		1


	//   ....[61]....
        /*1424*/ 	.word	0x000212e0
        /*1428*/ 	.word	0x00000009
        /*142c*/ 	.word	0x0002d8a0
        /*1430*/ 	.short	0x010a
        /*1432*/ 	.byte	0x3f
	.zero		1


	//   ....[62]....
        /*1434*/ 	.word	0x00021700
        /*1438*/ 	.word	0x00000009
        /*143c*/ 	.word	0x0002d8c0
        /*1440*/ 	.short	0x010a
        /*1442*/ 	.byte	0x3f
	.zero		1


	//   ....[63]....
        /*1444*/ 	.word	0x00022ca0
        /*1448*/ 	.word	0x00000002
        /*144c*/ 	.word	0x0002d840
        /*1450*/ 	.short	0x010a
        /*1452*/ 	.byte	0x3f
	.zero		1


	//   ....[64]....
        /*1454*/ 	.word	0x000231e0
        /*1458*/ 	.word	0x00000002
        /*145c*/ 	.word	0x0002d830
        /*1460*/ 	.short	0x0107
        /*1462*/ 	.byte	0x3f
	.zero		1


	//   ....[65]....
        /*1464*/ 	.word	0x000232b0
        /*1468*/ 	.word	0x00000002
        /*146c*/ 	.word	0x0002d830
        /*1470*/ 	.short	0x0101
        /*1472*/ 	.byte	0x3f
	.zero		1


	//   ....[66]....
        /*1474*/ 	.word	0x00023ec0
        /*1478*/ 	.word	0x00000012
        /*147c*/ 	.word	0x0002d800
        /*1480*/ 	.short	0x0107
        /*1482*/ 	.byte	0x3f
	.zero		1


	//   ....[67]....
        /*1484*/ 	.word	0x00023fb0
        /*1488*/ 	.word	0x00000012
        /*148c*/ 	.word	0x0002d800
        /*1490*/ 	.short	0x0101
        /*1492*/ 	.byte	0x3f
	.zero		1


	//   ....[68]....
        /*1494*/ 	.word	0x00023fd0
        /*1498*/ 	.word	0x00000012
        /*149c*/ 	.word	0x0002d820
        /*14a0*/ 	.short	0x010a
        /*14a2*/ 	.byte	0x3f
	.zero		1


	//   ....[69]....
        /*14a4*/ 	.word	0x000243f0
        /*14a8*/ 	.word	0x00000005
        /*14ac*/ 	.word	0x0002d840
        /*14b0*/ 	.short	0x010a
        /*14b2*/ 	.byte	0x3f
	.zero		1


	//   ....[70]....
        /*14b4*/ 	.word	0x00024800
        /*14b8*/ 	.word	0x00000005
        /*14bc*/ 	.word	0x0002d830
        /*14c0*/ 	.short	0x0107
        /*14c2*/ 	.byte	0x3f
	.zero		1


	//   ....[71]....
        /*14c4*/ 	.word	0x000248c0
        /*14c8*/ 	.word	0x00000005
        /*14cc*/ 	.word	0x0002d830
        /*14d0*/ 	.short	0x0101
        /*14d2*/ 	.byte	0x3f
	.zero		1


	//   ....[72]....
        /*14d4*/ 	.word	0x00024920
        /*14d8*/ 	.word	0x00000005
        /*14dc*/ 	.word	0x0002d860
        /*14e0*/ 	.short	0x010a
        /*14e2*/ 	.byte	0x3f
	.zero		1


	//   ....[73]....
        /*14e4*/ 	.word	0x00024dd0
        /*14e8*/ 	.word	0x00000005
        /*14ec*/ 	.word	0x0002d850
        /*14f0*/ 	.short	0x0107
        /*14f2*/ 	.byte	0x3f
	.zero		1


	//   ....[74]....
        /*14f4*/ 	.word	0x00024ec0
        /*14f8*/ 	.word	0x00000005
        /*14fc*/ 	.word	0x0002d850
        /*1500*/ 	.short	0x0101
        /*1502*/ 	.byte	0x3f
	.zero		1


	//   ....[75]....
        /*1504*/ 	.word	0x000250f0
        /*1508*/ 	.word	0x00000000
        /*150c*/ 	.word	0x0002d860
        /*1510*/ 	.short	0x010a
        /*1512*/ 	.byte	0x3f
	.zero		1


	//   ....[76]....
        /*1514*/ 	.word	0x00025520
        /*1518*/ 	.word	0x00000000
        /*151c*/ 	.word	0x0002d850
        /*1520*/ 	.short	0x0107
        /*1522*/ 	.byte	0x3f
	.zero		1


	//   ....[77]....
        /*1524*/ 	.word	0x00025600
        /*1528*/ 	.word	0x00000000
        /*152c*/ 	.word	0x0002d850
        /*1530*/ 	.short	0x0101
        /*1532*/ 	.byte	0x3f
	.zero		1


	//   ....[78]....
        /*1534*/ 	.word	0x00026760
        /*1538*/ 	.word	0x00000005
        /*153c*/ 	.word	0x0002d820
        /*1540*/ 	.short	0x010a
        /*1542*/ 	.byte	0x3f
	.zero		1


	//   ....[79]....
        /*1544*/ 	.word	0x00026900
        /*1548*/ 	.word	0x00000003
        /*154c*/ 	.word	0x0002d840
        /*1550*/ 	.short	0x010a
        /*1552*/ 	.byte	0x3f
	.zero		1


	//   ....[80]....
        /*1554*/ 	.word	0x00026990
        /*1558*/ 	.word	0x00000005
        /*155c*/ 	.word	0x0002d840
        /*1560*/ 	.short	0x010a
        /*1562*/ 	.byte	0x3f
	.zero		1


	//   ....[81]....
        /*1564*/ 	.word	0x000269d0
        /*1568*/ 	.word	0x00000003
        /*156c*/ 	.word	0x0002d860
        /*1570*/ 	.short	0x010a
        /*1572*/ 	.byte	0x3f
	.zero		1


	//   ....[82]....
        /*1574*/ 	.word	0x00026a10
        /*1578*/ 	.word	0x00000005
        /*157c*/ 	.word	0x0002d860
        /*1580*/ 	.short	0x010a
        /*1582*/ 	.byte	0x3f
	.zero		1


	//   ....[83]....
        /*1584*/ 	.word	0x00026a70
        /*1588*/ 	.word	0x00000022
        /*158c*/ 	.word	0x0002d890
        /*1590*/ 	.short	0x010a
        /*1592*/ 	.byte	0x3f
	.zero		1


	//   ....[84]....
        /*1594*/ 	.word	0x00026bf0
        /*1598*/ 	.word	0x00000022
        /*159c*/ 	.word	0x0002d890
        /*15a0*/ 	.short	0x010a
        /*15a2*/ 	.byte	0x3f
	.zero		1


	//   ....[85]....
        /*15a4*/ 	.word	0x00026d70
        /*15a8*/ 	.word	0x00000022
        /*15ac*/ 	.word	0x0002d890
        /*15b0*/ 	.short	0x010a
        /*15b2*/ 	.byte	0x3f
	.zero		1


	//   ....[86]....
        /*15b4*/ 	.word	0x00026ee0
        /*15b8*/ 	.word	0x00000022
        /*15bc*/ 	.word	0x0002d8b0
        /*15c0*/ 	.short	0x010a
        /*15c2*/ 	.byte	0x3f
	.zero		1


	//   ....[87]....
        /*15c4*/ 	.word	0x00027190
        /*15c8*/ 	.word	0x00000002
        /*15cc*/ 	.word	0x0002d800
        /*15d0*/ 	.short	0x010a
        /*15d2*/ 	.byte	0x3f
	.zero		1


	//   ....[88]....
        /*15d4*/ 	.word	0x000273a0
        /*15d8*/ 	.word	0x00000002
        /*15dc*/ 	.word	0x0002d800
        /*15e0*/ 	.short	0x010a
        /*15e2*/ 	.byte	0x3f
	.zero		1


	//   ....[89]....
        /*15e4*/ 	.word	0x000273f0
        /*15e8*/ 	.word	0x00000000
        /*15ec*/ 	.word	0x0002d830
        /*15f0*/ 	.short	0x010a
        /*15f2*/ 	.byte	0x3f
	.zero		1


	//   ....[90]....
        /*15f4*/ 	.word	0x00027440
        /*15f8*/ 	.word	0x00000009
        /*15fc*/ 	.word	0x0002d830
        /*1600*/ 	.short	0x010a
        /*1602*/ 	.byte	0x3f
	.zero		1


	//   ....[91]....
        /*1604*/ 	.word	0x00027490
        /*1608*/ 	.word	0x00000009
        /*160c*/ 	.word	0x0002d850
        /*1610*/ 	.short	0x010a
        /*1612*/ 	.byte	0x3f
	.zero		1


	//   ....[92]....
        /*1614*/ 	.word	0x000274e0
        /*1618*/ 	.word	0x00000005
        /*161c*/ 	.word	0x0002d830
        /*1620*/ 	.short	0x010a
        /*1622*/ 	.byte	0x3f
	.zero		1


	//   ....[93]....
        /*1624*/ 	.word	0x00027530
        /*1628*/ 	.word	0x00000006
        /*162c*/ 	.word	0x0002d850
        /*1630*/ 	.short	0x010a
        /*1632*/ 	.byte	0x3f
	.zero		1


	//   ....[94]....
        /*1634*/ 	.word	0x00027580
        /*1638*/ 	.word	0x00000005
        /*163c*/ 	.word	0x0002d830
        /*1640*/ 	.short	0x010a
        /*1642*/ 	.byte	0x3f
	.zero		1


	//   ....[95]....
        /*1644*/ 	.word	0x000275d0
        /*1648*/ 	.word	0x00000006
        /*164c*/ 	.word	0x0002d850
        /*1650*/ 	.short	0x010a
        /*1652*/ 	.byte	0x3f
	.zero		1


	//   ....[96]....
        /*1654*/ 	.word	0x00027620
        /*1658*/ 	.word	0x00000007
        /*165c*/ 	.word	0x0002d850
        /*1660*/ 	.short	0x010a
        /*1662*/ 	.byte	0x3f
	.zero		1


	//   ....[97]....
        /*1664*/ 	.word	0x00027d90
        /*1668*/ 	.word	0x00000012
        /*166c*/ 	.word	0x0002d820
        /*1670*/ 	.short	0x010a
        /*1672*/ 	.byte	0x3f
	.zero		1


	//   ....[98]....
        /*1674*/ 	.word	0x00027de0
        /*1678*/ 	.word	0x0000000a
        /*167c*/ 	.word	0x0002d8a0
        /*1680*/ 	.short	0x010a
        /*1682*/ 	.byte	0x3f
	.zero		1


	//   ....[99]....
        /*1684*/ 	.word	0x00027e30
        /*1688*/ 	.word	0x0000000a
        /*168c*/ 	.word	0x0002d8c0
        /*1690*/ 	.short	0x010a
        /*1692*/ 	.byte	0x3f
	.zero		1


	//   ....[100]....
        /*1694*/ 	.word	0x00027e80
        /*1698*/ 	.word	0x00000009
        /*169c*/ 	.word	0x0002d8a0
        /*16a0*/ 	.short	0x010a
        /*16a2*/ 	.byte	0x3f
	.zero		1


	//   ....[101]....
        /*16a4*/ 	.word	0x00027ed0
        /*16a8*/ 	.word	0x00000009
        /*16ac*/ 	.word	0x0002d8c0
        /*16b0*/ 	.short	0x010a
        /*16b2*/ 	.byte	0x3f
	.zero		1


	//   ....[102]....
        /*16b4*/ 	.word	0x00027ff0
        /*16b8*/ 	.word	0x00000002
        /*16bc*/ 	.word	0x0002d840
        /*16c0*/ 	.short	0x010a
        /*16c2*/ 	.byte	0x3f
	.zero		1


	//   ....[103]....
        /*16c4*/ 	.word	0x00028e20
        /*16c8*/ 	.word	0x00000012
        /*16cc*/ 	.word	0x0002d820
        /*16d0*/ 	.short	0x010a
        /*16d2*/ 	.byte	0x3f
	.zero		1


	//   ....[104]....
        /*16d4*/ 	.word	0x00028e70
        /*16d8*/ 	.word	0x00000005
        /*16dc*/ 	.word	0x0002d840
        /*16e0*/ 	.short	0x010a
        /*16e2*/ 	.byte	0x3f
	.zero		1


	//   ....[105]....
        /*16e4*/ 	.word	0x00029410
        /*16e8*/ 	.word	0x00000005
        /*16ec*/ 	.word	0x0002d860
        /*16f0*/ 	.short	0x010a
        /*16f2*/ 	.byte	0x3f
	.zero		1


	//   ....[106]....
        /*16f4*/ 	.word	0x000299f0
        /*16f8*/ 	.word	0x00000000
        /*16fc*/ 	.word	0x0002d860
        /*1700*/ 	.short	0x010a
        /*1702*/ 	.byte	0x3f
	.zero		1


	//   ....[107]....
        /*1704*/ 	.word	0x0002a9e0
        /*1708*/ 	.word	0x00000005
        /*170c*/ 	.word	0x0002d820
        /*1710*/ 	.short	0x010a
        /*1712*/ 	.byte	0x3f
	.zero		1


	//   ....[108]....
        /*1714*/ 	.word	0x0002ab80
        /*1718*/ 	.word	0x00000003
        /*171c*/ 	.word	0x0002d840
        /*1720*/ 	.short	0x010a
        /*1722*/ 	.byte	0x3f
	.zero		1


	//   ....[109]....
        /*1724*/ 	.word	0x0002abd0
        /*1728*/ 	.word	0x00000005
        /*172c*/ 	.word	0x0002d840
        /*1730*/ 	.short	0x010a
        /*1732*/ 	.byte	0x3f
	.zero		1


	//   ....[110]....
        /*1734*/ 	.word	0x0002ac20
        /*1738*/ 	.word	0x00000003
        /*173c*/ 	.word	0x0002d860
        /*1740*/ 	.short	0x010a
        /*1742*/ 	.byte	0x3f
	.zero		1


	//----- nvinfo : EIATTR_NUM_MBARRIERS
	.align		4
.L_237:
        /*1744*/ 	.byte	0x03, 0x38
        /*1746*/ 	.short	0x0016


	//----- nvinfo : EIATTR_EXIT_INSTR_OFFSETS
	.align		4
        /*1748*/ 	.byte	0x04, 0x1c
        /*174a*/ 	.short	(.L_239 - .L_238)


	//   ....[0]....
.L_238:
        /*174c*/ 	.word	0x00026a60


	//----- nvinfo : EIATTR_MAX_THREADS
	.align		4
.L_239:
        /*1750*/ 	.byte	0x04, 0x05
        /*1752*/ 	.short	(.L_241 - .L_240)
.L_240:
        /*1754*/ 	.word	0x00000200
        /*1758*/ 	.word	0x00000001
        /*175c*/ 	.word	0x00000001


	//----- nvinfo : EIATTR_CRS_STACK_SIZE
	.align		4
.L_241:
        /*1760*/ 	.byte	0x04, 0x1e
        /*1762*/ 	.short	(.L_243 - .L_242)
.L_242:
        /*1764*/ 	.word	0x00000000


	//----- nvinfo : EIATTR_CBANK_PARAM_SIZE
	.align		4
.L_243:
        /*1768*/ 	.byte	0x03, 0x19
        /*176a*/ 	.short	0x0af0


	//----- nvinfo : EIATTR_PARAM_CBANK
	.align		4
        /*176c*/ 	.byte	0x04, 0x0a
        /*176e*/ 	.short	(.L_245 - .L_244)
	.align		4
.L_244:
        /*1770*/ 	.word	index@(.nv.constant0._ZN7cutlass13device_kernelIN5flash11enable_sm90INS1_16FlashAttnFwdSm90INS1_25CollectiveMainloopFwdSm90ILi2EN4cute5tupleIJNS5_1CILi1EEES8_S8_EEENS6_IJNS7_ILi192EEENS7_ILi128EEENS7_ILi96EEEEEELi96ENS_6half_tEfNS_4arch4Sm90ELb0ELb1ELb1ELb1ELb1ELb1ELb0ELb0ELb1ELb1ELb1ELb0EEENS1_21CollectiveEpilogueFwdINS6_IJSA_SC_SB_EEES9_SE_SG_Li384ELb1ELb1ELb1ELb0EEENS1_36VarlenDynamicPersistentTileSchedulerILi192ELi128ELi384ELi128ELb1ELb1ELb1ELb1ELb0ELb1EEEEEEEEEvNT_6ParamsE)
        /*1774*/ 	.short	0x0210
        /*1776*/ 	.short	0x0af0


	//----- nvinfo : EIATTR_SW_WAR
	.align		4
.L_245:
        /*1778*/ 	.byte	0x04, 0x36
        /*177a*/ 	.short	(.L_247 - .L_246)
.L_246:
        /*177c*/ 	.word	0x00000008
.L_247:


//--------------------- .nv.info._ZN7cutlass13device_kernelIN5flash11enable_sm90INS1_16FlashAttnFwdSm90INS1_25CollectiveMainloopFwdSm90ILi2EN4cute5tupleIJNS5_1CILi1EEES8_S8_EEENS6_IJNS7_ILi192EEENS7_ILi128EEENS7_ILi96EEEEEELi96ENS_6half_tEfNS_4arch4Sm90ELb1ELb0ELb1ELb0ELb1ELb0ELb0ELb0ELb1ELb1ELb1ELb0EEENS1_21CollectiveEpilogueFwdINS6_IJSA_SC_SB_EEES9_SE_SG_Li384ELb0ELb1ELb1ELb0EEENS1_19SingleTileSchedulerILb0ELb1ELb1ELi192EEEEEEEEEvNT_6ParamsE --------------------------
	.section	.nv.info._ZN7cutlass13device_kernelIN5flash11enable_sm90INS1_16FlashAttnFwdSm90INS1_25CollectiveMainloopFwdSm90ILi2EN4cute5tupleIJNS5_1CILi1EEES8_S8_EEENS6_IJNS7_ILi192EEENS7_ILi128EEENS7_ILi96EEEEEELi96ENS_6half_tEfNS_4arch4Sm90ELb1ELb0ELb1ELb0ELb1ELb0ELb0ELb0ELb1ELb1ELb1ELb0EEENS1_21CollectiveEpilogueFwdINS6_IJSA_SC_SB_EEES9_SE_SG_Li384ELb0ELb1ELb1ELb0EEENS1_19SingleTileSchedulerILb0ELb1ELb1ELi192EEEEEEEEEvNT_6ParamsE,"",@"SHT_CUDA_INFO"
	.sectionflags	@""
	.align	4


	//----- nvinfo : EIATTR_CUDA_API_VERSION
	.align		4
        /*0000*/ 	.byte	0x04, 0x37
        /*0002*/ 	.short	(.L_249 - .L_248)
.L_248:
        /*0004*/ 	.word	0x00000082


	//----- nvinfo : EIATTR_KPARAM_INFO
	.align		4
.L_249:
        /*0008*/ 	.byte	0x04, 0x17
        /*000a*/ 	.short	(.L_251 - .L_250)
.L_250:
        /*000c*/ 	.word	0x00000000
        /*0010*/ 	.short	0x0000
        /*0012*/ 	.short	0x0070
        /*0014*/ 	.byte	0x00, 0xf0, 0x01, 0x28


	//----- nvinfo : EIATTR_SPARSE_MMA_MASK
	.align		4
.L_251:
        /*0018*/ 	.byte	0x03, 0x50
        /*001a*/ 	.short	0x0000


	//----- nvinfo : EIATTR_MAXREG_COUNT
	.align		4
        /*001c*/ 	.byte	0x03, 0x1b
        /*001e*/ 	.short	0x0080


	//----- nvinfo : EIATTR_NUM_BARRIERS
	.align		4
        /*0020*/ 	.byte	0x02, 0x4c
        /*0022*/ 	.byte	0x10
	.zero		1


	//----- nvinfo : EIATTR_EXTERNS
	.align		4
        /*0024*/ 	.byte	0x04, 0x0f
        /*0026*/ 	.short	(.L_253 - .L_252)


	//   ....[0]....
	.align		4
.L_252:
        /*0028*/ 	.word	index@(__assertfail)


	//----- nvinfo : EIATTR_ANNOTATIONS
	.align		4
.L_253:
        /*002c*/ 	.byte	0x04, 0x55
        /*002e*/ 	.short	(.L_255 - .L_254)


	//   ....[0]....
.L_254:
        /*0030*/ 	.word	0x00000001
        /*0034*/ 	.byte	0xb0, 0x08, 0x00, 0x00, 0x01, 0x00, 0x00, 0x00, 0x10, 0x0a, 0x00, 0x00, 0x01, 0x00, 0x00, 0x00
        /*0044*/ 	.byte	0x10, 0x14, 0x00, 0x00, 0x01, 0x00, 0x00, 0x00, 0xe0, 0xaa, 0x00, 0x00, 0x01, 0x00, 0x00, 0x00
        /*0054*/ 	.byte	0xf0, 0xbd, 0x00, 0x00, 0x01, 0x00, 0x00, 0x00, 0xe0, 0xcd, 0x00, 0x00, 0x01, 0x00, 0x00, 0x00
        /*0064*/ 	.byte	0x00, 0xce, 0x00, 0x00, 0x01, 0x00, 0x00, 0x00, 0x60, 0xcf, 0x00, 0x00, 0x01, 0x00, 0x00, 0x00
        /*0074*/ 	.byte	0xd0, 0xe5, 0x00, 0x00, 0x01, 0x00, 0x00, 0x00, 0xf0, 0xe5, 0x00, 0x00, 0x01, 0x00, 0x00, 0x00
        /*0084*/ 	.byte	0x10, 0xfa, 0x00, 0x00


	//----- nvinfo : EIATTR_MERCURY_ISA_VERSION
	.align		4
.L_255:
        /*0088*/ 	.byte	0x03, 0x5f
        /*008a*/ 	.short	0x0101


	//----- nvinfo : EIATTR_INT_WARP_WIDE_INSTR_OFFSETS
	.align		4
        /*008c*/ 	.byte	0x04, 0x31
        /*008e*/ 	.short	(.L_257 - .L_256)


	//   ....[0]....
.L_256:
        /*0090*/ 	.word	0x000000c0


	//   ....[1]....
        /*0094*/ 	.word	0x000000d0


	//   ....[2]....
        /*0098*/ 	.word	0x00000170


	//----- nvinfo : EIATTR_COOP_GROUP_MASK_REGIDS
	.align		4
.L_257:
        /*009c*/ 	.byte	0x04, 0x29
        /*009e*/ 	.short	(.L_259 - .L_258)


	//   ....[0]....
.L_258:
        /*00a0*/ 	.word	0xffffffff


	//   ....[1]....
        /*00a4*/ 	.word	0xffffffff


	//   ....[2]....
        /*00a8*/ 	.word	0xffffffff


	//   ....[3]....
        /*00ac*/ 	.word	0xffffffff


	//   ....[4]....
        /*00b0*/ 	.word	0xffffffff


	//   ....[5]....
        /*00b4*/ 	.word	0xffffffff


	//   ....[6]....
        /*00b8*/ 	.word	0xffffffff


	//   ....[7]....
        /*00bc*/ 	.word	0xffffffff


	//   ....[8]....
        /*00c0*/ 	.word	0xffffffff


	//   ....[9]....
        /*00c4*/ 	.word	0xffffffff


	//   ....[10]....
        /*00c8*/ 	.word	0xffffffff


	//   ....[11]....
        /*00cc*/ 	.word	0xffffffff


	//   ....[12]....
        /*00d0*/ 	.word	0xffffffff


	//   ....[13]....
        /*00d4*/ 	.word	0xffffffff


	//   ....[14]....
        /*00d8*/ 	.word	0xffffffff


	//   ....[15]....
        /*00dc*/ 	.word	0xffffffff


	//   ....[16]....
        /*00e0*/ 	.word	0xffffffff


	//   ....[17]....
        /*00e4*/ 	.word	0xffffffff


	//   ....[18]....
        /*00e8*/ 	.word	0xffffffff


	//   ....[19]....
        /*00ec*/ 	.word	0xffffffff


	//   ....[20]....
        /*00f0*/ 	.word	0xffffffff


	//   ....[21]....
        /*00f4*/ 	.word	0xffffffff


	//   ....[22]....
        /*00f8*/ 	.word	0xffffffff


	//   ....[23]....
        /*00fc*/ 	.word	0xffffffff


	//   ....[24]....
        /*0100*/ 	.word	0xffffffff


	//   ....[25]....
        /*0104*/ 	.word	0xffffffff


	//   ....[26]....
        /*0108*/ 	.word	0xffffffff


	//   ....[27]....
        /*010c*/ 	.word	0xffffffff


	//   ....[28]....
        /*0110*/ 	.word	0xffffffff


	//   ....[29]....
        /*0114*/ 	.word	0xffffffff


	//   ....[30]....
        /*0118*/ 	.word	0xffffffff


	//   ....[31]....
        /*011c*/ 	.word	0xffffffff


	//   ....[32]....
        /*0120*/ 	.word	0xffffffff


	//   ....[33]....
        /*0124*/ 	.word	0xffffffff


	//   ....[34]....
        /*0128*/ 	.word	0xffffffff


	//   ....[35]....
        /*012c*/ 	.word	0xffffffff


	//   ....[36]....
        /*0130*/ 	.word	0xffffffff


	//   ....[37]....
        /*0134*/ 	.word	0xffffffff


	//   ....[38]....
        /*0138*/ 	.word	0xffffffff


	//   ....[39]....
        /*013c*/ 	.word	0xffffffff


	//   ....[40]....
        /*0140*/ 	.word	0xffffffff


	//   ....[41]....
        /*0144*/ 	.word	0xffffffff


	//   ....[42]....
        /*0148*/ 	.word	0xffffffff


	//   ....[43]....
        /*014c*/ 	.word	0xffffffff


	//   ....[44]....
        /*0150*/ 	.word	0xffffffff


	//   ....[45]....
        /*0154*/ 	.word	0xffffffff


	//   ....[46]....
        /*0158*/ 	.word	0xffffffff


	//   ....[47]....
        /*015c*/ 	.word	0xffffffff


	//   ....[48]....
        /*0160*/ 	.word	0xffffffff


	//   ....[49]....
        /*0164*/ 	.word	0xffffffff


	//   ....[50]....
        /*0168*/ 	.word	0xffffffff


	//   ....[51]....
        /*016c*/ 	.word	0xffffffff


	//   ....[52]....
        /*0170*/ 	.word	0xffffffff


	//   ....[53]....
        /*0174*/ 	.word	0xffffffff


	//   ....[54]....
        /*0178*/ 	.word	0xffffffff


	//   ....[55]....
        /*017c*/ 	.word	0xffffffff


	//   ....[56]....
        /*0180*/ 	.word	0xffffffff


	//   ....[57]....
        /*0184*/ 	.word	0xffffffff


	//   ....[58]....
        /*0188*/ 	.word	0xffffffff


	//   ....[59]....
        /*018c*/ 	.word	0xffffffff


	//   ....[60]....
        /*0190*/ 	.word	0xffffffff


	//   ....[61]....
        /*0194*/ 	.word	0xffffffff


	//   ....[62]....
        /*0198*/ 	.word	0xffffffff


	//   ....[63]....
        /*019c*/ 	.word	0xffffffff


	//   ....[64]....
        /*01a0*/ 	.word	0xffffffff


	//   ....[65]....
        /*01a4*/ 	.word	0xffffffff


	//   ....[66]....
        /*01a8*/ 	.word	0xffffffff


	//   ....[67]....
        /*01ac*/ 	.word	0xffffffff


	//   ....[68]....
        /*01b0*/ 	.word	0xffffffff


	//   ....[69]....
        /*01b4*/ 	.word	0xffffffff


	//   ....[70]....
        /*01b8*/ 	.word	0xffffffff


	//   ....[71]....
        /*01bc*/ 	.word	0xffffffff


	//   ....[72]....
        /*01c0*/ 	.word	0xffffffff


	//   ....[73]....
        /*01c4*/ 	.word	0xffffffff


	//   ....[74]....
        /*01c8*/ 	.word	0xffffffff


	//   ....[75]....
        /*01cc*/ 	.word	0xffffffff


	//   ....[76]....
        /*01d0*/ 	.word	0xffffffff


	//   ....[77]....
        /*01d4*/ 	.word	0xffffffff


	//   ....[78]....
        /*01d8*/ 	.word	0xffffffff


	//   ....[79]....
        /*01dc*/ 	.word	0xffffffff


	//   ....[80]....
        /*01e0*/ 	.word	0xffffffff


	//   ....[81]....
        /*01e4*/ 	.word	0xffffffff


	//   ....[82]....
        /*01e8*/ 	.word	0xffffffff


	//   ....[83]....
        /*01ec*/ 	.word	0xffffffff


	//   ....[84]....
        /*01f0*/ 	.word	0x0500000f


	//   ....[85]....
        /*01f4*/ 	.word	0x0500000f


	//   ....[86]....
        /*01f8*/ 	.word	0x0500000f


	//   ....[87]....
        /*01fc*/ 	.word	0x0500000f


	//   ....[88]....
        /*0200*/ 	.word	0x0500000f


	//   ....[89]....
        /*0204*/ 	.word	0x0500000f


	//   ....[90]....
        /*0208*/ 	.word	0x0500000f


	//   ....[91]....
        /*020c*/ 	.word	0x0500000f


	//   ....[92]....
        /*0210*/ 	.word	0x0500000f


	//   ....[93]....
        /*0214*/ 	.word	0x0500000f


	//   ....[94]....
        /*0218*/ 	.word	0x0500000f


	//   ....[95]....
        /*021c*/ 	.word	0x0500000f


	//   ....[96]....
        /*0220*/ 	.word	0x0500000f


	//   ....[97]....
        /*0224*/ 	.word	0x0500000f


	//   ....[98]....
        /*0228*/ 	.word	0x0500000f


	//   ....[99]....
        /*022c*/ 	.word	0x0500000f


	//   ....[100]....
        /*0230*/ 	.word	0x0500000f


	//   ....[101]....
        /*0234*/ 	.word	0x0500000f


	//   ....[102]....
        /*0238*/ 	.word	0x0500000f


	//   ....[103]....
        /*023c*/ 	.word	0x0500000f


	//   ....[104]....
        /*0240*/ 	.word	0x0500000f


	//   ....[105]....
        /*0244*/ 	.word	0x0500000f


	//   ....[106]....
        /*0248*/ 	.word	0x0500000f


	//   ....[107]....
        /*024c*/ 	.word	0x0500000f


	//   ....[108]....
        /*0250*/ 	.word	0x0500000f


	//   ....[109]....
        /*0254*/ 	.word	0x0500000f


	//   ....[110]....
        /*0258*/ 	.word	0x0500000f


	//   ....[111]....
        /*025c*/ 	.word	0x0500000f


	//   ....[112]....
        /*0260*/ 	.word	0x0500000f


	//   ....[113]....
        /*0264*/ 	.word	0x0500000f


	//   ....[114]....
        /*0268*/ 	.word	0x0500000f


	//   ....[115]....
        /*026c*/ 	.word	0x0500000f


	//   ....[116]....
        /*0270*/ 	.word	0x0500000f


	//   ....[117]....
        /*0274*/ 	.word	0x0500000f


	//   ....[118]....
        /*0278*/ 	.word	0x0500000f


	//   ....[119]....
        /*027c*/ 	.word	0x0500000f


	//   ....[120]....
        /*0280*/ 	.word	0x0500000f


	//   ....[121]....
        /*0284*/ 	.word	0x0500000f


	//   ....[122]....
        /*0288*/ 	.word	0x0500000f


	//   ....[123]....
        /*028c*/ 	.word	0x0500000f


	//   ....[124]....
        /*0290*/ 	.word	0x0500000f


	//   ....[125]....
        /*0294*/ 	.word	0x0500000f


	//   ....[126]....
        /*0298*/ 	.word	0x0500000f


	//   ....[127]....
        /*029c*/ 	.word	0x0500000f


	//   ....[128]....
        /*02a0*/ 	.word	0x0500000f


	//   ....[129]....
        /*02a4*/ 	.word	0x0500000f


	//----- nvinfo : EIATTR_COOP_GROUP_INSTR_OFFSETS
	.align		4
.L_259:
        /*02a8*/ 	.byte	0x04, 0x28
        /*02aa*/ 	.short	(.L_261 - .L_260)


	//   ....[0]....
.L_260:
        /*02ac*/ 	.word	0x00000080


	//   ....[1]....
        /*02b0*/ 	.word	0x00000090


	//   ....[2]....
        /*02b4*/ 	.word	0x000002d0


	//   ....[3]....
        /*02b8*/ 	.word	0x00000430


	//   ....[4]....
        /*02bc*/ 	.word	0x00000550


	//   ....[5]....
        /*02c0*/ 	.word	0x000006b0


	//   ....[6]....
        /*02c4*/ 	.word	0x00001160


	//   ....[7]....
        /*02c8*/ 	.word	0x00001cd0


	//   ....[8]....
        /*02cc*/ 	.word	0x00002790


	//   ....[9]....
        /*02d0*/ 	.word	0x00002ad0


	//   ....[10]....
        /*02d4*/ 	.word	0x00002b90


	//   ....[11]....
        /*02d8*/ 	.word	0x00003550


	//   ....[12]....
        /*02dc*/ 	.word	0x000035e0


	//   ....[13]....
        /*02e0*/ 	.word	0x00004390


	//   ....[14]....
        /*02e4*/ 	.word	0x00004ef0


	//   ....[15]....
        /*02e8*/ 	.word	0x00005380


	//   ....[16]....
        /*02ec*/ 	.word	0x00005ad0


	//   ....[17]....
        /*02f0*/ 	.word	0x00005bc0


	//   ....[18]....
        /*02f4*/ 	.word	0x00006590


	//   ....[19]....
        /*02f8*/ 	.word	0x000065e0


	//   ....[20]....
        /*02fc*/ 	.word	0x000076c0


	//   ....[21]....
        /*0300*/ 	.word	0x00008cf0


	//   ....[22]....
        /*0304*/ 	.word	0x00008d20


	//   ....[23]....
        /*0308*/ 	.word	0x00008d50


	//   ....[24]....
        /*030c*/ 	.word	0x00008d60


	//   ....[25]....
        /*0310*/ 	.word	0x0000a0f0


	//   ....[26]....
        /*0314*/ 	.word	0x0000a220


	//   ....[27]....
        /*0318*/ 	.word	0x0000a260


	//   ....[28]....
        /*031c*/ 	.word	0x0000a350


	//   ....[29]....
        /*0320*/ 	.word	0x0000a360


	//   ....[30]....
        /*0324*/ 	.word	0x0000b290


	//   ....[31]....
        /*0328*/ 	.word	0x0000b2e0


	//   ....[32]....
        /*032c*/ 	.word	0x0000b320


	//   ....[33]....
        /*0330*/ 	.word	0x0000b360


	//   ....[34]....
        /*0334*/ 	.word	0x0000b3a0


	//   ....[35]....
        /*0338*/ 	.word	0x0000b3b0


	//   ....[36]....
        /*033c*/ 	.word	0x0000b880


	//   ....[37]....
        /*0340*/ 	.word	0x0000b890


	//   ....[38]....
        /*0344*/ 	.word	0x0000c160


	//   ....[39]....
        /*0348*/ 	.word	0x0000d490


	//   ....[40]....
        /*034c*/ 	.word	0x0000d4a0


	//   ....[41]....
        /*0350*/ 	.word	0x0000d4b0


	//   ....[42]....
        /*0354*/ 	.word	0x0000d4c0


	//   ....[43]....
        /*0358*/ 	.word	0x0000d4e0


	//   ....[44]....
        /*035c*/ 	.word	0x0000d510


	//   ....[45]....
        /*0360*/ 	.word	0x0000d540


	//   ....[46]....
        /*0364*/ 	.word	0x0000d570


	//   ....[47]....
        /*0368*/ 	.word	0x0000deb0


	//   ....[48]....
        /*036c*/ 	.word	0x0000ded0


	//   ....[49]....
        /*0370*/ 	.word	0x0000dee0


	//   ....[50]....
        /*0374*/ 	.word	0x0000df60


	//   ....[51]....
        /*0378*/ 	.word	0x0000e000


	//   ....[52]....
        /*037c*/ 	.word	0x0000e010


	//   ....[53]....
        /*0380*/ 	.word	0x0000e0b0


	//   ....[54]....
        /*0384*/ 	.word	0x0000e0e0


	//   ....[55]....
        /*0388*/ 	.word	0x0000e140


	//   ....[56]....
        /*038c*/ 	.word	0x0000e150


	//   ....[57]....
        /*0390*/ 	.word	0x0000e180


	//   ....[58]....
        /*0394*/ 	.word	0x0000e1d0


	//   ....[59]....
        /*0398*/ 	.word	0x0000ea00


	//   ....[60]....
        /*039c*/ 	.word	0x0000ea10


	//   ....[61]....
        /*03a0*/ 	.word	0x0000ea30


	//   ....[62]....
        /*03a4*/ 	.word	0x0000eab0


	//   ....[63]....
        /*03a8*/ 	.word	0x0000eac0


	//   ....[64]....
        /*03ac*/ 	.word	0x0000eb20


	//   ....[65]....
        /*03b0*/ 	.word	0x0000eb50


	//   ....[66]....
        /*03b4*/ 	.word	0x0000eb90


	//   ....[67]....
        /*03b8*/ 	.word	0x0000edb0


	//   ....[68]....
        /*03bc*/ 	.word	0x0000edd0


	//   ....[69]....
        /*03c0*/ 	.word	0x0000edf0


	//   ....[70]....
        /*03c4*/ 	.word	0x0000ee70


	//   ....[71]....
        /*03c8*/ 	.word	0x0000ee90


	//   ....[72]....
        /*03cc*/ 	.word	0x0000ef10


	//   ....[73]....
        /*03d0*/ 	.word	0x0000ef30


	//   ....[74]....
        /*03d4*/ 	.word	0x0000ef40


	//   ....[75]....
        /*03d8*/ 	.word	0x0000f470


	//   ....[76]....
        /*03dc*/ 	.word	0x0000f4a0


	//   ....[77]....
        /*03e0*/ 	.word	0x0000f4d0


	//   ....[78]....
        /*03e4*/ 	.word	0x0000f500


	//   ....[79]....
        /*03e8*/ 	.word	0x0000f530


	//   ....[80]....
        /*03ec*/ 	.word	0x0000f560


	//   ....[81]....
        /*03f0*/ 	.word	0x0000f580


	//   ....[82]....
        /*03f4*/ 	.word	0x0000f620


	//   ....[83]....
        /*03f8*/ 	.word	0x0000f9a0


	//   ....[84]....
        /*03fc*/ 	.word	0x0000ff20


	//   ....[85]....
        /*0400*/ 	.word	0x00010010


	//   ....[86]....
        /*0404*/ 	.word	0x000100c0


	//   ....[87]....
        /*0408*/ 	.word	0x00010120


	//   ....[88]....
        /*040c*/ 	.word	0x00010220


	//   ....[89]....
        /*0410*/ 	.word	0x00010290


	//   ....[90]....
        /*0414*/ 	.word	0x00010370


	//   ....[91]....
        /*0418*/ 	.word	0x00010420


	//   ....[92]....
        /*041c*/ 	.word	0x00010520


	//   ....[93]....
        /*0420*/ 	.word	0x000105d0


	//   ....[94]....
        /*0424*/ 	.word	0x00010630


	//   ....[95]....
        /*0428*/ 	.word	0x000106e0


	//   ....[96]....
        /*042c*/ 	.word	0x000107b0


	//   ....[97]....
        /*0430*/ 	.word	0x00010840


	//   ....[98]....
        /*0434*/ 	.word	0x00010910


	//   ....[99]....
        /*0438*/ 	.word	0x00010990


	//   ....[100]....
        /*043c*/ 	.word	0x00010a50


	//   ....[101]....
        /*0440*/ 	.word	0x00010af0


	//   ....[102]....
        /*0444*/ 	.word	0x00010bc0


	//   ....[103]....
        /*0448*/ 	.word	0x00010c30


	//   ....[104]....
        /*044c*/ 	.word	0x00010cf0


	//   ....[105]....
        /*0450*/ 	.word	0x00010e30


	//   ....[106]....
        /*0454*/ 	.word	0x00010ef0


	//   ....[107]....
        /*0458*/ 	.word	0x00010f80


	//   ....[108]....
        /*045c*/ 	.word	0x00011070


	//   ....[109]....
        /*0460*/ 	.word	0x000110d0


	//   ....[110]....
        /*0464*/ 	.word	0x000111a0


	//   ....[111]....
        /*0468*/ 	.word	0x00011200


	//   ....[112]....
        /*046c*/ 	.word	0x000112e0


	//   ....[113]....
        /*0470*/ 	.word	0x000113d0


	//   ....[114]....
        /*0474*/ 	.word	0x00011470


	//   ....[115]....
        /*0478*/ 	.word	0x000114d0


	//   ....[116]....
        /*047c*/ 	.word	0x000115c0


	//   ....[117]....
        /*0480*/ 	.word	0x00011620


	//   ....[118]....
        /*0484*/ 	.word	0x00011710


	//   ....[119]....
        /*0488*/ 	.word	0x00011770


	//   ....[120]....
        /*048c*/ 	.word	0x00011830


	//   ....[121]....
        /*0490*/ 	.word	0x00011970


	//   ....[122]....
        /*0494*/ 	.word	0x00011a20


	//   ....[123]....
        /*0498*/ 	.word	0x00011b10


	//   ....[124]....
        /*049c*/ 	.word	0x00011c20


	//   ....[125]....
        /*04a0*/ 	.word	0x00011ca0


	//   ....[126]....
        /*04a4*/ 	.word	0x00011d90


	//   ....[127]....
        /*04a8*/ 	.word	0x00011e00


	//   ....[128]....
        /*04ac*/ 	.word	0x00011ed0


	//   ....[129]....
        /*04b0*/ 	.word	0x00011fe0


	//----- nvinfo : EIATTR_REG_RECONFIG
	.align		4
.L_261:
        /*04b4*/ 	.byte	0x01, 0x54
	.zero		2


	//----- nvinfo : EIATTR_SYSCALL_OFFSETS
	.align		4
        /*04b8*/ 	.byte	0x04, 0x46
        /*04ba*/ 	.short	(.L_263 - .L_262)


	//   ....[0]....
.L_262:
        /*04bc*/ 	.word	0x00001380


	//   ....[1]....
        /*04c0*/ 	.word	0x0000c990


	//   ....[2]....
        /*04c4*/ 	.word	0x0000cad0


	//   ....[3]....
        /*04c8*/ 	.word	0x0000cbc0


	//   ....[4]....
        /*04cc*/ 	.word	0x0000d9b0


	//----- nvinfo : EIATTR_MBARRIER_INSTR_OFFSETS
	.align		4
.L_263:
        /*04d0*/ 	.byte	0x04, 0x39
        /*04d2*/ 	.short	(.L_265 - .L_264)


	//   ....[0]....
.L_264:
        /*04d4*/ 	.word	0x00000180
        /*04d8*/ 	.word	0x000000ff
        /*04dc*/ 	.word	0x0002d800
        /*04e0*/ 	.short	0x0100
        /*04e2*/ 	.byte	0x08
	.zero		1


	//   ....[1]....
        /*04e4*/ 	.word	0x00000190
        /*04e8*/ 	.word	0x000000ff
        /*04ec*/ 	.word	0x0002d820
        /*04f0*/ 	.short	0x0100
        /*04f2*/ 	.byte	0x08
	.zero		1


	//   ....[2]....
        /*04f4*/ 	.word	0x00000280
        /*04f8*/ 	.word	0x000000ff
        /*04fc*/ 	.word	0x0002d830
        /*0500*/ 	.short	0x0100
        /*0502*/ 	.byte	0x08
	.zero		1


	//   ....[3]....
        /*0504*/ 	.word	0x00000290
        /*0508*/ 	.word	0x000000ff
        /*050c*/ 	.word	0x0002d840
        /*0510*/ 	.short	0x0100
        /*0512*/ 	.byte	0x08
	.zero		1


	//   ....[4]....
        /*0514*/ 	.word	0x000002a0
        /*0518*/ 	.word	0x000000ff
        /*051c*/ 	.word	0x0002d838
        /*0520*/ 	.short	0x0100
        /*0522*/ 	.byte	0x08
	.zero		1


	//   ....[5]....
        /*0524*/ 	.word	0x000002b0
        /*0528*/ 	.word	0x000000ff
        /*052c*/ 	.word	0x0002d848
        /*0530*/ 	.short	0x0100
        /*0532*/ 	.byte	0x08
	.zero		1


	//   ....[6]....
        /*0534*/ 	.word	0x000003e0
        /*0538*/ 	.word	0x000000ff
        /*053c*/ 	.word	0x0002d850
        /*0540*/ 	.short	0x0100
        /*0542*/ 	.byte	0x08
	.zero		1


	//   ....[7]....
        /*0544*/ 	.word	0x000003f0
        /*0548*/ 	.word	0x000000ff
        /*054c*/ 	.word	0x0002d860
        /*0550*/ 	.short	0x0100
        /*0552*/ 	.byte	0x08
	.zero		1


	//   ....[8]....
        /*0554*/ 	.word	0x00000400
        /*0558*/ 	.word	0x000000ff
        /*055c*/ 	.word	0x0002d858
        /*0560*/ 	.short	0x0100
        /*0562*/ 	.byte	0x08
	.zero		1


	//   ....[9]....
        /*0564*/ 	.word	0x00000410
        /*0568*/ 	.word	0x000000ff
        /*056c*/ 	.word	0x0002d868
        /*0570*/ 	.short	0x0100
        /*0572*/ 	.byte	0x08
	.zero		1


	//   ....[10]....
        /*0574*/ 	.word	0x00000500
        /*0578*/ 	.word	0x000000ff
        /*057c*/ 	.word	0x0002d870
        /*0580*/ 	.short	0x0100
        /*0582*/ 	.byte	0x06
	.zero		1


	//   ....[11]....
        /*0584*/ 	.word	0x00000510
        /*0588*/ 	.word	0x000000ff
        /*058c*/ 	.word	0x0002d880
        /*0590*/ 	.short	0x0100
        /*0592*/ 	.byte	0x06
	.zero		1


	//   ....[12]....
        /*0594*/ 	.word	0x00000520
        /*0598*/ 	.word	0x000000ff
        /*059c*/ 	.word	0x0002d878
        /*05a0*/ 	.short	0x0100
        /*05a2*/ 	.byte	0x06
	.zero		1


	//   ....[13]....
        /*05a4*/ 	.word	0x00000530
        /*05a8*/ 	.word	0x000000ff
        /*05ac*/ 	.word	0x0002d888
        /*05b0*/ 	.short	0x0100
        /*05b2*/ 	.byte	0x06
	.zero		1


	//   ....[14]....
        /*05b4*/ 	.word	0x00000660
        /*05b8*/ 	.word	0x000000ff
        /*05bc*/ 	.word	0x0002d890
        /*05c0*/ 	.short	0x0100
        /*05c2*/ 	.byte	0x08
	.zero		1


	//   ....[15]....
        /*05c4*/ 	.word	0x00000670
        /*05c8*/ 	.word	0x000000ff
        /*05cc*/ 	.word	0x0002d8a0
        /*05d0*/ 	.short	0x0100
        /*05d2*/ 	.byte	0x08
	.zero		1


	//   ....[16]....
        /*05d4*/ 	.word	0x00000680
        /*05d8*/ 	.word	0x000000ff
        /*05dc*/ 	.word	0x0002d898
        /*05e0*/ 	.short	0x0100
        /*05e2*/ 	.byte	0x08
	.zero		1


	//   ....[17]....
        /*05e4*/ 	.word	0x00000690
        /*05e8*/ 	.word	0x000000ff
        /*05ec*/ 	.word	0x0002d8a8
        /*05f0*/ 	.short	0x0100
        /*05f2*/ 	.byte	0x08
	.zero		1


	//   ....[18]....
        /*05f4*/ 	.word	0x000007d0
        /*05f8*/ 	.word	0x000000ff
        /*05fc*/ 	.word	0x0002d8b0
        /*0600*/ 	.short	0x0100
        /*0602*/ 	.byte	0x08
	.zero		1


	//   ....[19]....
        /*0604*/ 	.word	0x000007e0
        /*0608*/ 	.word	0x000000ff
        /*060c*/ 	.word	0x0002d8c0
        /*0610*/ 	.short	0x0100
        /*0612*/ 	.byte	0x08
	.zero		1


	//   ....[20]....
        /*0614*/ 	.word	0x000007f0
        /*0618*/ 	.word	0x000000ff
        /*061c*/ 	.word	0x0002d8b8
        /*0620*/ 	.short	0x0100
        /*0622*/ 	.byte	0x08
	.zero		1


	//   ....[21]....
        /*0624*/ 	.word	0x00000800
        /*0628*/ 	.word	0x000000ff
        /*062c*/ 	.word	0x0002d8c8
        /*0630*/ 	.short	0x0100
        /*0632*/ 	.byte	0x08
	.zero		1


	//   ....[22]....
        /*0634*/ 	.word	0x000013b0
        /*0638*/ 	.word	0x000000ff
        /*063c*/ 	.word	0x0002d800
        /*0640*/ 	.short	0x010a
        /*0642*/ 	.byte	0x26
	.zero		1


	//   ....[23]....
        /*0644*/ 	.word	0x000014d0
        /*0648*/ 	.word	0x000000ff
        /*064c*/ 	.word	0x0002d830
        /*0650*/ 	.short	0x010a
        /*0652*/ 	.byte	0x26
	.zero		1


	//   ....[24]....
        /*0654*/ 	.word	0x00001530
        /*0658*/ 	.word	0x000000ff
        /*065c*/ 	.word	0x0002d830
        /*0660*/ 	.short	0x010a
        /*0662*/ 	.byte	0x26
	.zero		1


	//   ....[25]....
        /*0664*/ 	.word	0x00002320
        /*0668*/ 	.word	0x000000ff
        /*066c*/ 	.word	0x00000000
        /*0670*/ 	.short	0x0101
        /*0672*/ 	.byte	0x04
	.zero		1


	//   ....[26]....
        /*0674*/ 	.word	0x00004520
        /*0678*/ 	.word	0x000000ff
        /*067c*/ 	.word	0x0002d830
        /*0680*/ 	.short	0x010a
        /*0682*/ 	.byte	0x04
	.zero		1


	//   ....[27]....
        /*0684*/ 	.word	0x00004560
        /*0688*/ 	.word	0x000000ff
        /*068c*/ 	.word	0x0002d830
        /*0690*/ 	.short	0x010a
        /*0692*/ 	.byte	0x04
	.zero		1


	//   ....[28]....
        /*0694*/ 	.word	0x00004850
        /*0698*/ 	.word	0x000000ff
        /*069c*/ 	.word	0x0002d850
        /*06a0*/ 	.short	0x010a
        /*06a2*/ 	.byte	0x0a
	.zero		1


	//   ....[29]....
        /*06a4*/ 	.word	0x00004890
        /*06a8*/ 	.word	0x000000ff
        /*06ac*/ 	.word	0x0002d850
        /*06b0*/ 	.short	0x010a
        /*06b2*/ 	.byte	0x0a
	.zero		1


	//   ....[30]....
        /*06b4*/ 	.word	0x00005450
        /*06b8*/ 	.word	0x000000ff
        /*06bc*/ 	.word	0x00000000
        /*06c0*/ 	.short	0x0101
        /*06c2*/ 	.byte	0x0a
	.zero		1


	//   ....[31]....
        /*06c4*/ 	.word	0x00007220
        /*06c8*/ 	.word	0x000000ff
        /*06cc*/ 	.word	0x00000000
        /*06d0*/ 	.short	0x0101
        /*06d2*/ 	.byte	0x05
	.zero		1


	//   ....[32]....
        /*06d4*/ 	.word	0x000079e0
        /*06d8*/ 	.word	0x000000ff
        /*06dc*/ 	.word	0x0002d830
        /*06e0*/ 	.short	0x010a
        /*06e2*/ 	.byte	0x0a
	.zero		1


	//   ....[33]....
        /*06e4*/ 	.word	0x00007a20
        /*06e8*/ 	.word	0x000000ff
        /*06ec*/ 	.word	0x0002d830
        /*06f0*/ 	.short	0x010a
        /*06f2*/ 	.byte	0x0a
	.zero		1


	//   ....[34]....
        /*06f4*/ 	.word	0x00007cc0
        /*06f8*/ 	.word	0x000000ff
        /*06fc*/ 	.word	0x0002d850
        /*0700*/ 	.short	0x010a
        /*0702*/ 	.byte	0x0a
	.zero		1


	//   ....[35]....
        /*0704*/ 	.word	0x00007d00
        /*0708*/ 	.word	0x000000ff
        /*070c*/ 	.word	0x0002d850
        /*0710*/ 	.short	0x010a
        /*0712*/ 	.byte	0x0a
	.zero		1


	//   ....[36]....
        /*0714*/ 	.word	0x000085b0
        /*0718*/ 	.word	0x000000ff
        /*071c*/ 	.word	0x00000000
        /*0720*/ 	.short	0x0101
        /*0722*/ 	.byte	0x0a
	.zero		1


	//   ....[37]....
        /*0724*/ 	.word	0x00009c40
        /*0728*/ 	.word	0x000000ff
        /*072c*/ 	.word	0x00000000
        /*0730*/ 	.short	0x0101
        /*0732*/ 	.byte	0x07
	.zero		1


	//   ....[38]....
        /*0734*/ 	.word	0x0000a170
        /*0738*/ 	.word	0x000000ff
        /*073c*/ 	.word	0x0002d850
        /*0740*/ 	.short	0x010a
        /*0742*/ 	.byte	0x05
	.zero		1


	//   ....[39]....
        /*0744*/ 	.word	0x0000a1b0
        /*0748*/ 	.word	0x000000ff
        /*074c*/ 	.word	0x0002d850
        /*0750*/ 	.short	0x010a
        /*0752*/ 	.byte	0x05
	.zero		1


	//   ....[40]....
        /*0754*/ 	.word	0x0000a990
        /*0758*/ 	.word	0x000000ff
        /*075c*/ 	.word	0x00000000
        /*0760*/ 	.short	0x0101
        /*0762*/ 	.byte	0x05
	.zero		1


	//   ....[41]....
        /*0764*/ 	.word	0x0000b3c0
        /*0768*/ 	.word	0x000000ff
        /*076c*/ 	.word	0x00000000
        /*0770*/ 	.short	0x0101
        /*0772*/ 	.byte	0x04
	.zero		1


	//   ....[42]....
        /*0774*/ 	.word	0x0000d0a0
        /*0778*/ 	.word	0x000000ff
        /*077c*/ 	.word	0x0002d840
        /*0780*/ 	.short	0x010a
        /*0782*/ 	.byte	0x2e
	.zero		1


	//   ....[43]....
        /*0784*/ 	.word	0x0000d770
        /*0788*/ 	.word	0x000000ff
        /*078c*/ 	.word	0x0002d830
        /*0790*/ 	.short	0x0107
        /*0792*/ 	.byte	0x2e
	.zero		1


	//   ....[44]....
        /*0794*/ 	.word	0x0000d7e0
        /*0798*/ 	.word	0x000000ff
        /*079c*/ 	.word	0x0002d830
        /*07a0*/ 	.short	0x0101
        /*07a2*/ 	.byte	0x2e
	.zero		1


	//   ....[45]....
        /*07a4*/ 	.word	0x0000e320
        /*07a8*/ 	.word	0x000000ff
        /*07ac*/ 	.word	0x0002d800
        /*07b0*/ 	.short	0x0107
        /*07b2*/ 	.byte	0x2e
	.zero		1


	//   ....[46]....
        /*07b4*/ 	.word	0x0000e380
        /*07b8*/ 	.word	0x000000ff
        /*07bc*/ 	.word	0x0002d800
        /*07c0*/ 	.short	0x0101
        /*07c2*/ 	.byte	0x2e
	.zero		1


	//   ....[47]....
        /*07c4*/ 	.word	0x0000e3b0
        /*07c8*/ 	.word	0x000000ff
        /*07cc*/ 	.word	0x0002d820
        /*07d0*/ 	.short	0x010a
        /*07d2*/ 	.byte	0x2e
	.zero		1


	//   ....[48]....
        /*07d4*/ 	.word	0x0000e7d0
        /*07d8*/ 	.word	0x00000007
        /*07dc*/ 	.word	0x0002d840
        /*07e0*/ 	.short	0x010a
        /*07e2*/ 	.byte	0x3f
	.zero		1


	//   ....[49]....
        /*07e4*/ 	.word	0x0000ec40
        /*07e8*/ 	.word	0x00000007
        /*07ec*/ 	.word	0x0002d830
        /*07f0*/ 	.short	0x0107
        /*07f2*/ 	.byte	0x3f
	.zero		1


	//   ....[50]....
        /*07f4*/ 	.word	0x0000ecf0
        /*07f8*/ 	.word	0x00000007
        /*07fc*/ 	.word	0x0002d830
        /*0800*/ 	.short	0x0101
        /*0802*/ 	.byte	0x3f
	.zero		1


	//   ....[51]....
        /*0804*/ 	.word	0x0000ed50
        /*0808*/ 	.word	0x00000007
        /*080c*/ 	.word	0x0002d860
        /*0810*/ 	.short	0x010a
        /*0812*/ 	.byte	0x3f
	.zero		1


	//   ....[52]....
        /*0814*/ 	.word	0x0000f0b0
        /*0818*/ 	.word	0x00000007
        /*081c*/ 	.word	0x0002d850
        /*0820*/ 	.short	0x0107
        /*0822*/ 	.byte	0x3f
	.zero		1


	//   ....[53]....
        /*0824*/ 	.word	0x0000f220
        /*0828*/ 	.word	0x00000007
        /*082c*/ 	.word	0x0002d850
        /*0830*/ 	.short	0x0101
        /*0832*/ 	.byte	0x3f
	.zero		1


	//   ....[54]....
        /*0834*/ 	.word	0x0000f3a0
        /*0838*/ 	.word	0x00000000
        /*083c*/ 	.word	0x0002d860
        /*0840*/ 	.short	0x010a
        /*0842*/ 	.byte	0x3f
	.zero		1


	//   ....[55]....
        /*0844*/ 	.word	0x0000f7e0
        /*0848*/ 	.word	0x00000000
        /*084c*/ 	.word	0x0002d850
        /*0850*/ 	.short	0x0107
        /*0852*/ 	.byte	0x3f
	.zero		1


	//   ....[56]....
        /*0854*/ 	.word	0x0000f8a0
        /*0858*/ 	.word	0x00000000
        /*085c*/ 	.word	0x0002d850
        /*0860*/ 	.short	0x0101
        /*0862*/ 	.byte	0x3f
	.zero		1


	//   ....[57]....
        /*0864*/ 	.word	0x0000f930
        /*0868*/ 	.word	0x00000007
        /*086c*/ 	.word	0x0002d820
        /*0870*/ 	.short	0x010a
        /*0872*/ 	.byte	0x3f
	.zero		1


	//   ....[58]....
        /*0874*/ 	.word	0x0000fab0
        /*0878*/ 	.word	0x00000005
        /*087c*/ 	.word	0x0002d840
        /*0880*/ 	.short	0x010a
        /*0882*/ 	.byte	0x3f
	.zero		1


	//   ....[59]....
        /*0884*/ 	.word	0x0000fb50
        /*0888*/ 	.word	0x00000003
        /*088c*/ 	.word	0x0002d840
        /*0890*/ 	.short	0x010a
        /*0892*/ 	.byte	0x3f
	.zero		1


	//   ....[60]....
        /*0894*/ 	.word	0x0000fb90
        /*0898*/ 	.word	0x00000005
        /*089c*/ 	.word	0x0002d860
        /*08a0*/ 	.short	0x010a
        /*08a2*/ 	.byte	0x3f
	.zero		1


	//   ....[61]....
        /*08a4*/ 	.word	0x0000fbd0
        /*08a8*/ 	.word	0x00000003
        /*08ac*/ 	.word	0x0002d860
        /*08b0*/ 	.short	0x010a
        /*08b2*/ 	.byte	0x3f
	.zero		1


	//   ....[62]....
        /*08b4*/ 	.word	0x0000fc40
        /*08b8*/ 	.word	0x00000005
        /*08bc*/ 	.word	0x0002d800
        /*08c0*/ 	.short	0x010a
        /*08c2*/ 	.byte	0x3f
	.zero		1


	//   ....[63]....
        /*08c4*/ 	.word	0x0000fca0
        /*08c8*/ 	.word	0x00000007
        /*08cc*/ 	.word	0x0002d830
        /*08d0*/ 	.short	0x010a
        /*08d2*/ 	.byte	0x3f
	.zero		1


	//   ....[64]....
        /*08d4*/ 	.word	0x0000fd00
        /*08d8*/ 	.word	0x0000000e
        /*08dc*/ 	.word	0x0002d830
        /*08e0*/ 	.short	0x010a
        /*08e2*/ 	.byte	0x3f
	.zero		1


	//   ....[65]....
        /*08e4*/ 	.word	0x0000fd60
        /*08e8*/ 	.word	0x0000000e
        /*08ec*/ 	.word	0x0002d850
        /*08f0*/ 	.short	0x010a
        /*08f2*/ 	.byte	0x3f
	.zero		1


	//   ....[66]....
        /*08f4*/ 	.word	0x0000fdc0
        /*08f8*/ 	.word	0x0000000d
        /*08fc*/ 	.word	0x0002d830
        /*0900*/ 	.short	0x010a
        /*0902*/ 	.byte	0x3f
	.zero		1


	//   ....[67]....
        /*0904*/ 	.word	0x0000fe20
        /*0908*/ 	.word	0x0000000d
        /*090c*/ 	.word	0x0002d850
        /*0910*/ 	.short	0x010a
        /*0912*/ 	.byte	0x3f
	.zero		1


	//   ....[68]....
        /*0914*/ 	.word	0x0000fe80
        /*0918*/ 	.word	0x00000005
        /*091c*/ 	.word	0x0002d850
        /*0920*/ 	.short	0x010a
        /*0922*/ 	.byte	0x3f
	.zero		1


	//   ....[69]....
        /*0924*/ 	.word	0x0000ff60
        /*0928*/ 	.word	0x00000003
        /*092c*/ 	.word	0x0002d840
        /*0930*/ 	.short	0x010a
        /*0932*/ 	.byte	0x3f
	.zero		1


	//   ....[70]....
        /*0934*/ 	.word	0x00010d30
        /*0938*/ 	.word	0x00000003
        /*093c*/ 	.word	0x0002d820
        /*0940*/ 	.short	0x010a
        /*0942*/ 	.byte	0x3f
	.zero		1


	//   ....[71]....
        /*0944*/ 	.word	0x00010d80
        /*0948*/ 	.word	0x00000007
        /*094c*/ 	.word	0x0002d840
        /*0950*/ 	.short	0x010a
        /*0952*/ 	.byte	0x3f
	.zero		1


	//   ....[72]....
        /*0954*/ 	.word	0x00011320
        /*0958*/ 	.word	0x00000007
        /*095c*/ 	.word	0x0002d860
        /*0960*/ 	.short	0x010a
        /*0962*/ 	.byte	0x3f
	.zero		1


	//   ....[73]....
        /*0964*/ 	.word	0x000118c0
        /*0968*/ 	.word	0x00000000
        /*096c*/ 	.word	0x0002d860
        /*0970*/ 	.short	0x010a
        /*0972*/ 	.byte	0x3f
	.zero		1


	//   ....[74]....
        /*0974*/ 	.word	0x00011f00
        /*0978*/ 	.word	0x00000007
        /*097c*/ 	.word	0x0002d820
        /*0980*/ 	.short	0x010a
        /*0982*/ 	.byte	0x3f
	.zero		1


	//   ....[75]....
        /*0984*/ 	.word	0x000120a0
        /*0988*/ 	.word	0x00000005
        /*098c*/ 	.word	0x0002d840
        /*0990*/ 	.short	0x010a
        /*0992*/ 	.byte	0x3f
	.zero		1


	//   ....[76]....
        /*0994*/ 	.word	0x000120f0
        /*0998*/ 	.word	0x00000003
        /*099c*/ 	.word	0x0002d840
        /*09a0*/ 	.short	0x010a
        /*09a2*/ 	.byte	0x3f
	.zero		1


	//   ....[77]....
        /*09a4*/ 	.word	0x00012140
        /*09a8*/ 	.word	0x00000005
        /*09ac*/ 	.word	0x0002d860
        /*09b0*/ 	.short	0x010a
        /*09b2*/ 	.byte	0x3f
	.zero		1


	//----- nvinfo : EIATTR_NUM_MBARRIERS
	.align		4
.L_265:
        /*09b4*/ 	.byte	0x03, 0x38
        /*09b6*/ 	.short	0x0016


	//----- nvinfo : EIATTR_EXIT_INSTR_OFFSETS
	.align		4
        /*09b8*/ 	.byte	0x04, 0x1c
        /*09ba*/ 	.short	(.L_267 - .L_266)


	//   ....[0]....
.L_266:
        /*09bc*/ 	.word	0x0000fc20


	//----- nvinfo : EIATTR_MAX_THREADS
	.align		4
.L_267:
        /*09c0*/ 	.byte	0x04, 0x05
        /*09c2*/ 	.short	(.L_269 - .L_268)
.L_268:
        /*09c4*/ 	.word	0x00000200
        /*09c8*/ 	.word	0x00000001
        /*09cc*/ 	.word	0x00000001


	//----- nvinfo : EIATTR_CRS_STACK_SIZE
	.align		4
.L_269:
        /*09d0*/ 	.byte	0x04, 0x1e
        /*09d2*/ 	.short	(.L_271 - .L_270)
.L_270:
        /*09d4*/ 	.word	0x00000000


	//----- nvinfo : EIATTR_CBANK_PARAM_SIZE
	.align		4
.L_271:
        /*09d8*/ 	.byte	0x03, 0x19
        /*09da*/ 	.short	0x0a70


	//----- nvinfo : EIATTR_PARAM_CBANK
	.align		4
        /*09dc*/ 	.byte	0x04, 0x0a
        /*09de*/ 	.short	(.L_273 - .L_272)
	.align		4
.L_272:
        /*09e0*/ 	.word	index@(.nv.constant0._ZN7cutlass13device_kernelIN5flash11enable_sm90INS1_16FlashAttnFwdSm90INS1_25CollectiveMainloopFwdSm90ILi2EN4cute5tupleIJNS5_1CILi1EEES8_S8_EEENS6_IJNS7_ILi192EEENS7_ILi128EEENS7_ILi96EEEEEELi96ENS_6half_tEfNS_4arch4Sm90ELb1ELb0ELb1ELb0ELb1ELb0ELb0ELb0ELb1ELb1ELb1ELb0EEENS1_21CollectiveEpilogueFwdINS6_IJSA_SC_SB_EEES9_SE_SG_Li384ELb0ELb1ELb1ELb0EEENS1_19SingleTileSchedulerILb0ELb1ELb1ELi192EEEEEEEEEvNT_6ParamsE)
        /*09e4*/ 	.short	0x0210
        /*09e6*/ 	.short	0x0a70


	//----- nvinfo : EIATTR_SW_WAR
	.align		4
.L_273:
        /*09e8*/ 	.byte	0x04, 0x36
        /*09ea*/ 	.short	(.L_275 - .L_274)
.L_274:
        /*09ec*/ 	.word	0x00000008
.L_275:


//--------------------- .nv.info._ZN7cutlass13device_kernelIN5flash11enable_sm90INS1_16FlashAttnFwdSm90INS1_25CollectiveMainloopFwdSm90ILi2EN4cute5tupleIJNS5_1CILi1EEES8_S8_EEENS6_IJNS7_ILi192EEENS7_ILi128EEENS7_ILi96EEEEEELi96ENS_6half_tEfNS_4arch4Sm90ELb1ELb0ELb1ELb1ELb1ELb0ELb0ELb0ELb1ELb1ELb1ELb0EEENS1_21CollectiveEpilogueFwdINS6_IJSA_SC_SB_EEES9_SE_SG_Li384ELb1ELb1ELb1ELb0EEENS1_36VarlenDynamicPersistentTileSchedulerILi192ELi128ELi384ELi128ELb1ELb1ELb1ELb1ELb1ELb1EEEEEEEEEvNT_6ParamsE --------------------------
	.section	.nv.info._ZN7cutlass13device_kernelIN5flash11enable_sm90INS1_16FlashAttnFwdSm90INS1_25CollectiveMainloopFwdSm90ILi2EN4cute5tupleIJNS5_1CILi1EEES8_S8_EEENS6_IJNS7_ILi192EEENS7_ILi128EEENS7_ILi96EEEEEELi96ENS_6half_tEfNS_4arch4Sm90ELb1ELb0ELb1ELb1ELb1ELb0ELb0ELb0ELb1ELb1ELb1ELb0EEENS1_21CollectiveEpilogueFwdINS6_IJSA_SC_SB_EEES9_SE_SG_Li384ELb1ELb1ELb1ELb0EEENS1_36VarlenDynamicPersistentTileSchedulerILi192ELi128ELi384ELi128ELb1ELb1ELb1ELb1ELb1ELb1EEEEEEEEEvNT_6ParamsE,"",@"SHT_CUDA_INFO"
	.sectionflags	@""
	.align	4


	//----- nvinfo : EIATTR_CUDA_API_VERSION
	.align		4
        /*0000*/ 	.byte	0x04, 0x37
        /*0002*/ 	.short	(.L_277 - .L_276)
.L_276:
        /*0004*/ 	.word	0x00000082


	//----- nvinfo : EIATTR_KPARAM_INFO
	.align		4
.L_277:
        /*0008*/ 	.byte	0x04, 0x17
        /*000a*/ 	.short	(.L_279 - .L_278)
.L_278:
        /*000c*/ 	.word	0x00000000
        /*0010*/ 	.short	0x0000
        /*0012*/ 	.short	0x0070
        /*0014*/ 	.byte	0x00, 0xf0, 0x01, 0x2a


	//----- nvinfo : EIATTR_SPARSE_MMA_MASK
	.align		4
.L_279:
        /*0018*/ 	.byte	0x03, 0x50
        /*001a*/ 	.short	0x0000


	//----- nvinfo : EIATTR_MAXREG_COUNT
	.align		4
        /*001c*/ 	.byte	0x03, 0x1b
        /*001e*/ 	.short	0x0080


	//----- nvinfo : EIATTR_NUM_BARRIERS
	.align		4
        /*0020*/ 	.byte	0x02, 0x4c
        /*0022*/ 	.byte	0x10
	.zero		1


	//----- nvinfo : EIATTR_EXTERNS
	.align		4
        /*0024*/ 	.byte	0x04, 0x0f
        /*0026*/ 	.short	(.L_281 - .L_280)


	//   ....[0]....
	.align		4
.L_280:
        /*0028*/ 	.word	index@(__assertfail)


	//----- nvinfo : EIATTR_ANNOTATIONS
	.align		4
.L_281:
        /*002c*/ 	.byte	0x04, 0x55
        /*002e*/ 	.short	(.L_283 - .L_282)


	//   ....[0]....
.L_282:
        /* <DEDUP_REMOVED lines=43> */


	//----- nvinfo : EIATTR_MERCURY_ISA_VERSION
	.align		4
.L_283:
        /*02c8*/ 	.byte	0x03, 0x5f
        /*02ca*/ 	.short	0x0101


	//----- nvinfo : EIATTR_UNUSED_LOAD_BYTE_OFFSET
	.align		4
        /*02cc*/ 	.byte	0x04, 0x44
        /*02ce*/ 	.short	(.L_285 - .L_284)


	//   ....[0]....
.L_284:
        /*02d0*/ 	.word	0x00000970
        /*02d4*/ 	.word	0x0000fff0


	//   ....[1]....
        /*02d8*/ 	.word	0x0000ac50
        /*02dc*/ 	.word	0x0000fff0


	//----- nvinfo : EIATTR_INT_WARP_WIDE_INSTR_OFFSETS
	.align		4
.L_285:
        /*02e0*/ 	.byte	0x04, 0x31
        /*02e2*/ 	.short	(.L_287 - .L_286)


	//   ....[0]....
.L_286:
        /*02e4*/ 	.word	0x000000c0


	//   ....[1]....
        /*02e8*/ 	.word	0x000000d0


	//   ....[2]....
        /*02ec*/ 	.word	0x00000170


	//   ....[3]....
        /*02f0*/ 	.word	0x0000efb0


	//   ....[4]....
        /*02f4*/ 	.word	0x0000f040


	//   ....[5]....
        /*02f8*/ 	.word	0x00011d70


	//   ....[6]....
        /*02fc*/ 	.word	0x00011e00


	//----- nvinfo : EIATTR_COOP_GROUP_MASK_REGIDS
	.align		4
.L_287:
        /*0300*/ 	.byte	0x04, 0x29
        /*0302*/ 	.short	(.L_289 - .L_288)


	//   ....[0]....
.L_288:
        /*0304*/ 	.word	0xffffffff


	//   ....[1]....
        /*0308*/ 	.word	0xffffffff


	//   ....[2]....
        /*030c*/ 	.word	0xffffffff


	//   ....[3]....
        /*0310*/ 	.word	0xffffffff


	//   ....[4]....
        /*0314*/ 	.word	0xffffffff


	//   ....[5]....
        /*0318*/ 	.word	0xffffffff


	//   ....[6]....
        /*031c*/ 	.word	0xffffffff


	//   ....[7]....
        /*0320*/ 	.word	0xffffffff


	//   ....[8]....
        /*0324*/ 	.word	0xffffffff


	//   ....[9]....
        /*0328*/ 	.word	0xffffffff


	//   ....[10]....
        /*032c*/ 	.word	0xffffffff


	//   ....[11]....
        /*0330*/ 	.word	0xffffffff


	//   ....[12]....
        /*0334*/ 	.word	0xffffffff


	//   ....[13]....
        /*0338*/ 	.word	0xffffffff


	//   ....[14]....
        /*033c*/ 	.word	0xffffffff


	//   ....[15]....
        /*0340*/ 	.word	0xffffffff


	//   ....[16]....
        /*0344*/ 	.word	0xffffffff


	//   ....[17]....
        /*0348*/ 	.word	0xffffffff


	//   ....[18]....
        /*034c*/ 	.word	0xffffffff


	//   ....[19]....
        /*0350*/ 	.word	0xffffffff


	//   ....[20]....
        /*0354*/ 	.word	0xffffffff


	//   ....[21]....
        /*0358*/ 	.word	0xffffffff


	//   ....[22]....
        /*035c*/ 	.word	0xffffffff


	//   ....[23]....
        /*0360*/ 	.word	0xffffffff


	//   ....[24]....
        /*0364*/ 	.word	0xffffffff


	//   ....[25]....
        /*0368*/ 	.word	0xffffffff


	//   ....[26]....
        /*036c*/ 	.word	0xffffffff


	//   ....[27]....
        /*0370*/ 	.word	0xffffffff


	//   ....[28]....
        /*0374*/ 	.word	0xffffffff


	//   ....[29]....
        /*0378*/ 	.word	0xffffffff


	//   ....[30]....
        /*037c*/ 	.word	0xffffffff


	//   ....[31]....
        /*0380*/ 	.word	0xffffffff


	//   ....[32]....
        /*0384*/ 	.word	0xffffffff


	//   ....[33]....
        /*0388*/ 	.word	0xffffffff


	//   ....[34]....
        /*038c*/ 	.word	0xffffffff


	//   ....[35]....
        /*0390*/ 	.word	0xffffffff


	//   ....[36]....
        /*0394*/ 	.word	0xffffffff


	//   ....[37]....
        /*0398*/ 	.word	0xffffffff


	//   ....[38]....
        /*039c*/ 	.word	0xffffffff


	//   ....[39]....
        /*03a0*/ 	.word	0xffffffff


	//   ....[40]....
        /*03a4*/ 	.word	0xffffffff


	//   ....[41]....
        /*03a8*/ 	.word	0xffffffff


	//   ....[42]....
        /*03ac*/ 	.word	0xffffffff


	//   ....[43]....
        /*03b0*/ 	.word	0xffffffff


	//   ....[44]....
        /*03b4*/ 	.word	0xffffffff


	//   ....[45]....
        /*03b8*/ 	.word	0xffffffff


	//   ....[46]....
        /*03bc*/ 	.word	0xffffffff


	//   ....[47]....
        /*03c0*/ 	.word	0xffffffff


	//   ....[48]....
        /*03c4*/ 	.word	0xffffffff


	//   ....[49]....
        /*03c8*/ 	.word	0xffffffff


	//   ....[50]....
        /*03cc*/ 	.word	0xffffffff


	//   ....[51]....
        /*03d0*/ 	.word	0xffffffff


	//   ....[52]....
        /*03d4*/ 	.word	0xffffffff


	//   ....[53]....
        /*03d8*/ 	.word	0xffffffff


	//   ....[54]....
        /*03dc*/ 	.word	0xffffffff


	//   ....[55]....
        /*03e0*/ 	.word	0xffffffff


	//   ....[56]....
        /*03e4*/ 	.word	0xffffffff


	//   ....[57]....
        /*03e8*/ 	.word	0xffffffff


	//   ....[58]....
        /*03ec*/ 	.word	0xffffffff


	//   ....[59]....
        /*03f0*/ 	.word	0xffffffff


	//   ....[60]....
        /*03f4*/ 	.word	0xffffffff


	//   ....[61]....
        /*03f8*/ 	.word	0xffffffff


	//   ....[62]....
        /*03fc*/ 	.word	0xffffffff


	//   ....[63]....
        /*0400*/ 	.word	0xffffffff


	//   ....[64]....
        /*0404*/ 	.word	0xffffffff


	//   ....[65]....
        /*0408*/ 	.word	0xffffffff


	//   ....[66]....
        /*040c*/ 	.word	0xffffffff


	//   ....[67]....
        /*0410*/ 	.word	0xffffffff


	//   ....[68]....
        /*0414*/ 	.word	0xffffffff


	//   ....[69]....
        /*0418*/ 	.word	0xffffffff


	//   ....[70]....
        /*041c*/ 	.word	0xffffffff


	//   ....[71]....
        /*0420*/ 	.word	0xffffffff


	//   ....[72]....
        /*0424*/ 	.word	0xffffffff


	//   ....[73]....
        /*0428*/ 	.word	0xffffffff


	//   ....[74]....
        /*042c*/ 	.word	0xffffffff


	//   ....[75]....
        /*0430*/ 	.word	0xffffffff


	//   ....[76]....
        /*0434*/ 	.word	0xffffffff


	//   ....[77]....
        /*0438*/ 	.word	0xffffffff


	//   ....[78]....
        /*043c*/ 	.word	0xffffffff


	//   ....[79]....
        /*0440*/ 	.word	0xffffffff


	//   ....[80]....
        /*0444*/ 	.word	0xffffffff


	//   ....[81]....
        /*0448*/ 	.word	0xffffffff


	//   ....[82]....
        /*044c*/ 	.word	0xffffffff


	//   ....[83]....
        /*0450*/ 	.word	0xffffffff


	//   ....[84]....
        /*0454*/ 	.word	0xffffffff


	//   ....[85]....
        /*0458*/ 	.word	0xffffffff


	//   ....[86]....
        /*045c*/ 	.word	0xffffffff


	//   ....[87]....
        /*0460*/ 	.word	0xffffffff


	//   ....[88]....
        /*0464*/ 	.word	0xffffffff


	//   ....[89]....
        /*0468*/ 	.word	0xffffffff


	//   ....[90]....
        /*046c*/ 	.word	0xffffffff


	//   ....[91]....
        /*0470*/ 	.word	0xffffffff


	//   ....[92]....
        /*0474*/ 	.word	0xffffffff


	//   ....[93]....
        /*0478*/ 	.word	0xffffffff


	//   ....[94]....
        /*047c*/ 	.word	0xffffffff


	//   ....[95]....
        /*0480*/ 	.word	0xffffffff


	//   ....[96]....
        /*0484*/ 	.word	0xffffffff


	//   ....[97]....
        /*0488*/ 	.word	0xffffffff


	//   ....[98]....
        /*048c*/ 	.word	0xffffffff


	//   ....[99]....
        /*0490*/ 	.word	0xffffffff


	//   ....[100]....
        /*0494*/ 	.word	0xffffffff


	//   ....[101]....
        /*0498*/ 	.word	0xffffffff


	//   ....[102]....
        /*049c*/ 	.word	0xffffffff


	//   ....[103]....
        /*04a0*/ 	.word	0xffffffff


	//   ....[104]....
        /*04a4*/ 	.word	0xffffffff


	//   ....[105]....
        /*04a8*/ 	.word	0xffffffff


	//   ....[106]....
        /*04ac*/ 	.word	0xffffffff


	//   ....[107]....
        /*04b0*/ 	.word	0xffffffff


	//   ....[108]....
        /*04b4*/ 	.word	0xffffffff


	//   ....[109]....
        /*04b8*/ 	.word	0xffffffff


	//   ....[110]....
        /*04bc*/ 	.word	0xffffffff


	//   ....[111]....
        /*04c0*/ 	.word	0xffffffff


	//   ....[112]....
        /*04c4*/ 	.word	0xffffffff


	//   ....[113]....
        /*04c8*/ 	.word	0xffffffff


	//   ....[114]....
        /*04cc*/ 	.word	0xffffffff


	//   ....[115]....
        /*04d0*/ 	.word	0xffffffff


	//   ....[116]....
        /*04d4*/ 	.word	0xffffffff


	//   ....[117]....
        /*04d8*/ 	.word	0xffffffff


	//   ....[118]....
        /*04dc*/ 	.word	0xffffffff


	//   ....[119]....
        /*04e0*/ 	.word	0xffffffff


	//   ....[120]....
        /*04e4*/ 	.word	0xffffffff


	//   ....[121]....
        /*04e8*/ 	.word	0xffffffff


	//   ....[122]....
        /*04ec*/ 	.word	0xffffffff


	//   ....[123]....
        /*04f0*/ 	.word	0xffffffff


	//   ....[124]....
        /*04f4*/ 	.word	0xffffffff


	//   ....[125]....
        /*04f8*/ 	.word	0xffffffff


	//   ....[126]....
        /*04fc*/ 	.word	0x0500000f


	//   ....[127]....
        /*0500*/ 	.word	0x0500000f


	//   ....[128]....
        /*0504*/ 	.word	0x0500000f


	//   ....[129]....
        /*0508*/ 	.word	0x0500000f


	//   ....[130]....
        /*050c*/ 	.word	0x0500000f


	//   ....[131]....
        /*0510*/ 	.word	0x0500000f


	//   ....[132]....
        /*0514*/ 	.word	0x0500000f


	//   ....[133]....
        /*0518*/ 	.word	0x0500000f


	//   ....[134]....
        /*051c*/ 	.word	0x0500000f


	//   ....[135]....
        /*0520*/ 	.word	0x0500000f


	//   ....[136]....
        /*0524*/ 	.word	0x0500000f


	//   ....[137]....
        /*0528*/ 	.word	0x0500000f


	//   ....[138]....
        /*052c*/ 	.word	0x0500000f


	//   ....[139]....
        /*0530*/ 	.word	0x0500000f


	//   ....[140]....
        /*0534*/ 	.word	0x0500000f


	//   ....[141]....
        /*0538*/ 	.word	0x0500000f


	//   ....[142]....
        /*053c*/ 	.word	0x0500000f


	//   ....[143]....
        /*0540*/ 	.word	0x0500000f


	//   ....[144]....
        /*0544*/ 	.word	0x0500000f


	//   ....[145]....
        /*0548*/ 	.word	0x0500000f


	//   ....[146]....
        /*054c*/ 	.word	0x0500000f


	//   ....[147]....
        /*0550*/ 	.word	0x0500000f


	//   ....[148]....
        /*0554*/ 	.word	0x0500000f


	//   ....[149]....
        /*0558*/ 	.word	0x0500000f


	//   ....[150]....
        /*055c*/ 	.word	0x0500000f


	//   ....[151]....
        /*0560*/ 	.word	0x0500000f


	//   ....[152]....
        /*0564*/ 	.word	0x0500000f


	//   ....[153]....
        /*0568*/ 	.word	0x0500000f


	//   ....[154]....
        /*056c*/ 	.word	0x0500000f


	//   ....[155]....
        /*0570*/ 	.word	0x0500000f


	//   ....[156]....
        /*0574*/ 	.word	0x0500000f


	//   ....[157]....
        /*0578*/ 	.word	0x0500000f


	//   ....[158]....
        /*057c*/ 	.word	0x0500000f


	//   ....[159]....
        /*0580*/ 	.word	0x0500000f


	//   ....[160]....
        /*0584*/ 	.word	0x0500000f


	//   ....[161]....
        /*0588*/ 	.word	0x0500000f


	//   ....[162]....
        /*058c*/ 	.word	0x0500000f


	//   ....[163]....
        /*0590*/ 	.word	0x0500000f


	//   ....[164]....
        /*0594*/ 	.word	0x0500000f


	//   ....[165]....
        /*0598*/ 	.word	0x0500000f


	//   ....[166]....
        /*059c*/ 	.word	0x0500000f


	//   ....[167]....
        /*05a0*/ 	.word	0x0500000f


	//   ....[168]....
        /*05a4*/ 	.word	0x0500000f


	//   ....[169]....
        /*05a8*/ 	.word	0x0500000f


	//   ....[170]....
        /*05ac*/ 	.word	0x0500000f


	//   ....[171]....
        /*05b0*/ 	.word	0x0500000f


	//   ....[172]....
        /*05b4*/ 	.word	0x0500000f


	//   ....[173]....
        /*05b8*/ 	.word	0x0500000f


	//   ....[174]....
        /*05bc*/ 	.word	0x0500000f


	//   ....[175]....
        /*05c0*/ 	.word	0x0500000f


	//   ....[176]....
        /*05c4*/ 	.word	0x0500000f


	//   ....[177]....
        /*05c8*/ 	.word	0x0500000f


	//   ....[178]....
        /*05cc*/ 	.word	0x0500000f


	//   ....[179]....
        /*05d0*/ 	.word	0x0500000f


	//   ....[180]....
        /*05d4*/ 	.word	0x0500000f


	//   ....[181]....
        /*05d8*/ 	.word	0x0500000f


	//   ....[182]....
        /*05dc*/ 	.word	0x0500000f


	//   ....[183]....
        /*05e0*/ 	.word	0x0500000f


	//   ....[184]....
        /*05e4*/ 	.word	0x0500000f


	//   ....[185]....
        /*05e8*/ 	.word	0x0500000f


	//   ....[186]....
        /*05ec*/ 	.word	0x0500000f


	//   ....[187]....
        /*05f0*/ 	.word	0x0500000f


	//   ....[188]....
        /*05f4*/ 	.word	0x0500000f


	//   ....[189]....
        /*05f8*/ 	.word	0x0500000f


	//----- nvinfo : EIATTR_COOP_GROUP_INSTR_OFFSETS
	.align		4
.L_289:
        /*05fc*/ 	.byte	0x04, 0x28
        /*05fe*/ 	.short	(.L_291 - .L_290)


	//   ....[0]....
.L_290:
        /*0600*/ 	.word	0x00000080


	//   ....[1]....
        /*0604*/ 	.word	0x000000b0


	//   ....[2]....
        /*0608*/ 	.word	0x000002d0


	//   ....[3]....
        /*060c*/ 	.word	0x00000430


	//   ....[4]....
        /*0610*/ 	.word	0x00000550


	//   ....[5]....
        /*0614*/ 	.word	0x000006b0


	//   ....[6]....
        /*0618*/ 	.word	0x000019b0


	//   ....[7]....
        /*061c*/ 	.word	0x00002400


	//   ....[8]....
        /*0620*/ 	.word	0x00002450


	//   ....[9]....
        /*0624*/ 	.word	0x00002d30


	//   ....[10]....
        /*0628*/ 	.word	0x00002df0


	//   ....[11]....
        /*062c*/ 	.word	0x00003850


	//   ....[12]....
        /*0630*/ 	.word	0x000038a0


	//   ....[13]....
        /*0634*/ 	.word	0x000046b0


	//   ....[14]....
        /*0638*/ 	.word	0x00005420


	//   ....[15]....
        /*063c*/ 	.word	0x000054b0


	//   ....[16]....
        /*0640*/ 	.word	0x00005d20


	//   ....[17]....
        /*0644*/ 	.word	0x00005e50


	//   ....[18]....
        /*0648*/ 	.word	0x00006870


	//   ....[19]....
        /*064c*/ 	.word	0x000068d0


	//   ....[20]....
        /*0650*/ 	.word	0x000078f0


	//   ....[21]....
        /*0654*/ 	.word	0x00008a60


	//   ....[22]....
        /*0658*/ 	.word	0x00008ac0


	//   ....[23]....
        /*065c*/ 	.word	0x00008e90


	//   ....[24]....
        /*0660*/ 	.word	0x00008eb0


	//   ....[25]....
        /*0664*/ 	.word	0x0000a1f0


	//   ....[26]....
        /*0668*/ 	.word	0x0000a2f0


	//   ....[27]....
        /*066c*/ 	.word	0x0000a340


	//   ....[28]....
        /*0670*/ 	.word	0x0000a400


	//   ....[29]....
        /*0674*/ 	.word	0x0000a430


	//   ....[30]....
        /*0678*/ 	.word	0x0000b5d0


	//   ....[31]....
        /*067c*/ 	.word	0x0000b5e0


	//   ....[32]....
        /*0680*/ 	.word	0x0000b5f0


	//   ....[33]....
        /*0684*/ 	.word	0x0000b630


	//   ....[34]....
        /*0688*/ 	.word	0x0000bcf0


	//   ....[35]....
        /*068c*/ 	.word	0x0000bd20


	//   ....[36]....
        /*0690*/ 	.word	0x0000be40


	//   ....[37]....
        /*0694*/ 	.word	0x0000be60


	//   ....[38]....
        /*0698*/ 	.word	0x0000c330


	//   ....[39]....
        /*069c*/ 	.word	0x0000c370


	//   ....[40]....
        /*06a0*/ 	.word	0x0000c700


	//   ....[41]....
        /*06a4*/ 	.word	0x0000c710


	//   ....[42]....
        /*06a8*/ 	.word	0x0000d2b0


	//   ....[43]....
        /*06ac*/ 	.word	0x0000d2c0


	//   ....[44]....
        /*06b0*/ 	.word	0x0000d3c0


	//   ....[45]....
        /*06b4*/ 	.word	0x0000d3e0


	//   ....[46]....
        /*06b8*/ 	.word	0x0000d560


	//   ....[47]....
        /*06bc*/ 	.word	0x0000d780


	//   ....[48]....
        /*06c0*/ 	.word	0x0000d7b0


	//   ....[49]....
        /*06c4*/ 	.word	0x0000d7e0


	//   ....[50]....
        /*06c8*/ 	.word	0x0000d810


	//   ....[51]....
        /*06cc*/ 	.word	0x0000d840


	//   ....[52]....
        /*06d0*/ 	.word	0x0000d870


	//   ....[53]....
        /*06d4*/ 	.word	0x0000d9e0


	//   ....[54]....
        /*06d8*/ 	.word	0x0000da10


	//   ....[55]....
        /*06dc*/ 	.word	0x0000da40


	//   ....[56]....
        /*06e0*/ 	.word	0x0000da70


	//   ....[57]....
        /*06e4*/ 	.word	0x0000daa0


	//   ....[58]....
        /*06e8*/ 	.word	0x0000dad0


	//   ....[59]....
        /*06ec*/ 	.word	0x0000db60


	//   ....[60]....
        /*06f0*/ 	.word	0x0000db90


	//   ....[61]....
        /*06f4*/ 	.word	0x0000dba0


	//   ....[62]....
        /*06f8*/ 	.word	0x0000dbe0


	//   ....[63]....
        /*06fc*/ 	.word	0x0000fc80


	//   ....[64]....
        /*0700*/ 	.word	0x0000fca0


	//   ....[65]....
        /*0704*/ 	.word	0x0000fd50


	//   ....[66]....
        /*0708*/ 	.word	0x0000fd70


	//   ....[67]....
        /*070c*/ 	.word	0x0000fe10


	//   ....[68]....
        /*0710*/ 	.word	0x0000fe30


	//   ....[69]....
        /*0714*/ 	.word	0x0000fe40


	//   ....[70]....
        /*0718*/ 	.word	0x0000fe50


	//   ....[71]....
        /*071c*/ 	.word	0x000107e0


	//   ....[72]....
        /*0720*/ 	.word	0x000107f0


	//   ....[73]....
        /*0724*/ 	.word	0x00010850


	//   ....[74]....
        /*0728*/ 	.word	0x00010890


	//   ....[75]....
        /*072c*/ 	.word	0x000108f0


	//   ....[76]....
        /*0730*/ 	.word	0x00010930


	//   ....[77]....
        /*0734*/ 	.word	0x00010940


	//   ....[78]....
        /*0738*/ 	.word	0x00010960


	//   ....[79]....
        /*073c*/ 	.word	0x00010a30


	//   ....[80]....
        /*0740*/ 	.word	0x00010a70


	//   ....[81]....
        /*0744*/ 	.word	0x00010a80


	//   ....[82]....
        /*0748*/ 	.word	0x00010aa0


	//   ....[83]....
        /*074c*/ 	.word	0x00011340


	//   ....[84]....
        /*0750*/ 	.word	0x00011350


	//   ....[85]....
        /*0754*/ 	.word	0x000113b0


	//   ....[86]....
        /*0758*/ 	.word	0x00011400


	//   ....[87]....
        /*075c*/ 	.word	0x00011410


	//   ....[88]....
        /*0760*/ 	.word	0x00011470


	//   ....[89]....
        /*0764*/ 	.word	0x000114a0


	//   ....[90]....
        /*0768*/ 	.word	0x000114e0


	//   ....[91]....
        /*076c*/ 	.word	0x000117d0


	//   ....[92]....
        /*0770*/ 	.word	0x000117f0


	//   ....[93]....
        /*0774*/ 	.word	0x00011890


	//   ....[94]....
        /*0778*/ 	.word	0x000118a0


	//   ....[95]....
        /*077c*/ 	.word	0x00011930


	//   ....[96]....
        /*0780*/ 	.word	0x00011940


	//   ....[97]....
        /*0784*/ 	.word	0x00011950


	//   ....[98]....
        /*0788*/ 	.word	0x000119e0


	//   ....[99]....
        /*078c*/ 	.word	0x00011ff0


	//   ....[100]....
        /*0790*/ 	.word	0x00012000


	//   ....[101]....
        /*0794*/ 	.word	0x00012090


	//   ....[102]....
        /*0798*/ 	.word	0x00012130


	//   ....[103]....
        /*079c*/ 	.word	0x00012150


	//   ....[104]....
        /*07a0*/ 	.word	0x000121d0


	//   ....[105]....
        /*07a4*/ 	.word	0x000121f0


	//   ....[106]....
        /*07a8*/ 	.word	0x00012200


	//   ....[107]....
        /*07ac*/ 	.word	0x00012640


	//   ....[108]....
        /*07b0*/ 	.word	0x00012670


	//   ....[109]....
        /*07b4*/ 	.word	0x000126d0


	//   ....[110]....
        /*07b8*/ 	.word	0x00012700


	//   ....[111]....
        /*07bc*/ 	.word	0x00012730


	//   ....[112]....
        /*07c0*/ 	.word	0x00012760


	//   ....[113]....
        /*07c4*/ 	.word	0x00012790


	//   ....[114]....
        /*07c8*/ 	.word	0x000127c0


	//   ....[115]....
        /*07cc*/ 	.word	0x00012960


	//   ....[116]....
        /*07d0*/ 	.word	0x00012990


	//   ....[117]....
        /*07d4*/ 	.word	0x000129c0


	//   ....[118]....
        /*07d8*/ 	.word	0x000129f0


	//   ....[119]....
        /*07dc*/ 	.word	0x00012a20


	//   ....[120]....
        /*07e0*/ 	.word	0x00012a50


	//   ....[121]....
        /*07e4*/ 	.word	0x00012b10


	//   ....[122]....
        /*07e8*/ 	.word	0x00012b30


	//   ....[123]....
        /*07ec*/ 	.word	0x00012b50


	//   ....[124]....
        /*07f0*/ 	.word	0x00012bb0


	//   ....[125]....
        /*07f4*/ 	.word	0x000135e0


	//   ....[126]....
        /*07f8*/ 	.word	0x00013b80


	//   ....[127]....
        /*07fc*/ 	.word	0x00013c70


	//   ....[128]....
        /*0800*/ 	.word	0x00013d10


	//   ....[129]....
        /*0804*/ 	.word	0x00013d70


	//   ....[130]....
        /*0808*/ 	.word	0x00013e80


	//   ....[131]....
        /*080c*/ 	.word	0x00013ef0


	//   ....[132]....
        /*0810*/ 	.word	0x00014000


	//   ....[133]....
        /*0814*/ 	.word	0x00014070


	//   ....[134]....
        /*0818*/ 	.word	0x00014110


	//   ....[135]....
        /*081c*/ 	.word	0x00014230


	//   ....[136]....
        /*0820*/ 	.word	0x00014290


	//   ....[137]....
        /*0824*/ 	.word	0x000142f0


	//   ....[138]....
        /*0828*/ 	.word	0x00014400


	//   ....[139]....
        /*082c*/ 	.word	0x00014460


	//   ....[140]....
        /*0830*/ 	.word	0x00014560


	//   ....[141]....
        /*0834*/ 	.word	0x000145c0


	//   ....[142]....
        /*0838*/ 	.word	0x000146c0


	//   ....[143]....
        /*083c*/ 	.word	0x00014720


	//   ....[144]....
        /*0840*/ 	.word	0x00014820


	//   ....[145]....
        /*0844*/ 	.word	0x00014880


	//   ....[146]....
        /*0848*/ 	.word	0x00014960


	//   ....[147]....
        /*084c*/ 	.word	0x00014aa0


	//   ....[148]....
        /*0850*/ 	.word	0x00014b70


	//   ....[149]....
        /*0854*/ 	.word	0x00014be0


	//   ....[150]....
        /*0858*/ 	.word	0x00014d10


	//   ....[151]....
        /*085c*/ 	.word	0x00014d70


	//   ....[152]....
        /*0860*/ 	.word	0x00014e40


	//   ....[153]....
        /*0864*/ 	.word	0x00014f30


	//   ....[154]....
        /*0868*/ 	.word	0x00014fc0


	//   ....[155]....
        /*086c*/ 	.word	0x000150b0


	//   ....[156]....
        /*0870*/ 	.word	0x00015150


	//   ....[157]....
        /*0874*/ 	.word	0x000151b0


	//   ....[158]....
        /*0878*/ 	.word	0x000152b0


	//   ....[159]....
        /*087c*/ 	.word	0x00015310


	//   ....[160]....
        /*0880*/ 	.word	0x00015410


	//   ....[161]....
        /*0884*/ 	.word	0x00015470


	//   ....[162]....
        /*0888*/ 	.word	0x00015540


	//   ....[163]....
        /*088c*/ 	.word	0x00015690


	//   ....[164]....
        /*0890*/ 	.word	0x00015740


	//   ....[165]....
        /*0894*/ 	.word	0x00015850


	//   ....[166]....
        /*0898*/ 	.word	0x00015930


	//   ....[167]....
        /*089c*/ 	.word	0x00015990


	//   ....[168]....
        /*08a0*/ 	.word	0x00015a80


	//   ....[169]....
        /*08a4*/ 	.word	0x00015ae0


	//   ....[170]....
        /*08a8*/ 	.word	0x00015bc0


	//   ....[171]....
        /*08ac*/ 	.word	0x00015c50


	//   ....[172]....
        /*08b0*/ 	.word	0x00015cf0


	//   ....[173]....
        /*08b4*/ 	.word	0x00015e60


	//   ....[174]....
        /*08b8*/ 	.word	0x00015ed0


	//   ....[175]....
        /*08bc*/ 	.word	0x00015f40


	//   ....[176]....
        /*08c0*/ 	.word	0x00015fb0


	//   ....[177]....
        /*08c4*/ 	.word	0x00016020


	//   ....[178]....
        /*08c8*/ 	.word	0x000160a0


	//   ....[179]....
        /*08cc*/ 	.word	0x00016120


	//   ....[180]....
        /*08d0*/ 	.word	0x000161b0


	//   ....[181]....
        /*08d4*/ 	.word	0x00016220


	//   ....[182]....
        /*08d8*/ 	.word	0x00016290


	//   ....[183]....
        /*08dc*/ 	.word	0x00016300


	//   ....[184]....
        /*08e0*/ 	.word	0x00016380


	//   ....[185]....
        /*08e4*/ 	.word	0x000163f0


	//   ....[186]....
        /*08e8*/ 	.word	0x000164a0


	//   ....[187]....
        /*08ec*/ 	.word	0x000164f0


	//   ....[188]....
        /*08f0*/ 	.word	0x00016580


	//   ....[189]....
        /*08f4*/ 	.word	0x000166b0


	//----- nvinfo : EIATTR_REG_RECONFIG
	.align		4
.L_291:
        /*08f8*/ 	.byte	0x01, 0x54
	.zero		2


	//----- nvinfo : EIATTR_SYSCALL_OFFSETS
	.align		4
        /*08fc*/ 	.byte	0x04, 0x46
        /*08fe*/ 	.short	(.L_293 - .L_292)


	//   ....[0]....
.L_292:
        /*0900*/ 	.word	0x00001b70


	//   ....[1]....
        /*0904*/ 	.word	0x0000f1a0


	//   ....[2]....
        /*0908*/ 	.word	0x0000f2f0


	//   ....[3]....
        /*090c*/ 	.word	0x0000f3e0


	//   ....[4]....
        /*0910*/ 	.word	0x00010280


	//----- nvinfo : EIATTR_MBARRIER_INSTR_OFFSETS
	.align		4
.L_293:
        /*0914*/ 	.byte	0x04, 0x39
        /*0916*/ 	.short	(.L_295 - .L_294)


	//   ....[0]....
.L_294:
        /*0918*/ 	.word	0x00000180
        /*091c*/ 	.word	0x000000ff
        /*0920*/ 	.word	0x0002d800
        /*0924*/ 	.short	0x0100
        /*0926*/ 	.byte	0x08
	.zero		1


	//   ....[1]....
        /*0928*/ 	.word	0x00000190
        /*092c*/ 	.word	0x000000ff
        /*0930*/ 	.word	0x0002d820
        /*0934*/ 	.short	0x0100
        /*0936*/ 	.byte	0x08
	.zero		1


	//   ....[2]....
        /*0938*/ 	.word	0x00000280
        /*093c*/ 	.word	0x000000ff
        /*0940*/ 	.word	0x0002d830
        /*0944*/ 	.short	0x0100
        /*0946*/ 	.byte	0x08
	.zero		1


	//   ....[3]....
        /*0948*/ 	.word	0x00000290
        /*094c*/ 	.word	0x000000ff
        /*0950*/ 	.word	0x0002d840
        /*0954*/ 	.short	0x0100
        /*0956*/ 	.byte	0x08
	.zero		1


	//   ....[4]....
        /*0958*/ 	.word	0x000002a0
        /*095c*/ 	.word	0x000000ff
        /*0960*/ 	.word	0x0002d838
        /*0964*/ 	.short	0x0100
        /*0966*/ 	.byte	0x08
	.zero		1


	//   ....[5]....
        /*0968*/ 	.word	0x000002b0
        /*096c*/ 	.word	0x000000ff
        /*0970*/ 	.word	0x0002d848
        /*0974*/ 	.short	0x0100
        /*0976*/ 	.byte	0x08
	.zero		1


	//   ....[6]....
        /*0978*/ 	.word	0x000003e0
        /*097c*/ 	.word	0x000000ff
        /*0980*/ 	.word	0x0002d850
        /*0984*/ 	.short	0x0100
        /*0986*/ 	.byte	0x08
	.zero		1


	//   ....[7]....
        /*0988*/ 	.word	0x000003f0
        /*098c*/ 	.word	0x000000ff
        /*0990*/ 	.word	0x0002d860
        /*0994*/ 	.short	0x0100
        /*0996*/ 	.byte	0x08
	.zero		1


	//   ....[8]....
        /*0998*/ 	.word	0x00000400
        /*099c*/ 	.word	0x000000ff
        /*09a0*/ 	.word	0x0002d858
        /*09a4*/ 	.short	0x0100
        /*09a6*/ 	.byte	0x08
	.zero		1


	//   ....[9]....
        /*09a8*/ 	.word	0x00000410
        /*09ac*/ 	.word	0x000000ff
        /*09b0*/ 	.word	0x0002d868
        /*09b4*/ 	.short	0x0100
        /*09b6*/ 	.byte	0x08
	.zero		1


	//   ....[10]....
        /*09b8*/ 	.word	0x00000500
        /*09bc*/ 	.word	0x000000ff
        /*09c0*/ 	.word	0x0002d870
        /*09c4*/ 	.short	0x0100
        /*09c6*/ 	.byte	0x06
	.zero		1


	//   ....[11]....
        /*09c8*/ 	.word	0x00000510
        /*09cc*/ 	.word	0x000000ff
        /*09d0*/ 	.word	0x0002d880
        /*09d4*/ 	.short	0x0100
        /*09d6*/ 	.byte	0x06
	.zero		1


	//   ....[12]....
        /*09d8*/ 	.word	0x00000520
        /*09dc*/ 	.word	0x000000ff
        /*09e0*/ 	.word	0x0002d878
        /*09e4*/ 	.short	0x0100
        /*09e6*/ 	.byte	0x06
	.zero		1


	//   ....[13]....
        /*09e8*/ 	.word	0x00000530
        /*09ec*/ 	.word	0x000000ff
        /*09f0*/ 	.word	0x0002d888
        /*09f4*/ 	.short	0x0100
        /*09f6*/ 	.byte	0x06
	.zero		1


	//   ....[14]....
        /*09f8*/ 	.word	0x00000660
        /*09fc*/ 	.word	0x000000ff
        /*0a00*/ 	.word	0x0002d890
        /*0a04*/ 	.short	0x0100
        /*0a06*/ 	.byte	0x08
	.zero		1


	//   ....[15]....
        /*0a08*/ 	.word	0x00000670
        /*0a0c*/ 	.word	0x000000ff
        /*0a10*/ 	.word	0x0002d8a0
        /*0a14*/ 	.short	0x0100
        /*0a16*/ 	.byte	0x08
	.zero		1


	//   ....[16]....
        /*0a18*/ 	.word	0x00000680
        /*0a1c*/ 	.word	0x000000ff
        /*0a20*/ 	.word	0x0002d898
        /*0a24*/ 	.short	0x0100
        /*0a26*/ 	.byte	0x08
	.zero		1


	//   ....[17]....
        /*0a28*/ 	.word	0x00000690
        /*0a2c*/ 	.word	0x000000ff
        /*0a30*/ 	.word	0x0002d8a8
        /*0a34*/ 	.short	0x0100
        /*0a36*/ 	.byte	0x08
	.zero		1


	//   ....[18]....
        /*0a38*/ 	.word	0x000007c0
        /*0a3c*/ 	.word	0x000000ff
        /*0a40*/ 	.word	0x0002d8b0
        /*0a44*/ 	.short	0x0100
        /*0a46*/ 	.byte	0x08
	.zero		1


	//   ....[19]....
        /*0a48*/ 	.word	0x000007d0
        /*0a4c*/ 	.word	0x000000ff
        /*0a50*/ 	.word	0x0002d8c0
        /*0a54*/ 	.short	0x0100
        /*0a56*/ 	.byte	0x08
	.zero		1


	//   ....[20]....
        /*0a58*/ 	.word	0x000007e0
        /*0a5c*/ 	.word	0x000000ff
        /*0a60*/ 	.word	0x0002d8b8
        /*0a64*/ 	.short	0x0100
        /*0a66*/ 	.byte	0x08
	.zero		1


	//   ....[21]....
        /*0a68*/ 	.word	0x000007f0
        /*0a6c*/ 	.word	0x000000ff
        /*0a70*/ 	.word	0x0002d8c8
        /*0a74*/ 	.short	0x0100
        /*0a76*/ 	.byte	0x08
	.zero		1


	//   ....[22]....
        /*0a78*/ 	.word	0x00001be0
        /*0a7c*/ 	.word	0x000000ff
        /*0a80*/ 	.word	0x0002d800
        /*0a84*/ 	.short	0x010a
        /*0a86*/ 	.byte	0x29
	.zero		1


	//   ....[23]....
        /*0a88*/ 	.word	0x00001c50
        /*0a8c*/ 	.word	0x00000000
        /*0a90*/ 	.word	0x0002d830
        /*0a94*/ 	.short	0x010a
        /*0a96*/ 	.byte	0x3f
	.zero		1


	//   ....[24]....
        /*0a98*/ 	.word	0x00001c90
        /*0a9c*/ 	.word	0x00000000
        /*0aa0*/ 	.word	0x0002d830
        /*0aa4*/ 	.short	0x010a
        /*0aa6*/ 	.byte	0x3f
	.zero		1


	//   ....[25]....
        /*0aa8*/ 	.word	0x000030b0
        /*0aac*/ 	.word	0x000000ff
        /*0ab0*/ 	.word	0x00000000
        /*0ab4*/ 	.short	0x0101
        /*0ab6*/ 	.byte	0x05
	.zero		1


	//   ....[26]....
        /*0ab8*/ 	.word	0x000047f0
        /*0abc*/ 	.word	0x000000ff
        /*0ac0*/ 	.word	0x0002d830
        /*0ac4*/ 	.short	0x010a
        /*0ac6*/ 	.byte	0x07
	.zero		1


	//   ....[27]....
        /*0ac8*/ 	.word	0x00004830
        /*0acc*/ 	.word	0x000000ff
        /*0ad0*/ 	.word	0x0002d830
        /*0ad4*/ 	.short	0x010a
        /*0ad6*/ 	.byte	0x07
	.zero		1


	//   ....[28]....
        /*0ad8*/ 	.word	0x00004af0
        /*0adc*/ 	.word	0x000000ff
        /*0ae0*/ 	.word	0x0002d850
        /*0ae4*/ 	.short	0x010a
        /*0ae6*/ 	.byte	0x07
	.zero		1


	//   ....[29]....
        /*0ae8*/ 	.word	0x00004b30
        /*0aec*/ 	.word	0x000000ff
        /*0af0*/ 	.word	0x0002d850
        /*0af4*/ 	.short	0x010a
        /*0af6*/ 	.byte	0x07
	.zero		1


	//   ....[30]....
        /*0af8*/ 	.word	0x00005500
        /*0afc*/ 	.word	0x000000ff
        /*0b00*/ 	.word	0x00000000
        /*0b04*/ 	.short	0x0101
        /*0b06*/ 	.byte	0x07
	.zero		1


	//   ....[31]....
        /*0b08*/ 	.word	0x00007390
        /*0b0c*/ 	.word	0x000000ff
        /*0b10*/ 	.word	0x00000000
        /*0b14*/ 	.short	0x0101
        /*0b16*/ 	.byte	0x06
	.zero		1


	//   ....[32]....
        /*0b18*/ 	.word	0x00007a40
        /*0b1c*/ 	.word	0x000000ff
        /*0b20*/ 	.word	0x0002d830
        /*0b24*/ 	.short	0x010a
        /*0b26*/ 	.byte	0x07
	.zero		1


	//   ....[33]....
        /*0b28*/ 	.word	0x00007a80
        /*0b2c*/ 	.word	0x000000ff
        /*0b30*/ 	.word	0x0002d830
        /*0b34*/ 	.short	0x010a
        /*0b36*/ 	.byte	0x07
	.zero		1


	//   ....[34]....
        /*0b38*/ 	.word	0x00007d40
        /*0b3c*/ 	.word	0x000000ff
        /*0b40*/ 	.word	0x0002d850
        /*0b44*/ 	.short	0x010a
        /*0b46*/ 	.byte	0x07
	.zero		1


	//   ....[35]....
        /*0b48*/ 	.word	0x00007d80
        /*0b4c*/ 	.word	0x000000ff
        /*0b50*/ 	.word	0x0002d850
        /*0b54*/ 	.short	0x010a
        /*0b56*/ 	.byte	0x07
	.zero		1


	//   ....[36]....
        /*0b58*/ 	.word	0x00008790
        /*0b5c*/ 	.word	0x000000ff
        /*0b60*/ 	.word	0x00000000
        /*0b64*/ 	.short	0x0101
        /*0b66*/ 	.byte	0x07
	.zero		1


	//   ....[37]....
        /*0b68*/ 	.word	0x00009c90
        /*0b6c*/ 	.word	0x000000ff
        /*0b70*/ 	.word	0x00000000
        /*0b74*/ 	.short	0x0101
        /*0b76*/ 	.byte	0x06
	.zero		1


	//   ....[38]....
        /*0b78*/ 	.word	0x0000a260
        /*0b7c*/ 	.word	0x000000ff
        /*0b80*/ 	.word	0x0002d850
        /*0b84*/ 	.short	0x010a
        /*0b86*/ 	.byte	0x04
	.zero		1


	//   ....[39]....
        /*0b88*/ 	.word	0x0000a2a0
        /*0b8c*/ 	.word	0x000000ff
        /*0b90*/ 	.word	0x0002d850
        /*0b94*/ 	.short	0x010a
        /*0b96*/ 	.byte	0x04
	.zero		1


	//   ....[40]....
        /*0b98*/ 	.word	0x0000a920
        /*0b9c*/ 	.word	0x000000ff
        /*0ba0*/ 	.word	0x00000000
        /*0ba4*/ 	.short	0x0101
        /*0ba6*/ 	.byte	0x04
	.zero		1


	//   ....[41]....
        /*0ba8*/ 	.word	0x0000bd10
        /*0bac*/ 	.word	0x000000ff
        /*0bb0*/ 	.word	0x00000000
        /*0bb4*/ 	.short	0x0101
        /*0bb6*/ 	.byte	0x04
	.zero		1


	//   ....[42]....
        /*0bb8*/ 	.word	0x0000c270
        /*0bbc*/ 	.word	0x000000ff
        /*0bc0*/ 	.word	0x00000000
        /*0bc4*/ 	.short	0x0101
        /*0bc6*/ 	.byte	0x04
	.zero		1


	//   ....[43]....
        /*0bc8*/ 	.word	0x0000fa00
        /*0bcc*/ 	.word	0x00000002
        /*0bd0*/ 	.word	0x0002d840
        /*0bd4*/ 	.short	0x010a
        /*0bd6*/ 	.byte	0x3f
	.zero		1


	//   ....[44]....
        /*0bd8*/ 	.word	0x0000ff90
        /*0bdc*/ 	.word	0x00000002
        /*0be0*/ 	.word	0x0002d830
        /*0be4*/ 	.short	0x0107
        /*0be6*/ 	.byte	0x3f
	.zero		1


	//   ....[45]....
        /*0be8*/ 	.word	0x00010060
        /*0bec*/ 	.word	0x00000002
        /*0bf0*/ 	.word	0x0002d830
        /*0bf4*/ 	.short	0x0101
        /*0bf6*/ 	.byte	0x3f
	.zero		1


	//   ....[46]....
        /*0bf8*/ 	.word	0x00010be0
        /*0bfc*/ 	.word	0x00000016
        /*0c00*/ 	.word	0x0002d800
        /*0c04*/ 	.short	0x0107
        /*0c06*/ 	.byte	0x3f
	.zero		1


	//   ....[47]....
        /*0c08*/ 	.word	0x00010cd0
        /*0c0c*/ 	.word	0x00000016
        /*0c10*/ 	.word	0x0002d800
        /*0c14*/ 	.short	0x0101
        /*0c16*/ 	.byte	0x3f
	.zero		1


	//   ....[48]....
        /*0c18*/ 	.word	0x00010cf0
        /*0c1c*/ 	.word	0x00000016
        /*0c20*/ 	.word	0x0002d820
        /*0c24*/ 	.short	0x010a
        /*0c26*/ 	.byte	0x3f
	.zero		1


	//   ....[49]....
        /*0c28*/ 	.word	0x00011110
        /*0c2c*/ 	.word	0x00000005
        /*0c30*/ 	.word	0x0002d840
        /*0c34*/ 	.short	0x010a
        /*0c36*/ 	.byte	0x3f
	.zero		1


	//   ....[50]....
        /*0c38*/ 	.word	0x000115a0
        /*0c3c*/ 	.word	0x00000005
        /*0c40*/ 	.word	0x0002d830
        /*0c44*/ 	.short	0x0107
        /*0c46*/ 	.byte	0x3f
	.zero		1


	//   ....[51]....
        /*0c48*/ 	.word	0x00011660
        /*0c4c*/ 	.word	0x00000005
        /*0c50*/ 	.word	0x0002d830
        /*0c54*/ 	.short	0x0101
        /*0c56*/ 	.byte	0x3f
	.zero		1


	//   ....[52]....
        /*0c58*/ 	.word	0x000116c0
        /*0c5c*/ 	.word	0x00000006
        /*0c60*/ 	.word	0x0002d860
        /*0c64*/ 	.short	0x010a
        /*0c66*/ 	.byte	0x3f
	.zero		1


	//   ....[53]....
        /*0c68*/ 	.word	0x00011ba0
        /*0c6c*/ 	.word	0x00000006
        /*0c70*/ 	.word	0x0002d850
        /*0c74*/ 	.short	0x0107
        /*0c76*/ 	.byte	0x3f
	.zero		1


	//   ....[54]....
        /*0c78*/ 	.word	0x00011c90
        /*0c7c*/ 	.word	0x00000006
        /*0c80*/ 	.word	0x0002d850
        /*0c84*/ 	.short	0x0101
        /*0c86*/ 	.byte	0x3f
	.zero		1


	//   ....[55]....
        /*0c88*/ 	.word	0x00011eb0
        /*0c8c*/ 	.word	0x00000000
        /*0c90*/ 	.word	0x0002d860
        /*0c94*/ 	.short	0x010a
        /*0c96*/ 	.byte	0x3f
	.zero		1


	//   ....[56]....
        /*0c98*/ 	.word	0x00012330
        /*0c9c*/ 	.word	0x00000000
        /*0ca0*/ 	.word	0x0002d850
        /*0ca4*/ 	.short	0x0107
        /*0ca6*/ 	.byte	0x3f
	.zero		1


	//   ....[57]....
        /*0ca8*/ 	.word	0x000123f0
        /*0cac*/ 	.word	0x00000000
        /*0cb0*/ 	.word	0x0002d850
        /*0cb4*/ 	.short	0x0101
        /*0cb6*/ 	.byte	0x3f
	.zero		1


	//   ....[58]....
        /*0cb8*/ 	.word	0x00013560
        /*0cbc*/ 	.word	0x00000007
        /*0cc0*/ 	.word	0x0002d820
        /*0cc4*/ 	.short	0x010a
        /*0cc6*/ 	.byte	0x3f
	.zero		1


	//   ....[59]....
        /*0cc8*/ 	.word	0x000136e0
        /*0ccc*/ 	.word	0x00000005
        /*0cd0*/ 	.word	0x0002d840
        /*0cd4*/ 	.short	0x010a
        /*0cd6*/ 	.byte	0x3f
	.zero		1


	//   ....[60]....
        /*0cd8*/ 	.word	0x00013780
        /*0cdc*/ 	.word	0x00000003
        /*0ce0*/ 	.word	0x0002d840
        /*0ce4*/ 	.short	0x010a
        /*0ce6*/ 	.byte	0x3f
	.zero		1


	//   ....[61]....
        /*0ce8*/ 	.word	0x000137c0
        /*0cec*/ 	.word	0x00000005
        /*0cf0*/ 	.word	0x0002d860
        /*0cf4*/ 	.short	0x010a
        /*0cf6*/ 	.byte	0x3f
	.zero		1


	//   ....[62]....
        /*0cf8*/ 	.word	0x00013800
        /*0cfc*/ 	.word	0x00000003
        /*0d00*/ 	.word	0x0002d860
        /*0d04*/ 	.short	0x010a
        /*0d06*/ 	.byte	0x3f
	.zero		1


	//   ....[63]....
        /*0d08*/ 	.word	0x00013870
        /*0d0c*/ 	.word	0x00000003
        /*0d10*/ 	.word	0x0002d800
        /*0d14*/ 	.short	0x010a
        /*0d16*/ 	.byte	0x3f
	.zero		1


	//   ....[64]....
        /*0d18*/ 	.word	0x000138c0
        /*0d1c*/ 	.word	0x00000000
        /*0d20*/ 	.word	0x0002d830
        /*0d24*/ 	.short	0x010a
        /*0d26*/ 	.byte	0x3f
	.zero		1


	//   ....[65]....
        /*0d28*/ 	.word	0x00013920
        /*0d2c*/ 	.word	0x00000007
        /*0d30*/ 	.word	0x0002d830
        /*0d34*/ 	.short	0x010a
        /*0d36*/ 	.byte	0x3f
	.zero		1


	//   ....[66]....
        /*0d38*/ 	.word	0x00013980
        /*0d3c*/ 	.word	0x00000007
        /*0d40*/ 	.word	0x0002d850
        /*0d44*/ 	.short	0x010a
        /*0d46*/ 	.byte	0x3f
	.zero		1


	//   ....[67]....
        /*0d48*/ 	.word	0x000139e0
        /*0d4c*/ 	.word	0x00000007
        /*0d50*/ 	.word	0x0002d830
        /*0d54*/ 	.short	0x010a
        /*0d56*/ 	.byte	0x3f
	.zero		1


	//   ....[68]....
        /*0d58*/ 	.word	0x00013a40
        /*0d5c*/ 	.word	0x00000007
        /*0d60*/ 	.word	0x0002d850
        /*0d64*/ 	.short	0x010a
        /*0d66*/ 	.byte	0x3f
	.zero		1


	//   ....[69]....
        /*0d68*/ 	.word	0x00013aa0
        /*0d6c*/ 	.word	0x00000005
        /*0d70*/ 	.word	0x0002d850
        /*0d74*/ 	.short	0x010a
        /*0d76*/ 	.byte	0x3f
	.zero		1


	//   ....[70]....
        /*0d78*/ 	.word	0x00013bc0
        /*0d7c*/ 	.word	0x00000002
        /*0d80*/ 	.word	0x0002d840
        /*0d84*/ 	.short	0x010a
        /*0d86*/ 	.byte	0x3f
	.zero		1


	//   ....[71]....
        /*0d88*/ 	.word	0x000149a0
        /*0d8c*/ 	.word	0x00000016
        /*0d90*/ 	.word	0x0002d820
        /*0d94*/ 	.short	0x010a
        /*0d96*/ 	.byte	0x3f
	.zero		1


	//   ....[72]....
        /*0d98*/ 	.word	0x000149f0
        /*0d9c*/ 	.word	0x00000005
        /*0da0*/ 	.word	0x0002d840
        /*0da4*/ 	.short	0x010a
        /*0da6*/ 	.byte	0x3f
	.zero		1


	//   ....[73]....
        /*0da8*/ 	.word	0x00015000
        /*0dac*/ 	.word	0x00000006
        /*0db0*/ 	.word	0x0002d860
        /*0db4*/ 	.short	0x010a
        /*0db6*/ 	.byte	0x3f
	.zero		1


	//   ....[74]....
        /*0db8*/ 	.word	0x000155e0
        /*0dbc*/ 	.word	0x00000000
        /*0dc0*/ 	.word	0x0002d860
        /*0dc4*/ 	.short	0x010a
        /*0dc6*/ 	.byte	0x3f
	.zero		1


	//   ....[75]....
        /*0dc8*/ 	.word	0x000165d0
        /*0dcc*/ 	.word	0x00000007
        /*0dd0*/ 	.word	0x0002d820
        /*0dd4*/ 	.short	0x010a
        /*0dd6*/ 	.byte	0x3f
	.zero		1


	//   ....[76]....
        /*0dd8*/ 	.word	0x00016770
        /*0ddc*/ 	.word	0x00000005
        /*0de0*/ 	.word	0x0002d840
        /*0de4*/ 	.short	0x010a
        /*0de6*/ 	.byte	0x3f
	.zero		1


	//   ....[77]....
        /*0de8*/ 	.word	0x000167c0
        /*0dec*/ 	.word	0x00000003
        /*0df0*/ 	.word	0x0002d840
        /*0df4*/ 	.short	0x010a
        /*0df6*/ 	.byte	0x3f
	.zero		1


	//   ....[78]....
        /*0df8*/ 	.word	0x00016810
        /*0dfc*/ 	.word	0x00000005
        /*0e00*/ 	.word	0x0002d860
        /*0e04*/ 	.short	0x010a
        /*0e06*/ 	.byte	0x3f
	.zero		1


	//----- nvinfo : EIATTR_NUM_MBARRIERS
	.align		4
.L_295:
        /*0e08*/ 	.byte	0x03, 0x38
        /*0e0a*/ 	.short	0x0016


	//----- nvinfo : EIATTR_EXIT_INSTR_OFFSETS
	.align		4
        /*0e0c*/ 	.byte	0x04, 0x1c
        /*0e0e*/ 	.short	(.L_297 - .L_296)


	//   ....[0]....
.L_296:
        /*0e10*/ 	.word	0x000009a0


	//   ....[1]....
        /*0e14*/ 	.word	0x0000d500


	//   ....[2]....
        /*0e18*/ 	.word	0x00013850


	//----- nvinfo : EIATTR_MAX_THREADS
	.align		4
.L_297:
        /*0e1c*/ 	.byte	0x04, 0x05
        /*0e1e*/ 	.short	(.L_299 - .L_298)
.L_298:
        /*0e20*/ 	.word	0x00000200
        /*0e24*/ 	.word	0x00000001
        /*0e28*/ 	.word	0x00000001


	//----- nvinfo : EIATTR_CRS_STACK_SIZE
	.align		4
.L_299:
        /*0e2c*/ 	.byte	0x04, 0x1e
        /*0e2e*/ 	.short	(.L_301 - .L_300)
.L_300:
        /*0e30*/ 	.word	0x00000000


	//----- nvinfo : EIATTR_CBANK_PARAM_SIZE
	.align		4
.L_301:
        /*0e34*/ 	.byte	0x03, 0x19
        /*0e36*/ 	.short	0x0af0


	//----- nvinfo : EIATTR_PARAM_CBANK
	.align		4
        /*0e38*/ 	.byte	0x04, 0x0a
        /*0e3a*/ 	.short	(.L_303 - .L_302)
	.align		4
.L_302:
        /*0e3c*/ 	.word	index@(.nv.constant0._ZN7cutlass13device_kernelIN5flash11enable_sm90INS1_16FlashAttnFwdSm90INS1_25CollectiveMainloopFwdSm90ILi2EN4cute5tupleIJNS5_1CILi1EEES8_S8_EEENS6_IJNS7_ILi192EEENS7_ILi128EEENS7_ILi96EEEEEELi96ENS_6half_tEfNS_4arch4Sm90ELb1ELb0ELb1ELb1ELb1ELb0ELb0ELb0ELb1ELb1ELb1ELb0EEENS1_21CollectiveEpilogueFwdINS6_IJSA_SC_SB_EEES9_SE_SG_Li384ELb1ELb1ELb1ELb0EEENS1_36VarlenDynamicPersistentTileSchedulerILi192ELi128ELi384ELi128ELb1ELb1ELb1ELb1ELb1ELb1EEEEEEEEEvNT_6ParamsE)
        /*0e40*/ 	.short	0x0210
        /*0e42*/ 	.short	0x0af0


	//----- nvinfo : EIATTR_SW_WAR
	.align		4
.L_303:
        /*0e44*/ 	.byte	0x04, 0x36
        /*0e46*/ 	.short	(.L_305 - .L_304)
.L_304:
        /*0e48*/ 	.word	0x00000008
.L_305:


//--------------------- .nv.info._ZN7cutlass13device_kernelIN5flash11enable_sm90INS1_16FlashAttnFwdSm90INS1_25CollectiveMainloopFwdSm90ILi2EN4cute5tupleIJNS5_1CILi1EEES8_S8_EEENS6_IJNS7_ILi192EEENS7_ILi128EEENS7_ILi96EEEEEELi96ENS_6half_tEfNS_4arch4Sm90ELb1ELb0ELb1ELb1ELb1ELb1ELb0ELb0ELb1ELb1ELb1ELb0EEENS1_21CollectiveEpilogueFwdINS6_IJSA_SC_SB_EEES9_SE_SG_Li384ELb1ELb1ELb1ELb0EEENS1_36VarlenDynamicPersistentTileSchedulerILi192ELi128ELi384ELi128ELb1ELb1ELb1ELb1ELb1ELb1EEEEEEEEEvNT_6ParamsE --------------------------
	.section	.nv.info._ZN7cutlass13device_kernelIN5flash11enable_sm90INS1_16FlashAttnFwdSm90INS1_25CollectiveMainloopFwdSm90ILi2EN4cute5tupleIJNS5_1CILi1EEES8_S8_EEENS6_IJNS7_ILi192EEENS7_ILi128EEENS7_ILi96EEEEEELi96ENS_6half_tEfNS_4arch4Sm90ELb1ELb0ELb1ELb1ELb1ELb1ELb0ELb0ELb1ELb1ELb1ELb0EEENS1_21CollectiveEpilogueFwdINS6_IJSA_SC_SB_EEES9_SE_SG_Li384ELb1ELb1ELb1ELb0EEENS1_36VarlenDynamicPersistentTileSchedulerILi192ELi128ELi384ELi128ELb1ELb1ELb1ELb1ELb1ELb1EEEEEEEEEvNT_6ParamsE,"",@"SHT_CUDA_INFO"
	.sectionflags	@""
	.align	4


	//----- nvinfo : EIATTR_CUDA_API_VERSION
	.align		4
        /*0000*/ 	.byte	0x04, 0x37
        /*0002*/ 	.short	(.L_307 - .L_306)
.L_306:
        /*0004*/ 	.word	0x00000082


	//----- nvinfo : EIATTR_KPARAM_INFO
	.align		4
.L_307:
        /*0008*/ 	.byte	0x04, 0x17
        /*000a*/ 	.short	(.L_309 - .L_308)
.L_308:
        /*000c*/ 	.word	0x00000000
        /*0010*/ 	.short	0x0000
        /*0012*/ 	.short	0x0070
        /*0014*/ 	.byte	0x00, 0xf0, 0x01, 0x2a


	//----- nvinfo : EIATTR_SPARSE_MMA_MASK
	.align		4
.L_309:
        /*0018*/ 	.byte	0x03, 0x50
        /*001a*/ 	.short	0x0000


	//----- nvinfo : EIATTR_MAXREG_COUNT
	.align		4
        /*001c*/ 	.byte	0x03, 0x1b
        /*001e*/ 	.short	0x0080


	//----- nvinfo : EIATTR_NUM_BARRIERS
	.align		4
        /*0020*/ 	.byte	0x02, 0x4c
        /*0022*/ 	.byte	0x10
	.zero		1


	//----- nvinfo : EIATTR_EXTERNS
	.align		4
        /*0024*/ 	.byte	0x04, 0x0f
        /*0026*/ 	.short	(.L_311 - .L_310)


	//   ....[0]....
	.align		4
.L_310:
        /*0028*/ 	.word	index@(__assertfail)


	//----- nvinfo : EIATTR_ANNOTATIONS
	.align		4
.L_311:
        /*002c*/ 	.byte	0x04, 0x55
        /*002e*/ 	.short	(.L_313 - .L_312)


	//   ....[0]....
.L_312:
        /* <DEDUP_REMOVED lines=155> */


	//----- nvinfo : EIATTR_MERCURY_ISA_VERSION
	.align		4
.L_313:
        /*09c8*/ 	.byte	0x03, 0x5f
        /*09ca*/ 	.short	0x0101


	//----- nvinfo : EIATTR_UNUSED_LOAD_BYTE_OFFSET
	.align		4
        /*09cc*/ 	.byte	0x04, 0x44
        /*09ce*/ 	.short	(.L_315 - .L_314)


	//   ....[0]....
.L_314:
        /*09d0*/ 	.word	0x00000a90
        /*09d4*/ 	.word	0x0000fff0


	//   ....[1]....
        /*09d8*/ 	.word	0x00015b00
        /*09dc*/ 	.word	0x0000fff0


	//----- nvinfo : EIATTR_INT_WARP_WIDE_INSTR_OFFSETS
	.align		4
.L_315:
        /*09e0*/ 	.byte	0x04, 0x31
        /*09e2*/ 	.short	(.L_317 - .L_316)


	//   ....[0]....
.L_316:
        /*09e4*/ 	.word	0x00000130


	//   ....[1]....
        /*09e8*/ 	.word	0x00000170


	//   ....[2]....
        /*09ec*/ 	.word	0x000001e0


	//   ....[3]....
        /*09f0*/ 	.word	0x0001ba90


	//   ....[4]....
        /*09f4*/ 	.word	0x0001bb20


	//   ....[5]....
        /*09f8*/ 	.word	0x0001e790


	//   ....[6]....
        /*09fc*/ 	.word	0x0001e820


	//----- nvinfo : EIATTR_COOP_GROUP_MASK_REGIDS
	.align		4
.L_317:
        /*0a00*/ 	.byte	0x04, 0x29
        /*0a02*/ 	.short	(.L_319 - .L_318)


	//   ....[0]....
.L_318:
        /*0a04*/ 	.word	0xffffffff


	//   ....[1]....
        /*0a08*/ 	.word	0xffffffff


	//   ....[2]....
        /*0a0c*/ 	.word	0xffffffff


	//   ....[3]....
        /*0a10*/ 	.word	0xffffffff


	//   ....[4]....
        /*0a14*/ 	.word	0xffffffff


	//   ....[5]....
        /*0a18*/ 	.word	0xffffffff


	//   ....[6]....
        /*0a1c*/ 	.word	0xffffffff


	//   ....[7]....
        /*0a20*/ 	.word	0xffffffff


	//   ....[8]....
        /*0a24*/ 	.word	0xffffffff


	//   ....[9]....
        /*0a28*/ 	.word	0xffffffff


	//   ....[10]....
        /*0a2c*/ 	.word	0xffffffff


	//   ....[11]....
        /*0a30*/ 	.word	0xffffffff


	//   ....[12]....
        /*0a34*/ 	.word	0xffffffff


	//   ....[13]....
        /*0a38*/ 	.word	0xffffffff


	//   ....[14]....
        /*0a3c*/ 	.word	0xffffffff


	//   ....[15]....
        /*0a40*/ 	.word	0xffffffff


	//   ....[16]....
        /*0a44*/ 	.word	0xffffffff


	//   ....[17]....
        /*0a48*/ 	.word	0xffffffff


	//   ....[18]....
        /*0a4c*/ 	.word	0xffffffff


	//   ....[19]....
        /*0a50*/ 	.word	0xffffffff


	//   ....[20]....
        /*0a54*/ 	.word	0xffffffff


	//   ....[21]....
        /*0a58*/ 	.word	0xffffffff


	//   ....[22]....
        /*0a5c*/ 	.word	0xffffffff


	//   ....[23]....
        /*0a60*/ 	.word	0xffffffff


	//   ....[24]....
        /*0a64*/ 	.word	0xffffffff


	//   ....[25]....
        /*0a68*/ 	.word	0xffffffff


	//   ....[26]....
        /*0a6c*/ 	.word	0xffffffff


	//   ....[27]....
        /*0a70*/ 	.word	0xffffffff


	//   ....[28]....
        /*0a74*/ 	.word	0xffffffff


	//   ....[29]....
        /*0a78*/ 	.word	0xffffffff


	//   ....[30]....
        /*0a7c*/ 	.word	0xffffffff


	//   ....[31]....
        /*0a80*/ 	.word	0xffffffff


	//   ....[32]....
        /*0a84*/ 	.word	0xffffffff


	//   ....[33]....
        /*0a88*/ 	.word	0xffffffff


	//   ....[34]....
        /*0a8c*/ 	.word	0xffffffff


	//   ....[35]....
        /*0a90*/ 	.word	0xffffffff


	//   ....[36]....
        /*0a94*/ 	.word	0xffffffff


	//   ....[37]....
        /*0a98*/ 	.word	0xffffffff


	//   ....[38]....
        /*0a9c*/ 	.word	0xffffffff


	//   ....[39]....
        /*0aa0*/ 	.word	0xffffffff


	//   ....[40]....
        /*0aa4*/ 	.word	0xffffffff


	//   ....[41]....
        /*0aa8*/ 	.word	0xffffffff


	//   ....[42]....
        /*0aac*/ 	.word	0xffffffff


	//   ....[43]....
        /*0ab0*/ 	.word	0xffffffff


	//   ....[44]....
        /*0ab4*/ 	.word	0xffffffff


	//   ....[45]....
        /*0ab8*/ 	.word	0xffffffff


	//   ....[46]....
        /*0abc*/ 	.word	0xffffffff


	//   ....[47]....
        /*0ac0*/ 	.word	0xffffffff


	//   ....[48]....
        /*0ac4*/ 	.word	0xffffffff


	//   ....[49]....
        /*0ac8*/ 	.word	0xffffffff


	//   ....[50]....
        /*0acc*/ 	.word	0xffffffff


	//   ....[51]....
        /*0ad0*/ 	.word	0xffffffff


	//   ....[52]....
        /*0ad4*/ 	.word	0xffffffff


	//   ....[53]....
        /*0ad8*/ 	.word	0xffffffff


	//   ....[54]....
        /*0adc*/ 	.word	0xffffffff


	//   ....[55]....
        /*0ae0*/ 	.word	0xffffffff


	//   ....[56]....
        /*0ae4*/ 	.word	0xffffffff


	//   ....[57]....
        /*0ae8*/ 	.word	0xffffffff


	//   ....[58]....
        /*0aec*/ 	.word	0xffffffff


	//   ....[59]....
        /*0af0*/ 	.word	0xffffffff


	//   ....[60]....
        /*0af4*/ 	.word	0xffffffff


	//   ....[61]....
        /*0af8*/ 	.word	0xffffffff


	//   ....[62]....
        /*0afc*/ 	.word	0xffffffff


	//   ....[63]....
        /*0b00*/ 	.word	0xffffffff


	//   ....[64]....
        /*0b04*/ 	.word	0xffffffff


	//   ....[65]....
        /*0b08*/ 	.word	0xffffffff


	//   ....[66]....
        /*0b0c*/ 	.word	0xffffffff


	//   ....[67]....
        /*0b10*/ 	.word	0xffffffff


	//   ....[68]....
        /*0b14*/ 	.word	0xffffffff


	//   ....[69]....
        /*0b18*/ 	.word	0xffffffff


	//   ....[70]....
        /*0b1c*/ 	.word	0xffffffff


	//   ....[71]....
        /*0b20*/ 	.word	0xffffffff


	//   ....[72]....
        /*0b24*/ 	.word	0xffffffff


	//   ....[73]....
        /*0b28*/ 	.word	0xffffffff


	//   ....[74]....
        /*0b2c*/ 	.word	0xffffffff


	//   ....[75]....
        /*0b30*/ 	.word	0xffffffff


	//   ....[76]....
        /*0b34*/ 	.word	0xffffffff


	//   ....[77]....
        /*0b38*/ 	.word	0xffffffff


	//   ....[78]....
        /*0b3c*/ 	.word	0xffffffff


	//   ....[79]....
        /*0b40*/ 	.word	0xffffffff


	//   ....[80]....
        /*0b44*/ 	.word	0xffffffff


	//   ....[81]....
        /*0b48*/ 	.word	0xffffffff


	//   ....[82]....
        /*0b4c*/ 	.word	0xffffffff


	//   ....[83]....
        /*0b50*/ 	.word	0xffffffff


	//   ....[84]....
        /*0b54*/ 	.word	0xffffffff


	//   ....[85]....
        /*0b58*/ 	.word	0xffffffff


	//   ....[86]....
        /*0b5c*/ 	.word	0xffffffff


	//   ....[87]....
        /*0b60*/ 	.word	0xffffffff


	//   ....[88]....
        /*0b64*/ 	.word	0xffffffff


	//   ....[89]....
        /*0b68*/ 	.word	0xffffffff


	//   ....[90]....
        /*0b6c*/ 	.word	0xffffffff


	//   ....[91]....
        /*0b70*/ 	.word	0xffffffff


	//   ....[92]....
        /*0b74*/ 	.word	0xffffffff


	//   ....[93]....
        /*0b78*/ 	.word	0xffffffff


	//   ....[94]....
        /*0b7c*/ 	.word	0xffffffff


	//   ....[95]....
        /*0b80*/ 	.word	0xffffffff


	//   ....[96]....
        /*0b84*/ 	.word	0xffffffff


	//   ....[97]....
        /*0b88*/ 	.word	0xffffffff


	//   ....[98]....
        /*0b8c*/ 	.word	0xffffffff


	//   ....[99]....
        /*0b90*/ 	.word	0xffffffff


	//   ....[100]....
        /*0b94*/ 	.word	0xffffffff


	//   ....[101]....
        /*0b98*/ 	.word	0xffffffff


	//   ....[102]....
        /*0b9c*/ 	.word	0xffffffff


	//   ....[103]....
        /*0ba0*/ 	.word	0xffffffff


	//   ....[104]....
        /*0ba4*/ 	.word	0xffffffff


	//   ....[105]....
        /*0ba8*/ 	.word	0xffffffff


	//   ....[106]....
        /*0bac*/ 	.word	0xffffffff


	//   ....[107]....
        /*0bb0*/ 	.word	0xffffffff


	//   ....[108]....
        /*0bb4*/ 	.word	0xffffffff


	//   ....[109]....
        /*0bb8*/ 	.word	0xffffffff


	//   ....[110]....
        /*0bbc*/ 	.word	0xffffffff


	//   ....[111]....
        /*0bc0*/ 	.word	0xffffffff


	//   ....[112]....
        /*0bc4*/ 	.word	0xffffffff


	//   ....[113]....
        /*0bc8*/ 	.word	0xffffffff


	//   ....[114]....
        /*0bcc*/ 	.word	0xffffffff


	//   ....[115]....
        /*0bd0*/ 	.word	0xffffffff


	//   ....[116]....
        /*0bd4*/ 	.word	0xffffffff


	//   ....[117]....
        /*0bd8*/ 	.word	0xffffffff


	//   ....[118]....
        /*0bdc*/ 	.word	0xffffffff


	//   ....[119]....
        /*0be0*/ 	.word	0xffffffff


	//   ....[120]....
        /*0be4*/ 	.word	0xffffffff


	//   ....[121]....
        /*0be8*/ 	.word	0xffffffff


	//   ....[122]....
        /*0bec*/ 	.word	0xffffffff


	//   ....[123]....
        /*0bf0*/ 	.word	0xffffffff


	//   ....[124]....
        /*0bf4*/ 	.word	0xffffffff


	//   ....[125]....
        /*0bf8*/ 	.word	0xffffffff


	//   ....[126]....
        /*0bfc*/ 	.word	0xffffffff


	//   ....[127]....
        /*0c00*/ 	.word	0xffffffff


	//   ....[128]....
        /*0c04*/ 	.word	0xffffffff


	//   ....[129]....
        /*0c08*/ 	.word	0xffffffff


	//   ....[130]....
        /*0c0c*/ 	.word	0xffffffff


	//   ....[131]....
        /*0c10*/ 	.word	0xffffffff


	//   ....[132]....
        /*0c14*/ 	.word	0xffffffff


	//   ....[133]....
        /*0c18*/ 	.word	0xffffffff


	//   ....[134]....
        /*0c1c*/ 	.word	0xffffffff


	//   ....[135]....
        /*0c20*/ 	.word	0xffffffff


	//   ....[136]....
        /*0c24*/ 	.word	0xffffffff


	//   ....[137]....
        /*0c28*/ 	.word	0xffffffff


	//   ....[138]....
        /*0c2c*/ 	.word	0xffffffff


	//   ....[139]....
        /*0c30*/ 	.word	0xffffffff


	//   ....[140]....
        /*0c34*/ 	.word	0xffffffff


	//   ....[141]....
        /*0c38*/ 	.word	0xffffffff


	//   ....[142]....
        /*0c3c*/ 	.word	0xffffffff


	//   ....[143]....
        /*0c40*/ 	.word	0xffffffff


	//   ....[144]....
        /*0c44*/ 	.word	0x0500000f


	//   ....[145]....
        /*0c48*/ 	.word	0x0500000f


	//   ....[146]....
        /*0c4c*/ 	.word	0x0500000f


	//   ....[147]....
        /*0c50*/ 	.word	0x0500000f


	//   ....[148]....
        /*0c54*/ 	.word	0x0500000f


	//   ....[149]....
        /*0c58*/ 	.word	0x0500000f


	//   ....[150]....
        /*0c5c*/ 	.word	0x0500000f


	//   ....[151]....
        /*0c60*/ 	.word	0x0500000f


	//   ....[152]....
        /*0c64*/ 	.word	0x0500000f


	//   ....[153]....
        /*0c68*/ 	.word	0x0500000f


	//   ....[154]....
        /*0c6c*/ 	.word	0x0500000f


	//   ....[155]....
        /*0c70*/ 	.word	0x0500000f


	//   ....[156]....
        /*0c74*/ 	.word	0x0500000f


	//   ....[157]....
        /*0c78*/ 	.word	0x0500000f


	//   ....[158]....
        /*0c7c*/ 	.word	0x0500000f


	//   ....[159]....
        /*0c80*/ 	.word	0x0500000f


	//   ....[160]....
        /*0c84*/ 	.word	0x0500000f


	//   ....[161]....
        /*0c88*/ 	.word	0x0500000f


	//   ....[162]....
        /*0c8c*/ 	.word	0x0500000f


	//   ....[163]....
        /*0c90*/ 	.word	0x0500000f


	//   ....[164]....
        /*0c94*/ 	.word	0x0500000f


	//   ....[165]....
        /*0c98*/ 	.word	0x0500000f


	//   ....[166]....
        /*0c9c*/ 	.word	0x0500000f


	//   ....[167]....
        /*0ca0*/ 	.word	0x0500000f


	//   ....[168]....
        /*0ca4*/ 	.word	0x0500000f


	//   ....[169]....
        /*0ca8*/ 	.word	0x0500000f


	//   ....[170]....
        /*0cac*/ 	.word	0x0500000f


	//   ....[171]....
        /*0cb0*/ 	.word	0x0500000f


	//   ....[172]....
        /*0cb4*/ 	.word	0x0500000f


	//   ....[173]....
        /*0cb8*/ 	.word	0x0500000f


	//   ....[174]....
        /*0cbc*/ 	.word	0x0500000f


	//   ....[175]....
        /*0cc0*/ 	.word	0x0500000f


	//   ....[176]....
        /*0cc4*/ 	.word	0x0500000f


	//   ....[177]....
        /*0cc8*/ 	.word	0x0500000f


	//   ....[178]....
        /*0ccc*/ 	.word	0x0500000f


	//   ....[179]....
        /*0cd0*/ 	.word	0x0500000f


	//   ....[180]....
        /*0cd4*/ 	.word	0x0500000f


	//   ....[181]....
        /*0cd8*/ 	.word	0x0500000f


	//   ....[182]....
        /*0cdc*/ 	.word	0x0500000f


	//   ....[183]....
        /*0ce0*/ 	.word	0x0500000f


	//   ....[184]....
        /*0ce4*/ 	.word	0x0500000f


	//   ....[185]....
        /*0ce8*/ 	.word	0x0500000f


	//   ....[186]....
        /*0cec*/ 	.word	0x0500000f


	//   ....[187]....
        /*0cf0*/ 	.word	0x0500000f


	//   ....[188]....
        /*0cf4*/ 	.word	0x0500000f


	//   ....[189]....
        /*0cf8*/ 	.word	0x0500000f


	//   ....[190]....
        /*0cfc*/ 	.word	0x0500000f


	//   ....[191]....
        /*0d00*/ 	.word	0x0500000f


	//   ....[192]....
        /*0d04*/ 	.word	0x0500000f


	//   ....[193]....
        /*0d08*/ 	.word	0x0500000f


	//   ....[194]....
        /*0d0c*/ 	.word	0x0500000f


	//   ....[195]....
        /*0d10*/ 	.word	0x0500000f


	//   ....[196]....
        /*0d14*/ 	.word	0x0500000f


	//   ....[197]....
        /*0d18*/ 	.word	0x0500000f


	//   ....[198]....
        /*0d1c*/ 	.word	0x0500000f


	//   ....[199]....
        /*0d20*/ 	.word	0x0500000f


	//   ....[200]....
        /*0d24*/ 	.word	0x0500000f


	//   ....[201]....
        /*0d28*/ 	.word	0x0500000f


	//   ....[202]....
        /*0d2c*/ 	.word	0x0500000f


	//   ....[203]....
        /*0d30*/ 	.word	0x0500000f


	//   ....[204]....
        /*0d34*/ 	.word	0x0500000f


	//   ....[205]....
        /*0d38*/ 	.word	0x0500000f


	//   ....[206]....
        /*0d3c*/ 	.word	0x0500000f


	//   ....[207]....
        /*0d40*/ 	.word	0x0500000f


	//   ....[208]....
        /*0d44*/ 	.word	0x0500000f


	//   ....[209]....
        /*0d48*/ 	.word	0x0500000f


	//   ....[210]....
        /*0d4c*/ 	.word	0x0500000f


	//   ....[211]....
        /*0d50*/ 	.word	0x0500000f


	//   ....[212]....
        /*0d54*/ 	.word	0x0500000f


	//   ....[213]....
        /*0d58*/ 	.word	0x0500000f


	//   ....[214]....
        /*0d5c*/ 	.word	0x0500000f


	//   ....[215]....
        /*0d60*/ 	.word	0x0500000f


	//   ....[216]....
        /*0d64*/ 	.word	0x0500000f


	//   ....[217]....
        /*0d68*/ 	.word	0x0500000f


	//   ....[218]....
        /*0d6c*/ 	.word	0x0500000f


	//   ....[219]....
        /*0d70*/ 	.word	0x0500000f


	//   ....[220]....
        /*0d74*/ 	.word	0x0500000f


	//   ....[221]....
        /*0d78*/ 	.word	0x0500000f


	//   ....[222]....
        /*0d7c*/ 	.word	0x0500000f


	//   ....[223]....
        /*0d80*/ 	.word	0x0500000f


	//   ....[224]....
        /*0d84*/ 	.word	0x0500000f


	//   ....[225]....
        /*0d88*/ 	.word	0x0500000f


	//   ....[226]....
        /*0d8c*/ 	.word	0x0500000f


	//   ....[227]....
        /*0d90*/ 	.word	0x0500000f


	//   ....[228]....
        /*0d94*/ 	.word	0x0500000f


	//   ....[229]....
        /*0d98*/ 	.word	0x0500000f


	//   ....[230]....
        /*0d9c*/ 	.word	0x0500000f


	//   ....[231]....
        /*0da0*/ 	.word	0x0500000f


	//   ....[232]....
        /*0da4*/ 	.word	0x0500000f


	//   ....[233]....
        /*0da8*/ 	.word	0x0500000f


	//   ....[234]....
        /*0dac*/ 	.word	0x0500000f


	//   ....[235]....
        /*0db0*/ 	.word	0x0500000f


	//----- nvinfo : EIATTR_COOP_GROUP_INSTR_OFFSETS
	.align		4
.L_319:
        /*0db4*/ 	.byte	0x04, 0x28
        /*0db6*/ 	.short	(.L_321 - .L_320)


	//   ....[0]....
.L_320:
        /*0db8*/ 	.word	0x00000070


	//   ....[1]....
        /*0dbc*/ 	.word	0x00000140


	//   ....[2]....
        /*0dc0*/ 	.word	0x00000190


	//   ....[3]....
        /*0dc4*/ 	.word	0x000003c0


	//   ....[4]....
        /*0dc8*/ 	.word	0x00000520


	//   ....[5]....
        /*0dcc*/ 	.word	0x00000640


	//   ....[6]....
        /*0dd0*/ 	.word	0x000007a0


	//   ....[7]....
        /*0dd4*/ 	.word	0x000036e0


	//   ....[8]....
        /*0dd8*/ 	.word	0x000036f0


	//   ....[9]....
        /*0ddc*/ 	.word	0x000052f0


	//   ....[10]....
        /*0de0*/ 	.word	0x00005300


	//   ....[11]....
        /*0de4*/ 	.word	0x00006cb0


	//   ....[12]....
        /*0de8*/ 	.word	0x00006cc0


	//   ....[13]....
        /*0dec*/ 	.word	0x000071d0


	//   ....[14]....
        /*0df0*/ 	.word	0x000071f0


	//   ....[15]....
        /*0df4*/ 	.word	0x00007b90


	//   ....[16]....
        /*0df8*/ 	.word	0x000082b0


	//   ....[17]....
        /*0dfc*/ 	.word	0x000082c0


	//   ....[18]....
        /*0e00*/ 	.word	0x000082d0


	//   ....[19]....
        /*0e04*/ 	.word	0x000082e0


	//   ....[20]....
        /*0e08*/ 	.word	0x0000a070


	//   ....[21]....
        /*0e0c*/ 	.word	0x0000a080


	//   ....[22]....
        /*0e10*/ 	.word	0x0000a090


	//   ....[23]....
        /*0e14*/ 	.word	0x0000a0a0


	//   ....[24]....
        /*0e18*/ 	.word	0x0000c790


	//   ....[25]....
        /*0e1c*/ 	.word	0x0000c7a0


	//   ....[26]....
        /*0e20*/ 	.word	0x0000d840


	//   ....[27]....
        /*0e24*/ 	.word	0x0000d8c0


	//   ....[28]....
        /*0e28*/ 	.word	0x0000d8e0


	//   ....[29]....
        /*0e2c*/ 	.word	0x0000d900


	//   ....[30]....
        /*0e30*/ 	.word	0x0000eac0


	//   ....[31]....
        /*0e34*/ 	.word	0x0000fbb0


	//   ....[32]....
        /*0e38*/ 	.word	0x0000fc40


	//   ....[33]....
        /*0e3c*/ 	.word	0x000104b0


	//   ....[34]....
        /*0e40*/ 	.word	0x00010530


	//   ....[35]....
        /*0e44*/ 	.word	0x00010f20


	//   ....[36]....
        /*0e48*/ 	.word	0x00010f40


	//   ....[37]....
        /*0e4c*/ 	.word	0x00012130


	//   ....[38]....
        /*0e50*/ 	.word	0x00013680


	//   ....[39]....
        /*0e54*/ 	.word	0x000136e0


	//   ....[40]....
        /*0e58*/ 	.word	0x00013cc0


	//   ....[41]....
        /*0e5c*/ 	.word	0x00013d20


	//   ....[42]....
        /*0e60*/ 	.word	0x00014e60


	//   ....[43]....
        /*0e64*/ 	.word	0x00015090


	//   ....[44]....
        /*0e68*/ 	.word	0x000150b0


	//   ....[45]....
        /*0e6c*/ 	.word	0x00015530


	//   ....[46]....
        /*0e70*/ 	.word	0x00015560


	//   ....[47]....
        /*0e74*/ 	.word	0x000164c0


	//   ....[48]....
        /*0e78*/ 	.word	0x000164e0


	//   ....[49]....
        /*0e7c*/ 	.word	0x000164f0


	//   ....[50]....
        /*0e80*/ 	.word	0x00016500


	//   ....[51]....
        /*0e84*/ 	.word	0x00016ba0


	//   ....[52]....
        /*0e88*/ 	.word	0x00016bb0


	//   ....[53]....
        /*0e8c*/ 	.word	0x00016d00


	//   ....[54]....
        /*0e90*/ 	.word	0x00016d10


	//   ....[55]....
        /*0e94*/ 	.word	0x00017100


	//   ....[56]....
        /*0e98*/ 	.word	0x00017110


	//   ....[57]....
        /*0e9c*/ 	.word	0x00017610


	//   ....[58]....
        /*0ea0*/ 	.word	0x00017620


	//   ....[59]....
        /*0ea4*/ 	.word	0x000183c0


	//   ....[60]....
        /*0ea8*/ 	.word	0x000183d0


	//   ....[61]....
        /*0eac*/ 	.word	0x00018530


	//   ....[62]....
        /*0eb0*/ 	.word	0x00018540


	//   ....[63]....
        /*0eb4*/ 	.word	0x000186f0


	//   ....[64]....
        /*0eb8*/ 	.word	0x000188f0


	//   ....[65]....
        /*0ebc*/ 	.word	0x00018920


	//   ....[66]....
        /*0ec0*/ 	.word	0x00018950


	//   ....[67]....
        /*0ec4*/ 	.word	0x00018980


	//   ....[68]....
        /*0ec8*/ 	.word	0x000189b0


	//   ....[69]....
        /*0ecc*/ 	.word	0x000189e0


	//   ....[70]....
        /*0ed0*/ 	.word	0x00018b70


	//   ....[71]....
        /*0ed4*/ 	.word	0x00018ba0


	//   ....[72]....
        /*0ed8*/ 	.word	0x00018bd0


	//   ....[73]....
        /*0edc*/ 	.word	0x00018c00


	//   ....[74]....
        /*0ee0*/ 	.word	0x00018c30


	//   ....[75]....
        /*0ee4*/ 	.word	0x00018c60


	//   ....[76]....
        /*0ee8*/ 	.word	0x00018cf0


	//   ....[77]....
        /*0eec*/ 	.word	0x00018d20


	//   ....[78]....
        /*0ef0*/ 	.word	0x00018d30


	//   ....[79]....
        /*0ef4*/ 	.word	0x00018d70


	//   ....[80]....
        /*0ef8*/ 	.word	0x0001a2c0


	//   ....[81]....
        /*0efc*/ 	.word	0x0001c6b0


	//   ....[82]....
        /*0f00*/ 	.word	0x0001c6c0


	//   ....[83]....
        /*0f04*/ 	.word	0x0001c780


	//   ....[84]....
        /*0f08*/ 	.word	0x0001c790


	//   ....[85]....
        /*0f0c*/ 	.word	0x0001c840


	//   ....[86]....
        /*0f10*/ 	.word	0x0001c850


	//   ....[87]....
        /*0f14*/ 	.word	0x0001c860


	//   ....[88]....
        /*0f18*/ 	.word	0x0001c870


	//   ....[89]....
        /*0f1c*/ 	.word	0x0001d230


	//   ....[90]....
        /*0f20*/ 	.word	0x0001d260


	//   ....[91]....
        /*0f24*/ 	.word	0x0001d320


	//   ....[92]....
        /*0f28*/ 	.word	0x0001d340


	//   ....[93]....
        /*0f2c*/ 	.word	0x0001d3e0


	//   ....[94]....
        /*0f30*/ 	.word	0x0001d400


	//   ....[95]....
        /*0f34*/ 	.word	0x0001d410


	//   ....[96]....
        /*0f38*/ 	.word	0x0001d420


	//   ....[97]....
        /*0f3c*/ 	.word	0x0001d540


	//   ....[98]....
        /*0f40*/ 	.word	0x0001d550


	//   ....[99]....
        /*0f44*/ 	.word	0x0001d560


	//   ....[100]....
        /*0f48*/ 	.word	0x0001d5f0


	//   ....[101]....
        /*0f4c*/ 	.word	0x0001ddb0


	//   ....[102]....
        /*0f50*/ 	.word	0x0001ddc0


	//   ....[103]....
        /*0f54*/ 	.word	0x0001dde0


	//   ....[104]....
        /*0f58*/ 	.word	0x0001de60


	//   ....[105]....
        /*0f5c*/ 	.word	0x0001de70


	//   ....[106]....
        /*0f60*/ 	.word	0x0001ded0


	//   ....[107]....
        /*0f64*/ 	.word	0x0001df00


	//   ....[108]....
        /*0f68*/ 	.word	0x0001df40


	//   ....[109]....
        /*0f6c*/ 	.word	0x0001e1f0


	//   ....[110]....
        /*0f70*/ 	.word	0x0001e210


	//   ....[111]....
        /*0f74*/ 	.word	0x0001e2b0


	//   ....[112]....
        /*0f78*/ 	.word	0x0001e2c0


	//   ....[113]....
        /*0f7c*/ 	.word	0x0001e350


	//   ....[114]....
        /*0f80*/ 	.word	0x0001e360


	//   ....[115]....
        /*0f84*/ 	.word	0x0001e370


	//   ....[116]....
        /*0f88*/ 	.word	0x0001e400


	//   ....[117]....
        /*0f8c*/ 	.word	0x0001e9d0


	//   ....[118]....
        /*0f90*/ 	.word	0x0001e9e0


	//   ....[119]....
        /*0f94*/ 	.word	0x0001ea60


	//   ....[120]....
        /*0f98*/ 	.word	0x0001eb10


	//   ....[121]....
        /*0f9c*/ 	.word	0x0001eb30


	//   ....[122]....
        /*0fa0*/ 	.word	0x0001ebb0


	//   ....[123]....
        /*0fa4*/ 	.word	0x0001ebd0


	//   ....[124]....
        /*0fa8*/ 	.word	0x0001ebe0


	//   ....[125]....
        /*0fac*/ 	.word	0x0001f020


	//   ....[126]....
        /*0fb0*/ 	.word	0x0001f050


	//   ....[127]....
        /*0fb4*/ 	.word	0x0001f0c0


	//   ....[128]....
        /*0fb8*/ 	.word	0x0001f0f0


	//   ....[129]....
        /*0fbc*/ 	.word	0x0001f120


	//   ....[130]....
        /*0fc0*/ 	.word	0x0001f150


	//   ....[131]....
        /*0fc4*/ 	.word	0x0001f180


	//   ....[132]....
        /*0fc8*/ 	.word	0x0001f1b0


	//   ....[133]....
        /*0fcc*/ 	.word	0x0001f350


	//   ....[134]....
        /*0fd0*/ 	.word	0x0001f380


	//   ....[135]....
        /*0fd4*/ 	.word	0x0001f3b0


	//   ....[136]....
        /*0fd8*/ 	.word	0x0001f3e0


	//   ....[137]....
        /*0fdc*/ 	.word	0x0001f410


	//   ....[138]....
        /*0fe0*/ 	.word	0x0001f440


	//   ....[139]....
        /*0fe4*/ 	.word	0x0001f500


	//   ....[140]....
        /*0fe8*/ 	.word	0x0001f520


	//   ....[141]....
        /*0fec*/ 	.word	0x0001f540


	//   ....[142]....
        /*0ff0*/ 	.word	0x0001f5a0


	//   ....[143]....
        /*0ff4*/ 	.word	0x0001ffd0


	//   ....[144]....
        /*0ff8*/ 	.word	0x00020310


	//   ....[145]....
        /*0ffc*/ 	.word	0x000203a0


	//   ....[146]....
        /*1000*/ 	.word	0x00020490


	//   ....[147]....
        /*1004*/ 	.word	0x00020520


	//   ....[148]....
        /*1008*/ 	.word	0x00020600


	//   ....[149]....
        /*100c*/ 	.word	0x00020690


	//   ....[150]....
        /*1010*/ 	.word	0x00020770


	//   ....[151]....
        /*1014*/ 	.word	0x00020810


	//   ....[152]....
        /*1018*/ 	.word	0x000208a0


	//   ....[153]....
        /*101c*/ 	.word	0x000208f0


	//   ....[154]....
        /*1020*/ 	.word	0x00020940


	//   ....[155]....
        /*1024*/ 	.word	0x00020a20


	//   ....[156]....
        /*1028*/ 	.word	0x00020ab0


	//   ....[157]....
        /*102c*/ 	.word	0x00020b00


	//   ....[158]....
        /*1030*/ 	.word	0x00020b50


	//   ....[159]....
        /*1034*/ 	.word	0x00020e10


	//   ....[160]....
        /*1038*/ 	.word	0x00020e60


	//   ....[161]....
        /*103c*/ 	.word	0x00020ef0


	//   ....[162]....
        /*1040*/ 	.word	0x00020f80


	//   ....[163]....
        /*1044*/ 	.word	0x00021000


	//   ....[164]....
        /*1048*/ 	.word	0x00021050


	//   ....[165]....
        /*104c*/ 	.word	0x000210e0


	//   ....[166]....
        /*1050*/ 	.word	0x00021170


	//   ....[167]....
        /*1054*/ 	.word	0x000211f0


	//   ....[168]....
        /*1058*/ 	.word	0x00021240


	//   ....[169]....
        /*105c*/ 	.word	0x000212d0


	//   ....[170]....
        /*1060*/ 	.word	0x00021360


	//   ....[171]....
        /*1064*/ 	.word	0x00021420


	//   ....[172]....
        /*1068*/ 	.word	0x00021700


	//   ....[173]....
        /*106c*/ 	.word	0x000217f0


	//   ....[174]....
        /*1070*/ 	.word	0x00021880


	//   ....[175]....
        /*1074*/ 	.word	0x000218e0


	//   ....[176]....
        /*1078*/ 	.word	0x00021a00


	//   ....[177]....
        /*107c*/ 	.word	0x00021a60


	//   ....[178]....
        /*1080*/ 	.word	0x00021b80


	//   ....[179]....
        /*1084*/ 	.word	0x00021be0


	//   ....[180]....
        /*1088*/ 	.word	0x00021c90


	//   ....[181]....
        /*108c*/ 	.word	0x00021da0


	//   ....[182]....
        /*1090*/ 	.word	0x00021e10


	//   ....[183]....
        /*1094*/ 	.word	0x00021e70


	//   ....[184]....
        /*1098*/ 	.word	0x00021f80


	//   ....[185]....
        /*109c*/ 	.word	0x00021fe0


	//   ....[186]....
        /*10a0*/ 	.word	0x00022100


	//   ....[187]....
        /*10a4*/ 	.word	0x00022160


	//   ....[188]....
        /*10a8*/ 	.word	0x00022200


	//   ....[189]....
        /*10ac*/ 	.word	0x000222d0


	//   ....[190]....
        /*10b0*/ 	.word	0x000223d0


	//   ....[191]....
        /*10b4*/ 	.word	0x00022430


	//   ....[192]....
        /*10b8*/ 	.word	0x00022510


	//   ....[193]....
        /*10bc*/ 	.word	0x000226a0


	//   ....[194]....
        /*10c0*/ 	.word	0x00022780


	//   ....[195]....
        /*10c4*/ 	.word	0x00022800


	//   ....[196]....
        /*10c8*/ 	.word	0x000228e0


	//   ....[197]....
        /*10cc*/ 	.word	0x00022940


	//   ....[198]....
        /*10d0*/ 	.word	0x00022a10


	//   ....[199]....
        /*10d4*/ 	.word	0x00022a70


	//   ....[200]....
        /*10d8*/ 	.word	0x00022b50


	//   ....[201]....
        /*10dc*/ 	.word	0x00022c40


	//   ....[202]....
        /*10e0*/ 	.word	0x00022ce0


	//   ....[203]....
        /*10e4*/ 	.word	0x00022d40


	//   ....[204]....
        /*10e8*/ 	.word	0x00022e40


	//   ....[205]....
        /*10ec*/ 	.word	0x00022ea0


	//   ....[206]....
        /*10f0*/ 	.word	0x00022fa0


	//   ....[207]....
        /*10f4*/ 	.word	0x00023000


	//   ....[208]....
        /*10f8*/ 	.word	0x000230d0


	//   ....[209]....
        /*10fc*/ 	.word	0x00023220


	//   ....[210]....
        /*1100*/ 	.word	0x000232d0


	//   ....[211]....
        /*1104*/ 	.word	0x000233e0


	//   ....[212]....
        /*1108*/ 	.word	0x000234c0


	//   ....[213]....
        /*110c*/ 	.word	0x00023520


	//   ....[214]....
        /*1110*/ 	.word	0x00023610


	//   ....[215]....
        /*1114*/ 	.word	0x00023670


	//   ....[216]....
        /*1118*/ 	.word	0x00023750


	//   ....[217]....
        /*111c*/ 	.word	0x000237e0


	//   ....[218]....
        /*1120*/ 	.word	0x00023880


	//   ....[219]....
        /*1124*/ 	.word	0x000239f0


	//   ....[220]....
        /*1128*/ 	.word	0x00023a60


	//   ....[221]....
        /*112c*/ 	.word	0x00023ad0


	//   ....[222]....
        /*1130*/ 	.word	0x00023b40


	//   ....[223]....
        /*1134*/ 	.word	0x00023bb0


	//   ....[224]....
        /*1138*/ 	.word	0x00023c30


	//   ....[225]....
        /*113c*/ 	.word	0x00023cb0


	//   ....[226]....
        /*1140*/ 	.word	0x00023d40


	//   ....[227]....
        /*1144*/ 	.word	0x00023db0


	//   ....[228]....
        /*1148*/ 	.word	0x00023e20


	//   ....[229]....
        /*114c*/ 	.word	0x00023e90


	//   ....[230]....
        /*1150*/ 	.word	0x00023f10


	//   ....[231]....
        /*1154*/ 	.word	0x00023f80


	//   ....[232]....
        /*1158*/ 	.word	0x00024030


	//   ....[233]....
        /*115c*/ 	.word	0x00024080


	//   ....[234]....
        /*1160*/ 	.word	0x00024110


	//   ....[235]....
        /*1164*/ 	.word	0x00024240


	//----- nvinfo : EIATTR_REG_RECONFIG
	.align		4
.L_321:
        /*1168*/ 	.byte	0x01, 0x54
	.zero		2


	//----- nvinfo : EIATTR_SYSCALL_OFFSETS
	.align		4
        /*116c*/ 	.byte	0x04, 0x46
        /*116e*/ 	.short	(.L_323 - .L_322)


	//   ....[0]....
.L_322:
        /*1170*/ 	.word	0x00002170


	//   ....[1]....
        /*1174*/ 	.word	0x000022c0


	//   ....[2]....
        /*1178*/ 	.word	0x00007d60


	//   ....[3]....
        /*117c*/ 	.word	0x00008080


	//   ....[4]....
        /*1180*/ 	.word	0x0001bc80


	//   ....[5]....
        /*1184*/ 	.word	0x0001bdd0


	//   ....[6]....
        /*1188*/ 	.word	0x0001bec0


	//   ....[7]....
        /*118c*/ 	.word	0x0001ccf0


	//----- nvinfo : EIATTR_MBARRIER_INSTR_OFFSETS
	.align		4
.L_323:
        /*1190*/ 	.byte	0x04, 0x39
        /*1192*/ 	.short	(.L_325 - .L_324)


	//   ....[0]....
.L_324:
        /*1194*/ 	.word	0x00000270
        /*1198*/ 	.word	0x000000ff
        /*119c*/ 	.word	0x0002d800
        /*11a0*/ 	.short	0x0100
        /*11a2*/ 	.byte	0x08
	.zero		1


	//   ....[1]....
        /*11a4*/ 	.word	0x00000280
        /*11a8*/ 	.word	0x000000ff
        /*11ac*/ 	.word	0x0002d820
        /*11b0*/ 	.short	0x0100
        /*11b2*/ 	.byte	0x08
	.zero		1


	//   ....[2]....
        /*11b4*/ 	.word	0x00000370
        /*11b8*/ 	.word	0x000000ff
        /*11bc*/ 	.word	0x0002d830
        /*11c0*/ 	.short	0x0100
        /*11c2*/ 	.byte	0x08
	.zero		1


	//   ....[3]....
        /*11c4*/ 	.word	0x00000380
        /*11c8*/ 	.word	0x000000ff
        /*11cc*/ 	.word	0x0002d840
        /*11d0*/ 	.short	0x0100
        /*11d2*/ 	.byte	0x08
	.zero		1


	//   ....[4]....
        /*11d4*/ 	.word	0x00000390
        /*11d8*/ 	.word	0x000000ff
        /*11dc*/ 	.word	0x0002d838
        /*11e0*/ 	.short	0x0100
        /*11e2*/ 	.byte	0x08
	.zero		1


	//   ....[5]....
        /*11e4*/ 	.word	0x000003a0
        /*11e8*/ 	.word	0x000000ff
        /*11ec*/ 	.word	0x0002d848
        /*11f0*/ 	.short	0x0100
        /*11f2*/ 	.byte	0x08
	.zero		1


	//   ....[6]....
        /*11f4*/ 	.word	0x000004d0
        /*11f8*/ 	.word	0x000000ff
        /*11fc*/ 	.word	0x0002d850
        /*1200*/ 	.short	0x0100
        /*1202*/ 	.byte	0x08
	.zero		1


	//   ....[7]....
        /*1204*/ 	.word	0x000004e0
        /*1208*/ 	.word	0x000000ff
        /*120c*/ 	.word	0x0002d860
        /*1210*/ 	.short	0x0100
        /*1212*/ 	.byte	0x08
	.zero		1


	//   ....[8]....
        /*1214*/ 	.word	0x000004f0
        /*1218*/ 	.word	0x000000ff
        /*121c*/ 	.word	0x0002d858
        /*1220*/ 	.short	0x0100
        /*1222*/ 	.byte	0x08
	.zero		1


	//   ....[9]....
        /*1224*/ 	.word	0x00000500
        /*1228*/ 	.word	0x000000ff
        /*122c*/ 	.word	0x0002d868
        /*1230*/ 	.short	0x0100
        /*1232*/ 	.byte	0x08
	.zero		1


	//   ....[10]....
        /*1234*/ 	.word	0x000005f0
        /*1238*/ 	.word	0x000000ff
        /*123c*/ 	.word	0x0002d870
        /*1240*/ 	.short	0x0100
        /*1242*/ 	.byte	0x06
	.zero		1


	//   ....[11]....
        /*1244*/ 	.word	0x00000600
        /*1248*/ 	.word	0x000000ff
        /*124c*/ 	.word	0x0002d880
        /*1250*/ 	.short	0x0100
        /*1252*/ 	.byte	0x06
	.zero		1


	//   ....[12]....
        /*1254*/ 	.word	0x00000610
        /*1258*/ 	.word	0x000000ff
        /*125c*/ 	.word	0x0002d878
        /*1260*/ 	.short	0x0100
        /*1262*/ 	.byte	0x06
	.zero		1


	//   ....[13]....
        /*1264*/ 	.word	0x00000620
        /*1268*/ 	.word	0x000000ff
        /*126c*/ 	.word	0x0002d888
        /*1270*/ 	.short	0x0100
        /*1272*/ 	.byte	0x06
	.zero		1


	//   ....[14]....
        /*1274*/ 	.word	0x00000750
        /*1278*/ 	.word	0x000000ff
        /*127c*/ 	.word	0x0002d890
        /*1280*/ 	.short	0x0100
        /*1282*/ 	.byte	0x08
	.zero		1


	//   ....[15]....
        /*1284*/ 	.word	0x00000760
        /*1288*/ 	.word	0x000000ff
        /*128c*/ 	.word	0x0002d8a0
        /*1290*/ 	.short	0x0100
        /*1292*/ 	.byte	0x08
	.zero		1


	//   ....[16]....
        /*1294*/ 	.word	0x00000770
        /*1298*/ 	.word	0x000000ff
        /*129c*/ 	.word	0x0002d898
        /*12a0*/ 	.short	0x0100
        /*12a2*/ 	.byte	0x08
	.zero		1


	//   ....[17]....
        /*12a4*/ 	.word	0x00000780
        /*12a8*/ 	.word	0x000000ff
        /*12ac*/ 	.word	0x0002d8a8
        /*12b0*/ 	.short	0x0100
        /*12b2*/ 	.byte	0x08
	.zero		1


	//   ....[18]....
        /*12b4*/ 	.word	0x000008b0
        /*12b8*/ 	.word	0x000000ff
        /*12bc*/ 	.word	0x0002d8b0
        /*12c0*/ 	.short	0x0100
        /*12c2*/ 	.byte	0x08
	.zero		1


	//   ....[19]....
        /*12c4*/ 	.word	0x000008c0
        /*12c8*/ 	.word	0x000000ff
        /*12cc*/ 	.word	0x0002d8c0
        /*12d0*/ 	.short	0x0100
        /*12d2*/ 	.byte	0x08
	.zero		1


	//   ....[20]....
        /*12d4*/ 	.word	0x000008d0
        /*12d8*/ 	.word	0x000000ff
        /*12dc*/ 	.word	0x0002d8b8
        /*12e0*/ 	.short	0x0100
        /*12e2*/ 	.byte	0x08
	.zero		1


	//   ....[21]....
        /*12e4*/ 	.word	0x000008e0
        /*12e8*/ 	.word	0x000000ff
        /*12ec*/ 	.word	0x0002d8c8
        /*12f0*/ 	.short	0x0100
        /*12f2*/ 	.byte	0x08
	.zero		1


	//   ....[22]....
        /*12f4*/ 	.word	0x00003690
        /*12f8*/ 	.word	0x00000039
        /*12fc*/ 	.word	0x0002d890
        /*1300*/ 	.short	0x010a
        /*1302*/ 	.byte	0x3f
	.zero		1


	//   ....[23]....
        /*1304*/ 	.word	0x000052a0
        /*1308*/ 	.word	0x00000039
        /*130c*/ 	.word	0x0002d890
        /*1310*/ 	.short	0x010a
        /*1312*/ 	.byte	0x3f
	.zero		1


	//   ....[24]....
        /*1314*/ 	.word	0x00006b20
        /*1318*/ 	.word	0x00000039
        /*131c*/ 	.word	0x0002d890
        /*1320*/ 	.short	0x010a
        /*1322*/ 	.byte	0x3f
	.zero		1


	//   ....[25]....
        /*1324*/ 	.word	0x00007040
        /*1328*/ 	.word	0x0000000b
        /*132c*/ 	.word	0x00000000
        /*1330*/ 	.short	0x0101
        /*1332*/ 	.byte	0x3f
	.zero		1


	//   ....[26]....
        /*1334*/ 	.word	0x00007080
        /*1338*/ 	.word	0x00000039
        /*133c*/ 	.word	0x0002d8b0
        /*1340*/ 	.short	0x010a
        /*1342*/ 	.byte	0x3f
	.zero		1


	//   ....[27]....
        /*1344*/ 	.word	0x00007560
        /*1348*/ 	.word	0x00000039
        /*134c*/ 	.word	0x00000000
        /*1350*/ 	.short	0x0101
        /*1352*/ 	.byte	0x3f
	.zero		1


	//   ....[28]....
        /*1354*/ 	.word	0x00007e00
        /*1358*/ 	.word	0x00000002
        /*135c*/ 	.word	0x0002d800
        /*1360*/ 	.short	0x010a
        /*1362*/ 	.byte	0x3f
	.zero		1


	//   ....[29]....
        /*1364*/ 	.word	0x00007e50
        /*1368*/ 	.word	0x00000002
        /*136c*/ 	.word	0x0002d800
        /*1370*/ 	.short	0x010a
        /*1372*/ 	.byte	0x3f
	.zero		1


	//   ....[30]....
        /*1374*/ 	.word	0x00008a50
        /*1378*/ 	.word	0x00000002
        /*137c*/ 	.word	0x0002d800
        /*1380*/ 	.short	0x010a
        /*1382*/ 	.byte	0x3f
	.zero		1


	//   ....[31]....
        /*1384*/ 	.word	0x0000a5e0
        /*1388*/ 	.word	0x00000002
        /*138c*/ 	.word	0x0002d800
        /*1390*/ 	.short	0x010a
        /*1392*/ 	.byte	0x3f
	.zero		1


	//   ....[32]....
        /*1394*/ 	.word	0x0000bd50
        /*1398*/ 	.word	0x00000000
        /*139c*/ 	.word	0x0002d830
        /*13a0*/ 	.short	0x010a
        /*13a2*/ 	.byte	0x3f
	.zero		1


	//   ....[33]....
        /*13a4*/ 	.word	0x0000be20
        /*13a8*/ 	.word	0x00000000
        /*13ac*/ 	.word	0x0002d830
        /*13b0*/ 	.short	0x010a
        /*13b2*/ 	.byte	0x3f
	.zero		1


	//   ....[34]....
        /*13b4*/ 	.word	0x0000db00
        /*13b8*/ 	.word	0x0000000c
        /*13bc*/ 	.word	0x00000000
        /*13c0*/ 	.short	0x0101
        /*13c2*/ 	.byte	0x3f
	.zero		1


	//   ....[35]....
        /*13c4*/ 	.word	0x0000ec10
        /*13c8*/ 	.word	0x00000007
        /*13cc*/ 	.word	0x0002d830
        /*13d0*/ 	.short	0x010a
        /*13d2*/ 	.byte	0x3f
	.zero		1


	//   ....[36]....
        /*13d4*/ 	.word	0x0000ec60
        /*13d8*/ 	.word	0x00000007
        /*13dc*/ 	.word	0x0002d830
        /*13e0*/ 	.short	0x010a
        /*13e2*/ 	.byte	0x3f
	.zero		1


	//   ....[37]....
        /*13e4*/ 	.word	0x0000f110
        /*13e8*/ 	.word	0x00000008
        /*13ec*/ 	.word	0x0002d850
        /*13f0*/ 	.short	0x010a
        /*13f2*/ 	.byte	0x3f
	.zero		1


	//   ....[38]....
        /*13f4*/ 	.word	0x0000f150
        /*13f8*/ 	.word	0x00000008
        /*13fc*/ 	.word	0x0002d850
        /*1400*/ 	.short	0x010a
        /*1402*/ 	.byte	0x3f
	.zero		1


	//   ....[39]....
        /*1404*/ 	.word	0x000112f0
        /*1408*/ 	.word	0x00000050
        /*140c*/ 	.word	0x00000000
        /*1410*/ 	.short	0x0101
        /*1412*/ 	.byte	0x3f
	.zero		1


	//   ....[40]....
        /*1414*/ 	.word	0x00011b20
        /*1418*/ 	.word	0x00000005
        /*141c*/ 	.word	0x00000000
        /*1420*/ 	.short	0x0101
        /*1422*/ 	.byte	0x3f
	.zero		1


	//   ....[41]....
        /*1424*/ 	.word	0x000122a0
        /*1428*/ 	.word	0x00000007
        /*142c*/ 	.word	0x0002d830
        /*1430*/ 	.short	0x010a
        /*1432*/ 	.byte	0x3f
	.zero		1


	//   ....[42]....
        /*1434*/ 	.word	0x000122f0
        /*1438*/ 	.word	0x00000007
        /*143c*/ 	.word	0x0002d830
        /*1440*/ 	.short	0x010a
        /*1442*/ 	.byte	0x3f
	.zero		1


	//   ....[43]....
        /*1444*/ 	.word	0x000127a0
        /*1448*/ 	.word	0x00000008
        /*144c*/ 	.word	0x0002d850
        /*1450*/ 	.short	0x010a
        /*1452*/ 	.byte	0x3f
	.zero		1


	//   ....[44]....
        /*1454*/ 	.word	0x000127e0
        /*1458*/ 	.word	0x00000008
        /*145c*/ 	.word	0x0002d850
        /*1460*/ 	.short	0x010a
        /*1462*/ 	.byte	0x3f
	.zero		1


	//   ....[45]....
        /*1464*/ 	.word	0x00012f30
        /*1468*/ 	.word	0x00000007
        /*146c*/ 	.word	0x00000000
        /*1470*/ 	.short	0x0101
        /*1472*/ 	.byte	0x3f
	.zero		1


	//   ....[46]....
        /*1474*/ 	.word	0x00014800
        /*1478*/ 	.word	0x00000005
        /*147c*/ 	.word	0x00000000
        /*1480*/ 	.short	0x0101
        /*1482*/ 	.byte	0x3f
	.zero		1


	//   ....[47]....
        /*1484*/ 	.word	0x00014ee0
        /*1488*/ 	.word	0x00000006
        /*148c*/ 	.word	0x0002d850
        /*1490*/ 	.short	0x010a
        /*1492*/ 	.byte	0x3f
	.zero		1


	//   ....[48]....
        /*1494*/ 	.word	0x00014f90
        /*1498*/ 	.word	0x00000006
        /*149c*/ 	.word	0x0002d850
        /*14a0*/ 	.short	0x010a
        /*14a2*/ 	.byte	0x3f
	.zero		1


	//   ....[49]....
        /*14a4*/ 	.word	0x00015790
        /*14a8*/ 	.word	0x00000006
        /*14ac*/ 	.word	0x00000000
        /*14b0*/ 	.short	0x0101
        /*14b2*/ 	.byte	0x3f
	.zero		1


	//   ....[50]....
        /*14b4*/ 	.word	0x00016b00
        /*14b8*/ 	.word	0x00000000
        /*14bc*/ 	.word	0x00000000
        /*14c0*/ 	.short	0x0101
        /*14c2*/ 	.byte	0x3f
	.zero		1


	//   ....[51]....
        /*14c4*/ 	.word	0x00017000
        /*14c8*/ 	.word	0x00000006
        /*14cc*/ 	.word	0x00000000
        /*14d0*/ 	.short	0x0101
        /*14d2*/ 	.byte	0x3f
	.zero		1


	//   ....[52]....
        /*14d4*/ 	.word	0x0001a3a0
        /*14d8*/ 	.word	0x00000010
        /*14dc*/ 	.word	0x0002d820
        /*14e0*/ 	.short	0x010a
        /*14e2*/ 	.byte	0x3f
	.zero		1


	//   ....[53]....
        /*14e4*/ 	.word	0x0001a460
        /*14e8*/ 	.word	0x00000009
        /*14ec*/ 	.word	0x0002d8a0
        /*14f0*/ 	.short	0x010a
        /*14f2*/ 	.byte	0x3f
	.zero		1


	//   ....[54]....
        /*14f4*/ 	.word	0x0001a890
        /*14f8*/ 	.word	0x00000009
        /*14fc*/ 	.word	0x0002d8c0
        /*1500*/ 	.short	0x010a
        /*1502*/ 	.byte	0x3f
	.zero		1


	//   ....[55]....
        /*1504*/ 	.word	0x0001adf0
        /*1508*/ 	.word	0x00000009
        /*150c*/ 	.word	0x0002d8a0
        /*1510*/ 	.short	0x010a
        /*1512*/ 	.byte	0x3f
	.zero		1


	//   ....[56]....
        /*1514*/ 	.word	0x0001b210
        /*1518*/ 	.word	0x00000009
        /*151c*/ 	.word	0x0002d8c0
        /*1520*/ 	.short	0x010a
        /*1522*/ 	.byte	0x3f
	.zero		1


	//   ....[57]....
        /*1524*/ 	.word	0x0001c470
        /*1528*/ 	.word	0x00000000
        /*152c*/ 	.word	0x0002d840
        /*1530*/ 	.short	0x010a
        /*1532*/ 	.byte	0x3f
	.zero		1


	//   ....[58]....
        /*1534*/ 	.word	0x0001c9c0
        /*1538*/ 	.word	0x00000000
        /*153c*/ 	.word	0x0002d830
        /*1540*/ 	.short	0x0107
        /*1542*/ 	.byte	0x3f
	.zero		1


	//   ....[59]....
        /*1544*/ 	.word	0x0001ca90
        /*1548*/ 	.word	0x00000000
        /*154c*/ 	.word	0x0002d830
        /*1550*/ 	.short	0x0101
        /*1552*/ 	.byte	0x3f
	.zero		1


	//   ....[60]....
        /*1554*/ 	.word	0x0001d6b0
        /*1558*/ 	.word	0x00000010
        /*155c*/ 	.word	0x0002d800
        /*1560*/ 	.short	0x0107
        /*1562*/ 	.byte	0x3f
	.zero		1


	//   ....[61]....
        /*1564*/ 	.word	0x0001d7a0
        /*1568*/ 	.word	0x00000010
        /*156c*/ 	.word	0x0002d800
        /*1570*/ 	.short	0x0101
        /*1572*/ 	.byte	0x3f
	.zero		1


	//   ....[62]....
        /*1574*/ 	.word	0x0001d7c0
        /*1578*/ 	.word	0x00000010
        /*157c*/ 	.word	0x0002d820
        /*1580*/ 	.short	0x010a
        /*1582*/ 	.byte	0x3f
	.zero		1


	//   ....[63]....
        /*1584*/ 	.word	0x0001dbe0
        /*1588*/ 	.word	0x00000005
        /*158c*/ 	.word	0x0002d840
        /*1590*/ 	.short	0x010a
        /*1592*/ 	.byte	0x3f
	.zero		1


	//   ....[64]....
        /*1594*/ 	.word	0x0001dff0
        /*1598*/ 	.word	0x00000005
        /*159c*/ 	.word	0x0002d830
        /*15a0*/ 	.short	0x0107
        /*15a2*/ 	.byte	0x3f
	.zero		1


	//   ....[65]....
        /*15a4*/ 	.word	0x0001e0b0
        /*15a8*/ 	.word	0x00000005
        /*15ac*/ 	.word	0x0002d830
        /*15b0*/ 	.short	0x0101
        /*15b2*/ 	.byte	0x3f
	.zero		1


	//   ....[66]....
        /*15b4*/ 	.word	0x0001e110
        /*15b8*/ 	.word	0x00000005
        /*15bc*/ 	.word	0x0002d860
        /*15c0*/ 	.short	0x010a
        /*15c2*/ 	.byte	0x3f
	.zero		1


	//   ....[67]....
        /*15c4*/ 	.word	0x0001e5c0
        /*15c8*/ 	.word	0x00000005
        /*15cc*/ 	.word	0x0002d850
        /*15d0*/ 	.short	0x0107
        /*15d2*/ 	.byte	0x3f
	.zero		1


	//   ....[68]....
        /*15d4*/ 	.word	0x0001e6b0
        /*15d8*/ 	.word	0x00000005
        /*15dc*/ 	.word	0x0002d850
        /*15e0*/ 	.short	0x0101
        /*15e2*/ 	.byte	0x3f
	.zero		1


	//   ....[69]....
        /*15e4*/ 	.word	0x0001e8e0
        /*15e8*/ 	.word	0x00000000
        /*15ec*/ 	.word	0x0002d860
        /*15f0*/ 	.short	0x010a
        /*15f2*/ 	.byte	0x3f
	.zero		1


	//   ....[70]....
        /*15f4*/ 	.word	0x0001ed10
        /*15f8*/ 	.word	0x00000000
        /*15fc*/ 	.word	0x0002d850
        /*1600*/ 	.short	0x0107
        /*1602*/ 	.byte	0x3f
	.zero		1


	//   ....[71]....
        /*1604*/ 	.word	0x0001edf0
        /*1608*/ 	.word	0x00000000
        /*160c*/ 	.word	0x0002d850
        /*1610*/ 	.short	0x0101
        /*1612*/ 	.byte	0x3f
	.zero		1


	//   ....[72]....
        /*1614*/ 	.word	0x0001ff50
        /*1618*/ 	.word	0x00000005
        /*161c*/ 	.word	0x0002d820
        /*1620*/ 	.short	0x010a
        /*1622*/ 	.byte	0x3f
	.zero		1


	//   ....[73]....
        /*1624*/ 	.word	0x000200f0
        /*1628*/ 	.word	0x00000003
        /*162c*/ 	.word	0x0002d840
        /*1630*/ 	.short	0x010a
        /*1632*/ 	.byte	0x3f
	.zero		1


	//   ....[74]....
        /*1634*/ 	.word	0x00020180
        /*1638*/ 	.word	0x00000005
        /*163c*/ 	.word	0x0002d840
        /*1640*/ 	.short	0x010a
        /*1642*/ 	.byte	0x3f
	.zero		1


	//   ....[75]....
        /*1644*/ 	.word	0x000201c0
        /*1648*/ 	.word	0x00000003
        /*164c*/ 	.word	0x0002d860
        /*1650*/ 	.short	0x010a
        /*1652*/ 	.byte	0x3f
	.zero		1


	//   ....[76]....
        /*1654*/ 	.word	0x00020200
        /*1658*/ 	.word	0x00000005
        /*165c*/ 	.word	0x0002d860
        /*1660*/ 	.short	0x010a
        /*1662*/ 	.byte	0x3f
	.zero		1


	//   ....[77]....
        /*1664*/ 	.word	0x00020260
        /*1668*/ 	.word	0x00000039
        /*166c*/ 	.word	0x0002d890
        /*1670*/ 	.short	0x010a
        /*1672*/ 	.byte	0x3f
	.zero		1


	//   ....[78]....
        /*1674*/ 	.word	0x000203e0
        /*1678*/ 	.word	0x00000039
        /*167c*/ 	.word	0x0002d890
        /*1680*/ 	.short	0x010a
        /*1682*/ 	.byte	0x3f
	.zero		1


	//   ....[79]....
        /*1684*/ 	.word	0x00020560
        /*1688*/ 	.word	0x00000039
        /*168c*/ 	.word	0x0002d890
        /*1690*/ 	.short	0x010a
        /*1692*/ 	.byte	0x3f
	.zero		1


	//   ....[80]....
        /*1694*/ 	.word	0x000206d0
        /*1698*/ 	.word	0x00000039
        /*169c*/ 	.word	0x0002d8b0
        /*16a0*/ 	.short	0x010a
        /*16a2*/ 	.byte	0x3f
	.zero		1


	//   ....[81]....
        /*16a4*/ 	.word	0x00020980
        /*16a8*/ 	.word	0x00000002
        /*16ac*/ 	.word	0x0002d800
        /*16b0*/ 	.short	0x010a
        /*16b2*/ 	.byte	0x3f
	.zero		1


	//   ....[82]....
        /*16b4*/ 	.word	0x00020b90
        /*16b8*/ 	.word	0x00000002
        /*16bc*/ 	.word	0x0002d800
        /*16c0*/ 	.short	0x010a
        /*16c2*/ 	.byte	0x3f
	.zero		1


	//   ....[83]....
        /*16c4*/ 	.word	0x00020be0
        /*16c8*/ 	.word	0x00000000
        /*16cc*/ 	.word	0x0002d830
        /*16d0*/ 	.short	0x010a
        /*16d2*/ 	.byte	0x3f
	.zero		1


	//   ....[84]....
        /*16d4*/ 	.word	0x00020c30
        /*16d8*/ 	.word	0x00000007
        /*16dc*/ 	.word	0x0002d830
        /*16e0*/ 	.short	0x010a
        /*16e2*/ 	.byte	0x3f
	.zero		1


	//   ....[85]....
        /*16e4*/ 	.word	0x00020c80
        /*16e8*/ 	.word	0x00000008
        /*16ec*/ 	.word	0x0002d850
        /*16f0*/ 	.short	0x010a
        /*16f2*/ 	.byte	0x3f
	.zero		1


	//   ....[86]....
        /*16f4*/ 	.word	0x00020cd0
        /*16f8*/ 	.word	0x00000007
        /*16fc*/ 	.word	0x0002d830
        /*1700*/ 	.short	0x010a
        /*1702*/ 	.byte	0x3f
	.zero		1


	//   ....[87]....
        /*1704*/ 	.word	0x00020d20
        /*1708*/ 	.word	0x00000008
        /*170c*/ 	.word	0x0002d850
        /*1710*/ 	.short	0x010a
        /*1712*/ 	.byte	0x3f
	.zero		1


	//   ....[88]....
        /*1714*/ 	.word	0x00020d70
        /*1718*/ 	.word	0x00000006
        /*171c*/ 	.word	0x0002d850
        /*1720*/ 	.short	0x010a
        /*1722*/ 	.byte	0x3f
	.zero		1


	//   ....[89]....
        /*1724*/ 	.word	0x000214e0
        /*1728*/ 	.word	0x00000010
        /*172c*/ 	.word	0x0002d820
        /*1730*/ 	.short	0x010a
        /*1732*/ 	.byte	0x3f
	.zero		1


	//   ....[90]....
        /*1734*/ 	.word	0x00021530
        /*1738*/ 	.word	0x00000009
        /*173c*/ 	.word	0x0002d8a0
        /*1740*/ 	.short	0x010a
        /*1742*/ 	.byte	0x3f
	.zero		1


	//   ....[91]....
        /*1744*/ 	.word	0x00021580
        /*1748*/ 	.word	0x00000009
        /*174c*/ 	.word	0x0002d8c0
        /*1750*/ 	.short	0x010a
        /*1752*/ 	.byte	0x3f
	.zero		1


	//   ....[92]....
        /*1754*/ 	.word	0x000215d0
        /*1758*/ 	.word	0x00000009
        /*175c*/ 	.word	0x0002d8a0
        /*1760*/ 	.short	0x010a
        /*1762*/ 	.byte	0x3f
	.zero		1


	//   ....[93]....
        /*1764*/ 	.word	0x00021620
        /*1768*/ 	.word	0x00000009
        /*176c*/ 	.word	0x0002d8c0
        /*1770*/ 	.short	0x010a
        /*1772*/ 	.byte	0x3f
	.zero		1


	//   ....[94]....
        /*1774*/ 	.word	0x00021740
        /*1778*/ 	.word	0x00000000
        /*177c*/ 	.word	0x0002d840
        /*1780*/ 	.short	0x010a
        /*1782*/ 	.byte	0x3f
	.zero		1


	//   ....[95]....
        /*1784*/ 	.word	0x000225a0
        /*1788*/ 	.word	0x00000010
        /*178c*/ 	.word	0x0002d820
        /*1790*/ 	.short	0x010a
        /*1792*/ 	.byte	0x3f
	.zero		1


	//   ....[96]....
        /*1794*/ 	.word	0x000225f0
        /*1798*/ 	.word	0x00000005
        /*179c*/ 	.word	0x0002d840
        /*17a0*/ 	.short	0x010a
        /*17a2*/ 	.byte	0x3f
	.zero		1


	//   ....[97]....
        /*17a4*/ 	.word	0x00022b90
        /*17a8*/ 	.word	0x00000005
        /*17ac*/ 	.word	0x0002d860
        /*17b0*/ 	.short	0x010a
        /*17b2*/ 	.byte	0x3f
	.zero		1


	//   ....[98]....
        /*17b4*/ 	.word	0x00023170
        /*17b8*/ 	.word	0x00000000
        /*17bc*/ 	.word	0x0002d860
        /*17c0*/ 	.short	0x010a
        /*17c2*/ 	.byte	0x3f
	.zero		1


	//   ....[99]....
        /*17c4*/ 	.word	0x00024160
        /*17c8*/ 	.word	0x00000005
        /*17cc*/ 	.word	0x0002d820
        /*17d0*/ 	.short	0x010a
        /*17d2*/ 	.byte	0x3f
	.zero		1


	//   ....[100]....
        /*17d4*/ 	.word	0x00024300
        /*17d8*/ 	.word	0x00000003
        /*17dc*/ 	.word	0x0002d840
        /*17e0*/ 	.short	0x010a
        /*17e2*/ 	.byte	0x3f
	.zero		1


	//   ....[101]....
        /*17e4*/ 	.word	0x00024350
        /*17e8*/ 	.word	0x00000005
        /*17ec*/ 	.word	0x0002d840
        /*17f0*/ 	.short	0x010a
        /*17f2*/ 	.byte	0x3f
	.zero		1


	//   ....[102]....
        /*17f4*/ 	.word	0x000243a0
        /*17f8*/ 	.word	0x00000003
        /*17fc*/ 	.word	0x0002d860
        /*1800*/ 	.short	0x010a
        /*1802*/ 	.byte	0x3f
	.zero		1


	//----- nvinfo : EIATTR_NUM_MBARRIERS
	.align		4
.L_325:
        /*1804*/ 	.byte	0x03, 0x38
        /*1806*/ 	.short	0x0016


	//----- nvinfo : EIATTR_EXIT_INSTR_OFFSETS
	.align		4
        /*1808*/ 	.byte	0x04, 0x1c
        /*180a*/ 	.short	(.L_327 - .L_326)


	//   ....[0]....
.L_326:
        /*180c*/ 	.word	0x00020250


	//----- nvinfo : EIATTR_MAX_THREADS
	.align		4
.L_327:
        /*1810*/ 	.byte	0x04, 0x05
        /*1812*/ 	.short	(.L_329 - .L_328)
.L_328:
        /*1814*/ 	.word	0x00000200
        /*1818*/ 	.word	0x00000001
        /*181c*/ 	.word	0x00000001


	//----- nvinfo : EIATTR_CRS_STACK_SIZE
	.align		4
.L_329:
        /*1820*/ 	.byte	0x04, 0x1e
        /*1822*/ 	.short	(.L_331 - .L_330)
.L_330:
        /*1824*/ 	.word	0x00000000


	//----- nvinfo : EIATTR_CBANK_PARAM_SIZE
	.align		4
.L_331:
        /*1828*/ 	.byte	0x03, 0x19
        /*182a*/ 	.short	0x0af0


	//----- nvinfo : EIATTR_PARAM_CBANK
	.align		4
        /*182c*/ 	.byte	0x04, 0x0a
        /*182e*/ 	.short	(.L_333 - .L_332)
	.align		4
.L_332:
        /*1830*/ 	.word	index@(.nv.constant0._ZN7cutlass13device_kernelIN5flash11enable_sm90INS1_16FlashAttnFwdSm90INS1_25CollectiveMainloopFwdSm90ILi2EN4cute5tupleIJNS5_1CILi1EEES8_S8_EEENS6_IJNS7_ILi192EEENS7_ILi128EEENS7_ILi96EEEEEELi96ENS_6half_tEfNS_4arch4Sm90ELb1ELb0ELb1ELb1ELb1ELb1ELb0ELb0ELb1ELb1ELb1ELb0EEENS1_21CollectiveEpilogueFwdINS6_IJSA_SC_SB_EEES9_SE_SG_Li384ELb1ELb1ELb1ELb0EEENS1_36VarlenDynamicPersistentTileSchedulerILi192ELi128ELi384ELi128ELb1ELb1ELb1ELb1ELb1ELb1EEEEEEEEEvNT_6ParamsE)
        /*1834*/ 	.short	0x0210
        /*1836*/ 	.short	0x0af0


	//----- nvinfo : EIATTR_SW_WAR
	.align		4
.L_333:
        /*1838*/ 	.byte	0x04, 0x36
        /*183a*/ 	.short	(.L_335 - .L_334)
.L_334:
        /*183c*/ 	.word	0x00000008
.L_335:


//--------------------- .nv.callgraph             --------------------------
	.section	.nv.callgraph,"",@"SHT_CUDA_CALLGRAPH"
	.align	4
	.sectionentsize	8
	.align		4
        /*0000*/ 	.word	0x00000000
	.align		4
        /*0004*/ 	.word	0xffffffff
	.align		4
        /*0008*/ 	.word	index@(_ZN7cutlass13device_kernelIN5flash11enable_sm90INS1_16FlashAttnFwdSm90INS1_25CollectiveMainloopFwdSm90ILi2EN4cute5tupleIJNS5_1CILi1EEES8_S8_EEENS6_IJNS7_ILi192EEENS7_ILi128EEENS7_ILi96EEEEEELi96ENS_6half_tEfNS_4arch4Sm90ELb0ELb0ELb1ELb0ELb1ELb0ELb0ELb0ELb1ELb1ELb1ELb0EEENS1_21CollectiveEpilogueFwdINS6_IJSA_SC_SB_EEES9_SE_SG_Li384ELb0ELb1ELb1ELb0EEENS1_19SingleTileSchedulerILb0ELb1ELb1ELi192EEEEEEEEEvNT_6ParamsE)
	.align		4
        /*000c*/ 	.word	index@(__assertfail)
	.align		4
        /*0010*/ 	.word	index@(_ZN7cutlass13device_kernelIN5flash11enable_sm90INS1_16FlashAttnFwdSm90INS1_25CollectiveMainloopFwdSm90ILi2EN4cute5tupleIJNS5_1CILi1EEES8_S8_EEENS6_IJNS7_ILi192EEENS7_ILi128EEENS7_ILi96EEEEEELi96ENS_6half_tEfNS_4arch4Sm90ELb0ELb0ELb1ELb1ELb1ELb0ELb0ELb0ELb1ELb1ELb1ELb0EEENS1_21CollectiveEpilogueFwdINS6_IJSA_SC_SB_EEES9_SE_SG_Li384ELb1ELb1ELb1ELb0EEENS1_36VarlenDynamicPersistentTileSchedulerILi192ELi128ELi384ELi128ELb1ELb1ELb1ELb0ELb1ELb1EEEEEEEEEvNT_6ParamsE)
	.align		4
        /*0014*/ 	.word	index@(__assertfail)
	.align		4
        /*0018*/ 	.word	index@(_ZN7cutlass13device_kernelIN5flash11enable_sm90INS1_16FlashAttnFwdSm90INS1_25CollectiveMainloopFwdSm90ILi2EN4cute5tupleIJNS5_1CILi1EEES8_S8_EEENS6_IJNS7_ILi192EEENS7_ILi128EEENS7_ILi96EEEEEELi96ENS_6half_tEfNS_4arch4Sm90ELb0ELb0ELb1ELb1ELb1ELb1ELb0ELb0ELb1ELb1ELb1ELb0EEENS1_21CollectiveEpilogueFwdINS6_IJSA_SC_SB_EEES9_SE_SG_Li384ELb1ELb1ELb1ELb0EEENS1_36VarlenDynamicPersistentTileSchedulerILi192ELi128ELi384ELi128ELb1ELb1ELb1ELb0ELb1ELb1EEEEEEEEEvNT_6ParamsE)
	.align		4
        /*001c*/ 	.word	index@(__assertfail)
	.align		4
        /*0020*/ 	.word	index@(_ZN7cutlass13device_kernelIN5flash11enable_sm90INS1_16FlashAttnFwdSm90INS1_25CollectiveMainloopFwdSm90ILi2EN4cute5tupleIJNS5_1CILi1EEES8_S8_EEENS6_IJNS7_ILi192EEENS7_ILi128EEENS7_ILi96EEEEEELi96ENS_6half_tEfNS_4arch4Sm90ELb0ELb1ELb1ELb0ELb1ELb0ELb0ELb0ELb1ELb1ELb1ELb0EEENS1_21CollectiveEpilogueFwdINS6_IJSA_SC_SB_EEES9_SE_SG_Li384ELb0ELb1ELb1ELb0EEENS1_19SingleTileSchedulerILb0ELb1ELb1ELi192EEEEEEEEEvNT_6ParamsE)
	.align		4
        /*0024*/ 	.word	index@(__assertfail)
	.align		4
        /*0028*/ 	.word	index@(_ZN7cutlass13device_kernelIN5flash11enable_sm90INS1_16FlashAttnFwdSm90INS1_25CollectiveMainloopFwdSm90ILi2EN4cute5tupleIJNS5_1CILi1EEES8_S8_EEENS6_IJNS7_ILi192EEENS7_ILi128EEENS7_ILi96EEEEEELi96ENS_6half_tEfNS_4arch4Sm90ELb0ELb1ELb1ELb1ELb1ELb0ELb0ELb0ELb1ELb1ELb1ELb0EEENS1_21CollectiveEpilogueFwdINS6_IJSA_SC_SB_EEES9_SE_SG_Li384ELb1ELb1ELb1ELb0EEENS1_36VarlenDynamicPersistentTileSchedulerILi192ELi128ELi384ELi128ELb1ELb1ELb1ELb1ELb0ELb1EEEEEEEEEvNT_6ParamsE)
	.align		4
        /*002c*/ 	.word	index@(__assertfail)
	.align		4
        /*0030*/ 	.word	index@(_ZN7cutlass13device_kernelIN5flash11enable_sm90INS1_16FlashAttnFwdSm90INS1_25CollectiveMainloopFwdSm90ILi2EN4cute5tupleIJNS5_1CILi1EEES8_S8_EEENS6_IJNS7_ILi192EEENS7_ILi128EEENS7_ILi96EEEEEELi96ENS_6half_tEfNS_4arch4Sm90ELb0ELb1ELb1ELb1ELb1ELb1ELb0ELb0ELb1ELb1ELb1ELb0EEENS1_21CollectiveEpilogueFwdINS6_IJSA_SC_SB_EEES9_SE_SG_Li384ELb1ELb1ELb1ELb0EEENS1_36VarlenDynamicPersistentTileSchedulerILi192ELi128ELi384ELi128ELb1ELb1ELb1ELb1ELb0ELb1EEEEEEEEEvNT_6ParamsE)
	.align		4
        /*0034*/ 	.word	index@(__assertfail)
	.align		4
        /*0038*/ 	.word	index@(_ZN7cutlass13device_kernelIN5flash11enable_sm90INS1_16FlashAttnFwdSm90INS1_25CollectiveMainloopFwdSm90ILi2EN4cute5tupleIJNS5_1CILi1EEES8_S8_EEENS6_IJNS7_ILi192EEENS7_ILi128EEENS7_ILi96EEEEEELi96ENS_6half_tEfNS_4arch4Sm90ELb1ELb0ELb1ELb0ELb1ELb0ELb0ELb0ELb1ELb1ELb1ELb0EEENS1_21CollectiveEpilogueFwdINS6_IJSA_SC_SB_EEES9_SE_SG_Li384ELb0ELb1ELb1ELb0EEENS1_19SingleTileSchedulerILb0ELb1ELb1ELi192EEEEEEEEEvNT_6ParamsE)
	.align		4
        /*003c*/ 	.word	index@(__assertfail)
	.align		4
        /*0040*/ 	.word	index@(_ZN7cutlass13device_kernelIN5flash11enable_sm90INS1_16FlashAttnFwdSm90INS1_25CollectiveMainloopFwdSm90ILi2EN4cute5tupleIJNS5_1CILi1EEES8_S8_EEENS6_IJNS7_ILi192EEENS7_ILi128EEENS7_ILi96EEEEEELi96ENS_6half_tEfNS_4arch4Sm90ELb1ELb0ELb1ELb1ELb1ELb0ELb0ELb0ELb1ELb1ELb1ELb0EEENS1_21CollectiveEpilogueFwdINS6_IJSA_SC_SB_EEES9_SE_SG_Li384ELb1ELb1ELb1ELb0EEENS1_36VarlenDynamicPersistentTileSchedulerILi192ELi128ELi384ELi128ELb1ELb1ELb1ELb1ELb1ELb1EEEEEEEEEvNT_6ParamsE)
	.align		4
        /*0044*/ 	.word	index@(__assertfail)
	.align		4
        /*0048*/ 	.word	index@(_ZN7cutlass13device_kernelIN5flash11enable_sm90INS1_16FlashAttnFwdSm90INS1_25CollectiveMainloopFwdSm90ILi2EN4cute5tupleIJNS5_1CILi1EEES8_S8_EEENS6_IJNS7_ILi192EEENS7_ILi128EEENS7_ILi96EEEEEELi96ENS_6half_tEfNS_4arch4Sm90ELb1ELb0ELb1ELb1ELb1ELb1ELb0ELb0ELb1ELb1ELb1ELb0EEENS1_21CollectiveEpilogueFwdINS6_IJSA_SC_SB_EEES9_SE_SG_Li384ELb1ELb1ELb1ELb0EEENS1_36VarlenDynamicPersistentTileSchedulerILi192ELi128ELi384ELi128ELb1ELb1ELb1ELb1ELb1ELb1EEEEEEEEEvNT_6ParamsE)
	.align		4
        /*004c*/ 	.word	index@(__assertfail)
	.align		4
        /*0050*/ 	.word	0x00000000
	.align		4
        /*0054*/ 	.word	0xfffffffe
	.align		4
        /*0058*/ 	.word	0x00000000
	.align		4
        /*005c*/ 	.word	0xfffffffd
	.align		4
        /*0060*/ 	.word	0x00000000
	.align		4
        /*0064*/ 	.word	0xfffffffc


//--------------------- .nv.constant4             --------------------------
	.section	.nv.constant4,"a",@progbits
	.align	8
	.align		8
.nv.constant4:
        /*0000*/ 	.dword	__assertfail
	.align		8
        /*0008*/ 	.dword	__unnamed_1
	.align		8
        /*0010*/ 	.dword	__unnamed_2
	.align		8
        /*0018*/ 	.dword	__unnamed_3
	.align		8
        /*0020*/ 	.dword	__unnamed_4
	.align		8
        /*0028*/ 	.dword	__unnamed_5
	.align		8
        /*0030*/ 	.dword	_ZN85_INTERNAL_8aeadf04_49_flash_fwd_hdim96_fp16_paged_split_softcap_sm90_cu_49158569_35274cuda3std3__45__cpo5beginE
	.align		8
        /*0038*/ 	.dword	_ZN85_INTERNAL_8aeadf04_49_flash_fwd_hdim96_fp16_paged_split_softcap_sm90_cu_49158569_35274cuda3std3__45__cpo3endE
	.align		8
        /*0040*/ 	.dword	_ZN85_INTERNAL_8aeadf04_49_flash_fwd_hdim96_fp16_paged_split_softcap_sm90_cu_49158569_35274cuda3std3__45__cpo6cbeginE
	.align		8
        /*0048*/ 	.dword	_ZN85_INTERNAL_8aeadf04_49_flash_fwd_hdim96_fp16_paged_split_softcap_sm90_cu_49158569_35274cuda3std3__45__cpo4cendE
	.align		8
        /*0050*/ 	.dword	_ZN85_INTERNAL_8aeadf04_49_flash_fwd_hdim96_fp16_paged_split_softcap_sm90_cu_49158569_35274cuda3std3__487_GLOBAL__N__8aeadf04_49_flash_fwd_hdim96_fp16_paged_split_softcap_sm90_cu_49158569_35276ignoreE
	.align		8
        /*0058*/ 	.dword	_ZN85_INTERNAL_8aeadf04_49_flash_fwd_hdim96_fp16_paged_split_softcap_sm90_cu_49158569_35274cuda3std3__419piecewise_constructE
	.align		8
        /*0060*/ 	.dword	_ZN85_INTERNAL_8aeadf04_49_flash_fwd_hdim96_fp16_paged_split_softcap_sm90_cu_49158569_35274cuda3std3__48in_placeE
	.align		8
        /*0068*/ 	.dword	_ZN85_INTERNAL_8aeadf04_49_flash_fwd_hdim96_fp16_paged_split_softcap_sm90_cu_49158569_35274cuda3std6ranges3__45__cpo4swapE
	.align		8
        /*0070*/ 	.dword	_ZN85_INTERNAL_8aeadf04_49_flash_fwd_hdim96_fp16_paged_split_softcap_sm90_cu_49158569_35274cuda3std6ranges3__45__cpo9iter_moveE
	.align		8
        /*0078*/ 	.dword	_ZN85_INTERNAL_8aeadf04_49_flash_fwd_hdim96_fp16_paged_split_softcap_sm90_cu_49158569_35274cute7productE
	.align		8
        /*0080*/ 	.dword	_ZN85_INTERNAL_8aeadf04_49_flash_fwd_hdim96_fp16_paged_split_softcap_sm90_cu_49158569_35274cute1_E
	.align		8
        /*0088*/ 	.dword	$str$23
	.align		8
        /*0090*/ 	.dword	$str$24


//--------------------- .text._ZN7cutlass13device_kernelIN5flash11enable_sm90INS1_16FlashAttnFwdSm90INS1_25CollectiveMainloopFwdSm90ILi2EN4cute5tupleIJNS5_1CILi1EEES8_S8_EEENS6_IJNS7_ILi192EEENS7_ILi128EEENS7_ILi96EEEEEELi96ENS_6half_tEfNS_4arch4Sm90ELb0ELb0ELb1ELb0ELb1ELb0ELb0ELb0ELb1ELb1ELb1ELb0EEENS1_21CollectiveEpilogueFwdINS6_IJSA_SC_SB_EEES9_SE_SG_Li384ELb0ELb1ELb1ELb0EEENS1_19SingleTileSchedulerILb0ELb1ELb1ELi192EEEEEEEEEvNT_6ParamsE --------------------------
	.section	.text._ZN7cutlass13device_kernelIN5flash11enable_sm90INS1_16FlashAttnFwdSm90INS1_25CollectiveMainloopFwdSm90ILi2EN4cute5tupleIJNS5_1CILi1EEES8_S8_EEENS6_IJNS7_ILi192EEENS7_ILi128EEENS7_ILi96EEEEEELi96ENS_6half_tEfNS_4arch4Sm90ELb0ELb0ELb1ELb0ELb1ELb0ELb0ELb0ELb1ELb1ELb1ELb0EEENS1_21CollectiveEpilogueFwdINS6_IJSA_SC_SB_EEES9_SE_SG_Li384ELb0ELb1ELb1ELb0EEENS1_19SingleTileSchedulerILb0ELb1ELb1ELi192EEEEEEEEEvNT_6ParamsE,"ax",@progbits
	.align	128
.text._ZN7cutlass13device_kernelIN5flash11enable_sm90INS1_16FlashAttnFwdSm90INS1_25CollectiveMainloopFwdSm90ILi2EN4cute5tupleIJNS5_1CILi1EEES8_S8_EEENS6_IJNS7_ILi192EEENS7_ILi128EEENS7_ILi96EEEEEELi96ENS_6half_tEfNS_4arch4Sm90ELb0ELb0ELb1ELb0ELb1ELb0ELb0ELb0ELb1ELb1ELb1ELb0EEENS1_21CollectiveEpilogueFwdINS6_IJSA_SC_SB_EEES9_SE_SG_Li384ELb0ELb1ELb1ELb0EEENS1_19SingleTileSchedulerILb0ELb1ELb1ELi192EEEEEEEEEvNT_6ParamsE:
        .type           _ZN7cutlass13device_kernelIN5flash11enable_sm90INS1_16FlashAttnFwdSm90INS1_25CollectiveMainloopFwdSm90ILi2EN4cute5tupleIJNS5_1CILi1EEES8_S8_EEENS6_IJNS7_ILi192EEENS7_ILi128EEENS7_ILi96EEEEEELi96ENS_6half_tEfNS_4arch4Sm90ELb0ELb0ELb1ELb0ELb1ELb0ELb0ELb0ELb1ELb1ELb1ELb0EEENS1_21CollectiveEpilogueFwdINS6_IJSA_SC_SB_EEES9_SE_SG_Li384ELb0ELb1ELb1ELb0EEENS1_19SingleTileSchedulerILb0ELb1ELb1ELi192EEEEEEEEEvNT_6ParamsE,@function
        .size           _ZN7cutlass13device_kernelIN5flash11enable_sm90INS1_16FlashAttnFwdSm90INS1_25CollectiveMainloopFwdSm90ILi2EN4cute5tupleIJNS5_1CILi1EEES8_S8_EEENS6_IJNS7_ILi192EEENS7_ILi128EEENS7_ILi96EEEEEELi96ENS_6half_tEfNS_4arch4Sm90ELb0ELb0ELb1ELb0ELb1ELb0ELb0ELb0ELb1ELb1ELb1ELb0EEENS1_21CollectiveEpilogueFwdINS6_IJSA_SC_SB_EEES9_SE_SG_Li384ELb0ELb1ELb1ELb0EEENS1_19SingleTileSchedulerILb0ELb1ELb1ELi192EEEEEEEEEvNT_6ParamsE,(.L_x_2780 - _ZN7cutlass13device_kernelIN5flash11enable_sm90INS1_16FlashAttnFwdSm90INS1_25CollectiveMainloopFwdSm90ILi2EN4cute5tupleIJNS5_1CILi1EEES8_S8_EEENS6_IJNS7_ILi192EEENS7_ILi128EEENS7_ILi96EEEEEELi96ENS_6half_tEfNS_4arch4Sm90ELb0ELb0ELb1ELb0ELb1ELb0ELb0ELb0ELb1ELb1ELb1ELb0EEENS1_21CollectiveEpilogueFwdINS6_IJSA_SC_SB_EEES9_SE_SG_Li384ELb0ELb1ELb1ELb0EEENS1_19SingleTileSchedulerILb0ELb1ELb1ELi192EEEEEEEEEvNT_6ParamsE)
        .other          _ZN7cutlass13device_kernelIN5flash11enable_sm90INS1_16FlashAttnFwdSm90INS1_25CollectiveMainloopFwdSm90ILi2EN4cute5tupleIJNS5_1CILi1EEES8_S8_EEENS6_IJNS7_ILi192EEENS7_ILi128EEENS7_ILi96EEEEEELi96ENS_6half_tEfNS_4arch4Sm90ELb0ELb0ELb1ELb0ELb1ELb0ELb0ELb0ELb1ELb1ELb1ELb0EEENS1_21CollectiveEpilogueFwdINS6_IJSA_SC_SB_EEES9_SE_SG_Li384ELb0ELb1ELb1ELb0EEENS1_19SingleTileSchedulerILb0ELb1ELb1ELi192EEEEEEEEEvNT_6ParamsE,@"STO_CUDA_ENTRY STV_DEFAULT"
_ZN7cutlass13device_kernelIN5flash11enable_sm90INS1_16FlashAttnFwdSm90INS1_25CollectiveMainloopFwdSm90ILi2EN4cute5tupleIJNS5_1CILi1EEES8_S8_EEENS6_IJNS7_ILi192EEENS7_ILi128EEENS7_ILi96EEEEEELi96ENS_6half_tEfNS_4arch4Sm90ELb0ELb0ELb1ELb0ELb1ELb0ELb0ELb0ELb1ELb1ELb1ELb0EEENS1_21CollectiveEpilogueFwdINS6_IJSA_SC_SB_EEES9_SE_SG_Li384ELb0ELb1ELb1ELb0EEENS1_19SingleTileSchedulerILb0ELb1ELb1ELi192EEEEEEEEEvNT_6ParamsE:
[----:B------:R-:W0:Y:S02]  /*0000*/  LDC R1, c[0x0][0x28] ;  /* 0x00000a00ff017b82 */ /* 0x000e240000000800 */
[----:B0-----:R-:W-:Y:S01]  /*0010*/  VIADD R1, R1, 0xfffffff8 ;  /* 0xfffffff801017836 */ /* 0x001fe20000000000 */
[----:B------:R-:W0:Y:S01]  /*0020*/  S2R R22, SR_TID.X ;  /* 0x0000000000167919 */ /* 0x000e220000002100 */
[----:B------:R-:W-:Y:S01]  /*0030*/  ELECT P0, URZ, PT ;  /* 0x00000000003f782f */ /* 0x000fe20003800000 */
[----:B------:R-:W-:Y:S01]  /*0040*/  UMOV UR4, 0x80 ;  /* 0x0000008000047882 */ /* 0x000fe20000000000 */
[----:B------:R-:W-:Y:S01]  /*0050*/  UMOV UR7, 0x180 ;  /* 0x0000018000077882 */ /* 0x000fe20000000000 */
[--C-:B0-----:R-:W-:Y:S02]  /*0060*/  SHF.R.U32.HI R0, RZ, 0x5, R22.reuse ;  /* 0x00000005ff007819 */ /* 0x101fe40000011616 */
[----:B------:R-:W-:-:S03]  /*0070*/  SHF.R.U32.HI R17, RZ, 0x7, R22 ;  /* 0x00000007ff117819 */ /* 0x000fc60000011616 */
[----:B------:R-:W0:Y:S04]  /*0080*/  SHFL.IDX PT, R2, R0, RZ, 0x1f ;  /* 0x00001fff00027589 */ /* 0x000e2800000e0000 */
[----:B------:R1:W2:Y:S01]  /*0090*/  SHFL.IDX PT, R3, R17, RZ, 0x1f ;  /* 0x00001fff11037589 */ /* 0x0002a200000e0000 */
[C---:B0-----:R-:W-:Y:S02]  /*00a0*/  ISETP.NE.OR P0, PT, R2.reuse, RZ, !P0 ;  /* 0x000000ff0200720c */ /* 0x041fe40004705670 */
[----:B------:R-:W-:-:S11]  /*00b0*/  ISETP.NE.AND P1, PT, R2, RZ, PT ;  /* 0x000000ff0200720c */ /* 0x000fd60003f25270 */
[----:B------:R-:W-:Y:S01]  /*00c0*/  VOTEU.ALL UP0, P0 ;  /* 0x00000000003f7886 */ /* 0x000fe20000000000 */
[----:B------:R-:W-:-:S04]  /*00d0*/  VOTEU.ALL UP1, P0 ;  /* 0x00000000003f7886 */ /* 0x000fc80000020000 */
[----:B------:R-:W0:Y:S01]  /*00e0*/  @!UP0 S2UR UR8, SR_CgaCtaId ;  /* 0x00000000000889c3 */ /* 0x000e220000008800 */
[----:B------:R-:W-:Y:S01]  /*00f0*/  @!UP0 UMOV UR6, 0x400 ;  /* 0x0000040000068882 */ /* 0x000fe20000000000 */
[----:B------:R-:W-:-:S04]  /*0100*/  @!UP0 UIADD3 UR4, -UR4, 0x100000, URZ ;  /* 0x0010000004048890 */ /* 0x000fc8000fffe13f */
[----:B------:R-:W-:Y:S02]  /*0110*/  @!UP0 USHF.L.U32 UR5, UR4, 0xb, URZ ;  /* 0x0000000b04058899 */ /* 0x000fe4000800063f */
[----:B------:R-:W-:Y:S02]  /*0120*/  @!UP0 USHF.L.U32 UR4, UR4, 0x1, URZ ;  /* 0x0000000104048899 */ /* 0x000fe4000800063f */
[----:B0-----:R-:W-:Y:S02]  /*0130*/  @!UP0 ULEA UR8, UR8, UR6, 0x18 ;  /* 0x0000000608088291 */ /* 0x001fe4000f8ec03f */
[----:B------:R-:W-:-:S04]  /*0140*/  @!UP0 UIADD3 UR6, -UR7, 0x100000, URZ ;  /* 0x0010000007068890 */ /* 0x000fc8000fffe13f */
[----:B------:R-:W-:Y:S02]  /*0150*/  @!UP0 USHF.L.U32 UR7, UR6, 0xb, URZ ;  /* 0x0000000b06078899 */ /* 0x000fe4000800063f */
[----:B------:R-:W-:Y:S01]  /*0160*/  @!UP0 USHF.L.U32 UR6, UR6, 0x1, URZ ;  /* 0x0000000106068899 */ /* 0x000fe2000800063f */
[----:B------:R-:W-:-:S05]  /*0170*/  VOTEU.ALL UP0, P0 ;  /* 0x00000000003f7886 */ /* 0x000fca0000000000 */
[----:B------:R1:W0:Y:S06]  /*0180*/  @!UP0 SYNCS.EXCH.64 URZ, [UR8+0x2d800], UR4 ;  /* 0x02d80004083f85b2 */ /* 0x00022c0008000100 */
[----:B------:R1:W3:Y:S02]  /*0190*/  @!UP1 SYNCS.EXCH.64 URZ, [UR8+0x2d820], UR6 ;  /* 0x02d82006083f95b2 */ /* 0x0002e40008000100 */
[----:B-12---:R-:W-:Y:S05]  /*01a0*/  @P1 BRA `(.L_x_0) ;  /* 0x0000000000481947 */ /* 0x006fea0003800000 */
[----:B------:R-:W1:Y:S01]  /*01b0*/  S2UR UR5, SR_CgaCtaId ;  /* 0x00000000000579c3 */ /* 0x000e620000008800 */
[----:B------:R-:W-:Y:S01]  /*01c0*/  UMOV UR4, 0x400 ;  /* 0x0000040000047882 */ /* 0x000fe20000000000 */
[----:B------:R-:W-:Y:S01]  /*01d0*/  UMOV UR6, 0x80 ;  /* 0x0000008000067882 */ /* 0x000fe20000000000 */
[----:B------:R-:W-:Y:S01]  /*01e0*/  UMOV UR7, 0x180 ;  /* 0x0000018000077882 */ /* 0x000fe20000000000 */
[----:B------:R-:W-:Y:S01]  /*01f0*/  ELECT P0, URZ, PT ;  /* 0x00000000003f782f */ /* 0x000fe20003800000 */
[----:B-1----:R-:W-:Y:S02]  /*0200*/  ULEA UR8, UR5, UR4, 0x18 ;  /* 0x0000000405087291 */ /* 0x002fe4000f8ec03f */
[----:B------:R-:W-:-:S04]  /*0210*/  UIADD3 UR4, -UR6, 0x100000, URZ ;  /* 0x0010000006047890 */ /* 0x000fc8000fffe13f */
[----:B------:R-:W-:Y:S02]  /*0220*/  USHF.L.U32 UR5, UR4, 0xb, URZ ;  /* 0x0000000b04057899 */ /* 0x000fe4000800063f */
[----:B------:R-:W-:Y:S02]  /*0230*/  USHF.L.U32 UR4, UR4, 0x1, URZ ;  /* 0x0000000104047899 */ /* 0x000fe4000800063f */
[----:B------:R-:W-:-:S04]  /*0240*/  UIADD3 UR6, -UR7, 0x100000, URZ ;  /* 0x0010000007067890 */ /* 0x000fc8000fffe13f */
[----:B------:R-:W-:Y:S02]  /*0250*/  USHF.L.U32 UR7, UR6, 0xb, URZ ;  /* 0x0000000b06077899 */ /* 0x000fe4000800063f */
[----:B------:R-:W-:Y:S01]  /*0260*/  USHF.L.U32 UR6, UR6, 0x1, URZ ;  /* 0x0000000106067899 */ /* 0x000fe2000800063f */
[----:B------:R-:W1:Y:S03]  /*0270*/  FENCE.VIEW.ASYNC.S ;  /* 0x00000000000073c6 */ /* 0x000e660000000000 */
[----:B-1----:R1:W2:Y:S08]  /*0280*/  SYNCS.EXCH.64 URZ, [UR8+0x2d830], UR4 ;  /* 0x02d83004083f75b2 */ /* 0x0022b00008000100 */
[----:B------:R1:W4:Y:S01]  /*0290*/  SYNCS.EXCH.64 URZ, [UR8+0x2d840], UR6 ;  /* 0x02d84006083f75b2 */ /* 0x0003220008000100 */
[----:B------:R1:W0:Y:S01]  /*02a0*/  SYNCS.EXCH.64 URZ, [UR8+0x2d838], UR4 ;  /* 0x02d83804083f75b2 */ /* 0x0002220008000100 */
[----:B------:R1:W0:Y:S01]  /*02b0*/  SYNCS.EXCH.64 URZ, [UR8+0x2d848], UR6 ;  /* 0x02d84806083f75b2 */ /* 0x0002220008000100 */
[----:B------:R-:W-:Y:S01]  /*02c0*/  NOP ;  /* 0x0000000000007918 */ /* 0x000fe20000000000 */
.L_x_0:
[----:B------:R-:W5:Y:S01]  /*02d0*/  SHFL.IDX PT, R2, R0, RZ, 0x1f ;  /* 0x00001fff00027589 */ /* 0x000f6200000e0000 */
[----:B------:R-:W-:Y:S01]  /*02e0*/  NOP ;  /* 0x0000000000007918 */ /* 0x000fe20000000000 */
[----:B-----5:R-:W-:-:S13]  /*02f0*/  ISETP.NE.AND P0, PT, R2, RZ, PT ;  /* 0x000000ff0200720c */ /* 0x020fda0003f05270 */
[----:B------:R-:W-:Y:S05]  /*0300*/  @P0 BRA `(.L_x_1) ;  /* 0x0000000000480947 */ /* 0x000fea0003800000 */
[----:B-1----:R-:W1:Y:S01]  /*0310*/  S2UR UR5, SR_CgaCtaId ;  /* 0x00000000000579c3 */ /* 0x002e620000008800 */
        /* <DEDUP_REMOVED lines=12> */
[----:B-1----:R1:W0:Y:S08]  /*03e0*/  SYNCS.EXCH.64 URZ, [UR8+0x2d850], UR4 ;  /* 0x02d85004083f75b2 */ /* 0x0022300008000100 */
[----:B------:R1:W0:Y:S01]  /*03f0*/  SYNCS.EXCH.64 URZ, [UR8+0x2d860], UR6 ;  /* 0x02d86006083f75b2 */ /* 0x0002220008000100 */
[----:B------:R1:W0:Y:S01]  /*0400*/  SYNCS.EXCH.64 URZ, [UR8+0x2d858], UR4 ;  /* 0x02d85804083f75b2 */ /* 0x0002220008000100 */
[----:B------:R1:W0:Y:S01]  /*0410*/  SYNCS.EXCH.64 URZ, [UR8+0x2d868], UR6 ;  /* 0x02d86806083f75b2 */ /* 0x0002220008000100 */
[----:B------:R-:W-:Y:S01]  /*0420*/  NOP ;  /* 0x0000000000007918 */ /* 0x000fe20000000000 */
.L_x_1:
[----:B------:R-:W5:Y:S01]  /*0430*/  SHFL.IDX PT, R2, R0, RZ, 0x1f ;  /* 0x00001fff00027589 */ /* 0x000f6200000e0000 */
[----:B------:R-:W-:Y:S01]  /*0440*/  NOP ;  /* 0x0000000000007918 */ /* 0x000fe20000000000 */
[----:B-----5:R-:W-:-:S13]  /*0450*/  ISETP.NE.AND P0, PT, R2, RZ, PT ;  /* 0x000000ff0200720c */ /* 0x020fda0003f05270 */
[----:B------:R-:W-:Y:S05]  /*0460*/  @P0 BRA `(.L_x_2) ;  /* 0x0000000000380947 */ /* 0x000fea0003800000 */
[----:B-1----:R-:W1:Y:S01]  /*0470*/  S2UR UR5, SR_CgaCtaId ;  /* 0x00000000000579c3 */ /* 0x002e620000008800 */
[----:B------:R-:W-:Y:S01]  /*0480*/  UMOV UR4, 0x400 ;  /* 0x0000040000047882 */ /* 0x000fe20000000000 */
[----:B------:R-:W-:Y:S01]  /*0490*/  UMOV UR7, 0x80 ;  /* 0x0000008000077882 */ /* 0x000fe20000000000 */
[----:B------:R-:W-:Y:S01]  /*04a0*/  ELECT P0, URZ, PT ;  /* 0x00000000003f782f */ /* 0x000fe20003800000 */
[----:B-1----:R-:W-:Y:S02]  /*04b0*/  ULEA UR6, UR5, UR4, 0x18 ;  /* 0x0000000405067291 */ /* 0x002fe4000f8ec03f */
[----:B------:R-:W-:-:S04]  /*04c0*/  UIADD3 UR4, -UR7, 0x100000, URZ ;  /* 0x0010000007047890 */ /* 0x000fc8000fffe13f */
[----:B------:R-:W-:Y:S02]  /*04d0*/  USHF.L.U32 UR5, UR4, 0xb, URZ ;  /* 0x0000000b04057899 */ /* 0x000fe4000800063f */
[----:B------:R-:W-:Y:S01]  /*04e0*/  USHF.L.U32 UR4, UR4, 0x1, URZ ;  /* 0x0000000104047899 */ /* 0x000fe2000800063f */
[----:B------:R-:W1:Y:S11]  /*04f0*/  FENCE.VIEW.ASYNC.S ;  /* 0x00000000000073c6 */ /* 0x000e760000000000 */
[----:B-1----:R1:W0:Y:S01]  /*0500*/  SYNCS.EXCH.64 URZ, [UR6+0x2d870], UR4 ;  /* 0x02d87004063f75b2 */ /* 0x0022220008000100 */
[----:B------:R1:W0:Y:S01]  /*0510*/  SYNCS.EXCH.64 URZ, [UR6+0x2d880], UR4 ;  /* 0x02d88004063f75b2 */ /* 0x0002220008000100 */
[----:B------:R1:W0:Y:S01]  /*0520*/  SYNCS.EXCH.64 URZ, [UR6+0x2d878], UR4 ;  /* 0x02d87804063f75b2 */ /* 0x0002220008000100 */
[----:B------:R1:W0:Y:S01]  /*0530*/  SYNCS.EXCH.64 URZ, [UR6+0x2d888], UR4 ;  /* 0x02d88804063f75b2 */ /* 0x0002220008000100 */
[----:B------:R-:W-:Y:S01]  /*0540*/  NOP ;  /* 0x0000000000007918 */ /* 0x000fe20000000000 */
.L_x_2:
        /* <DEDUP_REMOVED lines=22> */
.L_x_3:
[----:B------:R-:W5:Y:S01]  /*06b0*/  SHFL.IDX PT, R2, R0, RZ, 0x1f ;  /* 0x00001fff00027589 */ /* 0x000f6200000e0000 */
[----:B------:R-:W-:Y:S01]  /*06c0*/  R2UR UR9, R3 ;  /* 0x00000000030972ca */ /* 0x000fe200000e0000 */
        /* <DEDUP_REMOVED lines=21> */
.L_x_4:
[----:B------:R-:W-:Y:S01]  /*0820*/  UISETP.NE.AND UP0, UPT, UR9, URZ, UPT ;  /* 0x0000003f0900728c */ /* 0x000fe2000bf05270 */
[----:B------:R-:W-:Y:S01]  /*0830*/  NOP ;  /* 0x0000000000007918 */ /* 0x000fe20000000000 */
[----:B------:R-:W-:Y:S01]  /*0840*/  UMOV UR38, 0x1 ;  /* 0x0000000100267882 */ /* 0x000fe20000000000 */
[----:B------:R-:W-:Y:S01]  /*0850*/  ULDC.64 UR36, c[0x0][0x208] ;  /* 0x0000820000247ab9 */ /* 0x000fe20000000a00 */
[----:B------:R-:W-:Y:S01]  /*0860*/  USEL UR38, UR38, 0x2, !UP0 ;  /* 0x0000000226267887 */ /* 0x000fe2000c000000 */
[----:B------:R-:W-:Y:S01]  /*0870*/  BSSY B6, `(.L_x_5) ;  /* 0x0000b94000067945 */ /* 0x000fe20003800000 */
[----:B0-234-:R-:W-:Y:S01]  /*0880*/  BAR.SYNC.DEFER_BLOCKING 0x0 ;  /* 0x0000000000007b1d */ /* 0x01dfe20000010000 */
[----:B------:R-:W-:-:S13]  /*0890*/  PLOP3.LUT P0, PT, PT, PT, UP0, 0x80, 0x0 ;  /* 0x000000000000781c */ /* 0x000fda0003f0f008 */
[----:B------:R-:W-:Y:S05]  /*08a0*/  @!P0 BRA `(.L_x_6) ;  /* 0x0000007c00b48947 */ /* 0x000fea0003800000 */
.L_x_7:
[----:B------:R-:W-:-:S08]  /*08b0*/  NOP ;  /* 0x0000000000007918 */ /* 0x000fd00000000000 */
[----:B------:R-:W0:Y:S02]  /*08c0*/  USETMAXREG.TRY_ALLOC.CTAPOOL UP0, 0xa0 ;  /* 0x000000a0000079c8 */ /* 0x000e240008000600 */
[----:B0-----:R-:W-:-:S13]  /*08d0*/  PLOP3.LUT P0, PT, PT, PT, UP0, 0x80, 0x0 ;  /* 0x000000000000781c */ /* 0x001fda0003f0f008 */
[----:B------:R-:W-:Y:S05]  /*08e0*/  @!P0 BRA `(.L_x_7) ;  /* 0xfffffffc00f08947 */ /* 0x000fea000383ffff */
[----:B-1----:R-:W0:Y:S01]  /*08f0*/  S2UR UR6, SR_CTAID.Y ;  /* 0x00000000000679c3 */ /* 0x002e220000002600 */
[----:B------:R-:W-:Y:S01]  /*0900*/  LOP3.LUT R0, R22, 0xffffff80, RZ, 0xc0, !PT ;  /* 0xffffff8016007812 */ /* 0x000fe200078ec0ff */
[----:B------:R-:W-:Y:S02]  /*0910*/  ULDC UR7, c[0x0][0xc50] ;  /* 0x0003140000077ab9 */ /* 0x000fe40000000800 */
[----:B------:R-:W-:-:S04]  /*0920*/  UISETP.NE.AND UP0, UPT, UR7, 0x1, UPT ;  /* 0x000000010700788c */ /* 0x000fc8000bf05270 */
[----:B------:R-:W-:Y:S08]  /*0930*/  BAR.ARV 0x8, 0x200 ;  /* 0x0208000000007b1d */ /* 0x000ff00000002000 */
[----:B------:R-:W1:Y:S01]  /*0940*/  S2UR UR8, SR_CTAID.Z ;  /* 0x00000000000879c3 */ /* 0x000e620000002700 */
[----:B------:R-:W-:Y:S01]  /*0950*/  ISETP.NE.AND P0, PT, R0, 0x80, PT ;  /* 0x000000800000780c */ /* 0x000fe20003f05270 */
[----:B------:R-:W-:Y:S01]  /*0960*/  @UP0 ULDC UR4, c[0x0][0xc54] ;  /* 0x0003150000040ab9 */ /* 0x000fe20000000800 */
[----:B------:R-:W-:Y:S01]  /*0970*/  @UP0 ULDC UR9, c[0x0][0xc58] ;  /* 0x0003160000090ab9 */ /* 0x000fe20000000800 */
[----:B0-----:R-:W-:-:S10]  /*0980*/  UIMAD.WIDE.U32 UR4, UR6, UR4, URZ ;  /* 0x00000004060472a5 */ /* 0x001fd4000f8e003f */
[----:B------:R-:W-:Y:S06]  /*0990*/  @!P0 BAR.ARV 0x9, 0x100 ;  /* 0x0244000000008b1d */ /* 0x000fec0000002000 */
[----:B------:R-:W-:Y:S01]  /*09a0*/  UMOV UR39, UR6 ;  /* 0x0000000600277c82 */ /* 0x000fe20008000000 */
[----:B------:R-:W-:Y:S01]  /*09b0*/  @UP0 USHF.R.U32.HI UR39, URZ, UR9, UR5 ;  /* 0x000000093f270299 */ /* 0x000fe20008011605 */
[----:B-1----:R-:W-:-:S03]  /*09c0*/  ISETP.LE.AND P0, PT, RZ, UR8, PT ;  /* 0x00000008ff007c0c */ /* 0x002fc6000bf03270 */
[----:B------:R-:W-:-:S04]  /*09d0*/  UIADD3 UR4, -UR39, URZ, URZ ;  /* 0x0000003f27047290 */ /* 0x000fc8000fffe13f */
[----:B------:R-:W-:-:S06]  /*09e0*/  UIMAD UR7, UR7, UR4, UR6 ;  /* 0x00000004070772a4 */ /* 0x000fcc000f8e0206 */
[----:B------:R-:W-:Y:S06]  /*09f0*/  @!P0 BRA `(.L_x_8) ;  /* 0x000000b400ec8947 */ /* 0x000fec0003800000 */
[----:B------:R-:W-:Y:S01]  /*0a00*/  ULDC.64 UR4, c[0x0][0x418] ;  /* 0x0001060000047ab9 */ /* 0x000fe20000000a00 */
[----:B------:R-:W-:Y:S01]  /*0a10*/  ULDC UR43, c[0x0][0x424] ;  /* 0x00010900002b7ab9 */ /* 0x000fe20000000800 */
[----:B------:R-:W-:Y:S01]  /*0a20*/  UISETP.NE.U32.AND UP0, UPT, UR4, URZ, UPT ;  /* 0x0000003f0400728c */ /* 0x000fe2000bf05070 */
[----:B------:R-:W-:Y:S01]  /*0a30*/  IMAD.MOV.U32 R3, RZ, RZ, RZ ;  /* 0x000000ffff037224 */ /* 0x000fe200078e00ff */
[----:B------:R-:W-:Y:S02]  /*0a40*/  ULOP3.LUT UR8, UR7, 0xffff, URZ, 0xc0, !UPT ;  /* 0x0000ffff07087892 */ /* 0x000fe4000f8ec03f */
[----:B------:R-:W-:Y:S01]  /*0a50*/  UISETP.NE.AND.EX UP0, UPT, UR5, URZ, UPT, UP0 ;  /* 0x0000003f0500728c */ /* 0x000fe2000bf05300 */
[----:B------:R-:W-:-:S03]  /*0a60*/  ULDC UR4, c[0x0][0x2f0] ;  /* 0x0000bc0000047ab9 */ /* 0x000fc60000000800 */
[----:B------:R-:W-:-:S04]  /*0a70*/  USEL UR43, UR43, 0x1, UP0 ;  /* 0x000000012b2b7887 */ /* 0x000fc80008000000 */
[----:B------:R-:W-:-:S04]  /*0a80*/  UIMAD UR43, UR43, UR4, URZ ;  /* 0x000000042b2b72a4 */ /* 0x000fc8000f8e023f */
[----:B------:R-:W-:Y:S02]  /*0a90*/  UISETP.GE.AND UP0, UPT, UR43, 0x1, UPT ;  /* 0x000000012b00788c */ /* 0x000fe4000bf06270 */
[----:B------:R-:W-:-:S04]  /*0aa0*/  UIADD3 UR4, UR43, 0x7f, URZ ;  /* 0x0000007f2b047890 */ /* 0x000fc8000fffe03f */
[----:B------:R-:W-:Y:S01]  /*0ab0*/  PLOP3.LUT P0, PT, PT, PT, UP0, 0x80, 0x0 ;  /* 0x000000000000781c */ /* 0x000fe20003f0f008 */
[----:B------:R-:W-:-:S04]  /*0ac0*/  USHF.R.S32.HI UR5, URZ, 0x1f, UR4 ;  /* 0x0000001f3f057899 */ /* 0x000fc80008011404 */
[----:B------:R-:W-:-:S04]  /*0ad0*/  ULEA.HI UR5, UR5, UR4, URZ, 0x7 ;  /* 0x0000000405057291 */ /* 0x000fc8000f8f383f */
[----:B------:R-:W-:-:S04]  /*0ae0*/  USHF.R.S32.HI UR5, URZ, 0x7, UR5 ;  /* 0x000000073f057899 */ /* 0x000fc80008011405 */
[----:B------:R-:W-:Y:S08]  /*0af0*/  @!P0 BRA `(.L_x_9) ;  /* 0x00000000007c8947 */ /* 0x000ff00003800000 */
[----:B------:R-:W-:-:S04]  /*0b00*/  USHF.R.U32.HI UR4, URZ, 0x10, UR7 ;  /* 0x000000103f047899 */ /* 0x000fc80008011607 */
[----:B------:R-:W-:-:S11]  /*0b10*/  UISETP.NE.AND UP0, UPT, UR4, URZ, UPT ;  /* 0x0000003f0400728c */ /* 0x000fd6000bf05270 */
[----:B------:R-:W-:Y:S02]  /*0b20*/  @!UP0 ULDC UR4, c[0x0][0x9f0] ;  /* 0x00027c0000048ab9 */ /* 0x000fe40000000800 */
[----:B------:R-:W-:Y:S01]  /*0b30*/  IMAD.U32 R4, RZ, RZ, UR4 ;  /* 0x00000004ff047e24 */ /* 0x000fe2000f8e00ff */
[----:B------:R-:W-:-:S04]  /*0b40*/  UIADD3 UR6, UR5, -0x1, UR4 ;  /* 0xffffffff05067890 */ /* 0x000fc8000fffe004 */
[-C--:B------:R-:W-:Y:S02]  /*0b50*/  IABS R5, R4.reuse ;  /* 0x0000000400057213 */ /* 0x080fe40000000000 */
[----:B------:R-:W-:Y:S01]  /*0b60*/  IMAD.U32 R6, RZ, RZ, UR6 ;  /* 0x00000006ff067e24 */ /* 0x000fe2000f8e00ff */
[----:B------:R-:W-:Y:S01]  /*0b70*/  IABS R4, R4 ;  /* 0x0000000400047213 */ /* 0x000fe20000000000 */
[----:B------:R-:W0:Y:S01]  /*0b80*/  I2F.RP R0, R5 ;  /* 0x0000000500007306 */ /* 0x000e220000209400 */
[----:B------:R-:W-:-:S03]  /*0b90*/  ULOP3.LUT UR6, UR6, UR4, URZ, 0x3c, !UPT ;  /* 0x0000000406067292 */ /* 0x000fc6000f8e3c3f */
[----:B------:R-:W-:-:S03]  /*0ba0*/  IMAD.MOV R4, RZ, RZ, -R4 ;  /* 0x000000ffff047224 */ /* 0x000fc600078e0a04 */
[----:B------:R-:W-:Y:S01]  /*0bb0*/  ISETP.LE.AND P2, PT, RZ, UR6, PT ;  /* 0x00000006ff007c0c */ /* 0x000fe2000bf43270 */
[----:B0-----:R-:W0:Y:S02]  /*0bc0*/  MUFU.RCP R0, R0 ;  /* 0x0000000000007308 */ /* 0x001e240000001000 */
[----:B0-----:R-:W-:Y:S02]  /*0bd0*/  IADD3 R2, R0, 0xffffffe, RZ ;  /* 0x0ffffffe00027810 */ /* 0x001fe40007ffe0ff */
[----:B------:R-:W-:-:S04]  /*0be0*/  IABS R0, R6 ;  /* 0x0000000600007213 */ /* 0x000fc80000000000 */
[----:B------:R0:W1:Y:S02]  /*0bf0*/  F2I.FTZ.U32.TRUNC.NTZ R3, R2 ;  /* 0x0000000200037305 */ /* 0x000064000021f000 */
[----:B0-----:R-:W-:Y:S01]  /*0c00*/  MOV R2, RZ ;  /* 0x000000ff00027202 */ /* 0x001fe20000000f00 */
[----:B-1----:R-:W-:-:S04]  /*0c10*/  IMAD.MOV R8, RZ, RZ, -R3 ;  /* 0x000000ffff087224 */ /* 0x002fc800078e0a03 */
[----:B------:R-:W-:-:S04]  /*0c20*/  IMAD R7, R8, R5, RZ ;  /* 0x0000000508077224 */ /* 0x000fc800078e02ff */
[----:B------:R-:W-:-:S04]  /*0c30*/  IMAD.HI.U32 R3, R3, R7, R2 ;  /* 0x0000000703037227 */ /* 0x000fc800078e0002 */
[----:B------:R-:W-:Y:S02]  /*0c40*/  IMAD.MOV.U32 R2, RZ, RZ, R4 ;  /* 0x000000ffff027224 */ /* 0x000fe400078e0004 */
[----:B------:R-:W-:-:S04]  /*0c50*/  IMAD.HI.U32 R3, R3, R0, RZ ;  /* 0x0000000003037227 */ /* 0x000fc800078e00ff */
[----:B------:R-:W-:-:S05]  /*0c60*/  IMAD R0, R3, R2, R0 ;  /* 0x0000000203007224 */ /* 0x000fca00078e0200 */
[----:B------:R-:W-:-:S13]  /*0c70*/  ISETP.GT.U32.AND P1, PT, R5, R0, PT ;  /* 0x000000000500720c */ /* 0x000fda0003f24070 */
[----:B------:R-:W-:Y:S02]  /*0c80*/  @!P1 IMAD.IADD R0, R0, 0x1, -R5 ;  /* 0x0000000100009824 */ /* 0x000fe400078e0a05 */
[----:B------:R-:W-:Y:S01]  /*0c90*/  @!P1 VIADD R3, R3, 0x1 ;  /* 0x0000000103039836 */ /* 0x000fe20000000000 */
[----:B------:R-:W-:Y:S02]  /*0ca0*/  ISETP.NE.AND P1, PT, RZ, UR4, PT ;  /* 0x00000004ff007c0c */ /* 0x000fe4000bf25270 */
[----:B------:R-:W-:-:S13]  /*0cb0*/  ISETP.GE.U32.AND P0, PT, R0, R5, PT ;  /* 0x000000050000720c */ /* 0x000fda0003f06070 */
[----:B------:R-:W-:-:S05]  /*0cc0*/  @P0 IADD3 R3, R3, 0x1, RZ ;  /* 0x0000000103030810 */ /* 0x000fca0007ffe0ff */
[----:B------:R-:W-:Y:S01]  /*0cd0*/  @!P2 IMAD.MOV R3, RZ, RZ, -R3 ;  /* 0x000000ffff03a224 */ /* 0x000fe200078e0a03 */
[----:B------:R-:W-:-:S07]  /*0ce0*/  @!P1 LOP3.LUT R3, RZ, UR4, RZ, 0x33, !PT ;  /* 0x00000004ff039c12 */ /* 0x000fce000f8e33ff */
.L_x_9:
[----:B------:R-:W-:Y:S01]  /*0cf0*/  IMAD R16, R3, UR8, RZ ;  /* 0x0000000803107c24 */ /* 0x000fe2000f8e02ff */
[----:B------:R-:W-:Y:S01]  /*0d00*/  PLOP3.LUT P0, PT, PT, PT, PT, 0x80, 0x0 ;  /* 0x000000000000781c */ /* 0x000fe20003f0f070 */
[----:B------:R-:W-:Y:S01]  /*0d10*/  VIADD R18, R22, 0xffffff80 ;  /* 0xffffff8016127836 */ /* 0x000fe20000000000 */
[----:B------:R-:W-:Y:S01]  /*0d20*/  MOV R19, RZ ;  /* 0x000000ff00137202 */ /* 0x000fe20000000f00 */
[----:B------:R-:W-:Y:S01]  /*0d30*/  IMAD.MOV.U32 R0, RZ, RZ, RZ ;  /* 0x000000ffff007224 */ /* 0x000fe200078e00ff */
[----:B------:R-:W-:Y:S02]  /*0d40*/  VIADDMNMX R3, R16, R3, UR5, PT ;  /* 0x0000000510037e46 */ /* 0x000fe4000b800103 */
[----:B------:R-:W-:Y:S02]  /*0d50*/  CS2R R134, SRZ ;  /* 0x0000000000867805 */ /* 0x000fe4000001ff00 */
[----:B------:R-:W-:Y:S02]  /*0d60*/  CS2R R52, SRZ ;  /* 0x0000000000347805 */ /* 0x000fe4000001ff00 */
[----:B------:R-:W-:-:S02]  /*0d70*/  CS2R R50, SRZ ;  /* 0x0000000000327805 */ /* 0x000fc4000001ff00 */
[----:B------:R-:W-:Y:S02]  /*0d80*/  R2UR UR44, R3 ;  /* 0x00000000032c72ca */ /* 0x000fe400000e0000 */
[----:B------:R-:W-:Y:S02]  /*0d90*/  CS2R R42, SRZ ;  /* 0x00000000002a7805 */ /* 0x000fe4000001ff00 */
[----:B------:R-:W-:Y:S02]  /*0da0*/  CS2R R26, SRZ ;  /* 0x00000000001a7805 */ /* 0x000fe4000001ff00 */
[----:B------:R-:W-:Y:S02]  /*0db0*/  CS2R R28, SRZ ;  /* 0x00000000001c7805 */ /* 0x000fe4000001ff00 */
[----:B------:R-:W-:Y:S02]  /*0dc0*/  CS2R R14, SRZ ;  /* 0x00000000000e7805 */ /* 0x000fe4000001ff00 */
[----:B------:R-:W-:-:S02]  /*0dd0*/  CS2R R20, SRZ ;  /* 0x0000000000147805 */ /* 0x000fc4000001ff00 */
[----:B------:R-:W-:Y:S02]  /*0de0*/  CS2R R12, SRZ ;  /* 0x00000000000c7805 */ /* 0x000fe4000001ff00 */
[----:B------:R-:W-:Y:S02]  /*0df0*/  CS2R R6, SRZ ;  /* 0x0000000000067805 */ /* 0x000fe4000001ff00 */
[----:B------:R-:W-:Y:S02]  /*0e00*/  CS2R R8, SRZ ;  /* 0x0000000000087805 */ /* 0x000fe4000001ff00 */
[----:B------:R-:W-:Y:S02]  /*0e10*/  CS2R R4, SRZ ;  /* 0x0000000000047805 */ /* 0x000fe4000001ff00 */
[----:B------:R-:W-:Y:S02]  /*0e20*/  CS2R R48, SRZ ;  /* 0x0000000000307805 */ /* 0x000fe4000001ff00 */
[----:B------:R-:W-:-:S02]  /*0e30*/  CS2R R2, SRZ ;  /* 0x0000000000027805 */ /* 0x000fc4000001ff00 */
[----:B------:R-:W-:Y:S02]  /*0e40*/  CS2R R30, SRZ ;  /* 0x00000000001e7805 */ /* 0x000fe4000001ff00 */
[----:B------:R-:W-:Y:S02]  /*0e50*/  ISETP.LT.AND P1, PT, R16, UR44, PT ;  /* 0x0000002c10007c0c */ /* 0x000fe4000bf21270 */
        /* <DEDUP_REMOVED lines=8> */
[----:B------:R-:W-:Y:S01]  /*0ee0*/  CS2R R38, SRZ ;  /* 0x0000000000267805 */ /* 0x000fe2000001ff00 */
[----:B------:R-:W-:Y:S06]  /*0ef0*/  @!P1 BRA `(.L_x_10) ;  /* 0x0000006000a89947 */ /* 0x000fec0003800000 */
[----:B------:R-:W-:Y:S01]  /*0f00*/  SHF.R.S32.HI R19, RZ, 0x1f, R18 ;  /* 0x0000001fff137819 */ /* 0x000fe20000011412 */
[----:B------:R-:W0:Y:S01]  /*0f10*/  S2UR UR6, SR_CgaCtaId ;  /* 0x00000000000679c3 */ /* 0x000e220000008800 */
[----:B------:R-:W-:Y:S02]  /*0f20*/  UMOV UR41, 0x400 ;  /* 0x0000040000297882 */ /* 0x000fe40000000000 */
[----:B------:R-:W-:-:S04]  /*0f30*/  LEA.HI R23, R19, R18, RZ, 0x7 ;  /* 0x0000001213177211 */ /* 0x000fc800078f38ff */
[----:B------:R-:W-:-:S06]  /*0f40*/  SHF.R.S32.HI R0, RZ, 0x7, R23 ;  /* 0x00000007ff007819 */ /* 0x000fcc0000011417 */
[----:B------:R-:W1:Y:S01]  /*0f50*/  SHFL.IDX PT, R0, R0, RZ, 0x1f ;  /* 0x00001fff00007589 */ /* 0x000e6200000e0000 */
[----:B0-----:R-:W-:-:S04]  /*0f60*/  ULEA UR41, UR6, UR41, 0x18 ;  /* 0x0000002906297291 */ /* 0x001fc8000f8ec03f */
[----:B------:R-:W-:-:S04]  /*0f70*/  UIADD3 UR6, UR41, 0x21800, URZ ;  /* 0x0002180029067890 */ /* 0x000fc8000fffe03f */
[----:B------:R-:W-:Y:S01]  /*0f80*/  ULOP3.LUT UP0, URZ, UR6, 0x3ff, URZ, 0xc0, !UPT ;  /* 0x000003ff063f7892 */ /* 0x000fe2000f80c03f */
[----:B-1----:R-:W-:-:S05]  /*0f90*/  R2UR UR40, R0 ;  /* 0x00000000002872ca */ /* 0x002fca00000e0000 */
[----:B------:R-:W-:-:S08]  /*0fa0*/  PLOP3.LUT P0, PT, PT, PT, UP0, 0x80, 0x0 ;  /* 0x000000000000781c */ /* 0x000fd00003f0f008 */
[----:B------:R-:W-:-:S04]  /*0fb0*/  UIMAD.WIDE UR4, UR40, 0x55555556, URZ ;  /* 0x55555556280478a5 */ /* 0x000fc8000f8e023f */
[----:B------:R-:W-:-:S04]  /*0fc0*/  ULEA.HI UR5, UR5, UR5, URZ, 0x1 ;  /* 0x0000000505057291 */ /* 0x000fc8000f8f083f */
[----:B------:R-:W-:-:S04]  /*0fd0*/  UIMAD UR45, UR5, -0x3, UR40 ;  /* 0xfffffffd052d78a4 */ /* 0x000fc8000f8e0228 */
[----:B------:R-:W-:-:S04]  /*0fe0*/  ULEA UR4, UR45, UR6, 0xd ;  /* 0x000000062d047291 */ /* 0x000fc8000f8e683f */
[----:B------:R-:W-:-:S04]  /*0ff0*/  USHF.R.U32.HI UR4, URZ, 0x4, UR4 ;  /* 0x000000043f047899 */ /* 0x000fc80008011604 */
[----:B------:R-:W-:Y:S01]  /*1000*/  ULOP3.LUT UR42, UR4, 0x3fff, URZ, 0xc0, !UPT ;  /* 0x00003fff042a7892 */ /* 0x000fe2000f8ec03f */
[----:B------:R-:W-:Y:S11]  /*1010*/  @!P0 BRA `(.L_x_11) ;  /* 0x0000000000408947 */ /* 0x000ff60003800000 */
[----:B------:R-:W-:Y:S01]  /*1020*/  MOV R0, 0x0 ;  /* 0x0000000000007802 */ /* 0x000fe20000000f00 */
[----:B------:R-:W-:Y:S01]  /*1030*/  ULDC.64 UR4, c[0x4][0x88] ;  /* 0x0100220000047ab9 */ /* 0x000fe20000000a00 */
[----:B------:R-:W-:Y:S01]  /*1040*/  ULDC.64 UR6, c[0x4][0x28] ;  /* 0x01000a0000067ab9 */ /* 0x000fe20000000a00 */
[----:B------:R-:W-:Y:S01]  /*1050*/  IMAD.U32 R4, RZ, RZ, UR4 ;  /* 0x00000004ff047e24 */ /* 0x000fe2000f8e00ff */
[----:B------:R0:W1:Y:S01]  /*1060*/  LDC.64 R2, c[0x4][R0] ;  /* 0x0100000000027b82 */ /* 0x0000620000000a00 */
[----:B------:R-:W-:Y:S01]  /*1070*/  IMAD.U32 R5, RZ, RZ, UR5 ;  /* 0x00000005ff057e24 */ /* 0x000fe2000f8e00ff */
[----:B------:R-:W-:Y:S01]  /*1080*/  ULDC.64 UR4, c[0x4][0x90] ;  /* 0x0100240000047ab9 */ /* 0x000fe20000000a00 */
[----:B------:R-:W-:Y:S01]  /*1090*/  IMAD.U32 R10, RZ, RZ, UR6 ;  /* 0x00000006ff0a7e24 */ /* 0x000fe2000f8e00ff */
[----:B------:R-:W-:Y:S01]  /*10a0*/  MOV R7, UR5 ;  /* 0x0000000500077c02 */ /* 0x000fe20008000f00 */
[----:B------:R-:W-:Y:S01]  /*10b0*/  IMAD.U32 R6, RZ, RZ, UR4 ;  /* 0x00000004ff067e24 */ /* 0x000fe2000f8e00ff */
[----:B------:R-:W-:Y:S01]  /*10c0*/  MOV R12, 0x1 ;  /* 0x00000001000c7802 */ /* 0x000fe20000000f00 */
[----:B------:R-:W-:-:S02]  /*10d0*/  IMAD.U32 R11, RZ, RZ, UR7 ;  /* 0x00000007ff0b7e24 */ /* 0x000fc4000f8e00ff */
[----:B------:R-:W-:Y:S02]  /*10e0*/  IMAD.MOV.U32 R8, RZ, RZ, 0x70 ;  /* 0x00000070ff087424 */ /* 0x000fe400078e00ff */
[----:B0-----:R-:W-:-:S07]  /*10f0*/  IMAD.MOV.U32 R13, RZ, RZ, RZ ;  /* 0x000000ffff0d7224 */ /* 0x001fce00078e00ff */
[----:B------:R-:W-:-:S07]  /*1100*/  LEPC R20, `(.L_x_11) ;  /* 0x000000001014794e */ /* 0x000fce0000000000 */
[----:B-1----:R-:W-:Y:S05]  /*1110*/  CALL.ABS.NOINC R2 ;  /* 0x0000000002007343 */ /* 0x002fea0003c00000 */
.L_x_11:
[----:B------:R-:W-:Y:S02]  /*1120*/  SHF.L.U32 R2, RZ, 0x1f, RZ ;  /* 0x0000001fff027819 */ /* 0x000fe400000006ff */
[----:B------:R-:W-:Y:S02]  /*1130*/  LEA.HI R7, R19, R18, RZ, 0x4 ;  /* 0x0000001213077211 */ /* 0x000fe400078f20ff */
[----:B------:R-:W0:Y:S02]  /*1140*/  SYNCS.PHASECHK.TRANS64.TRYWAIT P0, [UR41+0x2d800], R2 ;  /* 0x02d80002ff0075a7 */ /* 0x000e240008000169 */
[----:B------:R-:W-:-:S05]  /*1150*/  LOP3.LUT R3, R7, 0xfffffff0, RZ, 0xc0, !PT ;  /* 0xfffffff007037812 */ /* 0x000fca00078ec0ff */
[----:B------:R-:W-:-:S05]  /*1160*/  IMAD.IADD R3, R18, 0x1, -R3 ;  /* 0x0000000112037824 */ /* 0x000fca00078e0a03 */
[----:B------:R-:W-:-:S04]  /*1170*/  SHF.R.S32.HI R0, RZ, 0x1f, R3 ;  /* 0x0000001fff007819 */ /* 0x000fc80000011403 */
[----:B------:R-:W-:Y:S01]  /*1180*/  LEA.HI R5, R0, R3, RZ, 0x3 ;  /* 0x0000000300057211 */ /* 0x000fe200078f18ff */
[----:B0-----:R-:W-:Y:S06]  /*1190*/  @!P0 BRA `(.L_x_12) ;  /* 0x000000b0000c8947 */ /* 0x001fec0003800000 */
.L_x_85:
[----:B------:R-:W-:Y:S01]  /*11a0*/  ULOP3.LUT UR4, UR38, 0x1, URZ, 0xfc, !UPT ;  /* 0x0000000126047892 */ /* 0x000fe2000f8efc3f */
[----:B------:R-:W-:Y:S01]  /*11b0*/  LOP3.LUT R6, R5, 0xfffffff8, RZ, 0xc0, !PT ;  /* 0xfffffff805067812 */ /* 0x000fe200078ec0ff */
[----:B------:R-:W-:-:S03]  /*11c0*/  IMAD.MOV.U32 R4, RZ, RZ, 0x20 ;  /* 0x00000020ff047424 */ /* 0x000fc600078e00ff */
[----:B------:R-:W-:Y:S01]  /*11d0*/  IADD3 R6, R3, -R6, RZ ;  /* 0x8000000603067210 */ /* 0x000fe20007ffe0ff */
[----:B------:R-:W-:-:S03]  /*11e0*/  IMAD.U32 R0, RZ, RZ, UR4 ;  /* 0x00000004ff007e24 */ /* 0x000fc6000f8e00ff */
[----:B------:R-:W-:Y:S02]  /*11f0*/  LOP3.LUT P1, RZ, R6, 0x4, RZ, 0xc0, !PT ;  /* 0x0000000406ff7812 */ /* 0x000fe4000782c0ff */
[----:B------:R-:W-:Y:S02]  /*1200*/  ISETP.NE.AND P0, PT, R0, 0x3, PT ;  /* 0x000000030000780c */ /* 0x000fe40003f05270 */
[----:B------:R-:W-:-:S11]  /*1210*/  SEL R8, R4, 0xffffffe0, !P1 ;  /* 0xffffffe004087807 */ /* 0x000fd60004800000 */
[----:B------:R-:W-:Y:S05]  /*1220*/  @!P0 BRA `(.L_x_13) ;  /* 0x0000000000048947 */ /* 0x000fea0003800000 */
[----:B------:R-:W-:Y:S01]  /*1230*/  BPT.TRAP 0x1 ;  /* 0x000000040000795c */ /* 0x000fe20000300000 */
.L_x_13:
[----:B------:R1:W2:Y:S01]  /*1240*/  SYNCS.PHASECHK.TRANS64.TRYWAIT P1, [UR41+0x2d830], R2 ;  /* 0x02d83002ff0075a7 */ /* 0x0002a20008020169 */
[----:B------:R-:W-:Y:S05]  /*1250*/  @!P0 BRA `(.L_x_14) ;  /* 0x0000000000048947 */ /* 0x000fea0003800000 */
[----:B------:R-:W-:Y:S01]  /*1260*/  BPT.TRAP 0x1 ;  /* 0x000000040000795c */ /* 0x000fe20000300000 */
.L_x_14:
[----:B--2---:R-:W-:Y:S05]  /*1270*/  @P1 BRA `(.L_x_15) ;  /* 0x0000000000081947 */ /* 0x004fea0003800000 */
[----:B------:R-:W2:Y:S02]  /*1280*/  SYNCS.PHASECHK.TRANS64.TRYWAIT P1, [UR41+0x2d830], R2 ;  /* 0x02d83002ff0075a7 */ /* 0x000ea40008020169 */
[----:B--2---:R-:W-:Y:S05]  /*1290*/  @!P1 BRA `(.L_x_16) ;  /* 0x000000ac00e49947 */ /* 0x004fea0003800000 */
.L_x_15:
[----:B------:R-:W-:Y:S01]  /*12a0*/  ULEA UR4, UR45, UR41, 0xc ;  /* 0x000000292d047291 */ /* 0x000fe2000f8e603f */
[----:B------:R-:W-:Y:S01]  /*12b0*/  IMAD.MOV.U32 R0, RZ, RZ, RZ ;  /* 0x000000ffff007224 */ /* 0x000fe200078e00ff */
[----:B------:R-:W-:Y:S01]  /*12c0*/  MOV R135, RZ ;  /* 0x000000ff00877202 */ /* 0x000fe20000000f00 */
[----:B--2---:R-:W-:Y:S01]  /*12d0*/  IMAD.MOV.U32 R3, RZ, RZ, -0x7fffffe0 ;  /* 0x80000020ff037424 */ /* 0x004fe200078e00ff */
[----:B------:R-:W-:-:S04]  /*12e0*/  UIADD3 UR4, UR4, 0xc400, URZ ;  /* 0x0000c40004047890 */ /* 0x000fc8000fffe03f */
[----:B------:R-:W-:-:S04]  /*12f0*/  USHF.R.U32.HI UR4, URZ, 0x4, UR4 ;  /* 0x000000043f047899 */ /* 0x000fc80008011604 */
[----:B------:R-:W-:-:S06]  /*1300*/  ULOP3.LUT UR4, UR4, 0x3fff, URZ, 0xc0, !UPT ;  /* 0x00003fff04047892 */ /* 0x000fcc000f8ec03f */
[----:B01----:R-:W-:Y:S01]  /*1310*/  IMAD.U32 R2, RZ, RZ, UR4 ;  /* 0x00000004ff027e24 */ /* 0x003fe2000f8e00ff */
[----:B------:R-:W-:Y:S05]  /*1320*/  WARPSYNC.ALL ;  /* 0x0000000000007948 */ /* 0x000fea0003800000 */
[----:B------:R-:W-:Y:S01]  /*1330*/  LOP3.LUT R2, R2, 0x10000, RZ, 0xfc, !PT ;  /* 0x0001000002027812 */ /* 0x000fe200078efcff */
[----:B------:R-:W-:-:S03]  /*1340*/  UIADD3 UR4, UR41, 0x15400, URZ ;  /* 0x0001540029047890 */ /* 0x000fc6000fffe03f */
[C---:B------:R-:W-:Y:S01]  /*1350*/  R2UR UR8, R2.reuse ;  /* 0x00000000020872ca */ /* 0x040fe200000e0000 */
[----:B------:R-:W-:Y:S01]  /*1360*/  WARPGROUP.ARRIVE ;  /* 0x00000000000079c5 */ /* 0x000fe20000000000 */
[----:B------:R-:W-:Y:S01]  /*1370*/  R2UR UR9, R3 ;  /* 0x00000000030972ca */ /* 0x000fe200000e0000 */
[----:B------:R-:W-:Y:S01]  /*1380*/  USHF.R.U32.HI UR4, URZ, 0x4, UR4 ;  /* 0x000000043f047899 */ /* 0x000fe20008011604 */
[----:B------:R-:W-:Y:S01]  /*1390*/  R2UR UR24, R2 ;  /* 0x00000000021872ca */ /* 0x000fe200000e0000 */
[----:B------:R-:W-:Y:S01]  /*13a0*/  UMOV UR11, 0x80000020 ;  /* 0x80000020000b7882 */ /* 0x000fe20000000000 */
[----:B------:R-:W-:Y:S01]  /*13b0*/  UMOV UR13, 0x80000020 ;  /* 0x80000020000d7882 */ /* 0x000fe20000000000 */
[----:B------:R-:W-:Y:S01]  /*13c0*/  ULOP3.LUT UR4, UR4, 0x3fff, URZ, 0xc0, !UPT ;  /* 0x00003fff04047892 */ /* 0x000fe2000f8ec03f */
[----:B------:R-:W0:Y:S01]  /*13d0*/  S2UR UR6, SR_CgaCtaId ;  /* 0x00000000000679c3 */ /* 0x000e220000008800 */
[----:B------:R-:W-:Y:S01]  /*13e0*/  UMOV UR15, 0x80000020 ;  /* 0x80000020000f7882 */ /* 0x000fe20000000000 */
[----:B------:R-:W-:Y:S01]  /*13f0*/  UMOV UR17, 0x80000020 ;  /* 0x8000002000117882 */ /* 0x000fe20000000000 */
[----:B------:R-:W-:Y:S01]  /*1400*/  ULOP3.LUT UR32, UR4, 0x10000, URZ, 0xfc, !UPT ;  /* 0x0001000004207892 */ /* 0x000fe2000f8efc3f */
[----:B------:R-:W-:Y:S01]  /*1410*/  UMOV UR19, 0x80000020 ;  /* 0x8000002000137882 */ /* 0x000fe20000000000 */
[----:B------:R-:W-:-:S02]  /*1420*/  UMOV UR21, 0x80000020 ;  /* 0x8000002000157882 */ /* 0x000fc40000000000 */
[----:B------:R-:W-:Y:S02]  /*1430*/  UIADD3 UR14, UR32, 0x200, URZ ;  /* 0x00000200200e7890 */ /* 0x000fe4000fffe03f */
[----:B------:R-:W-:Y:S01]  /*1440*/  UIADD3 UR12, UR24, 0x300, URZ ;  /* 0x00000300180c7890 */ /* 0x000fe2000fffe03f */
[----:B------:R-:W-:Y:S01]  /*1450*/  UMOV UR10, UR32 ;  /* 0x00000020000a7c82 */ /* 0x000fe20008000000 */
[----:B------:R-:W-:Y:S01]  /*1460*/  UIADD3 UR16, UR24, 0x302, URZ ;  /* 0x0000030218107890 */ /* 0x000fe2000fffe03f */
[----:B------:R-:W-:Y:S01]  /*1470*/  HGMMA.64x128x16.F32 R24, gdesc[UR8], RZ, !UPT, gsb0 ;  /* 0x01e00000081879f0 */ /* 0x000fe2000c0008ff */
[----:B------:R-:W-:Y:S02]  /*1480*/  UIADD3 UR8, UR24, 0x2, URZ ;  /* 0x0000000218087890 */ /* 0x000fe4000fffe03f */
[----:B------:R-:W-:Y:S01]  /*1490*/  UIADD3 UR10, UR32, 0x2, URZ ;  /* 0x00000002200a7890 */ /* 0x000fe2000fffe03f */
[----:B------:R-:W-:Y:S01]  /*14a0*/  UMOV UR9, 0x80000020 ;  /* 0x8000002000097882 */ /* 0x000fe20000000000 */
[----:B------:R-:W-:Y:S01]  /*14b0*/  UMOV UR11, 0x80000020 ;  /* 0x80000020000b7882 */ /* 0x000fe20000000000 */
[----:B------:R-:W-:-:S02]  /*14c0*/  UIADD3 UR18, UR32, 0x202, URZ ;  /* 0x0000020220127890 */ /* 0x000fc4000fffe03f */
[----:B------:R-:W-:Y:S02]  /*14d0*/  UIADD3 UR20, UR24, 0x600, URZ ;  /* 0x0000060018147890 */ /* 0x000fe4000fffe03f */
[----:B------:R-:W-:Y:S01]  /*14e0*/  UIADD3 UR22, UR32, 0x400, URZ ;  /* 0x0000040020167890 */ /* 0x000fe2000fffe03f */
[----:B------:R-:W-:Y:S01]  /*14f0*/  UMOV UR23, 0x80000020 ;  /* 0x8000002000177882 */ /* 0x000fe20000000000 */
[----:B------:R-:W-:Y:S02]  /*1500*/  UIADD3 UR24, UR24, 0x602, URZ ;  /* 0x0000060218187890 */ /* 0x000fe4000fffe03f */
[----:B------:R-:W-:Y:S01]  /*1510*/  UIADD3 UR26, UR32, 0x402, URZ ;  /* 0x00000402201a7890 */ /* 0x000fe2000fffe03f */
[----:B------:R-:W-:Y:S01]  /*1520*/  UMOV UR25, 0x80000020 ;  /* 0x8000002000197882 */ /* 0x000fe20000000000 */
[----:B------:R-:W-:Y:S01]  /*1530*/  UMOV UR27, 0x80000020 ;  /* 0x80000020001b7882 */ /* 0x000fe20000000000 */
[----:B------:R-:W-:Y:S02]  /*1540*/  WARPGROUP.DEPBAR.LE gsb0, 0x0 ;  /* 0x00008000000079c5 */ /* 0x000fe40000010000 */
[----:B------:R-:W-:-:S06]  /*1550*/  WARPGROUP.ARRIVE ;  /* 0x00000000000079c5 */ /* 0x000fcc0000000000 */
[----:B------:R-:W-:Y:S03]  /*1560*/  HGMMA.64x128x16.F32 R24, gdesc[UR8], R24, gsb0 ;  /* 0x01e00000081879f0 */ /* 0x000fe60008000818 */
[----:B------:R-:W-:Y:S02]  /*1570*/  WARPGROUP.DEPBAR.LE gsb0, 0x0 ;  /* 0x00008000000079c5 */ /* 0x000fe40000010000 */
[----:B------:R-:W-:-:S07]  /*1580*/  WARPGROUP.ARRIVE ;  /* 0x00000000000079c5 */ /* 0x000fce0000000000 */
        /* <DEDUP_REMOVED lines=11> */
[----:B0-----:R-:W-:Y:S05]  /*1640*/  @!P0 BRA `(.L_x_17) ;  /* 0x0000000000048947 */ /* 0x001fea0003800000 */
[----:B------:R-:W-:Y:S01]  /*1650*/  BPT.TRAP 0x1 ;  /* 0x000000040000795c */ /* 0x000fe20000300000 */
.L_x_17:
[----:B------:R-:W-:Y:S01]  /*1660*/  LOP3.LUT R23, R23, 0xffffff80, RZ, 0xc0, !PT ;  /* 0xffffff8017177812 */ /* 0x000fe200078ec0ff */
[----:B------:R-:W-:Y:S01]  /*1670*/  ULDC UR4, c[0x0][0x9d8] ;  /* 0x0002760000047ab9 */ /* 0x000fe20000000800 */
[----:B------:R-:W-:Y:S01]  /*1680*/  ULDC UR5, c[0x0][0x988] ;  /* 0x0002620000057ab9 */ /* 0x000fe20000000800 */
[----:B------:R-:W-:Y:S01]  /*1690*/  FMUL.FTZ R14, R33, UR4 ;  /* 0x00000004210e7c20 */ /* 0x000fe20008410000 */
[----:B------:R-:W-:Y:S01]  /*16a0*/  FMUL.FTZ R33, R49, UR4 ;  /* 0x0000000431217c20 */ /* 0x000fe20008410000 */
[----:B------:R-:W-:Y:S02]  /*16b0*/  IMAD.IADD R23, R18, 0x1, -R23 ;  /* 0x0000000112177824 */ /* 0x000fe400078e0a17 */
[----:B------:R-:W-:Y:S01]  /*16c0*/  FMUL.FTZ R49, R64, UR4 ;  /* 0x0000000440317c20 */ /* 0x000fe20008410000 */
[----:B------:R-:W-:Y:S01]  /*16d0*/  FMUL.FTZ R15, R26, UR4 ;  /* 0x000000041a0f7c20 */ /* 0x000fe20008410000 */
[----:B------:R-:W-:Y:S01]  /*16e0*/  FMUL.FTZ R21, R27, UR4 ;  /* 0x000000041b157c20 */ /* 0x000fe20008410000 */
[----:B------:R-:W-:Y:S01]  /*16f0*/  FMUL.FTZ R27, R30, UR4 ;  /* 0x000000041e1b7c20 */ /* 0x000fe20008410000 */
[----:B------:R-:W-:Y:S01]  /*1700*/  SHF.R.S32.HI R64, RZ, 0x1f, R23 ;  /* 0x0000001fff407819 */ /* 0x000fe20000011417 */
[----:B------:R-:W-:Y:S01]  /*1710*/  FMUL.FTZ R26, R40, UR4 ;  /* 0x00000004281a7c20 */ /* 0x000fe20008410000 */
[----:B------:R-:W-:Y:S01]  /*1720*/  FMUL.FTZ R11, R28, UR4 ;  /* 0x000000041c0b7c20 */ /* 0x000fe20008410000 */
[----:B------:R-:W0:Y:S01]  /*1730*/  MUFU.TANH R15, R15 ;  /* 0x0000000f000f7308 */ /* 0x000e220000002400 */
[----:B------:R-:W-:Y:S01]  /*1740*/  LEA.HI R64, R64, R23, RZ, 0x2 ;  /* 0x0000001740407211 */ /* 0x000fe200078f10ff */
[----:B------:R-:W-:Y:S01]  /*1750*/  FMUL.FTZ R40, R42, UR4 ;  /* 0x000000042a287c20 */ /* 0x000fe20008410000 */
[----:B------:R-:W-:Y:S01]  /*1760*/  FMUL.FTZ R28, R31, UR4 ;  /* 0x000000041f1c7c20 */ /* 0x000fe20008410000 */
[----:B------:R-:W-:Y:S01]  /*1770*/  FMUL.FTZ R42, R57, UR4 ;  /* 0x00000004392a7c20 */ /* 0x000fe20008410000 */
[----:B------:R-:W-:Y:S01]  /*1780*/  LOP3.LUT R64, R64, 0x7ffffffc, RZ, 0xc0, !PT ;  /* 0x7ffffffc40407812 */ /* 0x000fe200078ec0ff */
[----:B------:R-:W-:Y:S01]  /*1790*/  FMUL.FTZ R57, R73, UR4 ;  /* 0x0000000449397c20 */ /* 0x000fe20008410000 */
[----:B------:R-:W-:Y:S01]  /*17a0*/  IMAD.U32 R73, RZ, RZ, UR44 ;  /* 0x0000002cff497e24 */ /* 0x000fe2000f8e00ff */
[----:B------:R-:W1:Y:S01]  /*17b0*/  MUFU.TANH R21, R21 ;  /* 0x0000001500157308 */ /* 0x000e620000002400 */
[----:B------:R-:W-:Y:S01]  /*17c0*/  FMUL.FTZ R13, R32, UR4 ;  /* 0x00000004200d7c20 */ /* 0x000fe20008410000 */
[----:B------:R-:W-:Y:S01]  /*17d0*/  IMAD.IADD R64, R23, 0x1, -R64 ;  /* 0x0000000117407824 */ /* 0x000fe200078e0a40 */
[----:B------:R-:W-:Y:S01]  /*17e0*/  MOV R23, 0xfffffffe ;  /* 0xfffffffe00177802 */ /* 0x000fe20000000f00 */
[----:B------:R-:W-:Y:S01]  /*17f0*/  FMUL.FTZ R32, R34, UR4 ;  /* 0x0000000422207c20 */ /* 0x000fe20008410000 */
[----:B------:R-:W-:Y:S01]  /*1800*/  FMUL.FTZ R9, R24, UR4 ;  /* 0x0000000418097c20 */ /* 0x000fe20008410000 */
[----:B------:R-:W-:Y:S01]  /*1810*/  FMUL.FTZ R31, R35, UR4 ;  /* 0x00000004231f7c20 */ /* 0x000fe20008410000 */
[----:B------:R-:W-:Y:S01]  /*1820*/  FMUL.FTZ R35, R39, UR4 ;  /* 0x0000000427237c20 */ /* 0x000fe20008410000 */
[----:B------:R-:W-:Y:S01]  /*1830*/  IMAD R64, R64, R23, 0x80 ;  /* 0x0000008040407424 */ /* 0x000fe200078e0217 */
[----:B------:R-:W2:Y:S01]  /*1840*/  MUFU.TANH R27, R27 ;  /* 0x0000001b001b7308 */ /* 0x000ea20000002400 */
[----:B------:R-:W-:Y:S01]  /*1850*/  FMUL.FTZ R39, R43, UR4 ;  /* 0x000000042b277c20 */ /* 0x000fe20008410000 */
[----:B------:R-:W-:Y:S01]  /*1860*/  FMUL.FTZ R43, R47, UR4 ;  /* 0x000000042f2b7c20 */ /* 0x000fe20008410000 */
[----:B------:R-:W-:-:S02]  /*1870*/  VIADD R64, R64, UR43 ;  /* 0x0000002b40407c36 */ /* 0x000fc40008000000 */
[----:B------:R-:W-:Y:S01]  /*1880*/  FMUL.FTZ R10, R25, UR4 ;  /* 0x00000004190a7c20 */ /* 0x000fe20008410000 */
[----:B------:R-:W-:Y:S01]  /*1890*/  FMUL.FTZ R20, R36, UR4 ;  /* 0x0000000424147c20 */ /* 0x000fe20008410000 */
[----:B------:R-:W-:Y:S01]  /*18a0*/  FMUL.FTZ R47, R51, UR4 ;  /* 0x00000004332f7c20 */ /* 0x000fe20008410000 */
[----:B------:R-:W-:Y:S01]  /*18b0*/  IMAD R73, R73, -0x80, R64 ;  /* 0xffffff8049497824 */ /* 0x000fe200078e0240 */
[----:B------:R-:W3:Y:S01]  /*18c0*/  MUFU.TANH R28, R28 ;  /* 0x0000001c001c7308 */ /* 0x000ee20000002400 */
[----:B------:R-:W-:Y:S01]  /*18d0*/  FMUL.FTZ R36, R38, UR4 ;  /* 0x0000000426247c20 */ /* 0x000fe20008410000 */
[----:B------:R-:W-:Y:S01]  /*18e0*/  FMUL.FTZ R51, R55, UR4 ;  /* 0x0000000437337c20 */ /* 0x000fe20008410000 */
[----:B------:R-:W-:Y:S01]  /*18f0*/  FMUL.FTZ R55, R59, UR4 ;  /* 0x000000043b377c20 */ /* 0x000fe20008410000 */
[----:B------:R-:W-:Y:S01]  /*1900*/  ISETP.GT.AND P2, PT, R73, RZ, PT ;  /* 0x000000ff4900720c */ /* 0x000fe20003f44270 */
[----:B------:R-:W-:Y:S01]  /*1910*/  FMUL.FTZ R59, R63, UR4 ;  /* 0x000000043f3b7c20 */ /* 0x000fe20008410000 */
[----:B------:R-:W-:Y:S01]  /*1920*/  ISETP.GT.AND P1, PT, R73, 0x1, PT ;  /* 0x000000014900780c */ /* 0x000fe20003f24270 */
[----:B------:R-:W-:Y:S01]  /*1930*/  FMUL.FTZ R30, R45, UR4 ;  /* 0x000000042d1e7c20 */ /* 0x000fe20008410000 */
[----:B------:R-:W4:Y:S01]  /*1940*/  MUFU.TANH R32, R32 ;  /* 0x0000002000207308 */ /* 0x000f220000002400 */
[----:B------:R-:W-:Y:S01]  /*1950*/  ISETP.GT.AND P6, PT, R73, 0x8, PT ;  /* 0x000000084900780c */ /* 0x000fe20003fc4270 */
[----:B------:R-:W-:Y:S01]  /*1960*/  FMUL.FTZ R34, R48, UR4 ;  /* 0x0000000430227c20 */ /* 0x000fe20008410000 */
[----:B0-----:R-:W-:Y:S01]  /*1970*/  FSEL R63, R15, -INF , P2 ;  /* 0xff8000000f3f7808 */ /* 0x001fe20001000000 */
[----:B------:R-:W-:Y:S01]  /*1980*/  FMUL.FTZ R12, R29, UR4 ;  /* 0x000000041d0c7c20 */ /* 0x000fe20008410000 */
[----:B-1----:R-:W-:Y:S01]  /*1990*/  FSEL R64, R21, -INF , P1 ;  /* 0xff80000015407808 */ /* 0x002fe20000800000 */
[----:B------:R-:W-:Y:S01]  /*19a0*/  FMUL.FTZ R48, R50, UR4 ;  /* 0x0000000432307c20 */ /* 0x000fe20008410000 */
[----:B------:R-:W-:Y:S01]  /*19b0*/  FMUL.FTZ R45, R61, UR4 ;  /* 0x000000043d2d7c20 */ /* 0x000fe20008410000 */
[----:B------:R-:W0:Y:S01]  /*19c0*/  MUFU.TANH R9, R9 ;  /* 0x0000000900097308 */ /* 0x000e220000002400 */
[----:B------:R-:W-:Y:S01]  /*19d0*/  FMUL.FTZ R29, R44, UR4 ;  /* 0x000000042c1d7c20 */ /* 0x000fe20008410000 */
[----:B------:R-:W-:Y:S01]  /*19e0*/  FMUL.FTZ R50, R65, UR4 ;  /* 0x0000000441327c20 */ /* 0x000fe20008410000 */
[----:B------:R-:W-:Y:S01]  /*19f0*/  FMUL.FTZ R61, R66, UR4 ;  /* 0x00000004423d7c20 */ /* 0x000fe20008410000 */
[----:B------:R-:W-:Y:S01]  /*1a00*/  FMUL.FTZ R44, R46, UR4 ;  /* 0x000000042e2c7c20 */ /* 0x000fe20008410000 */
[----:B------:R-:W-:Y:S01]  /*1a10*/  ISETP.GT.AND P5, PT, R73, 0x9, PT ;  /* 0x000000094900780c */ /* 0x000fe20003fa4270 */
[----:B------:R-:W-:Y:S01]  /*1a20*/  FMUL.FTZ R46, R60, UR4 ;  /* 0x000000043c2e7c20 */ /* 0x000fe20008410000 */
[----:B--2---:R-:W-:Y:S01]  /*1a30*/  FSEL R65, R27, -INF , P6 ;  /* 0xff8000001b417808 */ /* 0x004fe20003000000 */
[----:B------:R-:W1:Y:S01]  /*1a40*/  MUFU.TANH R31, R31 ;  /* 0x0000001f001f7308 */ /* 0x000e620000002400 */
[----:B------:R-:W-:Y:S01]  /*1a50*/  FMNMX.FTZ R66, R63, R64, !PT ;  /* 0x000000403f427209 */ /* 0x000fe20007810000 */
[----:B------:R-:W-:Y:S01]  /*1a60*/  FMUL.FTZ R60, R62, UR4 ;  /* 0x000000043e3c7c20 */ /* 0x000fe20008410000 */
[----:B------:R-:W-:Y:S01]  /*1a70*/  FMUL.FTZ R62, R67, UR4 ;  /* 0x00000004433e7c20 */ /* 0x000fe20008410000 */
[----:B------:R-:W-:Y:S01]  /*1a80*/  ISETP.GT.AND P4, PT, R73, 0x10, PT ;  /* 0x000000104900780c */ /* 0x000fe20003f84270 */
[----:B------:R-:W-:Y:S01]  /*1a90*/  FMUL.FTZ R38, R52, UR4 ;  /* 0x0000000434267c20 */ /* 0x000fe20008410000 */
[----:B---3--:R-:W-:Y:S01]  /*1aa0*/  FSEL R67, R28, -INF , P5 ;  /* 0xff8000001c437808 */ /* 0x008fe20002800000 */
[----:B------:R-:W-:Y:S01]  /*1ab0*/  FMUL.FTZ R52, R54, UR4 ;  /* 0x0000000436347c20 */ /* 0x000fe20008410000 */
[----:B------:R-:W2:Y:S01]  /*1ac0*/  MUFU.TANH R10, R10 ;  /* 0x0000000a000a7308 */ /* 0x000ea20000002400 */
[----:B------:R-:W-:Y:S01]  /*1ad0*/  FMNMX.FTZ R66, R65, R66, !PT ;  /* 0x0000004241427209 */ /* 0x000fe20007810000 */
[----:B------:R-:W-:Y:S01]  /*1ae0*/  FMUL.FTZ R54, R68, UR4 ;  /* 0x0000000444367c20 */ /* 0x000fe20008410000 */
[----:B------:R-:W-:Y:S01]  /*1af0*/  ISETP.GT.AND P3, PT, R73, 0x11, PT ;  /* 0x000000114900780c */ /* 0x000fe20003f64270 */
[----:B------:R-:W-:Y:S01]  /*1b00*/  FMUL.FTZ R24, R37, UR4 ;  /* 0x0000000425187c20 */ /* 0x000fe20008410000 */
[----:B----4-:R-:W-:Y:S01]  /*1b10*/  FSEL R68, R32, -INF , P4 ;  /* 0xff80000020447808 */ /* 0x010fe20002000000 */
[----:B------:R-:W-:Y:S01]  /*1b20*/  FMUL.FTZ R25, R41, UR4 ;  /* 0x0000000429197c20 */ /* 0x000fe20008410000 */
[----:B------:R-:W-:Y:S01]  /*1b30*/  FMNMX.FTZ R15, R67, R66, !PT ;  /* 0x00000042430f7209 */ /* 0x000fe20007810000 */
[----:B------:R-:W3:Y:S01]  /*1b40*/  MUFU.TANH R36, R36 ;  /* 0x0000002400247308 */ /* 0x000ee20000002400 */
[----:B0-----:R-:W-:Y:S01]  /*1b50*/  FSEL R9, R9, -INF , P2 ;  /* 0xff80000009097808 */ /* 0x001fe20001000000 */
[----:B------:R-:W-:Y:S01]  /*1b60*/  FMUL.FTZ R41, R56, UR4 ;  /* 0x0000000438297c20 */ /* 0x000fe20008410000 */
[----:B------:R-:W-:Y:S01]  /*1b70*/  ISETP.GT.AND P2, PT, R73, 0x18, PT ;  /* 0x000000184900780c */ /* 0x000fe20003f44270 */
[----:B------:R-:W-:Y:S01]  /*1b80*/  FMUL.FTZ R56, R58, UR4 ;  /* 0x000000043a387c20 */ /* 0x000fe20008410000 */
[----:B-1----:R-:W-:Y:S01]  /*1b90*/  FSEL R66, R31, -INF , P3 ;  /* 0xff8000001f427808 */ /* 0x002fe20001800000 */
[----:B------:R-:W-:Y:S01]  /*1ba0*/  FMUL.FTZ R37, R53, UR4 ;  /* 0x0000000435257c20 */ /* 0x000fe20008410000 */
[----:B------:R-:W-:Y:S01]  /*1bb0*/  FMNMX.FTZ R15, R68, R15, !PT ;  /* 0x0000000f440f7209 */ /* 0x000fe20007810000 */
[----:B------:R-:W0:Y:S01]  /*1bc0*/  MUFU.TANH R11, R11 ;  /* 0x0000000b000b7308 */ /* 0x000e220000002400 */
[----:B--2---:R-:W-:Y:S01]  /*1bd0*/  FSEL R10, R10, -INF , P1 ;  /* 0xff8000000a0a7808 */ /* 0x004fe20000800000 */
[----:B------:R-:W-:Y:S01]  /*1be0*/  FMUL.FTZ R70, R70, UR4 ;  /* 0x0000000446467c20 */ /* 0x000fe20008410000 */
[----:B------:R-:W-:Y:S01]  /*1bf0*/  ISETP.GT.AND P1, PT, R73, 0x19, PT ;  /* 0x000000194900780c */ /* 0x000fe20003f24270 */
[----:B------:R-:W-:Y:S01]  /*1c00*/  FMUL.FTZ R53, R69, UR4 ;  /* 0x0000000445357c20 */ /* 0x000fe20008410000 */
[----:B------:R-:W-:Y:S01]  /*1c10*/  FMNMX.FTZ R15, R66, R15, !PT ;  /* 0x0000000f420f7209 */ /* 0x000fe20007810000 */
[----:B------:R-:W-:Y:S01]  /*1c20*/  FMUL.FTZ R69, R71, UR4 ;  /* 0x0000000447457c20 */ /* 0x000fe20008410000 */
[----:B------:R-:W-:Y:S01]  /*1c30*/  FMUL.FTZ R71, R74, UR4 ;  /* 0x000000044a477c20 */ /* 0x000fe20008410000 */
[----:B------:R-:W1:Y:S01]  /*1c40*/  MUFU.TANH R35, R35 ;  /* 0x0000002300237308 */ /* 0x000e620000002400 */
[----:B---3--:R-:W-:Y:S01]  /*1c50*/  FSEL R36, R36, -INF , P2 ;  /* 0xff80000024247808 */ /* 0x008fe20001000000 */
[----:B------:R-:W-:Y:S01]  /*1c60*/  FMUL.FTZ R58, R72, UR4 ;  /* 0x00000004483a7c20 */ /* 0x000fe20008410000 */
[----:B------:R-:W-:Y:S01]  /*1c70*/  FMUL.FTZ R72, R75, UR4 ;  /* 0x000000044b487c20 */ /* 0x000fe20008410000 */
[----:B------:R-:W-:Y:S01]  /*1c80*/  FMUL.FTZ R74, R78, UR4 ;  /* 0x000000044e4a7c20 */ /* 0x000fe20008410000 */
[----:B------:R-:W-:Y:S01]  /*1c90*/  FMNMX.FTZ R28, R36, R15, !PT ;  /* 0x0000000f241c7209 */ /* 0x000fe20007810000 */
[----:B------:R-:W-:Y:S01]  /*1ca0*/  FMUL.FTZ R75, R79, UR4 ;  /* 0x000000044f4b7c20 */ /* 0x000fe20008410000 */
[----:B------:R-:W-:Y:S01]  /*1cb0*/  FMUL.FTZ R78, R82, UR4 ;  /* 0x00000004524e7c20 */ /* 0x000fe20008410000 */
[----:B------:R-:W2:Y:S01]  /*1cc0*/  MUFU.TANH R12, R12 ;  /* 0x0000000c000c7308 */ /* 0x000ea20000002400 */
[----:B0-----:R-:W-:Y:S01]  /*1cd0*/  FSEL R11, R11, -INF , P6 ;  /* 0xff8000000b0b7808 */ /* 0x001fe20003000000 */
[----:B------:R-:W-:Y:S01]  /*1ce0*/  FMUL.FTZ R79, R83, UR4 ;  /* 0x00000004534f7c20 */ /* 0x000fe20008410000 */
[----:B------:R-:W-:Y:S01]  /*1cf0*/  ISETP.GT.AND P6, PT, R73, 0x20, PT ;  /* 0x000000204900780c */ /* 0x000fe20003fc4270 */
[----:B------:R-:W-:Y:S01]  /*1d00*/  FMUL.FTZ R82, R86, UR4 ;  /* 0x0000000456527c20 */ /* 0x000fe20008410000 */
[----:B------:R-:W-:Y:S01]  /*1d10*/  FMUL.FTZ R83, R87, UR4 ;  /* 0x0000000457537c20 */ /* 0x000fe20008410000 */
[----:B------:R-:W-:Y:S01]  /*1d20*/  P2R R88, PR, RZ, 0x1 ;  /* 0x00000001ff587803 */ /* 0x000fe20000000000 */
[----:B------:R-:W-:Y:S01]  /*1d30*/  FMUL.FTZ R76, R76, UR4 ;  /* 0x000000044c4c7c20 */ /* 0x000fe20008410000 */
[----:B------:R-:W0:Y:S01]  /*1d40*/  MUFU.TANH R40, R40 ;  /* 0x0000002800287308 */ /* 0x000e220000002400 */
[----:B-1----:R-:W-:Y:S01]  /*1d50*/  FSEL R35, R35, -INF , P1 ;  /* 0xff80000023237808 */ /* 0x002fe20000800000 */
[----:B------:R-:W-:Y:S01]  /*1d60*/  FMUL.FTZ R77, R77, UR4 ;  /* 0x000000044d4d7c20 */ /* 0x000fe20008410000 */
[----:B------:R-:W-:Y:S01]  /*1d70*/  FMUL.FTZ R80, R80, UR4 ;  /* 0x0000000450507c20 */ /* 0x000fe20008410000 */
[----:B------:R-:W-:Y:S01]  /*1d80*/  FMUL.FTZ R81, R81, UR4 ;  /* 0x0000000451517c20 */ /* 0x000fe20008410000 */
[----:B------:R-:W-:Y:S01]  /*1d90*/  FMNMX.FTZ R15, R35, R28, !PT ;  /* 0x0000001c230f7209 */ /* 0x000fe20007810000 */
[----:B------:R-:W-:Y:S01]  /*1da0*/  FMUL.FTZ R84, R84, UR4 ;  /* 0x0000000454547c20 */ /* 0x000fe20008410000 */
[----:B------:R-:W-:Y:S01]  /*1db0*/  FMUL.FTZ R85, R85, UR4 ;  /* 0x0000000455557c20 */ /* 0x000fe20008410000 */
[----:B------:R-:W1:Y:S01]  /*1dc0*/  MUFU.TANH R13, R13 ;  /* 0x0000000d000d7308 */ /* 0x000e620000002400 */
[----:B--2---:R-:W-:Y:S01]  /*1dd0*/  FSEL R12, R12, -INF , P5 ;  /* 0xff8000000c0c7808 */ /* 0x004fe20002800000 */
[----:B------:R-:W-:Y:S01]  /*1de0*/  IMAD.SHL.U32 R5, R5, 0x40, RZ ;  /* 0x0000004005057824 */ /* 0x000fe200078e00ff */
[----:B------:R-:W-:Y:S01]  /*1df0*/  ISETP.GT.AND P5, PT, R73, 0x21, PT ;  /* 0x000000214900780c */ /* 0x000fe20003fa4270 */
[----:B------:R-:W-:Y:S01]  /*1e00*/  UIADD3 UR4, UR41, 0x2d840, URZ ;  /* 0x0002d84029047890 */ /* 0x000fe2000fffe03f */
[----:B------:R-:W-:Y:S01]  /*1e10*/  MOV R134, R135 ;  /* 0x0000008700867202 */ /* 0x000fe20000000f00 */
[----:B------:R-:W-:Y:S01]  /*1e20*/  UIADD3 UR34, UR44, -0x2, URZ ;  /* 0xfffffffe2c227890 */ /* 0x000fe2000fffe03f */
[----:B------:R-:W-:Y:S01]  /*1e30*/  LOP3.LUT R5, R5, 0x7ffffe00, RZ, 0xc0, !PT ;  /* 0x7ffffe0005057812 */ /* 0x000fe200078ec0ff */
[----:B------:R-:W2:Y:S01]  /*1e40*/  MUFU.TANH R39, R39 ;  /* 0x0000002700277308 */ /* 0x000ea20000002400 */
[----:B0-----:R-:W-:Y:S01]  /*1e50*/  FSEL R40, R40, -INF , P6 ;  /* 0xff80000028287808 */ /* 0x001fe20003000000 */
[----:B------:R-:W-:Y:S01]  /*1e60*/  UPRMT UR4, UR6, 0x654, UR4 ;  /* 0x0000065406047896 */ /* 0x000fe20008000004 */
[--C-:B------:R-:W-:Y:S01]  /*1e70*/  IMAD.MOV.U32 R133, RZ, RZ, R135.reuse ;  /* 0x000000ffff857224 */ /* 0x100fe200078e0087 */
[----:B------:R-:W-:Y:S01]  /*1e80*/  UMOV UR33, URZ ;  /* 0x0000003f00217c82 */ /* 0x000fe20008000000 */
[----:B------:R-:W-:Y:S01]  /*1e90*/  FMNMX.FTZ R28, R40, R15, !PT ;  /* 0x0000000f281c7209 */ /* 0x000fe20007810000 */
[--C-:B------:R-:W-:Y:S01]  /*1ea0*/  IMAD.MOV.U32 R132, RZ, RZ, R135.reuse ;  /* 0x000000ffff847224 */ /* 0x100fe200078e0087 */
[-C--:B------:R-:W-:Y:S01]  /*1eb0*/  MOV R130, R135.reuse ;  /* 0x0000008700827202 */ /* 0x080fe20000000f00 */
[----:B------:R-:W0:Y:S01]  /*1ec0*/  MUFU.TANH R14, R14 ;  /* 0x0000000e000e7308 */ /* 0x000e220000002400 */
[----:B-1----:R-:W-:Y:S01]  /*1ed0*/  FSEL R13, R13, -INF , P4 ;  /* 0xff8000000d0d7808 */ /* 0x002fe20002000000 */
[--C-:B------:R-:W-:Y:S01]  /*1ee0*/  IMAD.MOV.U32 R131, RZ, RZ, R135.reuse ;  /* 0x000000ffff837224 */ /* 0x100fe200078e0087 */
[----:B------:R-:W-:Y:S01]  /*1ef0*/  ISETP.GT.AND P4, PT, R73, 0x28, PT ;  /* 0x000000284900780c */ /* 0x000fe20003f84270 */
[----:B------:R-:W-:Y:S01]  /*1f00*/  SYNCS.ARRIVE.TRANS64.RED.A1T0 RZ, [UR4], RZ ;  /* 0x000000ffffff79a7 */ /* 0x000fe20008100404 */
[--C-:B------:R-:W-:Y:S01]  /*1f10*/  IMAD.MOV.U32 R129, RZ, RZ, R135.reuse ;  /* 0x000000ffff817224 */ /* 0x100fe200078e0087 */
[-C--:B------:R-:W-:Y:S01]  /*1f20*/  MOV R126, R135.reuse ;  /* 0x00000087007e7202 */ /* 0x080fe20000000f00 */
[--C-:B------:R-:W-:Y:S01]  /*1f30*/  IMAD.MOV.U32 R128, RZ, RZ, R135.reuse ;  /* 0x000000ffff807224 */ /* 0x100fe200078e0087 */
[----:B------:R-:W1:Y:S01]  /*1f40*/  MUFU.TANH R44, R44 ;  /* 0x0000002c002c7308 */ /* 0x000e620000002400 */
[----:B--2---:R-:W-:Y:S01]  /*1f50*/  FSEL R39, R39, -INF , P5 ;  /* 0xff80000027277808 */ /* 0x004fe20002800000 */
[--C-:B------:R-:W-:Y:S01]  /*1f60*/  IMAD.MOV.U32 R127, RZ, RZ, R135.reuse ;  /* 0x000000ffff7f7224 */ /* 0x100fe200078e0087 */
[-C--:B------:R-:W-:Y:S01]  /*1f70*/  MOV R122, R135.reuse ;  /* 0x00000087007a7202 */ /* 0x080fe20000000f00 */
[--C-:B------:R-:W-:Y:S01]  /*1f80*/  IMAD.MOV.U32 R125, RZ, RZ, R135.reuse ;  /* 0x000000ffff7d7224 */ /* 0x100fe200078e0087 */
[----:B------:R-:W-:Y:S01]  /*1f90*/  FMNMX.FTZ R21, R39, R28, !PT ;  /* 0x0000001c27157209 */ /* 0x000fe20007810000 */
[--C-:B------:R-:W-:Y:S01]  /*1fa0*/  IMAD.MOV.U32 R124, RZ, RZ, R135.reuse ;  /* 0x000000ffff7c7224 */ /* 0x100fe200078e0087 */
[-C--:B------:R-:W-:Y:S01]  /*1fb0*/  MOV R118, R135.reuse ;  /* 0x0000008700767202 */ /* 0x080fe20000000f00 */
[----:B------:R-:W2:Y:S01]  /*1fc0*/  MUFU.TANH R20, R20 ;  /* 0x0000001400147308 */ /* 0x000ea20000002400 */
[----:B0-----:R-:W-:Y:S01]  /*1fd0*/  FSEL R14, R14, -INF , P3 ;  /* 0xff8000000e0e7808 */ /* 0x001fe20001800000 */
[--C-:B------:R-:W-:Y:S01]  /*1fe0*/  IMAD.MOV.U32 R123, RZ, RZ, R135.reuse ;  /* 0x000000ffff7b7224 */ /* 0x100fe200078e0087 */
[C---:B------:R-:W-:Y:S01]  /*1ff0*/  ISETP.GT.AND P3, PT, R73.reuse, 0x29, PT ;  /* 0x000000294900780c */ /* 0x040fe20003f64270 */
[--C-:B------:R-:W-:Y:S01]  /*2000*/  IMAD.MOV.U32 R121, RZ, RZ, R135.reuse ;  /* 0x000000ffff797224 */ /* 0x100fe200078e0087 */
[-C--:B------:R-:W-:Y:S01]  /*2010*/  MOV R114, R135.reuse ;  /* 0x0000008700727202 */ /* 0x080fe20000000f00 */
[--C-:B------:R-:W-:Y:S01]  /*2020*/  IMAD.MOV.U32 R120, RZ, RZ, R135.reuse ;  /* 0x000000ffff787224 */ /* 0x100fe200078e0087 */
[-C--:B------:R-:W-:Y:S01]  /*2030*/  MOV R110, R135.reuse ;  /* 0x00000087006e7202 */ /* 0x080fe20000000f00 */
[----:B------:R-:W0:Y:S01]  /*2040*/  MUFU.TANH R43, R43 ;  /* 0x0000002b002b7308 */ /* 0x000e220000002400 */
[----:B-1----:R-:W-:Y:S01]  /*2050*/  FSEL R44, R44, -INF , P4 ;  /* 0xff8000002c2c7808 */ /* 0x002fe20002000000 */
[--C-:B------:R-:W-:Y:S01]  /*2060*/  IMAD.MOV.U32 R119, RZ, RZ, R135.reuse ;  /* 0x000000ffff777224 */ /* 0x100fe200078e0087 */
[----:B------:R-:W-:Y:S01]  /*2070*/  MOV R106, R135 ;  /* 0x00000087006a7202 */ /* 0x000fe20000000f00 */
[--C-:B------:R-:W-:Y:S01]  /*2080*/  IMAD.MOV.U32 R117, RZ, RZ, R135.reuse ;  /* 0x000000ffff757224 */ /* 0x100fe200078e0087 */
[----:B------:R-:W-:Y:S01]  /*2090*/  FMNMX.FTZ R28, R44, R21, !PT ;  /* 0x000000152c1c7209 */ /* 0x000fe20007810000 */
[--C-:B------:R-:W-:Y:S01]  /*20a0*/  IMAD.MOV.U32 R116, RZ, RZ, R135.reuse ;  /* 0x000000ffff747224 */ /* 0x100fe200078e0087 */
[-C--:B------:R-:W-:Y:S01]  /*20b0*/  MOV R102, R135.reuse ;  /* 0x0000008700667202 */ /* 0x080fe20000000f00 */
[----:B------:R-:W1:Y:S01]  /*20c0*/  MUFU.TANH R24, R24 ;  /* 0x0000001800187308 */ /* 0x000e620000002400 */
[----:B--2---:R-:W-:Y:S01]  /*20d0*/  FSEL R15, R20, -INF , P2 ;  /* 0xff800000140f7808 */ /* 0x004fe20001000000 */
[--C-:B------:R-:W-:Y:S01]  /*20e0*/  IMAD.MOV.U32 R115, RZ, RZ, R135.reuse ;  /* 0x000000ffff737224 */ /* 0x100fe200078e0087 */
[----:B------:R-:W-:Y:S01]  /*20f0*/  ISETP.GT.AND P2, PT, R73, 0x30, PT ;  /* 0x000000304900780c */ /* 0x000fe20003f44270 */
[--C-:B------:R-:W-:Y:S01]  /*2100*/  IMAD.MOV.U32 R113, RZ, RZ, R135.reuse ;  /* 0x000000ffff717224 */ /* 0x100fe200078e0087 */
[-C--:B------:R-:W-:Y:S01]  /*2110*/  MOV R98, R135.reuse ;  /* 0x0000008700627202 */ /* 0x080fe20000000f00 */
[--C-:B------:R-:W-:Y:S01]  /*2120*/  IMAD.MOV.U32 R112, RZ, RZ, R135.reuse ;  /* 0x000000ffff707224 */ /* 0x100fe200078e0087 */
[----:B------:R-:W-:Y:S01]  /*2130*/  MOV R94, R135 ;  /* 0x00000087005e7202 */ /* 0x000fe20000000f00 */
[----:B------:R-:W2:Y:S01]  /*2140*/  MUFU.TANH R48, R48 ;  /* 0x0000003000307308 */ /* 0x000ea20000002400 */
[----:B0-----:R-:W-:Y:S01]  /*2150*/  FSEL R43, R43, -INF , P3 ;  /* 0xff8000002b2b7808 */ /* 0x001fe20001800000 */
[----:B------:R-:W-:-:S02]  /*2160*/  IMAD.MOV.U32 R111, RZ, RZ, R135 ;  /* 0x000000ffff6f7224 */ /* 0x000fc400078e0087 */
[--C-:B------:R-:W-:Y:S01]  /*2170*/  IMAD.MOV.U32 R109, RZ, RZ, R135.reuse ;  /* 0x000000ffff6d7224 */ /* 0x100fe200078e0087 */
[----:B------:R-:W-:Y:S01]  /*2180*/  FMNMX.FTZ R23, R43, R28, !PT ;  /* 0x0000001c2b177209 */ /* 0x000fe20007810000 */
[--C-:B------:R-:W-:Y:S02]  /*2190*/  IMAD.MOV.U32 R108, RZ, RZ, R135.reuse ;  /* 0x000000ffff6c7224 */ /* 0x100fe400078e0087 */
[----:B------:R-:W0:Y:S01]  /*21a0*/  MUFU.TANH R26, R26 ;  /* 0x0000001a001a7308 */ /* 0x000e220000002400 */
[----:B-1----:R-:W-:Y:S01]  /*21b0*/  FSEL R20, R24, -INF , P1 ;  /* 0xff80000018147808 */ /* 0x002fe20000800000 */
[--C-:B------:R-:W-:Y:S01]  /*21c0*/  IMAD.MOV.U32 R107, RZ, RZ, R135.reuse ;  /* 0x000000ffff6b7224 */ /* 0x100fe200078e0087 */
[----:B------:R-:W-:Y:S01]  /*21d0*/  ISETP.GT.AND P1, PT, R73, 0x31, PT ;  /* 0x000000314900780c */ /* 0x000fe20003f24270 */
[--C-:B------:R-:W-:Y:S02]  /*21e0*/  IMAD.MOV.U32 R105, RZ, RZ, R135.reuse ;  /* 0x000000ffff697224 */ /* 0x100fe400078e0087 */
[----:B------:R-:W-:-:S02]  /*21f0*/  IMAD.MOV.U32 R104, RZ, RZ, R135 ;  /* 0x000000ffff687224 */ /* 0x000fc400078e0087 */
[----:B------:R-:W1:Y:S01]  /*2200*/  MUFU.TANH R47, R47 ;  /* 0x0000002f002f7308 */ /* 0x000e620000002400 */
[----:B--2---:R-:W-:Y:S01]  /*2210*/  FSEL R48, R48, -INF , P2 ;  /* 0xff80000030307808 */ /* 0x004fe20001000000 */
[--C-:B------:R-:W-:Y:S02]  /*2220*/  IMAD.MOV.U32 R103, RZ, RZ, R135.reuse ;  /* 0x000000ffff677224 */ /* 0x100fe400078e0087 */
[--C-:B------:R-:W-:Y:S01]  /*2230*/  IMAD.MOV.U32 R101, RZ, RZ, R135.reuse ;  /* 0x000000ffff657224 */ /* 0x100fe200078e0087 */
[----:B------:R-:W-:Y:S01]  /*2240*/  FMNMX.FTZ R24, R48, R23, !PT ;  /* 0x0000001730187209 */ /* 0x000fe20007810000 */
[--C-:B------:R-:W-:Y:S02]  /*2250*/  IMAD.MOV.U32 R100, RZ, RZ, R135.reuse ;  /* 0x000000ffff647224 */ /* 0x100fe400078e0087 */
[----:B------:R-:W2:Y:S01]  /*2260*/  MUFU.TANH R25, R25 ;  /* 0x0000001900197308 */ /* 0x000ea20000002400 */
[----:B0-----:R-:W-:Y:S01]  /*2270*/  FSEL R21, R26, -INF , P6 ;  /* 0xff8000001a157808 */ /* 0x001fe20003000000 */
[--C-:B------:R-:W-:Y:S01]  /*2280*/  IMAD.MOV.U32 R99, RZ, RZ, R135.reuse ;  /* 0x000000ffff637224 */ /* 0x100fe200078e0087 */
[----:B------:R-:W-:Y:S01]  /*2290*/  ISETP.GT.AND P6, PT, R73, 0x38, PT ;  /* 0x000000384900780c */ /* 0x000fe20003fc4270 */
[----:B------:R-:W-:-:S02]  /*22a0*/  IMAD.MOV.U32 R97, RZ, RZ, R135 ;  /* 0x000000ffff617224 */ /* 0x000fc400078e0087 */
[--C-:B------:R-:W-:Y:S02]  /*22b0*/  IMAD.MOV.U32 R96, RZ, RZ, R135.reuse ;  /* 0x000000ffff607224 */ /* 0x100fe400078e0087 */
[----:B------:R-:W0:Y:S01]  /*22c0*/  MUFU.TANH R52, R52 ;  /* 0x0000003400347308 */ /* 0x000e220000002400 */
[----:B-1----:R-:W-:Y:S01]  /*22d0*/  FSEL R47, R47, -INF , P1 ;  /* 0xff8000002f2f7808 */ /* 0x002fe20000800000 */
[--C-:B------:R-:W-:Y:S02]  /*22e0*/  IMAD.MOV.U32 R95, RZ, RZ, R135.reuse ;  /* 0x000000ffff5f7224 */ /* 0x100fe400078e0087 */
[--C-:B------:R-:W-:Y:S02]  /*22f0*/  IMAD.MOV.U32 R93, RZ, RZ, R135.reuse ;  /* 0x000000ffff5d7224 */ /* 0x100fe400078e0087 */
[--C-:B------:R-:W-:Y:S02]  /*2300*/  IMAD.MOV.U32 R92, RZ, RZ, R135.reuse ;  /* 0x000000ffff5c7224 */ /* 0x100fe400078e0087 */
[----:B------:R-:W1:Y:S01]  /*2310*/  MUFU.TANH R29, R29 ;  /* 0x0000001d001d7308 */ /* 0x000e620000002400 */
[----:B--2---:R-:W-:Y:S01]  /*2320*/  FSEL R23, R25, -INF , P5 ;  /* 0xff80000019177808 */ /* 0x004fe20002800000 */
[----:B------:R-:W-:Y:S01]  /*2330*/  IMAD.MOV.U32 R91, RZ, RZ, R135 ;  /* 0x000000ffff5b7224 */ /* 0x000fe200078e0087 */
[----:B------:R-:W-:-:S02]  /*2340*/  ISETP.GT.AND P5, PT, R73, 0x39, PT ;  /* 0x000000394900780c */ /* 0x000fc40003fa4270 */
[----:B------:R-:W-:-:S03]  /*2350*/  FMNMX.FTZ R25, R47, R24, !PT ;  /* 0x000000182f197209 */ /* 0x000fc60007810000 */
[----:B------:R-:W2:Y:S01]  /*2360*/  MUFU.TANH R51, R51 ;  /* 0x0000003300337308 */ /* 0x000ea20000002400 */
[----:B0-----:R-:W-:-:S04]  /*2370*/  FSEL R52, R52, -INF , P6 ;  /* 0xff80000034347808 */ /* 0x001fc80003000000 */
[----:B------:R-:W-:-:S03]  /*2380*/  FMNMX.FTZ R26, R52, R25, !PT ;  /* 0x00000019341a7209 */ /* 0x000fc60007810000 */
[----:B------:R-:W0:Y:S01]  /*2390*/  MUFU.TANH R30, R30 ;  /* 0x0000001e001e7308 */ /* 0x000e220000002400 */
[----:B-1----:R-:W-:Y:S02]  /*23a0*/  FSEL R24, R29, -INF , P4 ;  /* 0xff8000001d187808 */ /* 0x002fe40002000000 */
[----:B------:R-:W-:-:S05]  /*23b0*/  ISETP.GT.AND P4, PT, R73, 0x40, PT ;  /* 0x000000404900780c */ /* 0x000fca0003f84270 */
[----:B------:R-:W1:Y:S01]  /*23c0*/  MUFU.TANH R56, R56 ;  /* 0x0000003800387308 */ /* 0x000e620000002400 */
[----:B--2---:R-:W-:-:S04]  /*23d0*/  FSEL R51, R51, -INF , P5 ;  /* 0xff80000033337808 */ /* 0x004fc80002800000 */
[----:B------:R-:W-:-:S03]  /*23e0*/  FMNMX.FTZ R27, R51, R26, !PT ;  /* 0x0000001a331b7209 */ /* 0x000fc60007810000 */
[----:B------:R-:W2:Y:S01]  /*23f0*/  MUFU.TANH R34, R34 ;  /* 0x0000002200227308 */ /* 0x000ea20000002400 */
[----:B0-----:R-:W-:Y:S02]  /*2400*/  FSEL R25, R30, -INF , P3 ;  /* 0xff8000001e197808 */ /* 0x001fe40001800000 */
[----:B------:R-:W-:-:S05]  /*2410*/  ISETP.GT.AND P3, PT, R73, 0x41, PT ;  /* 0x000000414900780c */ /* 0x000fca0003f64270 */
[----:B------:R-:W0:Y:S01]  /*2420*/  MUFU.TANH R55, R55 ;  /* 0x0000003700377308 */ /* 0x000e220000002400 */
[----:B-1----:R-:W-:-:S04]  /*2430*/  FSEL R56, R56, -INF , P4 ;  /* 0xff80000038387808 */ /* 0x002fc80002000000 */
[----:B------:R-:W-:-:S03]  /*2440*/  FMNMX.FTZ R28, R56, R27, !PT ;  /* 0x0000001b381c7209 */ /* 0x000fc60007810000 */
[----:B------:R-:W1:Y:S01]  /*2450*/  MUFU.TANH R33, R33 ;  /* 0x0000002100217308 */ /* 0x000e620000002400 */
[----:B--2---:R-:W-:Y:S02]  /*2460*/  FSEL R26, R34, -INF , P2 ;  /* 0xff800000221a7808 */ /* 0x004fe40001000000 */
[----:B------:R-:W-:-:S05]  /*2470*/  ISETP.GT.AND P2, PT, R73, 0x48, PT ;  /* 0x000000484900780c */ /* 0x000fca0003f44270 */
        /* <DEDUP_REMOVED lines=71> */
[----:B------:R-:W-:Y:S02]  /*28f0*/  ISETP.GT.AND P2, PT, R73, 0x78, PT ;  /* 0x000000784900780c */ /* 0x000fe40003f44270 */
[----:B------:R-:W-:-:S03]  /*2900*/  FMNMX.FTZ R58, R9, R10, !PT ;  /* 0x0000000a093a7209 */ /* 0x000fc60007810000 */
[----:B------:R-:W2:Y:S01]  /*2910*/  MUFU.TANH R82, R82 ;  /* 0x0000005200527308 */ /* 0x000ea20000002400 */
[----:B0-----:R-:W-:-:S04]  /*2920*/  FSEL R79, R79, -INF , P3 ;  /* 0xff8000004f4f7808 */ /* 0x001fc80001800000 */
[----:B------:R-:W-:-:S03]  /*2930*/  FMNMX.FTZ R50, R79, R50, !PT ;  /* 0x000000324f327209 */ /* 0x000fc60007810000 */
[----:B------:R-:W0:Y:S01]  /*2940*/  MUFU.TANH R83, R83 ;  /* 0x0000005300537308 */ /* 0x000e220000002400 */
[----:B-1----:R-:W-:Y:S02]  /*2950*/  FSEL R34, R57, -INF , P1 ;  /* 0xff80000039227808 */ /* 0x002fe40000800000 */
[----:B------:R-:W-:-:S05]  /*2960*/  ISETP.GT.AND P1, PT, R73, 0x79, PT ;  /* 0x000000794900780c */ /* 0x000fca0003f24270 */
[----:B------:R-:W-:Y:S01]  /*2970*/  MUFU.TANH R76, R76 ;  /* 0x0000004c004c7308 */ /* 0x000fe20000002400 */
[----:B--2---:R-:W-:-:S04]  /*2980*/  FSEL R73, R82, -INF , P2 ;  /* 0xff80000052497808 */ /* 0x004fc80001000000 */
[----:B------:R-:W-:-:S03]  /*2990*/  FMNMX.FTZ R50, R73, R50, !PT ;  /* 0x0000003249327209 */ /* 0x000fc60007810000 */
[----:B------:R-:W-:Y:S01]  /*29a0*/  MUFU.TANH R77, R77 ;  /* 0x0000004d004d7308 */ /* 0x000fe20000002400 */
[----:B0-----:R-:W-:-:S04]  /*29b0*/  FSEL R83, R83, -INF , P1 ;  /* 0xff80000053537808 */ /* 0x001fc80000800000 */
[----:B------:R-:W-:-:S03]  /*29c0*/  FMNMX.FTZ R50, R83, R50, !PT ;  /* 0x0000003253327209 */ /* 0x000fc60007810000 */
[----:B------:R-:W-:Y:S02]  /*29d0*/  MUFU.TANH R80, R80 ;  /* 0x0000005000507308 */ /* 0x000fe40000002400 */
[----:B------:R-:W0:Y:S06]  /*29e0*/  SHFL.BFLY PT, R45, R50, 0x2, 0x1f ;  /* 0x0c401f00322d7f89 */ /* 0x000e2c00000e0000 */
[----:B------:R-:W-:Y:S08]  /*29f0*/  MUFU.TANH R81, R81 ;  /* 0x0000005100517308 */ /* 0x000ff00000002400 */
[----:B------:R-:W1:Y:S08]  /*2a00*/  MUFU.TANH R84, R84 ;  /* 0x0000005400547308 */ /* 0x000e700000002400 */
[----:B------:R-:W2:Y:S01]  /*2a10*/  MUFU.TANH R85, R85 ;  /* 0x0000005500557308 */ /* 0x000ea20000002400 */
[----:B0-----:R-:W-:-:S05]  /*2a20*/  FMNMX.FTZ R45, R50, R45, !PT ;  /* 0x0000002d322d7209 */ /* 0x001fca0007810000 */
[----:B------:R-:W0:Y:S01]  /*2a30*/  SHFL.BFLY PT, R54, R45, 0x1, 0x1f ;  /* 0x0c201f002d367f89 */ /* 0x000e2200000e0000 */
[----:B-1----:R-:W-:Y:S02]  /*2a40*/  FSEL R84, R84, -INF , P2 ;  /* 0xff80000054547808 */ /* 0x002fe40001000000 */
[----:B--2---:R-:W-:Y:S02]  /*2a50*/  FSEL R85, R85, -INF , P1 ;  /* 0xff80000055557808 */ /* 0x004fe40000800000 */
[----:B0-----:R-:W-:Y:S02]  /*2a60*/  FMNMX.FTZ R53, R45, R54, !PT ;  /* 0x000000362d357209 */ /* 0x001fe40007810000 */
[----:B------:R-:W-:Y:S02]  /*2a70*/  FMNMX.FTZ R45, R11, R58, !PT ;  /* 0x0000003a0b2d7209 */ /* 0x000fe40007810000 */
[C---:B------:R-:W-:Y:S01]  /*2a80*/  FSETP.NEU.FTZ.AND P0, PT, R53.reuse, -INF , PT ;  /* 0xff8000003500780b */ /* 0x040fe20003f1d000 */
[----:B------:R-:W-:Y:S01]  /*2a90*/  FMUL.FTZ R82, R53, UR5 ;  /* 0x0000000535527c20 */ /* 0x000fe20008410000 */
[----:B------:R-:W-:-:S04]  /*2aa0*/  FMNMX.FTZ R58, R12, R45, !PT ;  /* 0x0000002d0c3a7209 */ /* 0x000fc80007810000 */
[----:B------:R-:W-:Y:S02]  /*2ab0*/  FSEL R82, R82, RZ, P0 ;  /* 0x000000ff52527208 */ /* 0x000fe40000000000 */
[----:B------:R-:W-:Y:S02]  /*2ac0*/  FMNMX.FTZ R57, R13, R58, !PT ;  /* 0x0000003a0d397209 */ /* 0x000fe40007810000 */
[----:B------:R-:W-:Y:S01]  /*2ad0*/  ISETP.NE.AND P0, PT, R88, RZ, PT ;  /* 0x000000ff5800720c */ /* 0x000fe20003f05270 */
[--C-:B------:R-:W-:Y:S01]  /*2ae0*/  FFMA.FTZ R50, R63, UR5, -R82.reuse ;  /* 0x000000053f327c23 */ /* 0x100fe20008010852 */
[--C-:B------:R-:W-:Y:S01]  /*2af0*/  FFMA.FTZ R63, R64, UR5, -R82.reuse ;  /* 0x00000005403f7c23 */ /* 0x100fe20008010852 */
[----:B------:R-:W-:Y:S01]  /*2b00*/  FMNMX.FTZ R64, R14, R57, !PT ;  /* 0x000000390e407209 */ /* 0x000fe20007810000 */
[--C-:B------:R-:W-:Y:S01]  /*2b10*/  FFMA.FTZ R49, R65, UR5, -R82.reuse ;  /* 0x0000000541317c23 */ /* 0x100fe20008010852 */
        /* <DEDUP_REMOVED lines=9> */
[----:B------:R0:W-:Y:S01]  /*2bb0*/  MUFU.EX2 R45, R68 ;  /* 0x00000044002d7308 */ /* 0x0001e20000000800 */
[----:B------:R-:W-:Y:S01]  /*2bc0*/  FMNMX.FTZ R64, R21, R64, !PT ;  /* 0x0000004015407209 */ /* 0x000fe20007810000 */
[--C-:B------:R-:W-:Y:S01]  /*2bd0*/  FFMA.FTZ R36, R36, UR5, -R82.reuse ;  /* 0x0000000524247c23 */ /* 0x100fe20008010852 */
[--C-:B------:R-:W-:Y:S01]  /*2be0*/  FFMA.FTZ R35, R35, UR5, -R82.reuse ;  /* 0x0000000523237c23 */ /* 0x100fe20008010852 */
[--C-:B------:R-:W-:Y:S01]  /*2bf0*/  FFMA.FTZ R40, R40, UR5, -R82.reuse ;  /* 0x0000000528287c23 */ /* 0x100fe20008010852 */
[----:B------:R-:W-:Y:S01]  /*2c00*/  FMNMX.FTZ R57, R23, R64, !PT ;  /* 0x0000004017397209 */ /* 0x000fe20007810000 */
[--C-:B------:R-:W-:Y:S01]  /*2c10*/  FFMA.FTZ R39, R39, UR5, -R82.reuse ;  /* 0x0000000527277c23 */ /* 0x100fe20008010852 */
[--C-:B------:R-:W-:Y:S01]  /*2c20*/  FFMA.FTZ R44, R44, UR5, -R82.reuse ;  /* 0x000000052c2c7c23 */ /* 0x100fe20008010852 */
[----:B------:R-:W-:Y:S01]  /*2c30*/  FFMA.FTZ R74, R79, UR5, -R82 ;  /* 0x000000054f4a7c23 */ /* 0x000fe20008010852 */
[----:B------:R-:W-:Y:S01]  /*2c40*/  FMNMX.FTZ R64, R24, R57, !PT ;  /* 0x0000003918407209 */ /* 0x000fe20007810000 */
[----:B------:R-:W-:Y:S01]  /*2c50*/  MUFU.EX2 R50, R50 ;  /* 0x0000003200327308 */ /* 0x000fe20000000800 */
[----:B0-----:R-:W-:-:S02]  /*2c60*/  FSEL R68, R77, -INF , P5 ;  /* 0xff8000004d447808 */ /* 0x001fc40002800000 */
[----:B------:R-:W-:Y:S02]  /*2c70*/  FMNMX.FTZ R57, R25, R64, !PT ;  /* 0x0000004019397209 */ /* 0x000fe40007810000 */
[----:B------:R-:W-:Y:S02]  /*2c80*/  FSEL R77, R80, -INF , P4 ;  /* 0xff800000504d7808 */ /* 0x000fe40002000000 */
[----:B------:R-:W-:Y:S01]  /*2c90*/  FMNMX.FTZ R64, R26, R57, !PT ;  /* 0x000000391a407209 */ /* 0x000fe20007810000 */
[----:B------:R-:W0:Y:S01]  /*2ca0*/  MUFU.EX2 R63, R63 ;  /* 0x0000003f003f7308 */ /* 0x000e220000000800 */
[----:B------:R-:W-:Y:S01]  /*2cb0*/  FSEL R80, R81, -INF , P3 ;  /* 0xff80000051507808 */ /* 0x000fe20001800000 */
[--C-:B------:R-:W-:Y:S01]  /*2cc0*/  FFMA.FTZ R81, R59, UR5, -R82.reuse ;  /* 0x000000053b517c23 */ /* 0x100fe20008010852 */
[----:B------:R-:W-:Y:S01]  /*2cd0*/  FMNMX.FTZ R57, R33, R64, !PT ;  /* 0x0000004021397209 */ /* 0x000fe20007810000 */
[--C-:B------:R-:W-:Y:S01]  /*2ce0*/  FFMA.FTZ R59, R69, UR5, -R82.reuse ;  /* 0x00000005453b7c23 */ /* 0x100fe20008010852 */
[----:B------:R-:W-:-:S02]  /*2cf0*/  FFMA.FTZ R69, R73, UR5, -R82 ;  /* 0x0000000549457c23 */ /* 0x000fc40008010852 */
[----:B------:R-:W-:Y:S01]  /*2d00*/  FMNMX.FTZ R64, R38, R57, !PT ;  /* 0x0000003926407209 */ /* 0x000fe20007810000 */
[----:B------:R-:W-:Y:S03]  /*2d10*/  MUFU.EX2 R49, R49 ;  /* 0x0000003100317308 */ /* 0x000fe60000000800 */
[----:B------:R-:W-:-:S04]  /*2d20*/  FMNMX.FTZ R64, R37, R64, !PT ;  /* 0x0000004025407209 */ /* 0x000fc80007810000 */
        /* <DEDUP_REMOVED lines=10> */
[--C-:B------:R-:W-:Y:S01]  /*2dd0*/  FFMA.FTZ R47, R52, UR5, -R82.reuse ;  /* 0x00000005342f7c23 */ /* 0x100fe20008010852 */
[--C-:B------:R-:W-:Y:S01]  /*2de0*/  FFMA.FTZ R52, R51, UR5, -R82.reuse ;  /* 0x0000000533347c23 */ /* 0x100fe20008010852 */
[--C-:B------:R-:W-:Y:S01]  /*2df0*/  FFMA.FTZ R51, R56, UR5, -R82.reuse ;  /* 0x0000000538337c23 */ /* 0x100fe20008010852 */
[----:B------:R-:W-:Y:S01]  /*2e00*/  FMNMX.FTZ R57, R31, R64, !PT ;  /* 0x000000401f397209 */ /* 0x000fe20007810000 */
[----:B------:R1:W-:Y:S01]  /*2e10*/  MUFU.EX2 R48, R66 ;  /* 0x0000004200307308 */ /* 0x0003e20000000800 */
[----:B------:R-:W-:Y:S01]  /*2e20*/  FSEL R64, R76, -INF , P6 ;  /* 0xff8000004c407808 */ /* 0x000fe20003000000 */
[--C-:B------:R-:W-:Y:S01]  /*2e30*/  FFMA.FTZ R76, R60, UR5, -R82.reuse ;  /* 0x000000053c4c7c23 */ /* 0x100fe20008010852 */
[----:B------:R-:W-:Y:S01]  /*2e40*/  FMNMX.FTZ R57, R32, R57, !PT ;  /* 0x0000003920397209 */ /* 0x000fe20007810000 */
[--C-:B------:R-:W-:Y:S01]  /*2e50*/  FFMA.FTZ R60, R62, UR5, -R82.reuse ;  /* 0x000000053e3c7c23 */ /* 0x100fe20008010852 */
[----:B------:R-:W-:-:S02]  /*2e60*/  FFMA.FTZ R62, R72, UR5, -R82 ;  /* 0x00000005483e7c23 */ /* 0x000fc40008010852 */
[----:B------:R-:W-:Y:S01]  /*2e70*/  FMNMX.FTZ R57, R34, R57, !PT ;  /* 0x0000003922397209 */ /* 0x000fe20007810000 */
[----:B------:R-:W-:Y:S01]  /*2e80*/  MUFU.EX2 R35, R35 ;  /* 0x0000002300237308 */ /* 0x000fe20000000800 */
[--C-:B-1----:R-:W-:Y:S01]  /*2e90*/  FFMA.FTZ R66, R55, UR5, -R82.reuse ;  /* 0x0000000537427c23 */ /* 0x102fe20008010852 */
[--C-:B------:R-:W-:Y:S01]  /*2ea0*/  FFMA.FTZ R55, R61, UR5, -R82.reuse ;  /* 0x000000053d377c23 */ /* 0x100fe20008010852 */
[----:B------:R-:W-:Y:S01]  /*2eb0*/  FMNMX.FTZ R57, R64, R57, !PT ;  /* 0x0000003940397209 */ /* 0x000fe20007810000 */
[--C-:B------:R-:W-:Y:S01]  /*2ec0*/  FFMA.FTZ R61, R71, UR5, -R82.reuse ;  /* 0x00000005473d7c23 */ /* 0x100fe20008010852 */
[----:B------:R-:W-:Y:S02]  /*2ed0*/  FFMA.FTZ R71, R78, UR5, -R82 ;  /* 0x000000054e477c23 */ /* 0x000fe40008010852 */
        /* <DEDUP_REMOVED lines=9> */
[----:B------:R-:W-:Y:S01]  /*2f70*/  FFMA.FTZ R82, R83, UR5, -R82 ;  /* 0x0000000553527c23 */ /* 0x000fe20008010852 */
[----:B------:R-:W-:Y:S01]  /*2f80*/  MUFU.EX2 R44, R44 ;  /* 0x0000002c002c7308 */ /* 0x000fe20000000800 */
[----:B------:R-:W1:Y:S07]  /*2f90*/  SHFL.BFLY PT, R86, R57, 0x2, 0x1f ;  /* 0x0c401f0039567f89 */ /* 0x000e6e00000e0000 */
[----:B------:R-:W-:Y:S08]  /*2fa0*/  MUFU.EX2 R65, R65 ;  /* 0x0000004100417308 */ /* 0x000ff00000000800 */
[----:B------:R-:W-:Y:S08]  /*2fb0*/  MUFU.EX2 R43, R43 ;  /* 0x0000002b002b7308 */ /* 0x000ff00000000800 */
[----:B------:R-:W-:Y:S01]  /*2fc0*/  MUFU.EX2 R47, R47 ;  /* 0x0000002f002f7308 */ /* 0x000fe20000000800 */
[----:B-1----:R-:W-:-:S05]  /*2fd0*/  FMNMX.FTZ R86, R57, R86, !PT ;  /* 0x0000005639567209 */ /* 0x002fca0007810000 */
[----:B------:R-:W1:Y:S02]  /*2fe0*/  SHFL.BFLY PT, R57, R86, 0x1, 0x1f ;  /* 0x0c201f0056397f89 */ /* 0x000e6400000e0000 */
[----:B------:R-:W-:Y:S08]  /*2ff0*/  MUFU.EX2 R52, R52 ;  /* 0x0000003400347308 */ /* 0x000ff00000000800 */
[----:B------:R-:W-:Y:S08]  /*3000*/  MUFU.EX2 R51, R51 ;  /* 0x0000003300337308 */ /* 0x000ff00000000800 */
[----:B------:R-:W-:Y:S01]  /*3010*/  MUFU.EX2 R66, R66 ;  /* 0x0000004200427308 */ /* 0x000fe20000000800 */
[----:B-1----:R-:W-:-:S07]  /*3020*/  FMNMX.FTZ R57, R86, R57, !PT ;  /* 0x0000003956397209 */ /* 0x002fce0007810000 */
[----:B------:R-:W-:Y:S01]  /*3030*/  MUFU.EX2 R76, R76 ;  /* 0x0000004c004c7308 */ /* 0x000fe20000000800 */
[C---:B------:R-:W-:Y:S01]  /*3040*/  FSETP.NEU.FTZ.AND P1, PT, R57.reuse, -INF , PT ;  /* 0xff8000003900780b */ /* 0x040fe20003f3d000 */
[----:B------:R-:W-:-:S05]  /*3050*/  FMUL.FTZ R72, R57, UR5 ;  /* 0x0000000539487c20 */ /* 0x000fca0008410000 */
[----:B------:R-:W-:Y:S01]  /*3060*/  FSEL R83, R72, RZ, P1 ;  /* 0x000000ff48537208 */ /* 0x000fe20000800000 */
[----:B------:R-:W-:Y:S01]  /*3070*/  MUFU.EX2 R81, R81 ;  /* 0x0000005100517308 */ /* 0x000fe20000000800 */
[----:B------:R-:W-:-:S03]  /*3080*/  LOP3.LUT P1, RZ, R6, 0x2, RZ, 0xc0, !PT ;  /* 0x0000000206ff7812 */ /* 0x000fc6000782c0ff */
[--C-:B------:R-:W-:Y:S01]  /*3090*/  FFMA.FTZ R12, R12, UR5, -R83.reuse ;  /* 0x000000050c0c7c23 */ /* 0x100fe20008010853 */
[--C-:B------:R-:W-:Y:S01]  /*30a0*/  FFMA.FTZ R73, R9, UR5, -R83.reuse ;  /* 0x0000000509497c23 */ /* 0x100fe20008010853 */
[----:B------:R-:W-:Y:S01]  /*30b0*/  FFMA.FTZ R9, R13, UR5, -R83 ;  /* 0x000000050d097c23 */ /* 0x000fe20008010853 */
[----:B------:R-:W-:Y:S01]  /*30c0*/  SHF.R.S32.HI R13, RZ, 0x4, R7 ;  /* 0x00000004ff0d7819 */ /* 0x000fe20000011407 */
[----:B------:R1:W-:Y:S01]  /*30d0*/  MUFU.EX2 R90, R12 ;  /* 0x0000000c005a7308 */ /* 0x0003e20000000800 */
[--C-:B------:R-:W-:Y:S01]  /*30e0*/  FFMA.FTZ R10, R10, UR5, -R83.reuse ;  /* 0x000000050a0a7c23 */ /* 0x100fe20008010853 */
[--C-:B------:R-:W-:Y:S01]  /*30f0*/  FFMA.FTZ R79, R15, UR5, -R83.reuse ;  /* 0x000000050f4f7c23 */ /* 0x100fe20008010853 */
[----:B------:R-:W-:Y:S01]  /*3100*/  SHF.L.U32 R15, R13, 0x3, RZ ;  /* 0x000000030d0f7819 */ /* 0x000fe200000006ff */
[--C-:B------:R-:W-:Y:S01]  /*3110*/  FFMA.FTZ R11, R11, UR5, -R83.reuse ;  /* 0x000000050b0b7c23 */ /* 0x100fe20008010853 */
[----:B------:R-:W-:Y:S01]  /*3120*/  LEA.HI R13, R19, R18, RZ, 0x5 ;  /* 0x00000012130d7211 */ /* 0x000fe200078f28ff */
[--C-:B------:R-:W-:Y:S01]  /*3130*/  FFMA.FTZ R78, R14, UR5, -R83.reuse ;  /* 0x000000050e4e7c23 */ /* 0x100fe20008010853 */
[----:B------:R-:W-:Y:S01]  /*3140*/  FFMA.FTZ R86, R20, UR5, -R83 ;  /* 0x0000000514567c23 */ /* 0x000fe20008010853 */
[----:B------:R2:W-:Y:S01]  /*3150*/  MUFU.EX2 R87, R73 ;  /* 0x0000004900577308 */ /* 0x0005e20000000800 */
[----:B-1----:R-:W-:-:S02]  /*3160*/  IMAD.SHL.U32 R12, R6, 0x40, RZ ;  /* 0x00000040060c7824 */ /* 0x002fc400078e00ff */
[--C-:B------:R-:W-:Y:S01]  /*3170*/  FFMA.FTZ R75, R21, UR5, -R83.reuse ;  /* 0x00000005154b7c23 */ /* 0x100fe20008010853 */
[----:B------:R-:W-:Y:S02]  /*3180*/  IMAD.SHL.U32 R13, R13, 0x20, RZ ;  /* 0x000000200d0d7824 */ /* 0x000fe400078e00ff */
[--C-:B------:R-:W-:Y:S01]  /*3190*/  FFMA.FTZ R20, R24, UR5, -R83.reuse ;  /* 0x0000000518147c23 */ /* 0x100fe20008010853 */
[--C-:B------:R-:W-:Y:S01]  /*31a0*/  FFMA.FTZ R38, R38, UR5, -R83.reuse ;  /* 0x0000000526267c23 */ /* 0x100fe20008010853 */
[----:B------:R-:W-:Y:S01]  /*31b0*/  LOP3.LUT R12, R12, 0x1c0, RZ, 0xc0, !PT ;  /* 0x000001c00c0c7812 */ /* 0x000fe200078ec0ff */
[--C-:B------:R-:W-:Y:S01]  /*31c0*/  FFMA.FTZ R27, R27, UR5, -R83.reuse ;  /* 0x000000051b1b7c23 */ /* 0x100fe20008010853 */
[----:B------:R1:W3:Y:S01]  /*31d0*/  MUFU.EX2 R88, R10 ;  /* 0x0000000a00587308 */ /* 0x0002e20000000800 */
[----:B------:R-:W-:Y:S01]  /*31e0*/  LOP3.LUT R14, R13, 0x7ffffc00, RZ, 0xc0, !PT ;  /* 0x7ffffc000d0e7812 */ /* 0x000fe200078ec0ff */
[----:B--2---:R-:W-:Y:S01]  /*31f0*/  FFMA.FTZ R73, R25, UR5, -R83 ;  /* 0x0000000519497c23 */ /* 0x004fe20008010853 */
[----:B------:R-:W-:Y:S01]  /*3200*/  LOP3.LUT R15, R12, 0x8, R15, 0xf8, !PT ;  /* 0x000000080c0f7812 */ /* 0x000fe200078ef80f */
[--C-:B------:R-:W-:Y:S01]  /*3210*/  FFMA.FTZ R37, R37, UR5, -R83.reuse ;  /* 0x0000000525257c23 */ /* 0x100fe20008010853 */
[----:B------:R-:W-:Y:S01]  /*3220*/  SHF.R.U32.HI R12, RZ, 0x3, R12 ;  /* 0x00000003ff0c7819 */ /* 0x000fe2000001160c */
[----:B------:R-:W-:Y:S01]  /*3230*/  FFMA.FTZ R19, R41, UR5, -R83 ;  /* 0x0000000529137c23 */ /* 0x000fe20008010853 */
[----:B0-----:R-:W-:Y:S01]  /*3240*/  F2FP.F16.F32.PACK_AB R13, R63, R50 ;  /* 0x000000323f0d723e */ /* 0x001fe200000000ff */
[----:B------:R0:W2:Y:S01]  /*3250*/  MUFU.EX2 R89, R11 ;  /* 0x0000000b00597308 */ /* 0x0000a20000000800 */
[----:B------:R-:W-:Y:S01]  /*3260*/  LOP3.LUT R15, R15, R12, RZ, 0x3c, !PT ;  /* 0x0000000c0f0f7212 */ /* 0x000fe200078e3cff */
[----:B------:R-:W-:Y:S01]  /*3270*/  FADD.FTZ R12, R50, R63 ;  /* 0x0000003f320c7221 */ /* 0x000fe20000010000 */
[--C-:B-1----:R-:W-:Y:S01]  /*3280*/  FFMA.FTZ R10, R26, UR5, -R83.reuse ;  /* 0x000000051a0a7c23 */ /* 0x102fe20008010853 */
[--C-:B------:R-:W-:Y:S01]  /*3290*/  FFMA.FTZ R41, R34, UR5, -R83.reuse ;  /* 0x0000000522297c23 */ /* 0x100fe20008010853 */
[--C-:B------:R-:W-:Y:S01]  /*32a0*/  FFMA.FTZ R21, R46, UR5, -R83.reuse ;  /* 0x000000052e157c23 */ /* 0x100fe20008010853 */
[--C-:B------:R-:W-:Y:S01]  /*32b0*/  FFMA.FTZ R29, R29, UR5, -R83.reuse ;  /* 0x000000051d1d7c23 */ /* 0x100fe20008010853 */
[--C-:B------:R-:W-:Y:S01]  /*32c0*/  FFMA.FTZ R30, R30, UR5, -R83.reuse ;  /* 0x000000051e1e7c23 */ /* 0x100fe20008010853 */
[----:B------:R1:W-:Y:S01]  /*32d0*/  MUFU.EX2 R72, R82 ;  /* 0x0000005200487308 */ /* 0x0003e20000000800 */
[----:B---3--:R-:W-:Y:S01]  /*32e0*/  FADD.FTZ R6, R87, R88 ;  /* 0x0000005857067221 */ /* 0x008fe20000010000 */
[--C-:B0-----:R-:W-:Y:S01]  /*32f0*/  FFMA.FTZ R11, R33, UR5, -R83.reuse ;  /* 0x00000005210b7c23 */ /* 0x101fe20008010853 */
[--C-:B------:R-:W-:Y:S01]  /*3300*/  FFMA.FTZ R64, R64, UR5, -R83.reuse ;  /* 0x0000000540407c23 */ /* 0x100fe20008010853 */
[--C-:B------:R-:W-:Y:S01]  /*3310*/  FFMA.FTZ R68, R68, UR5, -R83.reuse ;  /* 0x0000000544447c23 */ /* 0x100fe20008010853 */
[--C-:B------:R-:W-:Y:S01]  /*3320*/  FFMA.FTZ R77, R77, UR5, -R83.reuse ;  /* 0x000000054d4d7c23 */ /* 0x100fe20008010853 */
[--C-:B------:R-:W-:Y:S01]  /*3330*/  FFMA.FTZ R80, R80, UR5, -R83.reuse ;  /* 0x0000000550507c23 */ /* 0x100fe20008010853 */
[--C-:B------:R-:W-:Y:S01]  /*3340*/  FFMA.FTZ R84, R84, UR5, -R83.reuse ;  /* 0x0000000554547c23 */ /* 0x100fe20008010853 */
[----:B------:R-:W0:Y:S01]  /*3350*/  MUFU.EX2 R9, R9 ;  /* 0x0000000900097308 */ /* 0x000e220000000800 */
[----:B-1----:R-:W-:Y:S01]  /*3360*/  FFMA.FTZ R82, R23, UR5, -R83 ;  /* 0x0000000517527c23 */ /* 0x002fe20008010853 */
[----:B------:R-:W-:Y:S01]  /*3370*/  IADD3 R23, R15, R5, R14 ;  /* 0x000000050f177210 */ /* 0x000fe20007ffe00e */
[----:B------:R-:W-:Y:S01]  /*3380*/  FADD.FTZ R5, R49, R12 ;  /* 0x0000000c31057221 */ /* 0x000fe20000010000 */
[----:B------:R-:W-:-:S02]  /*3390*/  F2FP.F16.F32.PACK_AB R15, R54, R49 ;  /* 0x00000031360f723e */ /* 0x000fc400000000ff */
[----:B------:R-:W-:Y:S01]  /*33a0*/  F2FP.F16.F32.PACK_AB R12, R88, R87 ;  /* 0x00000057580c723e */ /* 0x000fe200000000ff */
[----:B------:R-:W-:Y:S01]  /*33b0*/  FADD.FTZ R26, R54, R5 ;  /* 0x00000005361a7221 */ /* 0x000fe20000010000 */
[----:B------:R-:W1:Y:S01]  /*33c0*/  MUFU.EX2 R78, R78 ;  /* 0x0000004e004e7308 */ /* 0x000e620000000800 */
[----:B--2---:R-:W-:Y:S01]  /*33d0*/  FADD.FTZ R5, R89, R6 ;  /* 0x0000000659057221 */ /* 0x004fe20000010000 */
[----:B------:R-:W-:Y:S01]  /*33e0*/  FFMA.FTZ R6, R31, UR5, -R83 ;  /* 0x000000051f067c23 */ /* 0x000fe20008010853 */
[----:B------:R-:W-:Y:S01]  /*33f0*/  FADD.FTZ R25, R45, R26 ;  /* 0x0000001a2d197221 */ /* 0x000fe20000010000 */
[C---:B------:R-:W-:Y:S01]  /*3400*/  F2FP.F16.F32.PACK_AB R14, R90.reuse, R89 ;  /* 0x000000595a0e723e */ /* 0x040fe200000000ff */
[----:B------:R-:W-:Y:S01]  /*3410*/  FADD.FTZ R24, R90, R5 ;  /* 0x000000055a187221 */ /* 0x000fe20000010000 */
[----:B------:R-:W-:Y:S01]  /*3420*/  LEA R5, R23, UR41, 0x1 ;  /* 0x0000002917057c11 */ /* 0x000fe2000f8e08ff */
[----:B------:R-:W-:Y:S01]  /*3430*/  FADD.FTZ R31, R58, R25 ;  /* 0x000000193a1f7221 */ /* 0x000fe20000010000 */
[----:B------:R-:W2:Y:S01]  /*3440*/  MUFU.EX2 R79, R79 ;  /* 0x0000004f004f7308 */ /* 0x000ea20000000800 */
[----:B0-----:R-:W-:Y:S01]  /*3450*/  FADD.FTZ R25, R9, R24 ;  /* 0x0000001809197221 */ /* 0x001fe20000010000 */
[----:B------:R-:W-:Y:S01]  /*3460*/  FFMA.FTZ R23, R28, UR5, -R83 ;  /* 0x000000051c177c23 */ /* 0x000fe20008010853 */
[----:B------:R-:W-:Y:S01]  /*3470*/  FADD.FTZ R26, R36, R31 ;  /* 0x0000001f241a7221 */ /* 0x000fe20000010000 */
[----:B------:R0:W-:Y:S01]  /*3480*/  STSM.16.M88.4 [R5+0x21800], R12 ;  /* 0x0218000c05007844 */ /* 0x0001e20000000200 */
[----:B------:R-:W-:Y:S01]  /*3490*/  MOV R90, R135 ;  /* 0x00000087005a7202 */ /* 0x000fe20000000f00 */
[----:B------:R-:W-:-:S02]  /*34a0*/  IMAD.MOV.U32 R89, RZ, RZ, R135 ;  /* 0x000000ffff597224 */ /* 0x000fc400078e0087 */
[----:B------:R-:W3:Y:S01]  /*34b0*/  MUFU.EX2 R86, R86 ;  /* 0x0000005600567308 */ /* 0x000ee20000000800 */
[----:B-1----:R-:W-:Y:S01]  /*34c0*/  FADD.FTZ R24, R78, R25 ;  /* 0x000000194e187221 */ /* 0x002fe20000010000 */
[----:B------:R-:W-:-:S06]  /*34d0*/  IMAD.MOV.U32 R88, RZ, RZ, R135 ;  /* 0x000000ffff587224 */ /* 0x000fcc00078e0087 */
[----:B------:R-:W1:Y:S01]  /*34e0*/  MUFU.EX2 R75, R75 ;  /* 0x0000004b004b7308 */ /* 0x000e620000000800 */
[----:B--2---:R-:W-:Y:S01]  /*34f0*/  FADD.FTZ R25, R79, R24 ;  /* 0x000000184f197221 */ /* 0x004fe20000010000 */
[----:B0-----:R-:W-:-:S06]  /*3500*/  F2FP.F16.F32.PACK_AB R15, R52, R47 ;  /* 0x0000002f340f723e */ /* 0x001fcc00000000ff */
[----:B------:R0:W-:Y:S01]  /*3510*/  MUFU.EX2 R7, R38 ;  /* 0x0000002600077308 */ /* 0x0001e20000000800 */
[----:B---3--:R-:W-:Y:S01]  /*3520*/  FADD.FTZ R24, R86, R25 ;  /* 0x0000001956187221 */ /* 0x008fe20000010000 */
[----:B------:R-:W-:Y:S01]  /*3530*/  F2FP.F16.F32.PACK_AB R25, R58, R45 ;  /* 0x0000002d3a19723e */ /* 0x000fe200000000ff */
[----:B------:R-:W-:-:S05]  /*3540*/  VIADD R45, R5, 0x21800 ;  /* 0x00021800052d7836 */ /* 0x000fca0000000000 */
[----:B------:R-:W2:Y:S01]  /*3550*/  MUFU.EX2 R82, R82 ;  /* 0x0000005200527308 */ /* 0x000ea20000000800 */
[----:B0-----:R-:W-:Y:S01]  /*3560*/  FFMA.FTZ R38, R42, UR5, -R83 ;  /* 0x000000052a267c23 */ /* 0x001fe20008010853 */
[----:B-1----:R-:W-:-:S06]  /*3570*/  FADD.FTZ R31, R75, R24 ;  /* 0x000000184b1f7221 */ /* 0x002fcc0000010000 */
[----:B------:R0:W-:Y:S08]  /*3580*/  MUFU.EX2 R42, R27 ;  /* 0x0000001b002a7308 */ /* 0x0001f00000000800 */
[----:B------:R-:W1:Y:S01]  /*3590*/  MUFU.EX2 R20, R20 ;  /* 0x0000001400147308 */ /* 0x000e620000000800 */
[----:B0-----:R-:W-:Y:S01]  /*35a0*/  FADD.FTZ R27, R35, R26 ;  /* 0x0000001a231b7221 */ /* 0x001fe20000010000 */
[----:B--2---:R-:W-:-:S03]  /*35b0*/  F2FP.F16.F32.PACK_AB R28, R82, R75 ;  /* 0x0000004b521c723e */ /* 0x004fc600000000ff */
[----:B------:R-:W-:-:S03]  /*35c0*/  FADD.FTZ R26, R40, R27 ;  /* 0x0000001b281a7221 */ /* 0x000fc60000010000 */
[----:B------:R-:W0:Y:S01]  /*35d0*/  MUFU.EX2 R73, R73 ;  /* 0x0000004900497308 */ /* 0x000e220000000800 */
[----:B------:R-:W-:Y:S01]  /*35e0*/  FADD.FTZ R27, R39, R26 ;  /* 0x0000001a271b7221 */ /* 0x000fe20000010000 */
[----:B------:R-:W-:-:S03]  /*35f0*/  F2FP.F16.F32.PACK_AB R26, R86, R79 ;  /* 0x0000004f561a723e */ /* 0x000fc600000000ff */
[----:B------:R-:W-:Y:S01]  /*3600*/  FADD.FTZ R24, R44, R27 ;  /* 0x0000001b2c187221 */ /* 0x000fe20000010000 */
[----:B------:R-:W-:Y:S01]  /*3610*/  F2FP.F16.F32.PACK_AB R27, R35, R36 ;  /* 0x00000024231b723e */ /* 0x000fe200000000ff */
[----:B------:R-:W-:Y:S01]  /*3620*/  FADD.FTZ R35, R82, R31 ;  /* 0x0000001f52237221 */ /* 0x000fe20000010000 */
[----:B------:R-:W2:Y:S01]  /*3630*/  MUFU.EX2 R10, R10 ;  /* 0x0000000a000a7308 */ /* 0x000ea20000000800 */
[C---:B------:R-:W-:Y:S01]  /*3640*/  FADD.FTZ R24, R65.reuse, R24 ;  /* 0x0000001841187221 */ /* 0x040fe20000010000 */
[----:B------:R-:W-:Y:S01]  /*3650*/  F2FP.F16.F32.PACK_AB R31, R65, R44 ;  /* 0x0000002c411f723e */ /* 0x000fe200000000ff */
[----:B-1----:R-:W-:Y:S01]  /*3660*/  FADD.FTZ R12, R20, R35 ;  /* 0x00000023140c7221 */ /* 0x002fe20000010000 */
[----:B------:R-:W-:Y:S02]  /*3670*/  IMAD R36, R8, 0x2, R5 ;  /* 0x0000000208247824 */ /* 0x000fe400078e0205 */
[----:B------:R-:W-:Y:S01]  /*3680*/  FADD.FTZ R13, R43, R24 ;  /* 0x000000182b0d7221 */ /* 0x000fe20000010000 */
[----:B------:R-:W-:Y:S01]  /*3690*/  F2FP.F16.F32.PACK_AB R24, R78, R9 ;  /* 0x000000094e18723e */ /* 0x000fe200000000ff */
[----:B------:R-:W1:Y:S01]  /*36a0*/  MUFU.EX2 R11, R11 ;  /* 0x0000000b000b7308 */ /* 0x000e620000000800 */
[----:B0-----:R-:W-:Y:S01]  /*36b0*/  FADD.FTZ R9, R73, R12 ;  /* 0x0000000c49097221 */ /* 0x001fe20000010000 */
[----:B------:R-:W-:-:S06]  /*36c0*/  FADD.FTZ R14, R48, R13 ;  /* 0x0000000d300e7221 */ /* 0x000fcc0000010000 */
[----:B------:R0:W3:Y:S01]  /*36d0*/  MUFU.EX2 R18, R37 ;  /* 0x0000002500127308 */ /* 0x0000e20000000800 */
[----:B--2---:R-:W-:Y:S01]  /*36e0*/  FADD.FTZ R12, R10, R9 ;  /* 0x000000090a0c7221 */ /* 0x004fe20000010000 */
[----:B------:R-:W-:Y:S01]  /*36f0*/  FADD.FTZ R9, R47, R14 ;  /* 0x0000000e2f097221 */ /* 0x000fe20000010000 */
[----:B------:R-:W-:Y:S02]  /*3700*/  SEL R14, R4, 0xffffffe0, !P1 ;  /* 0xffffffe0040e7807 */ /* 0x000fe40004800000 */
[----:B------:R-:W-:-:S03]  /*3710*/  ISETP.LE.AND P1, PT, R16, UR34, PT ;  /* 0x0000002210007c0c */ /* 0x000fc6000bf23270 */
[----:B------:R-:W2:Y:S01]  /*3720*/  MUFU.EX2 R19, R19 ;  /* 0x0000001300137308 */ /* 0x000ea20000000800 */
[----:B-1----:R-:W-:Y:S01]  /*3730*/  FADD.FTZ R12, R11, R12 ;  /* 0x0000000c0b0c7221 */ /* 0x002fe20000010000 */
[--C-:B0-----:R-:W-:Y:S01]  /*3740*/  FFMA.FTZ R37, R32, UR5, -R83.reuse ;  /* 0x0000000520257c23 */ /* 0x101fe20008010853 */
[----:B------:R-:W-:-:S05]  /*3750*/  FFMA.FTZ R83, R85, UR5, -R83 ;  /* 0x0000000555537c23 */ /* 0x000fca0008010853 */
[----:B------:R0:W-:Y:S08]  /*3760*/  MUFU.EX2 R34, R6 ;  /* 0x0000000600227308 */ /* 0x0001f00000000800 */
[----:B------:R-:W1:Y:S01]  /*3770*/  MUFU.EX2 R38, R38 ;  /* 0x0000002600267308 */ /* 0x000e620000000800 */
[----:B0-----:R-:W-:Y:S01]  /*3780*/  FADD.FTZ R6, R52, R9 ;  /* 0x0000000934067221 */ /* 0x001fe20000010000 */
[----:B------:R-:W-:-:S03]  /*3790*/  FADD.FTZ R9, R7, R12 ;  /* 0x0000000c07097221 */ /* 0x000fc60000010000 */
[----:B------:R-:W-:Y:S01]  /*37a0*/  FADD.FTZ R13, R51, R6 ;  /* 0x00000006330d7221 */ /* 0x000fe20000010000 */
[----:B------:R-:W-:Y:S01]  /*37b0*/  IADD3 R6, R45, R14, RZ ;  /* 0x0000000e2d067210 */ /* 0x000fe20007ffe0ff */
[----:B---3--:R-:W-:Y:S01]  /*37c0*/  FADD.FTZ R12, R18, R9 ;  /* 0x00000009120c7221 */ /* 0x008fe20000010000 */
[----:B------:R-:W-:Y:S01]  /*37d0*/  MUFU.EX2 R55, R55 ;  /* 0x0000003700377308 */ /* 0x000fe20000000800 */
[----:B------:R-:W-:Y:S02]  /*37e0*/  FADD.FTZ R13, R66, R13 ;  /* 0x0000000d420d7221 */ /* 0x000fe40000010000 */
[----:B--2---:R-:W-:Y:S01]  /*37f0*/  FADD.FTZ R9, R19, R12 ;  /* 0x0000000c13097221 */ /* 0x004fe20000010000 */
[----:B------:R0:W-:Y:S01]  /*3800*/  STSM.16.M88.4 [R6], R24 ;  /* 0x0000001806007844 */ /* 0x0001e20000000200 */
[----:B------:R-:W-:Y:S01]  /*3810*/  FADD.FTZ R14, R76, R13 ;  /* 0x0000000d4c0e7221 */ /* 0x000fe20000010000 */
[----:B------:R-:W-:Y:S02]  /*3820*/  F2FP.F16.F32.PACK_AB R13, R48, R43 ;  /* 0x0000002b300d723e */ /* 0x000fe400000000ff */
[----:B------:R-:W2:Y:S01]  /*3830*/  MUFU.EX2 R21, R21 ;  /* 0x0000001500157308 */ /* 0x000ea20000000800 */
[----:B------:R-:W-:Y:S01]  /*3840*/  FADD.FTZ R14, R81, R14 ;  /* 0x0000000e510e7221 */ /* 0x000fe20000010000 */
[----:B-1----:R-:W-:-:S06]  /*3850*/  FADD.FTZ R12, R38, R9 ;  /* 0x00000009260c7221 */ /* 0x002fcc0000010000 */
[----:B------:R-:W1:Y:S01]  /*3860*/  MUFU.EX2 R60, R60 ;  /* 0x0000003c003c7308 */ /* 0x000e620000000800 */
[----:B0-----:R-:W-:Y:S02]  /*3870*/  F2FP.F16.F32.PACK_AB R24, R38, R19 ;  /* 0x000000132618723e */ /* 0x001fe400000000ff */
[----:B------:R-:W-:-:S05]  /*3880*/  F2FP.F16.F32.PACK_AB R25, R66, R51 ;  /* 0x000000334219723e */ /* 0x000fca00000000ff */
[----:B------:R-:W-:Y:S01]  /*3890*/  MUFU.EX2 R56, R56 ;  /* 0x0000003800387308 */ /* 0x000fe20000000800 */
[----:B--2---:R-:W-:Y:S01]  /*38a0*/  FADD.FTZ R35, R21, R12 ;  /* 0x0000000c15237221 */ /* 0x004fe20000010000 */
[----:B------:R-:W-:Y:S02]  /*38b0*/  F2FP.F16.F32.PACK_AB R12, R11, R10 ;  /* 0x0000000a0b0c723e */ /* 0x000fe400000000ff */
[----:B------:R-:W-:Y:S02]  /*38c0*/  F2FP.F16.F32.PACK_AB R27, R81, R76 ;  /* 0x0000004c511b723e */ /* 0x000fe400000000ff */
[C---:B------:R-:W-:Y:S02]  /*38d0*/  F2FP.F16.F32.PACK_AB R26, R42.reuse, R21 ;  /* 0x000000152a1a723e */ /* 0x040fe400000000ff */
[----:B------:R-:W0:Y:S08]  /*38e0*/  MUFU.EX2 R23, R23 ;  /* 0x0000001700177308 */ /* 0x000e300000000800 */
[----:B------:R-:W-:Y:S08]  /*38f0*/  MUFU.EX2 R59, R59 ;  /* 0x0000003b003b7308 */ /* 0x000ff00000000800 */
[----:B------:R2:W3:Y:S08]  /*3900*/  MUFU.EX2 R32, R29 ;  /* 0x0000001d00207308 */ /* 0x0004f00000000800 */
[----:B------:R-:W-:Y:S01]  /*3910*/  MUFU.EX2 R61, R61 ;  /* 0x0000003d003d7308 */ /* 0x000fe20000000800 */
[----:B--2---:R-:W-:Y:S01]  /*3920*/  F2FP.F16.F32.PACK_AB R29, R39, R40 ;  /* 0x00000028271d723e */ /* 0x004fe200000000ff */
[----:B------:R-:W-:Y:S01]  /*3930*/  FADD.FTZ R39, R55, R14 ;  /* 0x0000000e37277221 */ /* 0x000fe20000010000 */
[----:B------:R-:W-:-:S03]  /*3940*/  FADD.FTZ R14, R42, R35 ;  /* 0x000000232a0e7221 */ /* 0x000fc60000010000 */
[----:B-1----:R-:W-:Y:S01]  /*3950*/  FADD.FTZ R39, R60, R39 ;  /* 0x000000273c277221 */ /* 0x002fe20000010000 */
[----:B0-----:R-:W-:Y:S01]  /*3960*/  FADD.FTZ R11, R23, R14 ;  /* 0x0000000e170b7221 */ /* 0x001fe20000010000 */
[----:B------:R0:W1:Y:S01]  /*3970*/  MUFU.EX2 R33, R30 ;  /* 0x0000001e00217308 */ /* 0x0000620000000800 */
[----:B------:R-:W-:Y:S01]  /*3980*/  F2FP.F16.F32.PACK_AB R14, R18, R7 ;  /* 0x00000007120e723e */ /* 0x000fe200000000ff */
[----:B------:R-:W-:Y:S02]  /*3990*/  IMAD R7, R8, 0x2, R45 ;  /* 0x0000000208077824 */ /* 0x000fe400078e022d */
[----:B---3--:R-:W-:Y:S01]  /*39a0*/  FADD.FTZ R10, R32, R11 ;  /* 0x0000000b200a7221 */ /* 0x008fe20000010000 */
[----:B------:R-:W-:-:S03]  /*39b0*/  IMAD R8, R8, 0x2, R6 ;  /* 0x0000000208087824 */ /* 0x000fc600078e0206 */
[----:B------:R-:W2:Y:S01]  /*39c0*/  MUFU.EX2 R62, R62 ;  /* 0x0000003e003e7308 */ /* 0x000ea20000000800 */
[----:B0-----:R-:W-:Y:S01]  /*39d0*/  F2FP.F16.F32.PACK_AB R30, R73, R20 ;  /* 0x00000014491e723e */ /* 0x001fe200000000ff */
[----:B------:R-:W-:-:S04]  /*39e0*/  FADD.FTZ R20, R56, R39 ;  /* 0x0000002738147221 */ /* 0x000fc80000010000 */
[----:B------:R-:W-:Y:S01]  /*39f0*/  FADD.FTZ R20, R59, R20 ;  /* 0x000000143b147221 */ /* 0x000fe20000010000 */
[----:B------:R0:W-:Y:S01]  /*3a00*/  STSM.16.M88.4 [R36+0x21800], R28 ;  /* 0x0218001c24007844 */ /* 0x0001e20000000200 */
[----:B------:R-:W3:Y:S01]  /*3a10*/  MUFU.EX2 R67, R67 ;  /* 0x0000004300437308 */ /* 0x000ee20000000800 */
[----:B-1----:R-:W-:Y:S01]  /*3a20*/  FADD.FTZ R11, R33, R10 ;  /* 0x0000000a210b7221 */ /* 0x002fe20000010000 */
[----:B------:R-:W-:Y:S01]  /*3a30*/  FADD.FTZ R19, R61, R20 ;  /* 0x000000143d137221 */ /* 0x000fe20000010000 */
[----:B------:R-:W-:Y:S02]  /*3a40*/  STSM.16.M88.4 [R8], R12 ;  /* 0x0000000c08007844 */ /* 0x000fe40000000200 */
[----:B------:R-:W-:Y:S02]  /*3a50*/  FADD.FTZ R10, R34, R11 ;  /* 0x0000000b220a7221 */ /* 0x000fe40000010000 */
[----:B------:R1:W-:Y:S01]  /*3a60*/  STSM.16.M88.4 [R5+0x27800], R24 ;  /* 0x0278001805007844 */ /* 0x0003e20000000200 */
[----:B------:R-:W4:Y:S01]  /*3a70*/  MUFU.EX2 R70, R70 ;  /* 0x0000004600467308 */ /* 0x000f220000000800 */
[C---:B--2---:R-:W-:Y:S01]  /*3a80*/  FADD.FTZ R18, R62.reuse, R19 ;  /* 0x000000133e127221 */ /* 0x044fe20000010000 */
[----:B------:R-:W-:-:S02]  /*3a90*/  F2FP.F16.F32.PACK_AB R61, R62, R61 ;  /* 0x0000003d3e3d723e */ /* 0x000fc400000000ff */
[----:B0-----:R-:W-:-:S04]  /*3aa0*/  F2FP.F16.F32.PACK_AB R29, R60, R55 ;  /* 0x000000373c1d723e */ /* 0x001fc800000000ff */
[----:B------:R-:W0:Y:S01]  /*3ab0*/  MUFU.EX2 R37, R37 ;  /* 0x0000002500257308 */ /* 0x000e220000000800 */
[----:B------:R-:W-:Y:S01]  /*3ac0*/  F2FP.F16.F32.PACK_AB R31, R59, R56 ;  /* 0x000000383b1f723e */ /* 0x000fe200000000ff */
[----:B---3--:R-:W-:Y:S01]  /*3ad0*/  FADD.FTZ R19, R67, R18 ;  /* 0x0000001243137221 */ /* 0x008fe20000010000 */
[----:B------:R-:W-:Y:S02]  /*3ae0*/  F2FP.F16.F32.PACK_AB R28, R32, R23 ;  /* 0x00000017201c723e */ /* 0x000fe400000000ff */
[----:B------:R-:W-:-:S03]  /*3af0*/  F2FP.F16.F32.PACK_AB R30, R34, R33 ;  /* 0x00000021221e723e */ /* 0x000fc600000000ff */
[----:B------:R-:W2:Y:S01]  /*3b00*/  MUFU.EX2 R4, R41 ;  /* 0x0000002900047308 */ /* 0x000ea20000000800 */
[C---:B----4-:R-:W-:Y:S01]  /*3b10*/  F2FP.F16.F32.PACK_AB R63, R70.reuse, R67 ;  /* 0x00000043463f723e */ /* 0x050fe200000000ff */
[----:B------:R3:W-:Y:S01]  /*3b20*/  STSM.16.M88.4 [R6+0x6000], R28 ;  /* 0x0060001c06007844 */ /* 0x0007e20000000200 */
[----:B------:R-:W-:-:S05]  /*3b30*/  FADD.FTZ R18, R70, R19 ;  /* 0x0000001346127221 */ /* 0x000fca0000010000 */
[----:B------:R-:W4:Y:S01]  /*3b40*/  MUFU.EX2 R64, R64 ;  /* 0x0000004000407308 */ /* 0x000f220000000800 */
[----:B0-----:R-:W-:-:S07]  /*3b50*/  FADD.FTZ R11, R37, R10 ;  /* 0x0000000a250b7221 */ /* 0x001fce0000010000 */
[----:B------:R-:W0:Y:S01]  /*3b60*/  MUFU.EX2 R9, R68 ;  /* 0x0000004400097308 */ /* 0x000e220000000800 */
[C---:B--2---:R-:W-:Y:S01]  /*3b70*/  F2FP.F16.F32.PACK_AB R60, R4.reuse, R37 ;  /* 0x00000025043c723e */ /* 0x044fe200000000ff */
[----:B------:R-:W-:-:S06]  /*3b80*/  FADD.FTZ R11, R4, R11 ;  /* 0x0000000b040b7221 */ /* 0x000fcc0000010000 */
[----:B------:R-:W2:Y:S01]  /*3b90*/  MUFU.EX2 R71, R71 ;  /* 0x0000004700477308 */ /* 0x000ea20000000800 */
[----:B----4-:R-:W-:-:S07]  /*3ba0*/  FADD.FTZ R10, R64, R11 ;  /* 0x0000000b400a7221 */ /* 0x010fce0000010000 */
[----:B------:R-:W1:Y:S01]  /*3bb0*/  MUFU.EX2 R74, R74 ;  /* 0x0000004a004a7308 */ /* 0x000e620000000800 */
[C---:B0-----:R-:W-:Y:S01]  /*3bc0*/  F2FP.F16.F32.PACK_AB R62, R9.reuse, R64 ;  /* 0x00000040093e723e */ /* 0x041fe200000000ff */
[----:B------:R-:W-:-:S04]  /*3bd0*/  FADD.FTZ R10, R9, R10 ;  /* 0x0000000a090a7221 */ /* 0x000fc80000010000 */
[----:B------:R3:W-:Y:S02]  /*3be0*/  STSM.16.M88.4 [R36+0x27800], R60 ;  /* 0x0278003c24007844 */ /* 0x0007e40000000200 */
[----:B------:R-:W0:Y:S01]  /*3bf0*/  MUFU.EX2 R69, R69 ;  /* 0x0000004500457308 */ /* 0x000e220000000800 */
[----:B--2---:R-:W-:-:S07]  /*3c00*/  FADD.FTZ R11, R71, R18 ;  /* 0x00000012470b7221 */ /* 0x004fce0000010000 */
[----:B------:R-:W2:Y:S01]  /*3c10*/  MUFU.EX2 R77, R77 ;  /* 0x0000004d004d7308 */ /* 0x000ea20000000800 */
[C---:B-1----:R-:W-:Y:S01]  /*3c20*/  F2FP.F16.F32.PACK_AB R25, R74.reuse, R71 ;  /* 0x000000474a19723e */ /* 0x042fe200000000ff */
[----:B------:R-:W-:-:S06]  /*3c30*/  FADD.FTZ R12, R74, R11 ;  /* 0x0000000b4a0c7221 */ /* 0x000fcc0000010000 */
[----:B------:R-:W1:Y:S01]  /*3c40*/  MUFU.EX2 R80, R80 ;  /* 0x0000005000507308 */ /* 0x000e620000000800 */
[----:B0-----:R-:W-:Y:S01]  /*3c50*/  F2FP.F16.F32.PACK_AB R27, R72, R69 ;  /* 0x00000045481b723e */ /* 0x001fe200000000ff */
[----:B------:R-:W-:-:S06]  /*3c60*/  FADD.FTZ R69, R69, R12 ;  /* 0x0000000c45457221 */ /* 0x000fcc0000010000 */
[----:B------:R-:W-:Y:S01]  /*3c70*/  MUFU.EX2 R84, R84 ;  /* 0x0000005400547308 */ /* 0x000fe20000000800 */
[----:B--2---:R-:W-:-:S07]  /*3c80*/  FADD.FTZ R11, R77, R10 ;  /* 0x0000000a4d0b7221 */ /* 0x004fce0000010000 */
[----:B------:R-:W0:Y:S01]  /*3c90*/  MUFU.EX2 R83, R83 ;  /* 0x0000005300537308 */ /* 0x000e220000000800 */
[C---:B-1----:R-:W-:Y:S01]  /*3ca0*/  F2FP.F16.F32.PACK_AB R24, R80.reuse, R77 ;  /* 0x0000004d5018723e */ /* 0x042fe200000000ff */
[----:B------:R-:W-:Y:S01]  /*3cb0*/  FADD.FTZ R11, R80, R11 ;  /* 0x0000000b500b7221 */ /* 0x000fe20000010000 */
[----:B0-----:R-:W-:-:S03]  /*3cc0*/  F2FP.F16.F32.PACK_AB R26, R83, R84 ;  /* 0x00000054531a723e */ /* 0x001fc600000000ff */
[----:B------:R-:W-:Y:S01]  /*3cd0*/  FADD.FTZ R84, R84, R11 ;  /* 0x0000000b54547221 */ /* 0x000fe20000010000 */
[----:B------:R-:W-:Y:S01]  /*3ce0*/  FADD.FTZ R11, R72, R69 ;  /* 0x00000045480b7221 */ /* 0x000fe20000010000 */
[----:B------:R3:W-:Y:S02]  /*3cf0*/  STSM.16.M88.4 [R8+0x6000], R24 ;  /* 0x0060001808007844 */ /* 0x0007e40000000200 */
[----:B------:R-:W-:Y:S01]  /*3d00*/  FADD.FTZ R9, R83, R84 ;  /* 0x0000005453097221 */ /* 0x000fe20000010000 */
[----:B------:R0:W-:Y:S06]  /*3d10*/  MEMBAR.ALL.CTA ;  /* 0x0000000000007992 */ /* 0x0001ec0000008000 */
[----:B0-----:R-:W0:Y:S02]  /*3d20*/  FENCE.VIEW.ASYNC.S ;  /* 0x00000000000073c6 */ /* 0x001e240000000000 */
[----:B0-----:R-:W-:Y:S01]  /*3d30*/  NOP ;  /* 0x0000000000007918 */ /* 0x001fe20000000000 */
[----:B------:R-:W-:Y:S05]  /*3d40*/  @!P1 BRA `(.L_x_18) ;  /* 0x0000002800a49947 */ /* 0x000fea0003800000 */
[----:B------:R-:W-:Y:S01]  /*3d50*/  IMAD.MOV.U32 R10, RZ, RZ, R53 ;  /* 0x000000ffff0a7224 */ /* 0x000fe200078e0035 */
[----:B------:R-:W-:Y:S02]  /*3d60*/  MOV R4, R57 ;  /* 0x0000003900047202 */ /* 0x000fe40000000f00 */
        /* <DEDUP_REMOVED lines=23> */
[----:B------:R-:W-:Y:S01]  /*3ee0*/  CS2R R88, SRZ ;  /* 0x0000000000587805 */ /* 0x000fe2000001ff00 */
[----:B------:R-:W-:Y:S01]  /*3ef0*/  UMOV UR35, URZ ;  /* 0x0000003f00237c82 */ /* 0x000fe20008000000 */
[----:B------:R-:W-:Y:S01]  /*3f00*/  UMOV UR7, URZ ;  /* 0x0000003f00077c82 */ /* 0x000fe20008000000 */
[----:B------:R-:W-:Y:S01]  /*3f10*/  ULDC UR4, c[0x0][0x9d8] ;  /* 0x0002760000047ab9 */ /* 0x000fe20000000800 */
[----:B------:R-:W-:-:S05]  /*3f20*/  ULDC UR5, c[0x0][0x988] ;  /* 0x0002620000057ab9 */ /* 0x000fca0000000800 */
.L_x_29:
[----:B------:R-:W-:Y:S01]  /*3f30*/  ISETP.NE.AND P2, PT, RZ, UR40, PT ;  /* 0x00000028ff007c0c */ /* 0x000fe2000bf45270 */
[----:B------:R-:W-:-:S04]  /*3f40*/  UISETP.NE.AND UP0, UPT, UR7, 0x1, UPT ;  /* 0x000000010700788c */ /* 0x000fc8000bf05270 */
[----:B------:R-:W-:-:S04]  /*3f50*/  USEL UR33, URZ, 0x1, UP0 ;  /* 0x000000013f217887 */ /* 0x000fc80008000000 */
[----:B------:R-:W-:-:S04]  /*3f60*/  ULOP3.LUT UR33, UR35, UR33, URZ, 0x3c, !UPT ;  /* 0x0000002123217292 */ /* 0x000fc8000f8e3c3f */
[----:B------:R-:W-:Y:S08]  /*3f70*/  @P2 BRA `(.L_x_19) ;  /* 0x0000000000382947 */ /* 0x000ff00003800000 */
[----:B------:R-:W-:Y:S05]  /*3f80*/  @!P0 BRA `(.L_x_20) ;  /* 0x0000000000048947 */ /* 0x000fea0003800000 */
[----:B------:R-:W-:Y:S01]  /*3f90*/  BPT.TRAP 0x1 ;  /* 0x000000040000795c */ /* 0x000fe20000300000 */
.L_x_20:
[----:B------:R-:W-:Y:S01]  /*3fa0*/  UIADD3 UR10, UR7, 0x1, URZ ;  /* 0x00000001070a7890 */ /* 0x000fe2000fffe03f */
[----:B------:R-:W-:-:S03]  /*3fb0*/  IMAD.U32 R0, RZ, RZ, UR33 ;  /* 0x00000021ff007e24 */ /* 0x000fc6000f8e00ff */
[----:B------:R-:W-:Y:S02]  /*3fc0*/  UISETP.NE.AND UP0, UPT, UR10, 0x2, UPT ;  /* 0x000000020a00788c */ /* 0x000fe4000bf05270 */
[----:B------:R-:W-:Y:S02]  /*3fd0*/  SHF.L.U32 R0, R0, 0x1f, RZ ;  /* 0x0000001f00007819 */ /* 0x000fe400000006ff */
[----:B------:R-:W-:-:S04]  /*3fe0*/  USEL UR10, UR10, URZ, UP0 ;  /* 0x0000003f0a0a7287 */ /* 0x000fc80008000000 */
[----:B------:R-:W-:-:S09]  /*3ff0*/  ULEA UR10, UR10, UR41, 0x3 ;  /* 0x000000290a0a7291 */ /* 0x000fd2000f8e183f */
[----:B------:R0:W1:Y:S01]  /*4000*/  SYNCS.PHASECHK.TRANS64.TRYWAIT P1, [UR10+0x2d830], R0 ;  /* 0x02d83000ff0075a7 */ /* 0x000062000802014a */
[----:B------:R-:W-:Y:S05]  /*4010*/  @!P0 BRA `(.L_x_21) ;  /* 0x0000000000048947 */ /* 0x000fea0003800000 */
[----:B------:R-:W-:Y:S01]  /*4020*/  BPT.TRAP 0x1 ;  /* 0x000000040000795c */ /* 0x000fe20000300000 */
.L_x_21:
[----:B-1----:R-:W-:Y:S05]  /*4030*/  @P1 BRA `(.L_x_19) ;  /* 0x0000000000081947 */ /* 0x002fea0003800000 */
[----:B------:R-:W1:Y:S02]  /*4040*/  SYNCS.PHASECHK.TRANS64.TRYWAIT P1, [UR10+0x2d830], R0 ;  /* 0x02d83000ff0075a7 */ /* 0x000e64000802014a */
[----:B-1----:R-:W-:Y:S05]  /*4050*/  @!P1 BRA `(.L_x_22) ;  /* 0x00000080008c9947 */ /* 0x002fea0003800000 */
.L_x_19:
[----:B01----:R-:W-:Y:S01]  /*4060*/  VIADD R0, R17, 0x8 ;  /* 0x0000000811007836 */ /* 0x003fe20000000000 */
[----:B------:R-:W-:Y:S01]  /*4070*/  UIADD3 UR10, UR7, 0x1, URZ ;  /* 0x00000001070a7890 */ /* 0x000fe2000fffe03f */
[----:B------:R-:W-:Y:S01]  /*4080*/  R2UR UR28, R2 ;  /* 0x00000000021c72ca */ /* 0x000fe200000e0000 */
[----:B------:R-:W-:Y:S01]  /*4090*/  UMOV UR31, 0x80000020 ;  /* 0x80000020001f7882 */ /* 0x000fe20000000000 */
[----:B------:R-:W-:Y:S01]  /*40a0*/  R2UR UR29, R3 ;  /* 0x00000000031d72ca */ /* 0x000fe200000e0000 */
[----:B------:R0:W-:Y:S01]  /*40b0*/  BAR.SYNC.DEFER_BLOCKING R0, 0x100 ;  /* 0x000400000000751d */ /* 0x0001e20000010000 */
[----:B------:R-:W-:-:S04]  /*40c0*/  UISETP.NE.AND UP0, UPT, UR10, 0x2, UPT ;  /* 0x000000020a00788c */ /* 0x000fc8000bf05270 */
[----:B------:R-:W-:Y:S01]  /*40d0*/  USEL UR43, UR10, URZ, UP0 ;  /* 0x0000003f0a2b7287 */ /* 0x000fe20008000000 */
[----:B------:R-:W-:Y:S01]  /*40e0*/  UMOV UR11, 0x80000020 ;  /* 0x80000020000b7882 */ /* 0x000fe20000000000 */
[----:B------:R-:W-:Y:S02]  /*40f0*/  UMOV UR15, 0x80000020 ;  /* 0x80000020000f7882 */ /* 0x000fe40000000000 */
[----:B------:R-:W-:Y:S01]  /*4100*/  UIMAD UR30, UR43, 0x600, UR32 ;  /* 0x000006002b1e78a4 */ /* 0x000fe2000f8e0220 */
[----:B------:R-:W-:Y:S01]  /*4110*/  UMOV UR19, 0x80000020 ;  /* 0x8000002000137882 */ /* 0x000fe20000000000 */
[----:B------:R-:W-:Y:S02]  /*4120*/  UMOV UR23, 0x80000020 ;  /* 0x8000002000177882 */ /* 0x000fe40000000000 */
[----:B------:R-:W-:Y:S01]  /*4130*/  UIADD3 UR10, UR30, 0x2, URZ ;  /* 0x000000021e0a7890 */ /* 0x000fe2000fffe03f */
[----:B0-----:R-:W-:Y:S01]  /*4140*/  IMAD.U32 R0, RZ, RZ, UR43 ;  /* 0x0000002bff007e24 */ /* 0x001fe2000f8e00ff */
[----:B------:R-:W-:-:S02]  /*4150*/  UIADD3 UR14, UR30, 0x200, URZ ;  /* 0x000002001e0e7890 */ /* 0x000fc4000fffe03f */
[----:B------:R-:W-:Y:S02]  /*4160*/  UIADD3 UR18, UR30, 0x202, URZ ;  /* 0x000002021e127890 */ /* 0x000fe4000fffe03f */
[----:B------:R-:W-:Y:S02]  /*4170*/  UIADD3 UR22, UR30, 0x400, URZ ;  /* 0x000004001e167890 */ /* 0x000fe4000fffe03f */
[----:B------:R-:W-:Y:S01]  /*4180*/  UIADD3 UR26, UR30, 0x402, URZ ;  /* 0x000004021e1a7890 */ /* 0x000fe2000fffe03f */
[----:B------:R-:W-:Y:S01]  /*4190*/  UMOV UR27, 0x80000020 ;  /* 0x80000020001b7882 */ /* 0x000fe20000000000 */
[----:B---3--:R-:W-:-:S06]  /*41a0*/  WARPGROUP.ARRIVE ;  /* 0x00000000000079c5 */ /* 0x008fcc0000000000 */
[----:B------:R-:W-:Y:S03]  /*41b0*/  HGMMA.64x128x16.F32 R24, gdesc[UR28], RZ, !UPT, gsb0 ;  /* 0x01e000001c1879f0 */ /* 0x000fe6000c0008ff */
        /* <DEDUP_REMOVED lines=16> */
[----:B------:R-:W-:Y:S05]  /*42c0*/  @P2 BRA `(.L_x_23) ;  /* 0x00000000002c2947 */ /* 0x000fea0003800000 */
[----:B------:R-:W-:Y:S05]  /*42d0*/  @!P0 BRA `(.L_x_24) ;  /* 0x0000000000048947 */ /* 0x000fea0003800000 */
[----:B------:R-:W-:Y:S01]  /*42e0*/  BPT.TRAP 0x1 ;  /* 0x000000040000795c */ /* 0x000fe20000300000 */
.L_x_24:
[----:B------:R-:W-:Y:S01]  /*42f0*/  ULEA UR10, UR7, UR41, 0x3 ;  /* 0x00000029070a7291 */ /* 0x000fe2000f8e183f */
[----:B------:R-:W-:-:S04]  /*4300*/  MOV R12, UR35 ;  /* 0x00000023000c7c02 */ /* 0x000fc80008000f00 */
[----:B------:R-:W-:-:S04]  /*4310*/  SHF.L.U32 R12, R12, 0x1f, RZ ;  /* 0x0000001f0c0c7819 */ /* 0x000fc800000006ff */
[----:B------:R0:W1:Y:S01]  /*4320*/  SYNCS.PHASECHK.TRANS64.TRYWAIT P1, [UR10+0x2d850], R12 ;  /* 0x02d8500cff0075a7 */ /* 0x000062000802014a */
[----:B------:R-:W-:Y:S05]  /*4330*/  @!P0 BRA `(.L_x_25) ;  /* 0x0000000000048947 */ /* 0x000fea0003800000 */
[----:B------:R-:W-:Y:S01]  /*4340*/  BPT.TRAP 0x1 ;  /* 0x000000040000795c */ /* 0x000fe20000300000 */
.L_x_25:
[----:B-1----:R-:W-:Y:S05]  /*4350*/  @P1 BRA `(.L_x_23) ;  /* 0x0000000000081947 */ /* 0x002fea0003800000 */
[----:B------:R-:W1:Y:S02]  /*4360*/  SYNCS.PHASECHK.TRANS64.TRYWAIT P1, [UR10+0x2d850], R12 ;  /* 0x02d8500cff0075a7 */ /* 0x000e64000802014a */
[----:B-1----:R-:W-:Y:S05]  /*4370*/  @!P1 BRA `(.L_x_26) ;  /* 0x0000007c00dc9947 */ /* 0x002fea0003800000 */
.L_x_23:
[----:B------:R-:W-:Y:S01]  /*4380*/  UIADD3 UR10, UR41, 0x400, URZ ;  /* 0x00000400290a7890 */ /* 0x000fe2000fffe03f */
[----:B------:R-:W-:Y:S01]  /*4390*/  WARPGROUP.ARRIVE ;  /* 0x00000000000079c5 */ /* 0x000fe20000000000 */
[----:B------:R-:W-:Y:S01]  /*43a0*/  ULOP3.LUT UR11, UR42, 0x10000, URZ, 0xfc, !UPT ;  /* 0x000100002a0b7892 */ /* 0x000fe2000f8efc3f */
[----:B01----:R-:W-:Y:S01]  /*43b0*/  VIADD R12, R17, 0x9 ;  /* 0x00000009110c7836 */ /* 0x003fe20000000000 */
[----:B------:R-:W-:Y:S01]  /*43c0*/  USHF.R.U32.HI UR10, URZ, 0x4, UR10 ;  /* 0x000000043f0a7899 */ /* 0x000fe2000801160a */
[----:B------:R-:W-:Y:S01]  /*43d0*/  ISETP.GE.U32.AND P1, PT, R22, 0x180, PT ;  /* 0x000001801600780c */ /* 0x000fe20003f26070 */
[----:B------:R-:W-:Y:S01]  /*43e0*/  UMOV UR29, 0x40000040 ;  /* 0x40000040001d7882 */ /* 0x000fe20000000000 */
[----:B------:R-:W-:Y:S01]  /*43f0*/  UMOV UR31, 0x80000020 ;  /* 0x80000020001f7882 */ /* 0x000fe20000000000 */
[----:B------:R-:W-:Y:S01]  /*4400*/  ULOP3.LUT UR10, UR10, 0x3fff, URZ, 0xc0, !UPT ;  /* 0x00003fff0a0a7892 */ /* 0x000fe2000f8ec03f */
[----:B------:R-:W-:Y:S01]  /*4410*/  SEL R12, R12, 0x9, !P1 ;  /* 0x000000090c0c7807 */ /* 0x000fe20004800000 */
[----:B------:R-:W-:-:S02]  /*4420*/  UMOV UR28, UR11 ;  /* 0x0000000b001c7c82 */ /* 0x000fc40008000000 */
[----:B------:R-:W-:-:S04]  /*4430*/  ULOP3.LUT UR10, UR10, 0x2000000, URZ, 0xfc, !UPT ;  /* 0x020000000a0a7892 */ /* 0x000fc8000f8efc3f */
[----:B------:R-:W-:-:S07]  /*4440*/  UIMAD UR10, UR7, 0x600, UR10 ;  /* 0x00000600070a78a4 */ /* 0x000fce000f8e020a */
[----:B------:R-:W-:Y:S02]  /*4450*/  UMOV UR30, UR10 ;  /* 0x0000000a001e7c82 */ /* 0x000fe40008000000 */
[----:B------:R-:W-:Y:S01]  /*4460*/  HGMMA.64x96x16.F32 R88, gdesc[UR28].tnspB, R88, gsb0 ;  /* 0x416000001c5879f0 */ /* 0x000fe20008000858 */
[----:B------:R-:W-:Y:S02]  /*4470*/  UIADD3 UR28, UR11, 0x2, URZ ;  /* 0x000000020b1c7890 */ /* 0x000fe4000fffe03f */
[----:B------:R-:W-:Y:S01]  /*4480*/  UIADD3 UR30, UR10, 0x40, URZ ;  /* 0x000000400a1e7890 */ /* 0x000fe2000fffe03f */
[----:B------:R-:W-:Y:S01]  /*4490*/  UMOV UR29, 0x40000040 ;  /* 0x40000040001d7882 */ /* 0x000fe20000000000 */
[----:B------:R-:W-:Y:S01]  /*44a0*/  UMOV UR31, 0x80000020 ;  /* 0x80000020001f7882 */ /* 0x000fe20000000000 */
[----:B------:R-:W-:Y:S02]  /*44b0*/  WARPGROUP.DEPBAR.LE gsb0, 0x0 ;  /* 0x00008000000079c5 */ /* 0x000fe40000010000 */
[----:B------:R-:W-:-:S06]  /*44c0*/  WARPGROUP.ARRIVE ;  /* 0x00000000000079c5 */ /* 0x000fcc0000000000 */
        /* <DEDUP_REMOVED lines=42> */
[----:B------:R-:W-:Y:S03]  /*4770*/  HGMMA.64x96x16.F32 R88, gdesc[UR28].tnspB, R88, gsb0 ;  /* 0x416000001c5879f0 */ /* 0x000fe60008000858 */
[----:B------:R-:W-:Y:S02]  /*4780*/  WARPGROUP.DEPBAR.LE gsb0, 0x0 ;  /* 0x00008000000079c5 */ /* 0x000fe40000010000 */
[----:B------:R0:W-:Y:S06]  /*4790*/  BAR.ARV R12, 0x100 ;  /* 0x0004000c0000751d */ /* 0x0001ec0000002000 */
[----:B------:R-:W-:Y:S05]  /*47a0*/  @!P0 BRA `(.L_x_27) ;  /* 0x0000000000048947 */ /* 0x000fea0003800000 */
[----:B------:R-:W-:Y:S01]  /*47b0*/  BPT.TRAP 0x1 ;  /* 0x000000040000795c */ /* 0x000fe20000300000 */
.L_x_27:
[----:B------:R-:W-:Y:S01]  /*47c0*/  FMUL.FTZ R13, R24, UR4 ;  /* 0x00000004180d7c20 */ /* 0x000fe20008410000 */
[----:B------:R-:W-:Y:S01]  /*47d0*/  FMUL.FTZ R15, R26, UR4 ;  /* 0x000000041a0f7c20 */ /* 0x000fe20008410000 */
[----:B0-----:R-:W-:Y:S01]  /*47e0*/  FMUL.FTZ R12, R25, UR4 ;  /* 0x00000004190c7c20 */ /* 0x001fe20008410000 */
[----:B------:R-:W-:Y:S01]  /*47f0*/  FMUL.FTZ R14, R27, UR4 ;  /* 0x000000041b0e7c20 */ /* 0x000fe20008410000 */
[----:B------:R-:W-:Y:S01]  /*4800*/  FMUL.FTZ R18, R28, UR4 ;  /* 0x000000041c127c20 */ /* 0x000fe20008410000 */
[----:B------:R-:W-:Y:S01]  /*4810*/  FMUL.FTZ R20, R30, UR4 ;  /* 0x000000041e147c20 */ /* 0x000fe20008410000 */
[----:B------:R-:W0:Y:S01]  /*4820*/  MUFU.TANH R13, R13 ;  /* 0x0000000d000d7308 */ /* 0x000e220000002400 */
[----:B------:R-:W-:Y:S01]  /*4830*/  FMUL.FTZ R19, R29, UR4 ;  /* 0x000000041d137c20 */ /* 0x000fe20008410000 */
[----:B------:R-:W-:Y:S01]  /*4840*/  FMUL.FTZ R21, R31, UR4 ;  /* 0x000000041f157c20 */ /* 0x000fe20008410000 */
[----:B------:R-:W-:Y:S01]  /*4850*/  FMUL.FTZ R23, R32, UR4 ;  /* 0x0000000420177c20 */ /* 0x000fe20008410000 */
[----:B------:R-:W-:Y:S01]  /*4860*/  FMUL.FTZ R25, R34, UR4 ;  /* 0x0000000422197c20 */ /* 0x000fe20008410000 */
[----:B------:R-:W-:Y:S01]  /*4870*/  FMUL.FTZ R24, R33, UR4 ;  /* 0x0000000421187c20 */ /* 0x000fe20008410000 */
[----:B------:R-:W-:Y:S01]  /*4880*/  FMUL.FTZ R26, R35, UR4 ;  /* 0x00000004231a7c20 */ /* 0x000fe20008410000 */
[----:B------:R-:W-:Y:S01]  /*4890*/  FMUL.FTZ R35, R44, UR4 ;  /* 0x000000042c237c20 */ /* 0x000fe20008410000 */
[----:B------:R-:W1:Y:S01]  /*48a0*/  MUFU.TANH R15, R15 ;  /* 0x0000000f000f7308 */ /* 0x000e620000002400 */
[----:B------:R-:W-:Y:S01]  /*48b0*/  FMUL.FTZ R44, R53, UR4 ;  /* 0x00000004352c7c20 */ /* 0x000fe20008410000 */
[----:B------:R-:W-:Y:S01]  /*48c0*/  FMUL.FTZ R30, R39, UR4 ;  /* 0x00000004271e7c20 */ /* 0x000fe20008410000 */
[----:B------:R-:W-:Y:S01]  /*48d0*/  FMUL.FTZ R27, R36, UR4 ;  /* 0x00000004241b7c20 */ /* 0x000fe20008410000 */
[----:B------:R-:W-:Y:S01]  /*48e0*/  FMUL.FTZ R39, R48, UR4 ;  /* 0x0000000430277c20 */ /* 0x000fe20008410000 */
[----:B------:R-:W-:Y:S01]  /*48f0*/  FMUL.FTZ R48, R57, UR4 ;  /* 0x0000000439307c20 */ /* 0x000fe20008410000 */
[----:B------:R-:W-:Y:S01]  /*4900*/  FMUL.FTZ R29, R38, UR4 ;  /* 0x00000004261d7c20 */ /* 0x000fe20008410000 */
[----:B------:R-:W-:Y:S01]  /*4910*/  FMUL.FTZ R36, R45, UR4 ;  /* 0x000000042d247c20 */ /* 0x000fe20008410000 */
[----:B------:R-:W2:Y:S01]  /*4920*/  MUFU.TANH R12, R12 ;  /* 0x0000000c000c7308 */ /* 0x000ea20000002400 */
[----:B0-----:R-:W-:Y:S01]  /*4930*/  FMNMX.FTZ R53, R13, R4, !PT ;  /* 0x000000040d357209 */ /* 0x001fe20007810000 */
[----:B------:R-:W-:Y:S01]  /*4940*/  FMUL.FTZ R28, R37, UR4 ;  /* 0x00000004251c7c20 */ /* 0x000fe20008410000 */
[----:B------:R-:W-:Y:S01]  /*4950*/  FMUL.FTZ R45, R54, UR4 ;  /* 0x00000004362d7c20 */ /* 0x000fe20008410000 */
[----:B------:R-:W-:Y:S01]  /*4960*/  FMUL.FTZ R32, R41, UR4 ;  /* 0x0000000429207c20 */ /* 0x000fe20008410000 */
[----:B------:R-:W-:Y:S01]  /*4970*/  FMUL.FTZ R54, R63, UR4 ;  /* 0x000000043f367c20 */ /* 0x000fe20008410000 */
[----:B------:R-:W-:Y:S01]  /*4980*/  FMUL.FTZ R41, R50, UR4 ;  /* 0x0000000432297c20 */ /* 0x000fe20008410000 */
[----:B------:R-:W-:Y:S01]  /*4990*/  FMUL.FTZ R63, R70, UR4 ;  /* 0x00000004463f7c20 */ /* 0x000fe20008410000 */
[----:B------:R-:W0:Y:S01]  /*49a0*/  MUFU.TANH R14, R14 ;  /* 0x0000000e000e7308 */ /* 0x000e220000002400 */
[----:B-1----:R-:W-:Y:S01]  /*49b0*/  FMNMX.FTZ R57, R15, R10, !PT ;  /* 0x0000000a0f397209 */ /* 0x002fe20007810000 */
[----:B------:R-:W-:Y:S01]  /*49c0*/  FMUL.FTZ R50, R59, UR4 ;  /* 0x000000043b327c20 */ /* 0x000fe20008410000 */
[----:B------:R-:W-:Y:S01]  /*49d0*/  FMUL.FTZ R31, R40, UR4 ;  /* 0x00000004281f7c20 */ /* 0x000fe20008410000 */
[----:B------:R-:W-:Y:S01]  /*49e0*/  FMUL.FTZ R59, R65, UR4 ;  /* 0x00000004413b7c20 */ /* 0x000fe20008410000 */
[----:B------:R-:W-:Y:S01]  /*49f0*/  FMUL.FTZ R65, R72, UR4 ;  /* 0x0000000448417c20 */ /* 0x000fe20008410000 */
[----:B------:R-:W-:Y:S01]  /*4a00*/  FMUL.FTZ R33, R42, UR4 ;  /* 0x000000042a217c20 */ /* 0x000fe20008410000 */
[----:B------:R-:W-:Y:S01]  /*4a10*/  FMUL.FTZ R34, R43, UR4 ;  /* 0x000000042b227c20 */ /* 0x000fe20008410000 */
[----:B------:R-:W1:Y:S01]  /*4a20*/  MUFU.TANH R18, R18 ;  /* 0x0000001200127308 */ /* 0x000e620000002400 */
[----:B--2---:R-:W-:Y:S01]  /*4a30*/  FMNMX.FTZ R53, R12, R53, !PT ;  /* 0x000000350c357209 */ /* 0x004fe20007810000 */
        /* <DEDUP_REMOVED lines=31> */
[----:B0-----:R-:W-:-:S02]  /*4c30*/  FMNMX.FTZ R70, R19, R70, !PT ;  /* 0x0000004613467209 */ /* 0x001fc40007810000 */
[----:B------:R-:W-:-:S05]  /*4c40*/  R2UR UR10, R0 ;  /* 0x00000000000a72ca */ /* 0x000fca00000e0000 */
[----:B------:R-:W0:Y:S01]  /*4c50*/  MUFU.TANH R25, R25 ;  /* 0x0000001900197308 */ /* 0x000e220000002400 */
[----:B-1----:R-:W-:-:S07]  /*4c60*/  FMNMX.FTZ R72, R21, R72, !PT ;  /* 0x0000004815487209 */ /* 0x002fce0007810000 */
[----:B------:R-:W1:Y:S01]  /*4c70*/  MUFU.TANH R24, R24 ;  /* 0x0000001800187308 */ /* 0x000e620000002400 */
[----:B--2---:R-:W-:Y:S01]  /*4c80*/  FMNMX.FTZ R53, R23, R70, !PT ;  /* 0x0000004617357209 */ /* 0x004fe20007810000 */
[----:B------:R-:W-:-:S04]  /*4c90*/  ULEA UR10, UR10, UR41, 0x3 ;  /* 0x000000290a0a7291 */ /* 0x000fc8000f8e183f */
[----:B------:R-:W-:Y:S02]  /*4ca0*/  UIADD3 UR10, UR10, 0x2d840, URZ ;  /* 0x0002d8400a0a7890 */ /* 0x000fe4000fffe03f */
[----:B------:R-:W2:Y:S01]  /*4cb0*/  MUFU.TANH R26, R26 ;  /* 0x0000001a001a7308 */ /* 0x000ea20000002400 */
[----:B0-----:R-:W-:Y:S01]  /*4cc0*/  FMNMX.FTZ R57, R25, R72, !PT ;  /* 0x0000004819397209 */ /* 0x001fe20007810000 */
[----:B------:R-:W-:-:S06]  /*4cd0*/  UPRMT UR10, UR6, 0x654, UR10 ;  /* 0x00000654060a7896 */ /* 0x000fcc000800000a */
[----:B------:R-:W0:Y:S01]  /*4ce0*/  MUFU.TANH R27, R27 ;  /* 0x0000001b001b7308 */ /* 0x000e220000002400 */
[----:B-1----:R-:W-:Y:S02]  /*4cf0*/  FMNMX.FTZ R70, R24, R53, !PT ;  /* 0x0000003518467209 */ /* 0x002fe40007810000 */
[----:B------:R-:W-:Y:S05]  /*4d00*/  SYNCS.ARRIVE.TRANS64.RED.A1T0 RZ, [UR10], RZ ;  /* 0x000000ffffff79a7 */ /* 0x000fea000810040a */
[----:B------:R-:W1:Y:S01]  /*4d10*/  MUFU.TANH R29, R29 ;  /* 0x0000001d001d7308 */ /* 0x000e620000002400 */
[----:B--2---:R-:W-:-:S07]  /*4d20*/  FMNMX.FTZ R72, R26, R57, !PT ;  /* 0x000000391a487209 */ /* 0x004fce0007810000 */
[----:B------:R-:W2:Y:S01]  /*4d30*/  MUFU.TANH R28, R28 ;  /* 0x0000001c001c7308 */ /* 0x000ea20000002400 */
[----:B0-----:R-:W-:Y:S01]  /*4d40*/  FMNMX.FTZ R53, R27, R70, !PT ;  /* 0x000000461b357209 */ /* 0x001fe20007810000 */
[----:B------:R-:W-:Y:S01]  /*4d50*/  FMUL.FTZ R70, R77, UR4 ;  /* 0x000000044d467c20 */ /* 0x000fe20008410000 */
[----:B------:R-:W-:-:S05]  /*4d60*/  FMUL.FTZ R77, R84, UR4 ;  /* 0x00000004544d7c20 */ /* 0x000fca0008410000 */
[----:B------:R-:W0:Y:S01]  /*4d70*/  MUFU.TANH R30, R30 ;  /* 0x0000001e001e7308 */ /* 0x000e220000002400 */
[----:B-1----:R-:W-:-:S07]  /*4d80*/  FMNMX.FTZ R57, R29, R72, !PT ;  /* 0x000000481d397209 */ /* 0x002fce0007810000 */
[----:B------:R-:W1:Y:S01]  /*4d90*/  MUFU.TANH R31, R31 ;  /* 0x0000001f001f7308 */ /* 0x000e620000002400 */
[----:B--2---:R-:W-:-:S07]  /*4da0*/  FMNMX.FTZ R72, R28, R53, !PT ;  /* 0x000000351c487209 */ /* 0x004fce0007810000 */
[----:B------:R-:W2:Y:S01]  /*4db0*/  MUFU.TANH R33, R33 ;  /* 0x0000002100217308 */ /* 0x000ea20000002400 */
[----:B0-----:R-:W-:-:S07]  /*4dc0*/  FMNMX.FTZ R74, R30, R57, !PT ;  /* 0x000000391e4a7209 */ /* 0x001fce0007810000 */
        /* <DEDUP_REMOVED lines=9> */
[----:B--2---:R-:W-:Y:S01]  /*4e60*/  FMNMX.FTZ R53, R35, R72, !PT ;  /* 0x0000004823357209 */ /* 0x004fe20007810000 */
[----:B------:R-:W-:Y:S01]  /*4e70*/  FMUL.FTZ R72, R79, UR4 ;  /* 0x000000044f487c20 */ /* 0x000fe20008410000 */
[----:B------:R-:W-:-:S05]  /*4e80*/  FMUL.FTZ R79, R86, UR4 ;  /* 0x00000004564f7c20 */ /* 0x000fca0008410000 */
        /* <DEDUP_REMOVED lines=15> */
[----:B-1----:R-:W-:Y:S01]  /*4f80*/  FMNMX.FTZ R53, R43, R74, !PT ;  /* 0x0000004a2b357209 */ /* 0x002fe20007810000 */
[----:B------:R-:W-:-:S06]  /*4f90*/  FMUL.FTZ R74, R81, UR4 ;  /* 0x00000004514a7c20 */ /* 0x000fcc0008410000 */
        /* <DEDUP_REMOVED lines=15> */
[----:B0-----:R-:W-:Y:S01]  /*5090*/  FMNMX.FTZ R78, R51, R76, !PT ;  /* 0x0000004c334e7209 */ /* 0x001fe20007810000 */
[----:B------:R-:W-:-:S06]  /*50a0*/  FMUL.FTZ R76, R83, UR4 ;  /* 0x00000004534c7c20 */ /* 0x000fcc0008410000 */
        /* <DEDUP_REMOVED lines=16> */
[----:B------:R-:W-:-:S06]  /*51b0*/  FMUL.FTZ R78, R85, UR4 ;  /* 0x00000004554e7c20 */ /* 0x000fcc0008410000 */
        /* <DEDUP_REMOVED lines=34> */
[----:B-1----:R-:W-:Y:S02]  /*53e0*/  FMNMX.FTZ R81, R78, R53, !PT ;  /* 0x000000354e517209 */ /* 0x002fe40007810000 */
[----:B--2---:R-:W-:-:S03]  /*53f0*/  FMNMX.FTZ R57, R79, R84, !PT ;  /* 0x000000544f397209 */ /* 0x004fc60007810000 */
[----:B------:R-:W1:Y:S01]  /*5400*/  SHFL.BFLY PT, R84, R81, 0x2, 0x1f ;  /* 0x0c401f0051547f89 */ /* 0x000e6200000e0000 */
[----:B0-----:R-:W-:-:S05]  /*5410*/  FMNMX.FTZ R82, R80, R57, !PT ;  /* 0x0000003950527209 */ /* 0x001fca0007810000 */
[----:B------:R-:W0:Y:S01]  /*5420*/  SHFL.BFLY PT, R53, R82, 0x2, 0x1f ;  /* 0x0c401f0052357f89 */ /* 0x000e2200000e0000 */
[----:B-1----:R-:W-:-:S05]  /*5430*/  FMNMX.FTZ R84, R81, R84, !PT ;  /* 0x0000005451547209 */ /* 0x002fca0007810000 */
[----:B------:R-:W1:Y:S01]  /*5440*/  SHFL.BFLY PT, R57, R84, 0x1, 0x1f ;  /* 0x0c201f0054397f89 */ /* 0x000e6200000e0000 */
[----:B0-----:R-:W-:-:S05]  /*5450*/  FMNMX.FTZ R83, R82, R53, !PT ;  /* 0x0000003552537209 */ /* 0x001fca0007810000 */
[----:B------:R-:W0:Y:S01]  /*5460*/  SHFL.BFLY PT, R86, R83, 0x1, 0x1f ;  /* 0x0c201f0053567f89 */ /* 0x000e2200000e0000 */
[----:B-1----:R-:W-:-:S05]  /*5470*/  FMNMX.FTZ R57, R84, R57, !PT ;  /* 0x0000003954397209 */ /* 0x002fca0007810000 */
[C---:B------:R-:W-:Y:S01]  /*5480*/  FMUL.FTZ R82, R57.reuse, UR5 ;  /* 0x0000000539527c20 */ /* 0x040fe20008410000 */
[----:B------:R-:W-:-:S03]  /*5490*/  FADD.FTZ R4, -R57, R4 ;  /* 0x0000000439047221 */ /* 0x000fc60000010100 */
[--C-:B------:R-:W-:Y:S01]  /*54a0*/  FFMA.FTZ R84, R18, UR5, -R82.reuse ;  /* 0x0000000512547c23 */ /* 0x100fe20008010852 */
[--C-:B------:R-:W-:Y:S01]  /*54b0*/  FFMA.FTZ R18, R65, UR5, -R82.reuse ;  /* 0x0000000541127c23 */ /* 0x100fe20008010852 */
[----:B0-----:R-:W-:Y:S01]  /*54c0*/  FMNMX.FTZ R53, R83, R86, !PT ;  /* 0x0000005653357209 */ /* 0x001fe20007810000 */
[----:B------:R-:W-:Y:S01]  /*54d0*/  FMUL.FTZ R86, R4, UR5 ;  /* 0x0000000504567c20 */ /* 0x000fe20008410000 */
[--C-:B------:R-:W-:Y:S01]  /*54e0*/  FFMA.FTZ R85, R13, UR5, -R82.reuse ;  /* 0x000000050d557c23 */ /* 0x100fe20008010852 */
[--C-:B------:R-:W-:Y:S01]  /*54f0*/  FFMA.FTZ R136, R36, UR5, -R82.reuse ;  /* 0x0000000524887c23 */ /* 0x100fe20008010852 */
[----:B------:R-:W-:Y:S01]  /*5500*/  FFMA.FTZ R137, R32, UR5, -R82 ;  /* 0x0000000520897c23 */ /* 0x000fe20008010852 */
[C---:B------:R-:W-:Y:S01]  /*5510*/  FADD.FTZ R4, -R53.reuse, R10 ;  /* 0x0000000a35047221 */ /* 0x040fe20000010100 */
[----:B------:R-:W-:Y:S01]  /*5520*/  FMUL.FTZ R65, R53, UR5 ;  /* 0x0000000535417c20 */ /* 0x000fe20008410000 */
[----:B------:R0:W-:Y:S01]  /*5530*/  MUFU.EX2 R10, R86 ;  /* 0x00000056000a7308 */ /* 0x0001e20000000800 */
[--C-:B------:R-:W-:Y:S01]  /*5540*/  FFMA.FTZ R81, R35, UR5, -R82.reuse ;  /* 0x0000000523517c23 */ /* 0x100fe20008010852 */
[----:B------:R-:W-:Y:S01]  /*5550*/  FMUL.FTZ R4, R4, UR5 ;  /* 0x0000000504047c20 */ /* 0x000fe20008410000 */
[--C-:B------:R-:W-:Y:S01]  /*5560*/  FFMA.FTZ R36, R47, UR5, -R82.reuse ;  /* 0x000000052f247c23 */ /* 0x100fe20008010852 */
[--C-:B------:R-:W-:Y:S01]  /*5570*/  FFMA.FTZ R15, R15, UR5, -R65.reuse ;  /* 0x000000050f0f7c23 */ /* 0x100fe20008010841 */
[--C-:B------:R-:W-:Y:S01]  /*5580*/  FFMA.FTZ R83, R23, UR5, -R82.reuse ;  /* 0x0000000517537c23 */ /* 0x100fe20008010852 */
[--C-:B------:R-:W-:Y:S01]  /*5590*/  FFMA.FTZ R32, R39, UR5, -R82.reuse ;  /* 0x0000000527207c23 */ /* 0x100fe20008010852 */
[--C-:B------:R-:W-:Y:S01]  /*55a0*/  FFMA.FTZ R87, R40, UR5, -R82.reuse ;  /* 0x0000000528577c23 */ /* 0x100fe20008010852 */
[--C-:B------:R-:W-:Y:S01]  /*55b0*/  FFMA.FTZ R35, R43, UR5, -R82.reuse ;  /* 0x000000052b237c23 */ /* 0x100fe20008010852 */
[--C-:B0-----:R-:W-:Y:S01]  /*55c0*/  FFMA.FTZ R86, R44, UR5, -R82.reuse ;  /* 0x000000052c567c23 */ /* 0x101fe20008010852 */
[--C-:B------:R-:W-:Y:S01]  /*55d0*/  FFMA.FTZ R47, R48, UR5, -R82.reuse ;  /* 0x00000005302f7c23 */ /* 0x100fe20008010852 */
        /* <DEDUP_REMOVED lines=18> */
[----:B------:R-:W-:Y:S01]  /*5700*/  FFMA.FTZ R66, R78, UR5, -R82 ;  /* 0x000000054e427c23 */ /* 0x000fe20008010852 */
[--C-:B------:R-:W-:Y:S01]  /*5710*/  FFMA.FTZ R82, R14, UR5, -R65.reuse ;  /* 0x000000050e527c23 */ /* 0x100fe20008010841 */
[----:B------:R-:W0:Y:S01]  /*5720*/  MUFU.EX2 R85, R85 ;  /* 0x0000005500557308 */ /* 0x000e220000000800 */
[--C-:B------:R-:W-:Y:S01]  /*5730*/  FFMA.FTZ R31, R20, UR5, -R65.reuse ;  /* 0x00000005141f7c23 */ /* 0x100fe20008010841 */
[--C-:B------:R-:W-:Y:S01]  /*5740*/  FFMA.FTZ R78, R21, UR5, -R65.reuse ;  /* 0x00000005154e7c23 */ /* 0x100fe20008010841 */
[--C-:B------:R-:W-:Y:S01]  /*5750*/  FFMA.FTZ R25, R25, UR5, -R65.reuse ;  /* 0x0000000519197c23 */ /* 0x100fe20008010841 */
[--C-:B------:R-:W-:Y:S01]  /*5760*/  FFMA.FTZ R26, R26, UR5, -R65.reuse ;  /* 0x000000051a1a7c23 */ /* 0x100fe20008010841 */
[--C-:B------:R-:W-:Y:S01]  /*5770*/  FFMA.FTZ R27, R29, UR5, -R65.reuse ;  /* 0x000000051d1b7c23 */ /* 0x100fe20008010841 */
[--C-:B------:R-:W-:Y:S01]  /*5780*/  FFMA.FTZ R74, R30, UR5, -R65.reuse ;  /* 0x000000051e4a7c23 */ /* 0x100fe20008010841 */
[--C-:B------:R-:W-:Y:S01]  /*5790*/  FFMA.FTZ R14, R33, UR5, -R65.reuse ;  /* 0x00000005210e7c23 */ /* 0x100fe20008010841 */
[----:B------:R-:W-:Y:S01]  /*57a0*/  MUFU.EX2 R4, R4 ;  /* 0x0000000400047308 */ /* 0x000fe20000000800 */
[--C-:B------:R-:W-:Y:S01]  /*57b0*/  FFMA.FTZ R77, R34, UR5, -R65.reuse ;  /* 0x00000005224d7c23 */ /* 0x100fe20008010841 */
[--C-:B------:R-:W-:Y:S01]  /*57c0*/  FFMA.FTZ R20, R37, UR5, -R65.reuse ;  /* 0x0000000525147c23 */ /* 0x100fe20008010841 */
[--C-:B------:R-:W-:Y:S01]  /*57d0*/  FFMA.FTZ R73, R38, UR5, -R65.reuse ;  /* 0x0000000526497c23 */ /* 0x100fe20008010841 */
[--C-:B------:R-:W-:Y:S01]  /*57e0*/  FFMA.FTZ R33, R41, UR5, -R65.reuse ;  /* 0x0000000529217c23 */ /* 0x100fe20008010841 */
[--C-:B------:R-:W-:Y:S01]  /*57f0*/  FFMA.FTZ R34, R42, UR5, -R65.reuse ;  /* 0x000000052a227c23 */ /* 0x100fe20008010841 */
[--C-:B------:R-:W-:Y:S01]  /*5800*/  FFMA.FTZ R21, R45, UR5, -R65.reuse ;  /* 0x000000052d157c23 */ /* 0x100fe20008010841 */
[----:B------:R-:W-:Y:S01]  /*5810*/  FFMA.FTZ R70, R46, UR5, -R65 ;  /* 0x000000052e467c23 */ /* 0x000fe20008010841 */
[----:B------:R-:W1:Y:S01]  /*5820*/  MUFU.EX2 R15, R15 ;  /* 0x0000000f000f7308 */ /* 0x000e620000000800 */
[----:B0-----:R-:W-:Y:S01]  /*5830*/  FFMA.FTZ R9, R10, R9, R85 ;  /* 0x000000090a097223 */ /* 0x001fe20000010055 */
[--C-:B------:R-:W-:Y:S01]  /*5840*/  FFMA.FTZ R37, R49, UR5, -R65.reuse ;  /* 0x0000000531257c23 */ /* 0x100fe20008010841 */
[--C-:B------:R-:W-:Y:S01]  /*5850*/  FFMA.FTZ R38, R50, UR5, -R65.reuse ;  /* 0x0000000532267c23 */ /* 0x100fe20008010841 */
[--C-:B------:R-:W-:Y:S01]  /*5860*/  FFMA.FTZ R41, R52, UR5, -R65.reuse ;  /* 0x0000000534297c23 */ /* 0x100fe20008010841 */
[--C-:B------:R-:W-:Y:S01]  /*5870*/  FFMA.FTZ R54, R54, UR5, -R65.reuse ;  /* 0x0000000536367c23 */ /* 0x100fe20008010841 */
[--C-:B------:R-:W-:Y:S01]  /*5880*/  FFMA.FTZ R45, R56, UR5, -R65.reuse ;  /* 0x00000005382d7c23 */ /* 0x100fe20008010841 */
        /* <DEDUP_REMOVED lines=8> */
[----:B------:R-:W-:Y:S01]  /*5910*/  FFMA.FTZ R49, R75, UR5, -R65 ;  /* 0x000000054b317c23 */ /* 0x000fe20008010841 */
[----:B------:R-:W2:Y:S01]  /*5920*/  MUFU.EX2 R82, R82 ;  /* 0x0000005200527308 */ /* 0x000ea20000000800 */
[----:B-1----:R-:W-:Y:S01]  /*5930*/  FFMA.FTZ R11, R4, R11, R15 ;  /* 0x0000000b040b7223 */ /* 0x002fe2000001000f */
[--C-:B------:R-:W-:Y:S01]  /*5940*/  FFMA.FTZ R56, R76, UR5, -R65.reuse ;  /* 0x000000054c387c23 */ /* 0x100fe20008010841 */
[--C-:B------:R-:W-:Y:S01]  /*5950*/  FFMA.FTZ R64, R79, UR5, -R65.reuse ;  /* 0x000000054f407c23 */ /* 0x100fe20008010841 */
[----:B------:R-:W-:-:S04]  /*5960*/  FFMA.FTZ R65, R80, UR5, -R65 ;  /* 0x0000000550417c23 */ /* 0x000fc80008010841 */
[----:B------:R-:W1:Y:S01]  /*5970*/  MUFU.EX2 R84, R84 ;  /* 0x0000005400547308 */ /* 0x000e620000000800 */
[----:B0-----:R-:W-:-:S07]  /*5980*/  FADD.FTZ R9, R140, R9 ;  /* 0x000000098c097221 */ /* 0x001fce0000010000 */
[----:B------:R-:W0:Y:S01]  /*5990*/  MUFU.EX2 R31, R31 ;  /* 0x0000001f001f7308 */ /* 0x000e220000000800 */
[----:B--2---:R-:W-:-:S07]  /*59a0*/  FADD.FTZ R28, R82, R11 ;  /* 0x0000000b521c7221 */ /* 0x004fce0000010000 */
[----:B------:R-:W2:Y:S01]  /*59b0*/  MUFU.EX2 R139, R139 ;  /* 0x0000008b008b7308 */ /* 0x000ea20000000800 */
[----:B-1----:R-:W-:-:S07]  /*59c0*/  FADD.FTZ R30, R84, R9 ;  /* 0x00000009541e7221 */ /* 0x002fce0000010000 */
        /* <DEDUP_REMOVED lines=113> */
[----:B-1----:R-:W-:Y:S01]  /*60e0*/  FADD.FTZ R28, R64, R11 ;  /* 0x0000000b401c7221 */ /* 0x002fe20000010000 */
[----:B0-----:R-:W-:-:S03]  /*60f0*/  FADD.FTZ R9, R66, R9 ;  /* 0x0000000942097221 */ /* 0x001fc60000010000 */
[----:B--2---:R-:W-:Y:S01]  /*6100*/  FADD.FTZ R11, R65, R28 ;  /* 0x0000001c410b7221 */ /* 0x004fe20000010000 */
[----:B------:R-:W-:Y:S06]  /*6110*/  @!P0 BRA `(.L_x_28) ;  /* 0x0000000000048947 */ /* 0x000fec0003800000 */
[----:B------:R-:W-:Y:S01]  /*6120*/  BPT.TRAP 0x1 ;  /* 0x000000040000795c */ /* 0x000fe20000300000 */
.L_x_28:
[----:B------:R-:W-:Y:S01]  /*6130*/  ULEA UR7, UR7, UR41, 0x3 ;  /* 0x0000002907077291 */ /* 0x000fe2000f8e183f */
[----:B------:R-:W-:Y:S01]  /*6140*/  F2FP.F16.F32.PACK_AB R25, R26, R25 ;  /* 0x000000191a19723e */ /* 0x000fe200000000ff */
[----:B------:R-:W-:Y:S01]  /*6150*/  UIADD3 UR10, UR34, -0x1, URZ ;  /* 0xffffffff220a7890 */ /* 0x000fe2000fffe03f */
[----:B------:R-:W-:Y:S01]  /*6160*/  F2FP.F16.F32.PACK_AB R28, R140, R85 ;  /* 0x000000558c1c723e */ /* 0x000fe200000000ff */
[----:B------:R-:W-:Y:S01]  /*6170*/  UIADD3 UR7, UR7, 0x2d860, URZ ;  /* 0x0002d86007077890 */ /* 0x000fe2000fffe03f */
[----:B------:R-:W-:Y:S01]  /*6180*/  F2FP.F16.F32.PACK_AB R29, R82, R15 ;  /* 0x0000000f521d723e */ /* 0x000fe200000000ff */
[----:B------:R-:W-:Y:S01]  /*6190*/  UMOV UR35, UR33 ;  /* 0x0000002100237c82 */ /* 0x000fe20008000000 */
[----:B------:R-:W-:Y:S01]  /*61a0*/  F2FP.F16.F32.PACK_AB R30, R139, R84 ;  /* 0x000000548b1e723e */ /* 0x000fe200000000ff */
[----:B------:R-:W-:Y:S01]  /*61b0*/  UPRMT UR7, UR6, 0x654, UR7 ;  /* 0x0000065406077896 */ /* 0x000fe20008000007 */
[----:B------:R-:W-:Y:S01]  /*61c0*/  F2FP.F16.F32.PACK_AB R31, R78, R31 ;  /* 0x0000001f4e1f723e */ /* 0x000fe200000000ff */
[-C--:B------:R-:W-:Y:S01]  /*61d0*/  FMUL.FTZ R88, R88, R10.reuse ;  /* 0x0000000a58587220 */ /* 0x080fe20000410000 */
[----:B------:R-:W-:Y:S01]  /*61e0*/  F2FP.F16.F32.PACK_AB R26, R138, R13 ;  /* 0x0000000d8a1a723e */ /* 0x000fe200000000ff */
[-C--:B------:R-:W-:Y:S01]  /*61f0*/  FMUL.FTZ R89, R89, R10.reuse ;  /* 0x0000000a59597220 */ /* 0x080fe20000410000 */
[----:B------:R-:W-:Y:S01]  /*6200*/  F2FP.F16.F32.PACK_AB R24, R24, R83 ;  /* 0x000000531818723e */ /* 0x000fe200000000ff */
[-C--:B------:R-:W-:Y:S01]  /*6210*/  FMUL.FTZ R92, R92, R10.reuse ;  /* 0x0000000a5c5c7220 */ /* 0x080fe20000410000 */
[----:B------:R-:W-:Y:S01]  /*6220*/  F2FP.F16.F32.PACK_AB R27, R74, R27 ;  /* 0x0000001b4a1b723e */ /* 0x000fe200000000ff */
[----:B------:R-:W-:Y:S01]  /*6230*/  FMUL.FTZ R93, R93, R10 ;  /* 0x0000000a5d5d7220 */ /* 0x000fe20000410000 */
[----:B------:R-:W-:Y:S01]  /*6240*/  F2FP.F16.F32.PACK_AB R13, R77, R14 ;  /* 0x0000000e4d0d723e */ /* 0x000fe200000000ff */
[----:B------:R-:W-:Y:S01]  /*6250*/  SYNCS.ARRIVE.TRANS64.RED.A1T0 RZ, [UR7], RZ ;  /* 0x000000ffffff79a7 */ /* 0x000fe20008100407 */
[----:B------:R-:W-:Y:S01]  /*6260*/  F2FP.F16.F32.PACK_AB R33, R34, R33 ;  /* 0x000000212221723e */ /* 0x000fe200000000ff */
[----:B------:R0:W-:Y:S01]  /*6270*/  STSM.16.M88.4 [R5+0x21800], R28 ;  /* 0x0218001c05007844 */ /* 0x0001e20000000200 */
[----:B------:R-:W-:Y:S01]  /*6280*/  F2FP.F16.F32.PACK_AB R12, R137, R12 ;  /* 0x0000000c890c723e */ /* 0x000fe200000000ff */
[----:B------:R-:W-:Y:S01]  /*6290*/  FMUL.FTZ R96, R96, R10 ;  /* 0x0000000a60607220 */ /* 0x000fe20000410000 */
[----:B------:R-:W-:Y:S01]  /*62a0*/  F2FP.F16.F32.PACK_AB R14, R136, R81 ;  /* 0x00000051880e723e */ /* 0x000fe200000000ff */
[----:B------:R0:W-:Y:S01]  /*62b0*/  STSM.16.M88.4 [R6], R24 ;  /* 0x0000001806007844 */ /* 0x0001e20000000200 */
[----:B------:R-:W-:Y:S01]  /*62c0*/  F2FP.F16.F32.PACK_AB R15, R73, R20 ;  /* 0x00000014490f723e */ /* 0x000fe200000000ff */
[-C--:B------:R-:W-:Y:S01]  /*62d0*/  FMUL.FTZ R97, R97, R10.reuse ;  /* 0x0000000a61617220 */ /* 0x080fe20000410000 */
[----:B------:R-:W-:Y:S01]  /*62e0*/  F2FP.F16.F32.PACK_AB R34, R86, R35 ;  /* 0x000000235622723e */ /* 0x000fe200000000ff */
[----:B------:R-:W-:Y:S01]  /*62f0*/  FMUL.FTZ R100, R100, R10 ;  /* 0x0000000a64647220 */ /* 0x000fe20000410000 */
[----:B------:R-:W-:Y:S01]  /*6300*/  F2FP.F16.F32.PACK_AB R37, R38, R37 ;  /* 0x000000252625723e */ /* 0x000fe200000000ff */
[----:B------:R0:W-:Y:S01]  /*6310*/  STSM.16.M88.4 [R7], R12 ;  /* 0x0000000c07007844 */ /* 0x0001e20000000200 */
[----:B------:R-:W-:Y:S01]  /*6320*/  F2FP.F16.F32.PACK_AB R32, R87, R32 ;  /* 0x000000205720723e */ /* 0x000fe200000000ff */
[-C--:B------:R-:W-:Y:S01]  /*6330*/  FMUL.FTZ R101, R101, R10.reuse ;  /* 0x0000000a65657220 */ /* 0x080fe20000410000 */
        /* <DEDUP_REMOVED lines=11> */
[----:B------:R0:W-:Y:S01]  /*63f0*/  STSM.16.M88.4 [R5+0x27800], R36 ;  /* 0x0278002405007844 */ /* 0x0001e20000000200 */
[----:B------:R-:W-:Y:S01]  /*6400*/  F2FP.F16.F32.PACK_AB R46, R40, R19 ;  /* 0x00000013282e723e */ /* 0x000fe200000000ff */
[----:B------:R-:W-:Y:S01]  /*6410*/  FMUL.FTZ R112, R112, R10 ;  /* 0x0000000a70707220 */ /* 0x000fe20000410000 */
[----:B------:R-:W-:Y:S01]  /*6420*/  F2FP.F16.F32.PACK_AB R47, R69, R42 ;  /* 0x0000002a452f723e */ /* 0x000fe200000000ff */
[----:B------:R-:W-:Y:S01]  /*6430*/  FMUL.FTZ R113, R113, R10 ;  /* 0x0000000a71717220 */ /* 0x000fe20000410000 */
[----:B------:R-:W-:Y:S01]  /*6440*/  F2FP.F16.F32.PACK_AB R60, R43, R18 ;  /* 0x000000122b3c723e */ /* 0x000fe200000000ff */
[-C--:B------:R-:W-:Y:S01]  /*6450*/  FMUL.FTZ R116, R116, R10.reuse ;  /* 0x0000000a74747220 */ /* 0x080fe20000410000 */
[----:B------:R-:W-:Y:S01]  /*6460*/  F2FP.F16.F32.PACK_AB R61, R52, R61 ;  /* 0x0000003d343d723e */ /* 0x000fe200000000ff */
[----:B------:R0:W-:Y:S01]  /*6470*/  STSM.16.M88.4 [R6+0x6000], R44 ;  /* 0x0060002c06007844 */ /* 0x0001e20000000200 */
[----:B------:R-:W-:Y:S01]  /*6480*/  F2FP.F16.F32.PACK_AB R62, R62, R51 ;  /* 0x000000333e3e723e */ /* 0x000fe200000000ff */
[-C--:B------:R-:W-:Y:S01]  /*6490*/  FMUL.FTZ R117, R117, R10.reuse ;  /* 0x0000000a75757220 */ /* 0x080fe20000410000 */
        /* <DEDUP_REMOVED lines=9> */
[-C--:B------:R-:W-:Y:S01]  /*6530*/  FMUL.FTZ R125, R125, R10.reuse ;  /* 0x0000000a7d7d7220 */ /* 0x080fe20000410000 */
[----:B------:R-:W-:Y:S01]  /*6540*/  ISETP.LT.AND P1, PT, R16, UR34, PT ;  /* 0x0000002210007c0c */ /* 0x000fe2000bf21270 */
[----:B------:R-:W-:Y:S01]  /*6550*/  UMOV UR34, UR10 ;  /* 0x0000000a00227c82 */ /* 0x000fe20008000000 */
[----:B------:R-:W-:Y:S01]  /*6560*/  R2UR UR7, R0 ;  /* 0x00000000000772ca */ /* 0x000fe200000e0000 */
[----:B------:R0:W-:Y:S01]  /*6570*/  STSM.16.M88.4 [R8+0x6000], R48 ;  /* 0x0060003008007844 */ /* 0x0001e20000000200 */
[-C--:B------:R-:W-:Y:S01]  /*6580*/  FMUL.FTZ R128, R128, R10.reuse ;  /* 0x0000000a80807220 */ /* 0x080fe20000410000 */
[-C--:B------:R-:W-:Y:S01]  /*6590*/  FMUL.FTZ R129, R129, R10.reuse ;  /* 0x0000000a81817220 */ /* 0x080fe20000410000 */
[-C--:B------:R-:W-:Y:S01]  /*65a0*/  FMUL.FTZ R132, R132, R10.reuse ;  /* 0x0000000a84847220 */ /* 0x080fe20000410000 */
[----:B------:R-:W-:Y:S01]  /*65b0*/  @!PT LDS RZ, [RZ] ;  /* 0x00000000fffff984 */ /* 0x000fe20000000800 */
[----:B------:R-:W-:Y:S01]  /*65c0*/  @!PT LDS RZ, [RZ] ;  /* 0x00000000fffff984 */ /* 0x000fe20000000800 */
[----:B------:R-:W-:Y:S01]  /*65d0*/  @!PT LDS RZ, [RZ] ;  /* 0x00000000fffff984 */ /* 0x000fe20000000800 */
[----:B------:R-:W-:Y:S01]  /*65e0*/  @!PT LDS RZ, [RZ] ;  /* 0x00000000fffff984 */ /* 0x000fe20000000800 */
[----:B------:R1:W-:Y:S06]  /*65f0*/  MEMBAR.ALL.CTA ;  /* 0x0000000000007992 */ /* 0x0003ec0000008000 */
[----:B-1----:R-:W1:Y:S01]  /*6600*/  FENCE.VIEW.ASYNC.S ;  /* 0x00000000000073c6 */ /* 0x002e620000000000 */
[----:B------:R-:W-:Y:S01]  /*6610*/  FMUL.FTZ R133, R133, R10 ;  /* 0x0000000a85857220 */ /* 0x000fe20000410000 */
[-C--:B------:R-:W-:Y:S01]  /*6620*/  FMUL.FTZ R90, R90, R4.reuse ;  /* 0x000000045a5a7220 */ /* 0x080fe20000410000 */
        /* <DEDUP_REMOVED lines=22> */
[----:B------:R-:W-:Y:S01]  /*6790*/  FMUL.FTZ R135, R135, R4 ;  /* 0x0000000487877220 */ /* 0x000fe20000410000 */
[----:B------:R-:W-:-:S02]  /*67a0*/  IMAD.MOV.U32 R10, RZ, RZ, R53 ;  /* 0x000000ffff0a7224 */ /* 0x000fc400078e0035 */
[----:B------:R-:W-:Y:S01]  /*67b0*/  IMAD.MOV.U32 R4, RZ, RZ, R57 ;  /* 0x000000ffff047224 */ /* 0x000fe200078e0039 */
[----:B-1----:R-:W-:Y:S01]  /*67c0*/  NOP ;  /* 0x0000000000007918 */ /* 0x002fe20000000000 */
[----:B0-----:R-:W-:Y:S05]  /*67d0*/  @P1 BRA `(.L_x_29) ;  /* 0xffffffd400d41947 */ /* 0x001fea000383ffff */
.L_x_18:
[----:B------:R-:W-:Y:S06]  /*67e0*/  BAR.ARV 0x8, 0x200 ;  /* 0x0208000000007b1d */ /* 0x000fec0000002000 */
[----:B------:R-:W-:Y:S05]  /*67f0*/  @!P0 BRA `(.L_x_30) ;  /* 0x0000000000048947 */ /* 0x000fea0003800000 */
[----:B------:R-:W-:Y:S01]  /*6800*/  BPT.TRAP 0x1 ;  /* 0x000000040000795c */ /* 0x000fe20000300000 */
.L_x_30:
[----:B------:R-:W-:Y:S02]  /*6810*/  R2UR UR4, R0 ;  /* 0x00000000000472ca */ /* 0x000fe400000e0000 */
[----:B------:R-:W-:-:S04]  /*6820*/  MOV R2, UR33 ;  /* 0x0000002100027c02 */ /* 0x000fc80008000f00 */
[----:B------:R-:W-:-:S07]  /*6830*/  SHF.L.U32 R2, R2, 0x1f, RZ ;  /* 0x0000001f02027819 */ /* 0x000fce00000006ff */
[----:B------:R-:W-:-:S09]  /*6840*/  ULEA UR4, UR4, UR41, 0x3 ;  /* 0x0000002904047291 */ /* 0x000fd2000f8e183f */
[----:B------:R0:W1:Y:S01]  /*6850*/  SYNCS.PHASECHK.TRANS64.TRYWAIT P1, [UR4+0x2d850], R2 ;  /* 0x02d85002ff0075a7 */ /* 0x0000620008020144 */
[----:B------:R-:W-:Y:S05]  /*6860*/  @!P0 BRA `(.L_x_31) ;  /* 0x0000000000048947 */ /* 0x000fea0003800000 */
[----:B------:R-:W-:Y:S01]  /*6870*/  BPT.TRAP 0x1 ;  /* 0x000000040000795c */ /* 0x000fe20000300000 */
.L_x_31:
[----:B-1----:R-:W-:Y:S05]  /*6880*/  @P1 BRA `(.L_x_32) ;  /* 0x0000000000081947 */ /* 0x002fea0003800000 */
[----:B------:R-:W1:Y:S02]  /*6890*/  SYNCS.PHASECHK.TRANS64.TRYWAIT P1, [UR4+0x2d850], R2 ;  /* 0x02d85002ff0075a7 */ /* 0x000e640008020144 */
[----:B-1----:R-:W-:Y:S05]  /*68a0*/  @!P1 BRA `(.L_x_33) ;  /* 0x0000005800a89947 */ /* 0x002fea0003800000 */
.L_x_32:
[----:B------:R-:W-:Y:S01]  /*68b0*/  UIADD3 UR41, UR41, 0x400, URZ ;  /* 0x0000040029297890 */ /* 0x000fe2000fffe03f */
[----:B------:R-:W-:Y:S01]  /*68c0*/  R2UR UR8, R0 ;  /* 0x00000000000872ca */ /* 0x000fe200000e0000 */
[----:B------:R-:W-:Y:S01]  /*68d0*/  ULOP3.LUT UR42, UR42, 0x10000, URZ, 0xfc, !UPT ;  /* 0x000100002a2a7892 */ /* 0x000fe2000f8efc3f */
[----:B------:R-:W-:Y:S01]  /*68e0*/  WARPGROUP.ARRIVE ;  /* 0x00000000000079c5 */ /* 0x000fe20000000000 */
[----:B------:R-:W-:Y:S01]  /*68f0*/  USHF.R.U32.HI UR41, URZ, 0x4, UR41 ;  /* 0x000000043f297899 */ /* 0x000fe20008011629 */
[----:B------:R-:W2:Y:S01]  /*6900*/  SHFL.BFLY PT, R0, R9, 0x2, 0x1f ;  /* 0x0c401f0009007f89 */ /* 0x000ea200000e0000 */
[----:B------:R-:W-:Y:S01]  /*6910*/  UMOV UR9, 0x40000040 ;  /* 0x4000004000097882 */ /* 0x000fe20000000000 */
[----:B------:R-:W-:Y:S01]  /*6920*/  UMOV UR11, 0x80000020 ;  /* 0x80000020000b7882 */ /* 0x000fe20000000000 */
[----:B------:R-:W-:Y:S01]  /*6930*/  ULOP3.LUT UR41, UR41, 0x3fff, URZ, 0xc0, !UPT ;  /* 0x00003fff29297892 */ /* 0x000fe2000f8ec03f */
[----:B01----:R-:W0:Y:S01]  /*6940*/  SHFL.BFLY PT, R2, R11, 0x2, 0x1f ;  /* 0x0c401f000b027f89 */ /* 0x003e2200000e0000 */
[----:B---3--:R-:W-:-:S02]  /*6950*/  IMAD.MOV.U32 R8, RZ, RZ, RZ ;  /* 0x000000ffff087224 */ /* 0x008fc400078e00ff */
[----:B------:R-:W-:Y:S01]  /*6960*/  ULOP3.LUT UR7, UR41, 0x2000000, URZ, 0xfc, !UPT ;  /* 0x0200000029077892 */ /* 0x000fe2000f8efc3f */
[----:B------:R-:W-:Y:S02]  /*6970*/  IMAD.MOV.U32 R16, RZ, RZ, RZ ;  /* 0x000000ffff107224 */ /* 0x000fe400078e00ff */
[----:B------:R-:W-:Y:S01]  /*6980*/  IMAD.U32 R7, RZ, RZ, UR5 ;  /* 0x00000005ff077e24 */ /* 0x000fe2000f8e00ff */
[----:B------:R-:W-:Y:S01]  /*6990*/  UIMAD UR7, UR8, 0x600, UR7 ;  /* 0x00000600080778a4 */ /* 0x000fe2000f8e0207 */
[----:B------:R-:W-:Y:S02]  /*69a0*/  IMAD.MOV.U32 R19, RZ, RZ, -0x800000 ;  /* 0xff800000ff137424 */ /* 0x000fe400078e00ff */
[----:B------:R-:W-:-:S04]  /*69b0*/  UMOV UR8, UR42 ;  /* 0x0000002a00087c82 */ /* 0x000fc80008000000 */
[----:B------:R-:W-:Y:S02]  /*69c0*/  UMOV UR10, UR7 ;  /* 0x00000007000a7c82 */ /* 0x000fe40008000000 */
[----:B------:R-:W-:Y:S01]  /*69d0*/  HGMMA.64x96x16.F32 R88, gdesc[UR8].tnspB, R88, gsb0 ;  /* 0x41600000085879f0 */ /* 0x000fe20008000858 */
[----:B------:R-:W-:Y:S02]  /*69e0*/  UIADD3 UR8, UR42, 0x2, URZ ;  /* 0x000000022a087890 */ /* 0x000fe4000fffe03f */
[----:B------:R-:W-:Y:S01]  /*69f0*/  UIADD3 UR10, UR7, 0x40, URZ ;  /* 0x00000040070a7890 */ /* 0x000fe2000fffe03f */
[----:B--2---:R-:W-:Y:S01]  /*6a00*/  FADD.FTZ R0, R0, R9 ;  /* 0x0000000900007221 */ /* 0x004fe20000010000 */
[----:B------:R-:W-:Y:S01]  /*6a10*/  UMOV UR9, 0x40000040 ;  /* 0x4000004000097882 */ /* 0x000fe20000000000 */
[----:B------:R-:W-:Y:S01]  /*6a20*/  UMOV UR11, 0x80000020 ;  /* 0x80000020000b7882 */ /* 0x000fe20000000000 */
[----:B------:R-:W-:Y:S01]  /*6a30*/  MOV R9, UR5 ;  /* 0x0000000500097c02 */ /* 0x000fe20008000f00 */
[----:B0-----:R-:W-:Y:S01]  /*6a40*/  FADD.FTZ R2, R2, R11 ;  /* 0x0000000b02027221 */ /* 0x001fe20000010000 */
[----:B------:R-:W0:Y:S04]  /*6a50*/  SHFL.BFLY PT, R3, R0, 0x1, 0x1f ;  /* 0x0c201f0000037f89 */ /* 0x000e2800000e0000 */
[----:B------:R-:W1:Y:S01]  /*6a60*/  SHFL.BFLY PT, R5, R2, 0x1, 0x1f ;  /* 0x0c201f0002057f89 */ /* 0x000e6200000e0000 */
[----:B0-----:R-:W-:Y:S01]  /*6a70*/  FADD.FTZ R6, R0, R3 ;  /* 0x0000000300067221 */ /* 0x001fe20000010000 */
[----:B------:R-:W-:-:S02]  /*6a80*/  IMAD.MOV.U32 R0, RZ, RZ, -0x800000 ;  /* 0xff800000ff007424 */ /* 0x000fc400078e00ff */
[----:B-1----:R-:W-:Y:S02]  /*6a90*/  FADD.FTZ R5, R2, R5 ;  /* 0x0000000502057221 */ /* 0x002fe40000010000 */
[----:B------:R-:W-:-:S03]  /*6aa0*/  FSETP.NE.FTZ.AND P1, PT, R6, RZ, PT ;  /* 0x000000ff0600720b */ /* 0x000fc60003f35000 */
[----:B------:R-:W-:-:S10]  /*6ab0*/  FSETP.NE.FTZ.AND P2, PT, R5, RZ, PT ;  /* 0x000000ff0500720b */ /* 0x000fd40003f55000 */
[----:B------:R-:W0:Y:S01]  /*6ac0*/  @P1 MUFU.LG2 R3, R6 ;  /* 0x0000000600031308 */ /* 0x000e220000000c00 */
[----:B------:R-:W-:Y:S02]  /*6ad0*/  @P1 FMUL.FTZ R2, R7, 0.69314718246459960938 ;  /* 0x3f31721807021820 */ /* 0x000fe40000410000 */
[----:B------:R-:W-:-:S05]  /*6ae0*/  @P2 FMUL.FTZ R7, R9, 0.69314718246459960938 ;  /* 0x3f31721809072820 */ /* 0x000fca0000410000 */
[----:B------:R-:W1:Y:S08]  /*6af0*/  @P2 MUFU.LG2 R4, R5 ;  /* 0x0000000500042308 */ /* 0x000e700000000c00 */
[----:B------:R2:W3:Y:S01]  /*6b00*/  @P1 MUFU.RCP R8, R6 ;  /* 0x0000000600081308 */ /* 0x0004e20000001000 */
[----:B0-----:R-:W-:-:S04]  /*6b10*/  @P1 FMUL.FTZ R3, R3, 0.69314718246459960938 ;  /* 0x3f31721803031820 */ /* 0x001fc80000410000 */
[----:B------:R-:W-:-:S03]  /*6b20*/  @P1 FFMA.FTZ R19, R2, R57, R3 ;  /* 0x0000003902131223 */ /* 0x000fc60000010003 */
[----:B------:R2:W0:Y:S01]  /*6b30*/  @P2 MUFU.RCP R16, R5 ;  /* 0x0000000500102308 */ /* 0x0004220000001000 */
[----:B-1----:R-:W-:-:S04]  /*6b40*/  @P2 FMUL.FTZ R4, R4, 0.69314718246459960938 ;  /* 0x3f31721804042820 */ /* 0x002fc80000410000 */
[----:B------:R-:W-:Y:S01]  /*6b50*/  @P2 FFMA.FTZ R0, R7, R53, R4 ;  /* 0x0000003507002223 */ /* 0x000fe20000010004 */
        /* <DEDUP_REMOVED lines=46> */
[----:B0-23--:R-:W-:Y:S05]  /*6e40*/  @!P0 BRA `(.L_x_34) ;  /* 0x0000000000048947 */ /* 0x00dfea0003800000 */
[----:B------:R-:W-:Y:S01]  /*6e50*/  BPT.TRAP 0x1 ;  /* 0x000000040000795c */ /* 0x000fe20000300000 */
.L_x_34:
[----:B------:R-:W-:Y:S01]  /*6e60*/  UIADD3 UR4, UR4, 0x2d860, URZ ;  /* 0x0002d86004047890 */ /* 0x000fe2000fffe03f */
[-C--:B------:R-:W-:Y:S01]  /*6e70*/  FMUL.FTZ R38, R88, R8.reuse ;  /* 0x0000000858267220 */ /* 0x080fe20000410000 */
[-C--:B------:R-:W-:Y:S01]  /*6e80*/  FMUL.FTZ R39, R89, R8.reuse ;  /* 0x0000000859277220 */ /* 0x080fe20000410000 */
[-C--:B------:R-:W-:Y:S01]  /*6e90*/  FMUL.FTZ R36, R92, R8.reuse ;  /* 0x000000085c247220 */ /* 0x080fe20000410000 */
[----:B------:R-:W-:Y:S01]  /*6ea0*/  UPRMT UR4, UR6, 0x654, UR4 ;  /* 0x0000065406047896 */ /* 0x000fe20008000004 */
        /* <DEDUP_REMOVED lines=8> */
[----:B------:R-:W-:Y:S01]  /*6f30*/  SYNCS.ARRIVE.TRANS64.RED.A1T0 RZ, [UR4], RZ ;  /* 0x000000ffffff79a7 */ /* 0x000fe20008100404 */
        /* <DEDUP_REMOVED lines=13> */
[----:B------:R-:W-:Y:S01]  /*7010*/  PLOP3.LUT P0, PT, PT, PT, PT, 0x8, 0x0 ;  /* 0x000000000000781c */ /* 0x000fe20003f0e170 */
        /* <DEDUP_REMOVED lines=23> */
[----:B------:R-:W-:-:S07]  /*7190*/  FMUL.FTZ R135, R135, R16 ;  /* 0x0000001087877220 */ /* 0x000fce0000410000 */
.L_x_10:
[----:B------:R-:W-:Y:S05]  /*71a0*/  @P0 BRA `(.L_x_35) ;  /* 0x0000001000880947 */ /* 0x000fea0003800000 */
[----:B------:R-:W-:Y:S01]  /*71b0*/  VIADD R58, R22, 0xffffff80 ;  /* 0xffffff80163a7836 */ /* 0x000fe20000000000 */
[----:B------:R-:W0:Y:S01]  /*71c0*/  LDC R23, c[0x0][0xbe8] ;  /* 0x0002fa00ff177b82 */ /* 0x000e220000000800 */
[----:B------:R-:W1:Y:S01]  /*71d0*/  S2R R60, SR_CTAID.X ;  /* 0x00000000003c7919 */ /* 0x000e620000002500 */
[----:B------:R-:W-:Y:S01]  /*71e0*/  USHF.R.S32.HI UR7, URZ, 0x1f, UR39 ;  /* 0x0000001f3f077899 */ /* 0x000fe20008011427 */
[----:B------:R-:W-:Y:S01]  /*71f0*/  BSSY B0, `(.L_x_36) ;  /* 0x00000d1000007945 */ /* 0x000fe20003800000 */
[----:B------:R-:W-:Y:S01]  /*7200*/  SHF.R.S32.HI R55, RZ, 0x1f, R58 ;  /* 0x0000001fff377819 */ /* 0x000fe2000001143a */
[----:B------:R-:W-:Y:S02]  /*7210*/  ULDC.64 UR8, c[0x0][0xbd0] ;  /* 0x0002f40000087ab9 */ /* 0x000fe40000000a00 */
[----:B------:R-:W-:Y:S01]  /*7220*/  UIMAD UR6, UR7, UR8, URZ ;  /* 0x00000008070672a4 */ /* 0x000fe2000f8e023f */
[CC--:B------:R-:W-:Y:S01]  /*7230*/  LEA.HI R16, R55.reuse, R58.reuse, RZ, 0x7 ;  /* 0x0000003a37107211 */ /* 0x0c0fe200078f38ff */
[----:B------:R-:W2:Y:S01]  /*7240*/  S2UR UR12, SR_CTAID.Z ;  /* 0x00000000000c79c3 */ /* 0x000ea20000002700 */
[----:B------:R-:W-:Y:S01]  /*7250*/  LEA.HI R55, R55, R58, RZ, 0x2 ;  /* 0x0000003a37377211 */ /* 0x000fe200078f10ff */
[----:B------:R-:W-:Y:S01]  /*7260*/  UIMAD.WIDE.U32 UR4, UR39, UR8, URZ ;  /* 0x00000008270472a5 */ /* 0x000fe2000f8e003f */
[----:B------:R-:W-:Y:S01]  /*7270*/  LOP3.LUT R17, R16, 0xffffff80, RZ, 0xc0, !PT ;  /* 0xffffff8010117812 */ /* 0x000fe200078ec0ff */
[----:B------:R-:W-:Y:S01]  /*7280*/  UIMAD UR6, UR39, UR9, UR6 ;  /* 0x00000009270672a4 */ /* 0x000fe2000f8e0206 */
[----:B------:R-:W-:-:S02]  /*7290*/  SHF.R.S32.HI R57, RZ, 0x7, R16 ;  /* 0x00000007ff397819 */ /* 0x000fc40000011410 */
[C---:B------:R-:W-:Y:S01]  /*72a0*/  IADD3 R18, R58.reuse, -R17, RZ ;  /* 0x800000113a127210 */ /* 0x040fe20007ffe0ff */
[----:B------:R-:W3:Y:S01]  /*72b0*/  LDC.64 R62, c[0x0][0xbd8] ;  /* 0x0002f600ff3e7b82 */ /* 0x000ee20000000a00 */
[----:B------:R-:W-:Y:S01]  /*72c0*/  LOP3.LUT R55, R55, 0xfffffffc, RZ, 0xc0, !PT ;  /* 0xfffffffc37377812 */ /* 0x000fe200078ec0ff */
[----:B------:R-:W-:Y:S01]  /*72d0*/  IMAD.HI R16, R57, 0x55555556, RZ ;  /* 0x5555555639107827 */ /* 0x000fe200078e02ff */
[----:B------:R-:W-:Y:S01]  /*72e0*/  SHF.R.S32.HI R59, RZ, 0x1f, R18 ;  /* 0x0000001fff3b7819 */ /* 0x000fe20000011412 */
[----:B------:R-:W-:Y:S02]  /*72f0*/  UIADD3 UR6, UR5, UR6, URZ ;  /* 0x0000000605067290 */ /* 0x000fe4000fffe03f */
[----:B------:R-:W-:Y:S01]  /*7300*/  IMAD.IADD R55, R58, 0x1, -R55 ;  /* 0x000000013a377824 */ /* 0x000fe200078e0a37 */
[----:B------:R-:W-:Y:S01]  /*7310*/  LEA.HI R22, R59, R18, RZ, 0x2 ;  /* 0x000000123b167211 */ /* 0x000fe200078f10ff */
[----:B------:R-:W4:Y:S01]  /*7320*/  S2UR UR11, SR_CTAID.Y ;  /* 0x00000000000b79c3 */ /* 0x000f220000002600 */
[----:B0-----:R-:W-:Y:S01]  /*7330*/  ISETP.NE.AND P0, PT, R23, 0x1, PT ;  /* 0x000000011700780c */ /* 0x001fe20003f05270 */
[----:B------:R-:W-:Y:S01]  /*7340*/  ULDC.64 UR8, c[0x0][0xb38] ;  /* 0x0002ce0000087ab9 */ /* 0x000fe20000000a00 */
[--C-:B------:R-:W-:Y:S01]  /*7350*/  SHF.R.S32.HI R17, RZ, 0x2, R22.reuse ;  /* 0x00000002ff117819 */ /* 0x100fe20000011416 */
[----:B------:R-:W-:Y:S01]  /*7360*/  UIMAD UR7, UR7, UR8, URZ ;  /* 0x00000008070772a4 */ /* 0x000fe2000f8e023f */
[----:B------:R-:W-:-:S02]  /*7370*/  SHF.R.S32.HI R54, RZ, 0x1f, R22 ;  /* 0x0000001fff367819 */ /* 0x000fc40000011416 */
[----:B------:R-:W-:Y:S01]  /*7380*/  LEA.HI R16, R16, R16, RZ, 0x1 ;  /* 0x0000001010107211 */ /* 0x000fe200078f08ff */
[----:B------:R-:W4:Y:S01]  /*7390*/  LDC R68, c[0x0][0xc50] ;  /* 0x00031400ff447b82 */ /* 0x000f220000000800 */
[----:B------:R-:W-:Y:S01]  /*73a0*/  LEA.HI R54, R54, R17, RZ, 0x3 ;  /* 0x0000001136367211 */ /* 0x000fe200078f18ff */
[----:B--2---:R-:W-:-:S03]  /*73b0*/  USHF.R.S32.HI UR10, URZ, 0x1f, UR12 ;  /* 0x0000001f3f0a7899 */ /* 0x004fc6000801140c */
[----:B------:R-:W-:Y:S01]  /*73c0*/  LOP3.LUT R56, R54, 0xfffffff8, RZ, 0xc0, !PT ;  /* 0xfffffff836387812 */ /* 0x000fe200078ec0ff */
[----:B------:R-:W-:Y:S01]  /*73d0*/  IMAD R54, R16, -0x3, R57 ;  /* 0xfffffffd10367824 */ /* 0x000fe200078e0239 */
[----:B------:R-:W-:Y:S01]  /*73e0*/  LEA.HI R16, R59, R18, RZ, 0x5 ;  /* 0x000000123b107211 */ /* 0x000fe200078f28ff */
[----:B------:R-:W0:Y:S02]  /*73f0*/  LDC.64 R66, c[0x0][0xb40] ;  /* 0x0002d000ff427b82 */ /* 0x000e240000000a00 */
[----:B------:R-:W-:Y:S01]  /*7400*/  IMAD.IADD R17, R17, 0x1, -R56 ;  /* 0x0000000111117824 */ /* 0x000fe200078e0a38 */
[C---:B------:R-:W-:Y:S02]  /*7410*/  LEA.HI R56, R55.reuse, R55, RZ, 0x1 ;  /* 0x0000003737387211 */ /* 0x040fe400078f08ff */
[----:B------:R-:W-:Y:S02]  /*7420*/  SHF.R.S32.HI R16, RZ, 0x5, R16 ;  /* 0x00000005ff107819 */ /* 0x000fe40000011410 */
[----:B------:R-:W-:Y:S01]  /*7430*/  LOP3.LUT R56, R56, 0x1ffffffe, RZ, 0xc0, !PT ;  /* 0x1ffffffe38387812 */ /* 0x000fe200078ec0ff */
[----:B------:R-:W2:Y:S04]  /*7440*/  @P0 LDC R59, c[0x0][0xbec] ;  /* 0x0002fb00ff3b0b82 */ /* 0x000ea80000000800 */
[----:B------:R-:W-:Y:S01]  /*7450*/  IMAD.IADD R57, R55, 0x1, -R56 ;  /* 0x0000000137397824 */ /* 0x000fe200078e0a38 */
[----:B------:R-:W-:Y:S01]  /*7460*/  LEA R55, R16, R17, 0x4 ;  /* 0x0000001110377211 */ /* 0x000fe200078e20ff */
[----:B------:R-:W-:-:S02]  /*7470*/  IMAD.U32 R17, RZ, RZ, UR5 ;  /* 0x00000005ff117e24 */ /* 0x000fc4000f8e00ff */
[----:B------:R-:W5:Y:S01]  /*7480*/  @P0 LDC R65, c[0x0][0xbec] ;  /* 0x0002fb00ff410b82 */ /* 0x000f620000000800 */
[----:B------:R-:W-:Y:S01]  /*7490*/  IMAD.U32 R16, RZ, RZ, UR4 ;  /* 0x00000004ff107e24 */ /* 0x000fe2000f8e00ff */
[----:B------:R-:W-:Y:S01]  /*74a0*/  UIMAD.WIDE.U32 UR4, UR39, UR8, URZ ;  /* 0x00000008270472a5 */ /* 0x000fe2000f8e003f */
[----:B------:R-:W-:Y:S01]  /*74b0*/  IMAD.U32 R17, RZ, RZ, UR6 ;  /* 0x00000006ff117e24 */ /* 0x000fe2000f8e00ff */
[----:B------:R-:W-:Y:S01]  /*74c0*/  LEA R56, R54, R55, 0x6 ;  /* 0x0000003736387211 */ /* 0x000fe200078e30ff */
[----:B------:R-:W-:Y:S01]  /*74d0*/  UIMAD UR6, UR39, UR9, UR7 ;  /* 0x00000009270672a4 */ /* 0x000fe2000f8e0207 */
[----:B---3--:R-:W-:Y:S02]  /*74e0*/  IMAD R54, R62, UR10, RZ ;  /* 0x0000000a3e367c24 */ /* 0x008fe4000f8e02ff */
[----:B------:R-:W3:Y:S01]  /*74f0*/  @P0 LDC R64, c[0x0][0xbf0] ;  /* 0x0002fc00ff400b82 */ /* 0x000ee20000000800 */
[----:B------:R-:W-:Y:S01]  /*7500*/  UIADD3 UR6, UR5, UR6, URZ ;  /* 0x0000000605067290 */ /* 0x000fe2000fffe03f */
[----:B------:R-:W-:Y:S01]  /*7510*/  IMAD R61, R63, UR12, R54 ;  /* 0x0000000c3f3d7c24 */ /* 0x000fe2000f8e0236 */
[----:B------:R-:W-:Y:S01]  /*7520*/  ULDC.64 UR8, c[0x0][0xb28] ;  /* 0x0002ca0000087ab9 */ /* 0x000fe20000000a00 */
[----:B------:R-:W-:-:S02]  /*7530*/  IMAD R63, RZ, RZ, -UR39 ;  /* 0x80000027ff3f7e24 */ /* 0x000fc4000f8e02ff */
[----:B------:R-:W-:Y:S02]  /*7540*/  IMAD R57, R57, 0x8, R56 ;  /* 0x0000000839397824 */ /* 0x000fe400078e0238 */
[----:B------:R-:W3:Y:S01]  /*7550*/  @P0 LDC R70, c[0x0][0xbf0] ;  /* 0x0002fc00ff460b82 */ /* 0x000ee20000000800 */
[----:B------:R-:W-:-:S04]  /*7560*/  IMAD.WIDE.U32 R16, R62, UR12, R16 ;  /* 0x0000000c3e107c25 */ /* 0x000fc8000f8e0010 */
[----:B------:R-:W-:Y:S01]  /*7570*/  IMAD.U32 R55, RZ, RZ, UR5 ;  /* 0x00000005ff377e24 */ /* 0x000fe2000f8e00ff */
[----:B------:R-:W-:Y:S01]  /*7580*/  MOV R55, UR6 ;  /* 0x0000000600377c02 */ /* 0x000fe20008000f00 */
[----:B0-----:R-:W-:Y:S01]  /*7590*/  IMAD R62, R66, UR10, RZ ;  /* 0x0000000a423e7c24 */ /* 0x001fe2000f8e02ff */
[----:B------:R-:W-:Y:S01]  /*75a0*/  ULDC.64 UR6, c[0x0][0xb48] ;  /* 0x0002d20000067ab9 */ /* 0x000fe20000000a00 */
[----:B----4-:R-:W-:Y:S02]  /*75b0*/  IMAD R69, R68, R63, UR11 ;  /* 0x0000000b44457e24 */ /* 0x010fe4000f8e023f */
[----:B------:R-:W-:Y:S01]  /*75c0*/  IMAD.U32 R54, RZ, RZ, UR4 ;  /* 0x00000004ff367e24 */ /* 0x000fe2000f8e00ff */
[----:B------:R-:W-:Y:S01]  /*75d0*/  ULDC.64 UR4, c[0x0][0xbe0] ;  /* 0x0002f80000047ab9 */ /* 0x000fe20000000a00 */
[----:B-1----:R-:W-:Y:S02]  /*75e0*/  IMAD R58, R60, 0xc0, R57 ;  /* 0x000000c03c3a7824 */ /* 0x002fe400078e0239 */
[----:B------:R-:W-:-:S02]  /*75f0*/  IMAD.IADD R17, R17, 0x1, R61 ;  /* 0x0000000111117824 */ /* 0x000fc400078e023d */
[----:B------:R-:W-:Y:S01]  /*7600*/  IMAD R61, R67, UR12, R62 ;  /* 0x0000000c433d7c24 */ /* 0x000fe2000f8e023e */
[----:B------:R-:W-:Y:S01]  /*7610*/  SHF.R.S32.HI R62, RZ, 0x1f, R69 ;  /* 0x0000001fff3e7819 */ /* 0x000fe20000011445 */
[----:B------:R-:W-:-:S04]  /*7620*/  IMAD.WIDE.U32 R54, R66, UR12, R54 ;  /* 0x0000000c42367c25 */ /* 0x000fc8000f8e0036 */
[----:B--2---:R-:W-:-:S04]  /*7630*/  @P0 IMAD.HI.U32 R59, R58, R59, RZ ;  /* 0x0000003b3a3b0227 */ /* 0x004fc800078e00ff */
[----:B-----5:R-:W-:-:S04]  /*7640*/  @P0 IMAD.HI.U32 R65, R58, R65, RZ ;  /* 0x000000413a410227 */ /* 0x020fc800078e00ff */
[----:B------:R-:W-:Y:S02]  /*7650*/  IMAD.IADD R55, R55, 0x1, R61 ;  /* 0x0000000137377824 */ /* 0x000fe400078e023d */
[----:B------:R-:W-:Y:S01]  /*7660*/  IMAD.MOV.U32 R57, RZ, RZ, R58 ;  /* 0x000000ffff397224 */ /* 0x000fe200078e003a */
[----:B---3--:R-:W-:Y:S01]  /*7670*/  @P0 SHF.R.U32.HI R57, RZ, R64, R59 ;  /* 0x00000040ff390219 */ /* 0x008fe2000001163b */
[----:B------:R-:W-:Y:S01]  /*7680*/  IMAD R61, R62, UR4, RZ ;  /* 0x000000043e3d7c24 */ /* 0x000fe2000f8e02ff */
[----:B------:R-:W-:Y:S01]  /*7690*/  MOV R59, R58 ;  /* 0x0000003a003b7202 */ /* 0x000fe20000000f00 */
[----:B------:R-:W-:Y:S01]  /*76a0*/  IMAD.WIDE.U32 R16, R69, UR4, R16 ;  /* 0x0000000445107c25 */ /* 0x000fe2000f8e0010 */
[----:B------:R-:W-:-:S03]  /*76b0*/  @P0 SHF.R.U32.HI R59, RZ, R70, R65 ;  /* 0x00000046ff3b0219 */ /* 0x000fc60000011641 */
[----:B------:R-:W-:Y:S01]  /*76c0*/  IMAD R62, R62, UR6, RZ ;  /* 0x000000063e3e7c24 */ /* 0x000fe2000f8e02ff */
[----:B------:R-:W-:Y:S01]  /*76d0*/  BAR.SYNC.DEFER_BLOCKING 0x1, 0x180 ;  /* 0x0046000000007b1d */ /* 0x000fe20000010000 */
[C---:B------:R-:W-:Y:S01]  /*76e0*/  IMAD R63, R69.reuse, UR5, R61 ;  /* 0x00000005453f7c24 */ /* 0x040fe2000f8e023d */
[--C-:B------:R-:W-:Y:S01]  /*76f0*/  SHF.R.S32.HI R61, RZ, 0x1f, R57.reuse ;  /* 0x0000001fff3d7819 */ /* 0x100fe20000011439 */
[----:B------:R-:W-:Y:S01]  /*7700*/  IMAD R65, R69, UR7, R62 ;  /* 0x0000000745417c24 */ /* 0x000fe2000f8e023e */
[----:B------:R-:W-:Y:S01]  /*7710*/  IADD3 R16, P0, R57, R16, RZ ;  /* 0x0000001039107210 */ /* 0x000fe20007f1e0ff */
[----:B------:R-:W-:Y:S01]  /*7720*/  IMAD.MOV R57, RZ, RZ, -R57 ;  /* 0x000000ffff397224 */ /* 0x000fe200078e0a39 */
[----:B------:R-:W-:Y:S01]  /*7730*/  SHF.R.S32.HI R62, RZ, 0x1f, R59 ;  /* 0x0000001fff3e7819 */ /* 0x000fe2000001143b */
[----:B------:R-:W-:Y:S01]  /*7740*/  IMAD.WIDE.U32 R54, R69, UR6, R54 ;  /* 0x0000000645367c25 */ /* 0x000fe2000f8e0036 */
[----:B------:R-:W-:Y:S01]  /*7750*/  ULDC.64 UR4, c[0x0][0xb30] ;  /* 0x0002cc0000047ab9 */ /* 0x000fe20000000a00 */
[----:B------:R-:W-:Y:S01]  /*7760*/  IADD3.X R17, R61, R17, R63, P0, !PT ;  /* 0x000000113d117210 */ /* 0x000fe200007fe43f */
[----:B------:R-:W-:Y:S01]  /*7770*/  ULDC.64 UR6, c[0x0][0xbc8] ;  /* 0x0002f20000067ab9 */ /* 0x000fe20000000a00 */
[----:B------:R-:W-:Y:S01]  /*7780*/  IMAD.MOV R64, RZ, RZ, -R59 ;  /* 0x000000ffff407224 */ /* 0x000fe200078e0a3b */
[----:B------:R-:W-:Y:S01]  /*7790*/  IADD3 R55, R55, R65, RZ ;  /* 0x0000004137377210 */ /* 0x000fe20007ffe0ff */
[----:B------:R-:W-:-:S02]  /*77a0*/  IMAD R57, R23, R57, R58 ;  /* 0x0000003917397224 */ /* 0x000fc400078e023a */
[----:B------:R-:W-:Y:S02]  /*77b0*/  IMAD R62, R62, UR4, RZ ;  /* 0x000000043e3e7c24 */ /* 0x000fe4000f8e02ff */
[----:B------:R-:W-:Y:S01]  /*77c0*/  IMAD R61, R23, R64, R58 ;  /* 0x00000040173d7224 */ /* 0x000fe200078e023a */
[----:B------:R-:W-:Y:S01]  /*77d0*/  SHF.R.S32.HI R58, RZ, 0x1f, R57 ;  /* 0x0000001fff3a7819 */ /* 0x000fe20000011439 */
[C---:B------:R-:W-:Y:S01]  /*77e0*/  IMAD R63, R59.reuse, UR5, R62 ;  /* 0x000000053b3f7c24 */ /* 0x040fe2000f8e023e */
[----:B------:R-:W0:Y:S01]  /*77f0*/  S2UR UR5, SR_CgaCtaId ;  /* 0x00000000000579c3 */ /* 0x000e220000008800 */
[----:B------:R-:W-:Y:S01]  /*7800*/  IMAD.WIDE.U32 R54, R59, UR4, R54 ;  /* 0x000000043b367c25 */ /* 0x000fe2000f8e0036 */
[----:B------:R-:W-:Y:S01]  /*7810*/  SHF.R.S32.HI R59, RZ, 0x1f, R61 ;  /* 0x0000001fff3b7819 */ /* 0x000fe2000001143d */
[----:B------:R-:W-:Y:S02]  /*7820*/  UMOV UR4, 0x400 ;  /* 0x0000040000047882 */ /* 0x000fe40000000000 */
[----:B------:R-:W-:-:S02]  /*7830*/  IMAD R58, R58, UR6, RZ ;  /* 0x000000063a3a7c24 */ /* 0x000fc4000f8e02ff */
[----:B------:R-:W-:Y:S02]  /*7840*/  IMAD R62, R59, UR8, RZ ;  /* 0x000000083b3e7c24 */ /* 0x000fe4000f8e02ff */
[----:B------:R-:W-:Y:S02]  /*7850*/  IMAD.IADD R55, R55, 0x1, R63 ;  /* 0x0000000137377824 */ /* 0x000fe400078e023f */
[C---:B------:R-:W-:Y:S02]  /*7860*/  IMAD R59, R57.reuse, UR7, R58 ;  /* 0x00000007393b7c24 */ /* 0x040fe4000f8e023a */
[----:B------:R-:W-:Y:S01]  /*7870*/  IMAD.WIDE.U32 R16, R57, UR6, R16 ;  /* 0x0000000639107c25 */ /* 0x000fe2000f8e0010 */
[----:B------:R-:W-:-:S03]  /*7880*/  ULDC.64 UR6, c[0x0][0xba8] ;  /* 0x0002ea0000067ab9 */ /* 0x000fc60000000a00 */
[C---:B------:R-:W-:Y:S02]  /*7890*/  IMAD R63, R61.reuse, UR9, R62 ;  /* 0x000000093d3f7c24 */ /* 0x040fe4000f8e023e */
[----:B------:R-:W-:Y:S01]  /*78a0*/  IMAD.WIDE.U32 R54, R61, UR8, R54 ;  /* 0x000000083d367c25 */ /* 0x000fe2000f8e0036 */
[----:B------:R-:W-:Y:S01]  /*78b0*/  LEA R61, P0, R16, UR6, 0x2 ;  /* 0x00000006103d7c11 */ /* 0x000fe2000f8010ff */
[----:B------:R-:W-:Y:S01]  /*78c0*/  ULDC.64 UR8, c[0x0][0xb00] ;  /* 0x0002c00000087ab9 */ /* 0x000fe20000000a00 */
[----:B------:R-:W-:Y:S01]  /*78d0*/  ULDC UR6, c[0x0][0xa88] ;  /* 0x0002a20000067ab9 */ /* 0x000fe20000000800 */
[----:B------:R-:W-:Y:S01]  /*78e0*/  IMAD.IADD R57, R17, 0x1, R59 ;  /* 0x0000000111397824 */ /* 0x000fe200078e023b */
[----:B------:R-:W-:Y:S01]  /*78f0*/  LEA R66, P1, R54, UR8, 0x2 ;  /* 0x0000000836427c11 */ /* 0x000fe2000f8210ff */
[----:B------:R-:W-:Y:S01]  /*7900*/  IMAD.IADD R17, R55, 0x1, R63 ;  /* 0x0000000137117824 */ /* 0x000fe200078e023f */
[----:B0-----:R-:W-:Y:S01]  /*7910*/  ULEA UR4, UR5, UR4, 0x18 ;  /* 0x0000000405047291 */ /* 0x001fe2000f8ec03f */
[----:B------:R-:W-:Y:S01]  /*7920*/  IMAD R58, R60, 0xc0, R56 ;  /* 0x000000c03c3a7824 */ /* 0x000fe200078e0238 */
[----:B------:R-:W-:Y:S01]  /*7930*/  LEA.HI.X R59, R16, UR7, R57, 0x2, P0 ;  /* 0x00000007103b7c11 */ /* 0x000fe200080f1439 */
[----:B------:R-:W-:Y:S01]  /*7940*/  SHFL.IDX PT, R56, R61, 0x1, 0x1c1f ;  /* 0x003c1f003d387f89 */ /* 0x000fe200000e0000 */
[----:B------:R-:W-:Y:S01]  /*7950*/  LEA.HI.X R67, R54, UR9, R17, 0x2, P1 ;  /* 0x0000000936437c11 */ /* 0x000fe200088f1411 */
[----:B------:R-:W-:Y:S01]  /*7960*/  IMAD R63, R23, UR6, RZ ;  /* 0x00000006173f7c24 */ /* 0x000fe2000f8e02ff */
[----:B------:R-:W-:Y:S01]  /*7970*/  LOP3.LUT P0, RZ, R18, 0x3, RZ, 0xc0, !PT ;  /* 0x0000000312ff7812 */ /* 0x000fe2000780c0ff */
[----:B------:R-:W-:Y:S01]  /*7980*/  SHFL.IDX PT, R54, R61, RZ, 0x1c1f ;  /* 0x001c1fff3d367589 */ /* 0x000fe200000e0000 */
[C---:B------:R-:W-:Y:S01]  /*7990*/  IADD3 R62, R58.reuse, 0x8, RZ ;  /* 0x000000083a3e7810 */ /* 0x040fe20007ffe0ff */
[----:B------:R-:W-:Y:S01]  /*79a0*/  UIADD3 UR4, UR4, 0x2d820, URZ ;  /* 0x0002d82004047890 */ /* 0x000fe2000fffe03f */
[-C--:B------:R-:W-:Y:S01]  /*79b0*/  ISETP.GE.OR P1, PT, R58, R63.reuse, P0 ;  /* 0x0000003f3a00720c */ /* 0x080fe20000726670 */
[----:B------:R-:W0:Y:S01]  /*79c0*/  SHFL.IDX PT, R55, R59, RZ, 0x1c1f ;  /* 0x001c1fff3b377589 */ /* 0x000e2200000e0000 */
[-C--:B------:R-:W-:Y:S01]  /*79d0*/  ISETP.GE.OR P0, PT, R62, R63.reuse, P0 ;  /* 0x0000003f3e00720c */ /* 0x080fe20000706670 */
[----:B------:R-:W-:Y:S01]  /*79e0*/  UPRMT UR4, URZ, 0x654, UR4 ;  /* 0x000006543f047896 */ /* 0x000fe20008000004 */
[----:B------:R-:W-:Y:S01]  /*79f0*/  ISETP.GE.AND P2, PT, R58, R63, PT ;  /* 0x0000003f3a00720c */ /* 0x000fe20003f46270 */
[----:B------:R-:W1:Y:S01]  /*7a00*/  SHFL.IDX PT, R57, R59, 0x1, 0x1c1f ;  /* 0x003c1f003b397f89 */ /* 0x000e6200000e0000 */
[----:B------:R-:W-:-:S03]  /*7a10*/  LOP3.LUT R23, R22, 0x7ffffffc, RZ, 0xc0, !PT ;  /* 0x7ffffffc16177812 */ /* 0x000fc600078ec0ff */
[----:B------:R2:W3:Y:S02]  /*7a20*/  SHFL.IDX PT, R16, R66, RZ, 0x1c1f ;  /* 0x001c1fff42107589 */ /* 0x0004e400000e0000 */
[----:B------:R-:W-:Y:S01]  /*7a30*/  IMAD.IADD R23, R18, 0x1, -R23 ;  /* 0x0000000112177824 */ /* 0x000fe200078e0a17 */
[----:B------:R-:W-:Y:S01]  /*7a40*/  SYNCS.ARRIVE.TRANS64.RED.A1T0 RZ, [UR4], RZ ;  /* 0x000000ffffff79a7 */ /* 0x000fe20008100404 */
[----:B------:R2:W4:Y:S02]  /*7a50*/  SHFL.IDX PT, R17, R67, RZ, 0x1c1f ;  /* 0x001c1fff43117589 */ /* 0x00052400000e0000 */
[----:B------:R-:W-:Y:S02]  /*7a60*/  IMAD.SHL.U32 R23, R23, 0x2, RZ ;  /* 0x0000000217177824 */ /* 0x000fe400078e00ff */
[----:B0-----:R2:W-:Y:S04]  /*7a70*/  @!P1 ST.E desc[UR36][R54.64], R19 ;  /* 0x0000001336009985 */ /* 0x0015e8000c101924 */
[----:B-1----:R2:W-:Y:S01]  /*7a80*/  @!P0 ST.E desc[UR36][R56.64], R0 ;  /* 0x0000000038008985 */ /* 0x0025e2000c101924 */
[----:B------:R-:W-:Y:S05]  /*7a90*/  @P2 BRA `(.L_x_37) ;  /* 0x0000000400182947 */ /* 0x000fea0003800000 */
[C---:B--2---:R-:W-:Y:S01]  /*7aa0*/  VIADD R0, R23.reuse, 0x8 ;  /* 0x0000000817007836 */ /* 0x044fe20000000000 */
[----:B------:R-:W-:Y:S01]  /*7ab0*/  ULDC UR4, c[0x0][0xac8] ;  /* 0x0002b20000047ab9 */ /* 0x000fe20000000800 */
[C---:B------:R-:W-:Y:S01]  /*7ac0*/  IADD3 R18, R23.reuse, 0x10, RZ ;  /* 0x0000001017127810 */ /* 0x040fe20007ffe0ff */
[C---:B------:R-:W-:Y:S01]  /*7ad0*/  VIADD R19, R23.reuse, 0x18 ;  /* 0x0000001817137836 */ /* 0x040fe20000000000 */
[C---:B------:R-:W-:Y:S01]  /*7ae0*/  ISETP.GE.AND P0, PT, R23.reuse, UR4, PT ;  /* 0x0000000417007c0c */ /* 0x040fe2000bf06270 */
[C---:B------:R-:W-:Y:S01]  /*7af0*/  VIADD R54, R23.reuse, 0x20 ;  /* 0x0000002017367836 */ /* 0x040fe20000000000 */
[----:B------:R-:W-:Y:S01]  /*7b00*/  ISETP.GE.AND P1, PT, R0, UR4, PT ;  /* 0x0000000400007c0c */ /* 0x000fe2000bf26270 */
[C---:B------:R-:W-:Y:S01]  /*7b10*/  VIADD R64, R23.reuse, 0x38 ;  /* 0x0000003817407836 */ /* 0x040fe20000000000 */
[----:B------:R-:W-:Y:S01]  /*7b20*/  ISETP.GE.AND P2, PT, R18, UR4, PT ;  /* 0x0000000412007c0c */ /* 0x000fe2000bf46270 */
[----:B------:R-:W-:Y:S01]  /*7b30*/  VIADD R65, R23, 0x40 ;  /* 0x0000004017417836 */ /* 0x000fe20000000000 */
[----:B------:R-:W-:-:S02]  /*7b40*/  ISETP.GE.AND P3, PT, R19, UR4, PT ;  /* 0x0000000413007c0c */ /* 0x000fc4000bf66270 */
[----:B------:R-:W-:-:S07]  /*7b50*/  ISETP.GE.AND P4, PT, R54, UR4, PT ;  /* 0x0000000436007c0c */ /* 0x000fce000bf86270 */
[----:B------:R-:W-:Y:S02]  /*7b60*/  @!P1 LEA.HI R0, R0, R0, RZ, 0x1 ;  /* 0x0000000000009211 */ /* 0x000fe400078f08ff */
[----:B------:R-:W-:Y:S02]  /*7b70*/  @!P2 LEA.HI R18, R18, R18, RZ, 0x1 ;  /* 0x000000121212a211 */ /* 0x000fe400078f08ff */
[----:B------:R-:W-:Y:S02]  /*7b80*/  @!P3 LEA.HI R22, R19, R19, RZ, 0x1 ;  /* 0x000000131316b211 */ /* 0x000fe400078f08ff */
[----:B------:R-:W-:Y:S02]  /*7b90*/  @!P1 LOP3.LUT R55, R0, 0xfffffffe, RZ, 0xc0, !PT ;  /* 0xfffffffe00379812 */ /* 0x000fe400078ec0ff */
[----:B------:R-:W-:Y:S02]  /*7ba0*/  @!P4 LEA.HI R0, R54, R54, RZ, 0x1 ;  /* 0x000000363600c211 */ /* 0x000fe400078f08ff */
[----:B------:R-:W-:Y:S01]  /*7bb0*/  @!P2 LOP3.LUT R57, R18, 0xfffffffe, RZ, 0xc0, !PT ;  /* 0xfffffffe1239a812 */ /* 0x000fe200078ec0ff */
[----:B---34-:R-:W-:Y:S01]  /*7bc0*/  @!P0 IMAD.WIDE R18, R23, 0x4, R16 ;  /* 0x0000000417128825 */ /* 0x018fe200078e0210 */
[----:B------:R-:W-:-:S02]  /*7bd0*/  @!P3 LOP3.LUT R59, R22, 0xfffffffe, RZ, 0xc0, !PT ;  /* 0xfffffffe163bb812 */ /* 0x000fc400078ec0ff */
[----:B------:R-:W-:Y:S01]  /*7be0*/  @!P4 LOP3.LUT R61, R0, 0xfffffffe, RZ, 0xc0, !PT ;  /* 0xfffffffe003dc812 */ /* 0x000fe200078ec0ff */
[--C-:B------:R-:W-:Y:S01]  /*7bf0*/  @!P1 IMAD.WIDE R54, R55, 0x4, R16.reuse ;  /* 0x0000000437369825 */ /* 0x100fe200078e0210 */
[C---:B------:R-:W-:Y:S01]  /*7c00*/  IADD3 R22, R23.reuse, 0x30, RZ ;  /* 0x0000003017167810 */ /* 0x040fe20007ffe0ff */
[----:B------:R0:W-:Y:S02]  /*7c10*/  @!P0 ST.E.64 desc[UR36][R18.64], R38 ;  /* 0x0000002612008985 */ /* 0x0001e4000c101b24 */
[----:B------:R-:W-:Y:S02]  /*7c20*/  VIADD R0, R23, 0x28 ;  /* 0x0000002817007836 */ /* 0x000fe40000000000 */
[--C-:B------:R-:W-:Y:S01]  /*7c30*/  @!P2 IMAD.WIDE R56, R57, 0x4, R16.reuse ;  /* 0x000000043938a825 */ /* 0x100fe200078e0210 */
[----:B------:R1:W-:Y:S01]  /*7c40*/  @!P1 ST.E.64 desc[UR36][R54.64], R36 ;  /* 0x0000002436009985 */ /* 0x0003e2000c101b24 */
[----:B------:R-:W-:Y:S02]  /*7c50*/  ISETP.GE.AND P1, PT, R22, UR4, PT ;  /* 0x0000000416007c0c */ /* 0x000fe4000bf26270 */
[--C-:B------:R-:W-:Y:S01]  /*7c60*/  @!P3 IMAD.WIDE R58, R59, 0x4, R16.reuse ;  /* 0x000000043b3ab825 */ /* 0x100fe200078e0210 */
[----:B------:R-:W-:Y:S01]  /*7c70*/  ISETP.GE.AND P0, PT, R0, UR4, PT ;  /* 0x0000000400007c0c */ /* 0x000fe2000bf06270 */
[----:B------:R2:W-:Y:S01]  /*7c80*/  @!P2 ST.E.64 desc[UR36][R56.64], R34 ;  /* 0x000000223800a985 */ /* 0x0005e2000c101b24 */
[----:B------:R-:W-:Y:S01]  /*7c90*/  ISETP.GE.AND P2, PT, R64, UR4, PT ;  /* 0x0000000440007c0c */ /* 0x000fe2000bf46270 */
[----:B------:R-:W-:Y:S01]  /*7ca0*/  @!P4 IMAD.WIDE R60, R61, 0x4, R16 ;  /* 0x000000043d3cc825 */ /* 0x000fe200078e0210 */
[C---:B0-----:R-:W-:Y:S01]  /*7cb0*/  IADD3 R19, R23.reuse, 0x50, RZ ;  /* 0x0000005017137810 */ /* 0x041fe20007ffe0ff */
[----:B------:R0:W-:Y:S02]  /*7cc0*/  @!P3 ST.E.64 desc[UR36][R58.64], R40 ;  /* 0x000000283a00b985 */ /* 0x0001e4000c101b24 */
[----:B------:R-:W-:Y:S01]  /*7cd0*/  VIADD R18, R23, 0x48 ;  /* 0x0000004817127836 */ /* 0x000fe20000000000 */
[----:B------:R-:W-:Y:S01]  /*7ce0*/  ISETP.GE.AND P3, PT, R65, UR4, PT ;  /* 0x0000000441007c0c */ /* 0x000fe2000bf66270 */
[----:B-1----:R-:W-:Y:S01]  /*7cf0*/  VIADD R36, R23, 0x58 ;  /* 0x0000005817247836 */ /* 0x002fe20000000000 */
[----:B------:R1:W-:Y:S01]  /*7d00*/  @!P4 ST.E.64 desc[UR36][R60.64], R46 ;  /* 0x0000002e3c00c985 */ /* 0x0003e2000c101b24 */
[----:B------:R-:W-:-:S02]  /*7d10*/  ISETP.GE.AND P5, PT, R19, UR4, PT ;  /* 0x0000000413007c0c */ /* 0x000fc4000bfa6270 */
[----:B------:R-:W-:Y:S02]  /*7d20*/  ISETP.GE.AND P4, PT, R18, UR4, PT ;  /* 0x0000000412007c0c */ /* 0x000fe4000bf86270 */
[----:B------:R-:W-:Y:S02]  /*7d30*/  ISETP.GE.AND P6, PT, R36, UR4, PT ;  /* 0x0000000424007c0c */ /* 0x000fe4000bfc6270 */
[----:B------:R-:W-:Y:S02]  /*7d40*/  @!P0 LEA.HI R0, R0, R0, RZ, 0x1 ;  /* 0x0000000000008211 */ /* 0x000fe400078f08ff */
[----:B------:R-:W-:Y:S02]  /*7d50*/  @!P1 LEA.HI R22, R22, R22, RZ, 0x1 ;  /* 0x0000001616169211 */ /* 0x000fe400078f08ff */
[----:B------:R-:W-:Y:S02]  /*7d60*/  @!P2 LEA.HI R64, R64, R64, RZ, 0x1 ;  /* 0x000000404040a211 */ /* 0x000fe400078f08ff */
[----:B------:R-:W-:-:S02]  /*7d70*/  @!P3 LEA.HI R65, R65, R65, RZ, 0x1 ;  /* 0x000000414141b211 */ /* 0x000fc400078f08ff */
[----:B--2---:R-:W-:Y:S02]  /*7d80*/  @!P5 LEA.HI R34, R19, R19, RZ, 0x1 ;  /* 0x000000131322d211 */ /* 0x004fe400078f08ff */
[----:B------:R-:W-:Y:S02]  /*7d90*/  @!P4 LEA.HI R18, R18, R18, RZ, 0x1 ;  /* 0x000000121212c211 */ /* 0x000fe400078f08ff */
[----:B------:R-:W-:Y:S02]  /*7da0*/  @!P0 LOP3.LUT R19, R0, 0xfffffffe, RZ, 0xc0, !PT ;  /* 0xfffffffe00138812 */ /* 0x000fe400078ec0ff */
[----:B------:R-:W-:Y:S02]  /*7db0*/  @!P1 LOP3.LUT R35, R22, 0xfffffffe, RZ, 0xc0, !PT ;  /* 0xfffffffe16239812 */ /* 0x000fe400078ec0ff */
[----:B------:R-:W-:Y:S02]  /*7dc0*/  @!P6 LEA.HI R36, R36, R36, RZ, 0x1 ;  /* 0x000000242424e211 */ /* 0x000fe400078f08ff */
[----:B------:R-:W-:-:S02]  /*7dd0*/  @!P2 LOP3.LUT R37, R64, 0xfffffffe, RZ, 0xc0, !PT ;  /* 0xfffffffe4025a812 */ /* 0x000fc400078ec0ff */
[----:B------:R-:W-:Y:S02]  /*7de0*/  @!P3 LOP3.LUT R39, R65, 0xfffffffe, RZ, 0xc0, !PT ;  /* 0xfffffffe4127b812 */ /* 0x000fe400078ec0ff */
[----:B0-----:R-:W-:Y:S01]  /*7df0*/  @!P4 LOP3.LUT R41, R18, 0xfffffffe, RZ, 0xc0, !PT ;  /* 0xfffffffe1229c812 */ /* 0x001fe200078ec0ff */
[--C-:B------:R-:W-:Y:S01]  /*7e00*/  @!P0 IMAD.WIDE R18, R19, 0x4, R16.reuse ;  /* 0x0000000413128825 */ /* 0x100fe200078e0210 */
[----:B-1----:R-:W-:Y:S02]  /*7e10*/  @!P5 LOP3.LUT R47, R34, 0xfffffffe, RZ, 0xc0, !PT ;  /* 0xfffffffe222fd812 */ /* 0x002fe400078ec0ff */
[----:B------:R-:W-:Y:S01]  /*7e20*/  @!P6 LOP3.LUT R55, R36, 0xfffffffe, RZ, 0xc0, !PT ;  /* 0xfffffffe2437e812 */ /* 0x000fe200078ec0ff */
[--C-:B------:R-:W-:Y:S01]  /*7e30*/  @!P1 IMAD.WIDE R34, R35, 0x4, R16.reuse ;  /* 0x0000000423229825 */ /* 0x100fe200078e0210 */
[----:B------:R0:W-:Y:S03]  /*7e40*/  @!P0 ST.E.64 desc[UR36][R18.64], R2 ;  /* 0x0000000212008985 */ /* 0x0001e6000c101b24 */
        /* <DEDUP_REMOVED lines=8> */
[----:B------:R-:W-:Y:S01]  /*7ed0*/  @!P6 IMAD.WIDE R16, R55, 0x4, R16 ;  /* 0x000000043710e825 */ /* 0x000fe200078e0210 */
[----:B------:R0:W-:Y:S04]  /*7ee0*/  @!P5 ST.E.64 desc[UR36][R46.64], R42 ;  /* 0x0000002a2e00d985 */ /* 0x0001e8000c101b24 */
[----:B------:R0:W-:Y:S02]  /*7ef0*/  @!P6 ST.E.64 desc[UR36][R16.64], R52 ;  /* 0x000000341000e985 */ /* 0x0001e4000c101b24 */
.L_x_37:
[----:B------:R-:W-:Y:S05]  /*7f00*/  BSYNC B0 ;  /* 0x0000000000007941 */ /* 0x000fea0003800000 */
.L_x_36:
[----:B------:R-:W-:Y:S01]  /*7f10*/  ISETP.GE.AND P0, PT, R62, R63, PT ;  /* 0x0000003f3e00720c */ /* 0x000fe20003f06270 */
[----:B0-2---:R1:W2:Y:S04]  /*7f20*/  SHFL.IDX PT, R19, R67, 0x1, 0x1c1f ;  /* 0x003c1f0043137f89 */ /* 0x0052a800000e0000 */
[----:B------:R1:W0:Y:S08]  /*7f30*/  SHFL.IDX PT, R18, R66, 0x1, 0x1c1f ;  /* 0x003c1f0042127f89 */ /* 0x00023000000e0000 */
[----:B-1----:R-:W-:Y:S05]  /*7f40*/  @P0 BRA `(.L_x_8) ;  /* 0x0000004000980947 */ /* 0x002fea0003800000 */
[C---:B------:R-:W-:Y:S01]  /*7f50*/  VIADD R0, R23.reuse, 0x8 ;  /* 0x0000000817007836 */ /* 0x040fe20000000000 */
[----:B------:R-:W-:Y:S01]  /*7f60*/  ULDC UR4, c[0x0][0xac8] ;  /* 0x0002b20000047ab9 */ /* 0x000fe20000000800 */
[C---:B------:R-:W-:Y:S01]  /*7f70*/  VIADD R2, R23.reuse, 0x10 ;  /* 0x0000001017027836 */ /* 0x040fe20000000000 */
[C---:B------:R-:W-:Y:S01]  /*7f80*/  IADD3 R3, R23.reuse, 0x18, RZ ;  /* 0x0000001817037810 */ /* 0x040fe20007ffe0ff */
[C---:B------:R-:W-:Y:S01]  /*7f90*/  VIADD R20, R23.reuse, 0x20 ;  /* 0x0000002017147836 */ /* 0x040fe20000000000 */
[----:B------:R-:W-:Y:S01]  /*7fa0*/  ISETP.GE.AND P3, PT, R0, UR4, PT ;  /* 0x0000000400007c0c */ /* 0x000fe2000bf66270 */
[C---:B------:R-:W-:Y:S01]  /*7fb0*/  VIADD R21, R23.reuse, 0x28 ;  /* 0x0000002817157836 */ /* 0x040fe20000000000 */
[----:B------:R-:W-:Y:S01]  /*7fc0*/  ISETP.GE.AND P4, PT, R2, UR4, PT ;  /* 0x0000000402007c0c */ /* 0x000fe2000bf86270 */
[----:B------:R-:W-:Y:S01]  /*7fd0*/  VIADD R28, R23, 0x40 ;  /* 0x00000040171c7836 */ /* 0x000fe20000000000 */
[----:B------:R-:W-:Y:S01]  /*7fe0*/  ISETP.GE.AND P5, PT, R3, UR4, PT ;  /* 0x0000000403007c0c */ /* 0x000fe2000bfa6270 */
[C---:B------:R-:W-:Y:S01]  /*7ff0*/  VIADD R29, R23.reuse, 0x48 ;  /* 0x00000048171d7836 */ /* 0x040fe20000000000 */
[C---:B------:R-:W-:Y:S01]  /*8000*/  ISETP.GE.AND P2, PT, R23.reuse, UR4, PT ;  /* 0x0000000417007c0c */ /* 0x040fe2000bf46270 */
[----:B------:R-:W-:Y:S01]  /*8010*/  VIADD R34, R23, 0x50 ;  /* 0x0000005017227836 */ /* 0x000fe20000000000 */
[----:B------:R-:W-:-:S02]  /*8020*/  ISETP.GE.AND P0, PT, R20, UR4, PT ;  /* 0x0000000414007c0c */ /* 0x000fc4000bf06270 */
[----:B------:R-:W-:Y:S02]  /*8030*/  ISETP.GE.AND P1, PT, R21, UR4, PT ;  /* 0x0000000415007c0c */ /* 0x000fe4000bf26270 */
[----:B------:R-:W-:Y:S02]  /*8040*/  IADD3 R22, R23, 0x38, RZ ;  /* 0x0000003817167810 */ /* 0x000fe40007ffe0ff */
[----:B------:R-:W-:Y:S02]  /*8050*/  @!P3 LEA.HI R0, R0, R0, RZ, 0x1 ;  /* 0x000000000000b211 */ /* 0x000fe400078f08ff */
[----:B------:R-:W-:Y:S02]  /*8060*/  @!P4 LEA.HI R2, R2, R2, RZ, 0x1 ;  /* 0x000000020202c211 */ /* 0x000fe400078f08ff */
[----:B------:R-:W-:Y:S02]  /*8070*/  @!P5 LEA.HI R3, R3, R3, RZ, 0x1 ;  /* 0x000000030303d211 */ /* 0x000fe400078f08ff */
[----:B------:R-:W-:Y:S01]  /*8080*/  @!P3 LOP3.LUT R5, R0, 0xfffffffe, RZ, 0xc0, !PT ;  /* 0xfffffffe0005b812 */ /* 0x000fe200078ec0ff */
[----:B------:R-:W-:Y:S01]  /*8090*/  VIADD R0, R23, 0x30 ;  /* 0x0000003017007836 */ /* 0x000fe20000000000 */
[----:B------:R-:W-:-:S02]  /*80a0*/  @!P4 LOP3.LUT R7, R2, 0xfffffffe, RZ, 0xc0, !PT ;  /* 0xfffffffe0207c812 */ /* 0x000fc400078ec0ff */
[----:B----4-:R-:W-:Y:S01]  /*80b0*/  @!P5 LOP3.LUT R17, R3, 0xfffffffe, RZ, 0xc0, !PT ;  /* 0xfffffffe0311d812 */ /* 0x010fe200078ec0ff */
[--C-:B0-2---:R-:W-:Y:S01]  /*80c0*/  @!P2 IMAD.WIDE R2, R23, 0x4, R18.reuse ;  /* 0x000000041702a825 */ /* 0x105fe200078e0212 */
[----:B------:R-:W-:Y:S02]  /*80d0*/  ISETP.GE.AND P6, PT, R34, UR4, PT ;  /* 0x0000000422007c0c */ /* 0x000fe4000bfc6270 */
[----:B------:R-:W-:Y:S01]  /*80e0*/  @!P0 LEA.HI R20, R20, R20, RZ, 0x1 ;  /* 0x0000001414148211 */ /* 0x000fe200078f08ff */
[--C-:B------:R-:W-:Y:S01]  /*80f0*/  @!P3 IMAD.WIDE R4, R5, 0x4, R18.reuse ;  /* 0x000000040504b825 */ /* 0x100fe200078e0212 */
[----:B------:R0:W-:Y:S01]  /*8100*/  @!P2 ST.E.64 desc[UR36][R2.64], R10 ;  /* 0x0000000a0200a985 */ /* 0x0001e2000c101b24 */
[----:B------:R-:W-:Y:S02]  /*8110*/  ISETP.GE.AND P2, PT, R0, UR4, PT ;  /* 0x0000000400007c0c */ /* 0x000fe4000bf46270 */
[----:B------:R-:W-:Y:S01]  /*8120*/  @!P4 IMAD.WIDE R6, R7, 0x4, R18 ;  /* 0x000000040706c825 */ /* 0x000fe200078e0212 */
[----:B------:R1:W-:Y:S01]  /*8130*/  @!P3 ST.E.64 desc[UR36][R4.64], R24 ;  /* 0x000000180400b985 */ /* 0x0003e2000c101b24 */
[----:B------:R-:W-:-:S02]  /*8140*/  ISETP.GE.AND P3, PT, R22, UR4, PT ;  /* 0x0000000416007c0c */ /* 0x000fc4000bf66270 */
[----:B---3--:R-:W-:Y:S01]  /*8150*/  @!P5 IMAD.WIDE R16, R17, 0x4, R18 ;  /* 0x000000041110d825 */ /* 0x008fe200078e0212 */
[----:B------:R2:W-:Y:S01]  /*8160*/  @!P4 ST.E.64 desc[UR36][R6.64], R32 ;  /* 0x000000200600c985 */ /* 0x0005e2000c101b24 */
[----:B------:R-:W-:Y:S02]  /*8170*/  ISETP.GE.AND P4, PT, R28, UR4, PT ;  /* 0x000000041c007c0c */ /* 0x000fe4000bf86270 */
[----:B------:R-:W-:Y:S01]  /*8180*/  @!P1 LEA.HI R21, R21, R21, RZ, 0x1 ;  /* 0x0000001515159211 */ /* 0x000fe200078f08ff */
[----:B------:R3:W-:Y:S01]  /*8190*/  @!P5 ST.E.64 desc[UR36][R16.64], R44 ;  /* 0x0000002c1000d985 */ /* 0x0007e2000c101b24 */
[----:B------:R-:W-:Y:S02]  /*81a0*/  ISETP.GE.AND P5, PT, R29, UR4, PT ;  /* 0x000000041d007c0c */ /* 0x000fe4000bfa6270 */
[----:B0-----:R-:W-:Y:S02]  /*81b0*/  @!P0 LOP3.LUT R3, R20, 0xfffffffe, RZ, 0xc0, !PT ;  /* 0xfffffffe14038812 */ /* 0x001fe400078ec0ff */
[----:B------:R-:W-:-:S02]  /*81c0*/  @!P2 LEA.HI R0, R0, R0, RZ, 0x1 ;  /* 0x000000000000a211 */ /* 0x000fc400078f08ff */
[----:B-1----:R-:W-:Y:S01]  /*81d0*/  @!P1 LOP3.LUT R5, R21, 0xfffffffe, RZ, 0xc0, !PT ;  /* 0xfffffffe15059812 */ /* 0x002fe200078ec0ff */
[--C-:B------:R-:W-:Y:S01]  /*81e0*/  @!P0 IMAD.WIDE R2, R3, 0x4, R18.reuse ;  /* 0x0000000403028825 */ /* 0x100fe200078e0212 */
[----:B------:R-:W-:Y:S02]  /*81f0*/  @!P3 LEA.HI R22, R22, R22, RZ, 0x1 ;  /* 0x000000161616b211 */ /* 0x000fe400078f08ff */
[----:B------:R-:W-:Y:S01]  /*8200*/  @!P4 LEA.HI R28, R28, R28, RZ, 0x1 ;  /* 0x0000001c1c1cc211 */ /* 0x000fe200078f08ff */
[----:B------:R-:W-:Y:S01]  /*8210*/  @!P1 IMAD.WIDE R4, R5, 0x4, R18 ;  /* 0x0000000405049825 */ /* 0x000fe200078e0212 */
[----:B------:R-:W-:Y:S01]  /*8220*/  @!P6 LEA.HI R34, R34, R34, RZ, 0x1 ;  /* 0x000000222222e211 */ /* 0x000fe200078f08ff */
[----:B------:R0:W-:Y:S01]  /*8230*/  @!P0 ST.E.64 desc[UR36][R2.64], R30 ;  /* 0x0000001e02008985 */ /* 0x0001e2000c101b24 */
[----:B------:R-:W-:Y:S02]  /*8240*/  @!P5 LEA.HI R29, R29, R29, RZ, 0x1 ;  /* 0x0000001d1d1dd211 */ /* 0x000fe400078f08ff */
[----:B--2---:R-:W-:Y:S01]  /*8250*/  @!P2 LOP3.LUT R7, R0, 0xfffffffe, RZ, 0xc0, !PT ;  /* 0xfffffffe0007a812 */ /* 0x004fe200078ec0ff */
[----:B------:R1:W-:Y:S01]  /*8260*/  @!P1 ST.E.64 desc[UR36][R4.64], R48 ;  /* 0x0000003004009985 */ /* 0x0003e2000c101b24 */
[----:B------:R-:W-:-:S02]  /*8270*/  @!P3 LOP3.LUT R11, R22, 0xfffffffe, RZ, 0xc0, !PT ;  /* 0xfffffffe160bb812 */ /* 0x000fc400078ec0ff */
[----:B---3--:R-:W-:Y:S02]  /*8280*/  @!P4 LOP3.LUT R17, R28, 0xfffffffe, RZ, 0xc0, !PT ;  /* 0xfffffffe1c11c812 */ /* 0x008fe400078ec0ff */
[----:B------:R-:W-:Y:S02]  /*8290*/  @!P5 LOP3.LUT R29, R29, 0xfffffffe, RZ, 0xc0, !PT ;  /* 0xfffffffe1d1dd812 */ /* 0x000fe400078ec0ff */
[----:B------:R-:W-:Y:S02]  /*82a0*/  @!P6 LOP3.LUT R21, R34, 0xfffffffe, RZ, 0xc0, !PT ;  /* 0xfffffffe2215e812 */ /* 0x000fe400078ec0ff */
[----:B------:R-:W-:Y:S01]  /*82b0*/  IADD3 R23, R23, 0x58, RZ ;  /* 0x0000005817177810 */ /* 0x000fe20007ffe0ff */
[----:B0-----:R-:W-:-:S03]  /*82c0*/  @!P2 IMAD.WIDE R2, R7, 0x4, R18 ;  /* 0x000000040702a825 */ /* 0x001fc600078e0212 */
[----:B------:R-:W-:Y:S01]  /*82d0*/  ISETP.GE.AND P0, PT, R23, UR4, PT ;  /* 0x0000000417007c0c */ /* 0x000fe2000bf06270 */
[--C-:B-1----:R-:W-:Y:S01]  /*82e0*/  @!P3 IMAD.WIDE R4, R11, 0x4, R18.reuse ;  /* 0x000000040b04b825 */ /* 0x102fe200078e0212 */
[----:B------:R1:W-:Y:S03]  /*82f0*/  @!P2 ST.E.64 desc[UR36][R2.64], R8 ;  /* 0x000000080200a985 */ /* 0x0003e6000c101b24 */
[--C-:B------:R-:W-:Y:S01]  /*8300*/  @!P4 IMAD.WIDE R6, R17, 0x4, R18.reuse ;  /* 0x000000041106c825 */ /* 0x100fe200078e0212 */
[----:B------:R1:W-:Y:S03]  /*8310*/  @!P3 ST.E.64 desc[UR36][R4.64], R12 ;  /* 0x0000000c0400b985 */ /* 0x0003e6000c101b24 */
[--C-:B------:R-:W-:Y:S01]  /*8320*/  @!P5 IMAD.WIDE R10, R29, 0x4, R18.reuse ;  /* 0x000000041d0ad825 */ /* 0x100fe200078e0212 */
[----:B------:R1:W-:Y:S03]  /*8330*/  @!P4 ST.E.64 desc[UR36][R6.64], R14 ;  /* 0x0000000e0600c985 */ /* 0x0003e6000c101b24 */
[----:B------:R-:W-:Y:S01]  /*8340*/  @!P6 IMAD.WIDE R16, R21, 0x4, R18 ;  /* 0x000000041510e825 */ /* 0x000fe200078e0212 */
[----:B------:R1:W-:Y:S04]  /*8350*/  @!P5 ST.E.64 desc[UR36][R10.64], R26 ;  /* 0x0000001a0a00d985 */ /* 0x0003e8000c101b24 */
[----:B------:R1:W-:Y:S01]  /*8360*/  @!P6 ST.E.64 desc[UR36][R16.64], R50 ;  /* 0x000000321000e985 */ /* 0x0003e2000c101b24 */
[----:B------:R-:W-:Y:S05]  /*8370*/  @P0 BRA `(.L_x_8) ;  /* 0x0000003c008c0947 */ /* 0x000fea0003800000 */
[----:B------:R-:W-:-:S04]  /*8380*/  LEA.HI R23, R23, R23, RZ, 0x1 ;  /* 0x0000001717177211 */ /* 0x000fc800078f08ff */
[----:B-1----:R-:W-:-:S05]  /*8390*/  LOP3.LUT R3, R23, 0xfffffffe, RZ, 0xc0, !PT ;  /* 0xfffffffe17037812 */ /* 0x002fca00078ec0ff */
[----:B------:R-:W-:-:S05]  /*83a0*/  IMAD.WIDE R2, R3, 0x4, R18 ;  /* 0x0000000403027825 */ /* 0x000fca00078e0212 */
[----:B------:R0:W-:Y:S01]  /*83b0*/  ST.E.64 desc[UR36][R2.64], R134 ;  /* 0x0000008602007985 */ /* 0x0001e2000c101b24 */
[----:B------:R-:W-:Y:S05]  /*83c0*/  BRA `(.L_x_8) ;  /* 0x0000003c00787947 */ /* 0x000fea0003800000 */
.L_x_35:
[----:B------:R-:W-:-:S05]  /*83d0*/  VIADD R0, R22, 0xffffff80 ;  /* 0xffffff8016007836 */ /* 0x000fca0000000000 */
[----:B------:R-:W-:-:S13]  /*83e0*/  ISETP.GT.AND P0, PT, R0, 0xbf, PT ;  /* 0x000000bf0000780c */ /* 0x000fda0003f04270 */
[----:B------:R-:W-:Y:S05]  /*83f0*/  @P0 BRA `(.L_x_8) ;  /* 0x0000003c006c0947 */ /* 0x000fea0003800000 */
[----:B------:R-:W0:Y:S01]  /*8400*/  S2R R3, SR_CTAID.X ;  /* 0x0000000000037919 */ /* 0x000e220000002500 */
[----:B------:R-:W1:Y:S01]  /*8410*/  LDC R4, c[0x0][0xbe8] ;  /* 0x0002fa00ff047b82 */ /* 0x000e620000000800 */
[----:B------:R-:W-:Y:S01]  /*8420*/  ULDC UR4, c[0x0][0xa88] ;  /* 0x0002a20000047ab9 */ /* 0x000fe20000000800 */
[----:B0-----:R-:W-:Y:S02]  /*8430*/  IMAD R22, R3, 0xc0, R22 ;  /* 0x000000c003167824 */ /* 0x001fe400078e0216 */
[----:B-1----:R-:W-:Y:S02]  /*8440*/  IMAD R3, R4, UR4, RZ ;  /* 0x0000000404037c24 */ /* 0x002fe4000f8e02ff */
[----:B------:R-:W-:-:S05]  /*8450*/  VIADD R22, R22, 0xffffff80 ;  /* 0xffffff8016167836 */ /* 0x000fca0000000000 */
[----:B------:R-:W-:-:S13]  /*8460*/  ISETP.GE.AND P0, PT, R22, R3, PT ;  /* 0x000000031600720c */ /* 0x000fda0003f06270 */
[----:B------:R-:W-:Y:S05]  /*8470*/  @P0 BRA `(.L_x_8) ;  /* 0x0000003c004c0947 */ /* 0x000fea0003800000 */
[----:B------:R-:W-:Y:S01]  /*8480*/  ISETP.NE.AND P0, PT, R4, 0x1, PT ;  /* 0x000000010400780c */ /* 0x000fe20003f05270 */
[----:B------:R-:W0:Y:S01]  /*8490*/  S2UR UR7, SR_CTAID.Z ;  /* 0x00000000000779c3 */ /* 0x000e220000002700 */
[----:B------:R-:W-:Y:S02]  /*84a0*/  USHF.R.S32.HI UR6, URZ, 0x1f, UR39 ;  /* 0x0000001f3f067899 */ /* 0x000fe40008011427 */
[----:B------:R-:W-:Y:S01]  /*84b0*/  IMAD R6, RZ, RZ, -UR39 ;  /* 0x80000027ff067e24 */ /* 0x000fe2000f8e02ff */
[----:B------:R-:W-:Y:S01]  /*84c0*/  ULDC.64 UR8, c[0x0][0xbd0] ;  /* 0x0002f40000087ab9 */ /* 0x000fe20000000a00 */
[----:B------:R-:W-:Y:S01]  /*84d0*/  IMAD.MOV.U32 R5, RZ, RZ, R22 ;  /* 0x000000ffff057224 */ /* 0x000fe200078e0016 */
[----:B------:R-:W-:Y:S02]  /*84e0*/  UIMAD UR6, UR6, UR8, URZ ;  /* 0x00000008060672a4 */ /* 0x000fe4000f8e023f */
[----:B------:R-:W-:Y:S01]  /*84f0*/  UIMAD.WIDE.U32 UR4, UR39, UR8, URZ ;  /* 0x00000008270472a5 */ /* 0x000fe2000f8e003f */
[----:B------:R-:W1:Y:S01]  /*8500*/  LDC.64 R12, c[0x0][0xbd8] ;  /* 0x0002f600ff0c7b82 */ /* 0x000e620000000a00 */
[----:B------:R-:W-:-:S04]  /*8510*/  UIMAD UR6, UR39, UR9, UR6 ;  /* 0x00000009270672a4 */ /* 0x000fc8000f8e0206 */
[----:B------:R-:W-:Y:S01]  /*8520*/  UIADD3 UR6, UR5, UR6, URZ ;  /* 0x0000000605067290 */ /* 0x000fe2000fffe03f */
[----:B------:R-:W-:Y:S01]  /*8530*/  MOV R2, UR4 ;  /* 0x0000000400027c02 */ /* 0x000fe20008000f00 */
[----:B------:R-:W-:Y:S01]  /*8540*/  IMAD.U32 R3, RZ, RZ, UR5 ;  /* 0x00000005ff037e24 */ /* 0x000fe2000f8e00ff */
[----:B------:R-:W2:Y:S01]  /*8550*/  @P0 LDC R9, c[0x0][0xbec] ;  /* 0x0002fb00ff090b82 */ /* 0x000ea20000000800 */
[----:B------:R-:W-:Y:S02]  /*8560*/  ULDC.64 UR4, c[0x0][0xbe0] ;  /* 0x0002f80000047ab9 */ /* 0x000fe40000000a00 */
[----:B------:R-:W-:-:S05]  /*8570*/  IMAD.U32 R3, RZ, RZ, UR6 ;  /* 0x00000006ff037e24 */ /* 0x000fca000f8e00ff */
[----:B------:R-:W3:Y:S01]  /*8580*/  S2UR UR10, SR_CTAID.Y ;  /* 0x00000000000a79c3 */ /* 0x000ee20000002600 */
[----:B0-----:R-:W-:-:S07]  /*8590*/  USHF.R.S32.HI UR8, URZ, 0x1f, UR7 ;  /* 0x0000001f3f087899 */ /* 0x001fce0008011407 */
[----:B------:R-:W3:Y:S01]  /*85a0*/  LDC R7, c[0x0][0xc50] ;  /* 0x00031400ff077b82 */ /* 0x000ee20000000800 */
[C---:B-1----:R-:W-:Y:S02]  /*85b0*/  IMAD R8, R12.reuse, UR8, RZ ;  /* 0x000000080c087c24 */ /* 0x042fe4000f8e02ff */
[----:B------:R-:W-:-:S04]  /*85c0*/  IMAD.WIDE.U32 R2, R12, UR7, R2 ;  /* 0x000000070c027c25 */ /* 0x000fc8000f8e0002 */
[----:B------:R-:W-:Y:S01]  /*85d0*/  IMAD R13, R13, UR7, R8 ;  /* 0x000000070d0d7c24 */ /* 0x000fe2000f8e0208 */
[----:B------:R-:W0:Y:S01]  /*85e0*/  @P0 LDC R11, c[0x0][0xbf0] ;  /* 0x0002fc00ff0b0b82 */ /* 0x000e220000000800 */
[----:B--2---:R-:W-:-:S04]  /*85f0*/  @P0 IMAD.HI.U32 R0, R22, R9, RZ ;  /* 0x0000000916000227 */ /* 0x004fc800078e00ff */
[----:B------:R-:W-:Y:S02]  /*8600*/  IMAD.IADD R3, R13, 0x1, R3 ;  /* 0x000000010d037824 */ /* 0x000fe400078e0203 */
[----:B---3--:R-:W-:-:S04]  /*8610*/  IMAD R9, R7, R6, UR10 ;  /* 0x0000000a07097e24 */ /* 0x008fc8000f8e0206 */
[----:B------:R-:W-:Y:S01]  /*8620*/  IMAD.WIDE.U32 R2, R9, UR4, R2 ;  /* 0x0000000409027c25 */ /* 0x000fe2000f8e0002 */
[----:B0-----:R-:W-:Y:S02]  /*8630*/  @P0 SHF.R.U32.HI R5, RZ, R11, R0 ;  /* 0x0000000bff050219 */ /* 0x001fe40000011600 */
[----:B------:R-:W-:Y:S02]  /*8640*/  SHF.R.S32.HI R0, RZ, 0x1f, R9 ;  /* 0x0000001fff007819 */ /* 0x000fe40000011409 */
[C---:B------:R-:W-:Y:S02]  /*8650*/  IADD3 R7, -R5.reuse, RZ, RZ ;  /* 0x000000ff05077210 */ /* 0x040fe40007ffe1ff */
[----:B------:R-:W-:Y:S01]  /*8660*/  IADD3 R2, P0, R5, R2, RZ ;  /* 0x0000000205027210 */ /* 0x000fe20007f1e0ff */
[----:B------:R-:W-:Y:S02]  /*8670*/  IMAD R0, R0, UR4, RZ ;  /* 0x0000000400007c24 */ /* 0x000fe4000f8e02ff */
[----:B------:R-:W-:-:S02]  /*8680*/  IMAD R7, R4, R7, R22 ;  /* 0x0000000704077224 */ /* 0x000fc400078e0216 */
[----:B------:R-:W-:Y:S01]  /*8690*/  IMAD R4, R9, UR5, R0 ;  /* 0x0000000509047c24 */ /* 0x000fe2000f8e0200 */
[----:B------:R-:W-:Y:S01]  /*86a0*/  SHF.R.S32.HI R9, RZ, 0x1f, R5 ;  /* 0x0000001fff097819 */ /* 0x000fe20000011405 */
[----:B------:R-:W-:Y:S01]  /*86b0*/  ULDC.64 UR4, c[0x0][0xbc8] ;  /* 0x0002f20000047ab9 */ /* 0x000fe20000000a00 */
[----:B------:R-:W-:Y:S02]  /*86c0*/  SHF.R.S32.HI R0, RZ, 0x1f, R7 ;  /* 0x0000001fff007819 */ /* 0x000fe40000011407 */
[----:B------:R-:W-:-:S03]  /*86d0*/  IADD3.X R3, R9, R3, R4, P0, !PT ;  /* 0x0000000309037210 */ /* 0x000fc600007fe404 */
[----:B------:R-:W-:Y:S02]  /*86e0*/  IMAD R0, R0, UR4, RZ ;  /* 0x0000000400007c24 */ /* 0x000fe4000f8e02ff */
[----:B------:R-:W-:-:S04]  /*86f0*/  IMAD.WIDE.U32 R2, R7, UR4, R2 ;  /* 0x0000000407027c25 */ /* 0x000fc8000f8e0002 */
[----:B------:R-:W-:Y:S01]  /*8700*/  IMAD R5, R7, UR5, R0 ;  /* 0x0000000507057c24 */ /* 0x000fe2000f8e0200 */
[----:B------:R-:W-:Y:S02]  /*8710*/  ULDC.64 UR4, c[0x0][0xba8] ;  /* 0x0002ea0000047ab9 */ /* 0x000fe40000000a00 */
[----:B------:R-:W-:Y:S01]  /*8720*/  LEA R4, P0, R2, UR4, 0x2 ;  /* 0x0000000402047c11 */ /* 0x000fe2000f8010ff */
[----:B------:R-:W-:-:S05]  /*8730*/  IMAD.IADD R3, R3, 0x1, R5 ;  /* 0x0000000103037824 */ /* 0x000fca00078e0205 */
[----:B------:R-:W-:Y:S02]  /*8740*/  LEA.HI.X R5, R2, UR5, R3, 0x2, P0 ;  /* 0x0000000502057c11 */ /* 0x000fe400080f1403 */
[----:B------:R-:W-:-:S05]  /*8750*/  MOV R3, 0xff800000 ;  /* 0xff80000000037802 */ /* 0x000fca0000000f00 */
[----:B------:R0:W-:Y:S01]  /*8760*/  STG.E desc[UR36][R4.64], R3 ;  /* 0x0000000304007986 */ /* 0x0001e2000c101924 */
[----:B------:R-:W-:Y:S05]  /*8770*/  BRA `(.L_x_8) ;  /* 0x00000038008c7947 */ /* 0x000fea0003800000 */
.L_x_6:
[----:B------:R-:W-:-:S08]  /*8780*/  NOP ;  /* 0x0000000000007918 */ /* 0x000fd00000000000 */
[----:B------:R-:W0:-:S00]  /*8790*/  USETMAXREG.DEALLOC.CTAPOOL 0x20 ;  /* 0x00000020000079c8 */ /* 0x000e0000080e0500 */
[----:B0-----:R-:W-:Y:S01]  /*87a0*/  LOP3.LUT R18, R0, 0x3, RZ, 0xc0, !PT ;  /* 0x0000000300127812 */ /* 0x001fe200078ec0ff */
[----:B------:R-:W0:Y:S05]  /*87b0*/  S2R R24, SR_CTAID.Z ;  /* 0x0000000000187919 */ /* 0x000e2a0000002700 */
[----:B-1----:R-:W1:Y:S01]  /*87c0*/  S2UR UR6, SR_CTAID.Y ;  /* 0x00000000000679c3 */ /* 0x002e620000002600 */
[----:B------:R-:W2:Y:S02]  /*87d0*/  SHFL.IDX PT, R0, R18, RZ, 0x1f ;  /* 0x00001fff12007589 */ /* 0x000ea400000e0000 */
[----:B--2---:R-:W-:-:S13]  /*87e0*/  ISETP.NE.AND P0, PT, R0, RZ, PT ;  /* 0x000000ff0000720c */ /* 0x004fda0003f05270 */
[----:B01----:R-:W-:Y:S05]  /*87f0*/  @!P0 BRA `(.L_x_38) ;  /* 0x0000000000288947 */ /* 0x003fea0003800000 */
[----:B------:R-:W-:Y:S01]  /*8800*/  ULDC UR7, c[0x0][0xc50] ;  /* 0x0003140000077ab9 */ /* 0x000fe20000000800 */
[----:B------:R-:W-:Y:S01]  /*8810*/  UMOV UR42, UR6 ;  /* 0x00000006002a7c82 */ /* 0x000fe20008000000 */
[----:B------:R-:W-:-:S06]  /*8820*/  UISETP.NE.AND UP0, UPT, UR7, 0x1, UPT ;  /* 0x000000010700788c */ /* 0x000fcc000bf05270 */
[----:B------:R-:W-:-:S13]  /*8830*/  PLOP3.LUT P0, PT, PT, PT, UP0, 0x80, 0x0 ;  /* 0x000000000000781c */ /* 0x000fda0003f0f008 */
[----:B------:R-:W-:Y:S05]  /*8840*/  @!P0 BRA `(.L_x_39) ;  /* 0x0000000000308947 */ /* 0x000fea0003800000 */
[----:B------:R-:W-:Y:S01]  /*8850*/  ULDC UR4, c[0x0][0xc54] ;  /* 0x0003150000047ab9 */ /* 0x000fe20000000800 */
[----:B------:R-:W-:Y:S01]  /*8860*/  ULDC UR42, c[0x0][0xc58] ;  /* 0x00031600002a7ab9 */ /* 0x000fe20000000800 */
[----:B------:R-:W-:-:S04]  /*8870*/  UIMAD.WIDE.U32 UR4, UR6, UR4, URZ ;  /* 0x00000004060472a5 */ /* 0x000fc8000f8e003f */
[----:B------:R-:W-:Y:S01]  /*8880*/  USHF.R.U32.HI UR42, URZ, UR42, UR5 ;  /* 0x0000002a3f2a7299 */ /* 0x000fe20008011605 */
[----:B------:R-:W-:Y:S11]  /*8890*/  BRA `(.L_x_39) ;  /* 0x00000000001c7947 */ /* 0x000ff60003800000 */
.L_x_38:
[----:B------:R-:W-:Y:S01]  /*88a0*/  ULDC UR7, c[0x0][0xc50] ;  /* 0x0003140000077ab9 */ /* 0x000fe20000000800 */
[----:B------:R-:W-:Y:S01]  /*88b0*/  UMOV UR42, UR6 ;  /* 0x00000006002a7c82 */ /* 0x000fe20008000000 */
[----:B------:R-:W-:-:S11]  /*88c0*/  UISETP.NE.AND UP0, UPT, UR7, 0x1, UPT ;  /* 0x000000010700788c */ /* 0x000fd6000bf05270 */
[----:B------:R-:W-:Y:S01]  /*88d0*/  @UP0 ULDC UR4, c[0x0][0xc54] ;  /* 0x0003150000040ab9 */ /* 0x000fe20000000800 */
[----:B------:R-:W-:Y:S01]  /*88e0*/  @UP0 ULDC UR8, c[0x0][0xc58] ;  /* 0x0003160000080ab9 */ /* 0x000fe20000000800 */
[----:B------:R-:W-:-:S04]  /*88f0*/  UIMAD.WIDE.U32 UR4, UR6, UR4, URZ ;  /* 0x00000004060472a5 */ /* 0x000fc8000f8e003f */
[----:B------:R-:W-:-:S12]  /*8900*/  @UP0 USHF.R.U32.HI UR42, URZ, UR8, UR5 ;  /* 0x000000083f2a0299 */ /* 0x000fd80008011605 */
.L_x_39:
[----:B------:R-:W-:Y:S01]  /*8910*/  ISETP.GE.AND P0, PT, R24, RZ, PT ;  /* 0x000000ff1800720c */ /* 0x000fe20003f06270 */
[----:B------:R-:W-:Y:S01]  /*8920*/  UIADD3 UR4, -UR42, URZ, URZ ;  /* 0x0000003f2a047290 */ /* 0x000fe2000fffe13f */
[----:B------:R-:W-:Y:S01]  /*8930*/  IMAD.MOV.U32 R0, RZ, RZ, 0x1 ;  /* 0x00000001ff007424 */ /* 0x000fe200078e00ff */
[----:B------:R-:W-:Y:S01]  /*8940*/  MOV R6, 0x1 ;  /* 0x0000000100067802 */ /* 0x000fe20000000f00 */
[----:B------:R-:W-:Y:S01]  /*8950*/  IMAD.MOV.U32 R2, RZ, RZ, RZ ;  /* 0x000000ffff027224 */ /* 0x000fe200078e00ff */
[----:B------:R-:W-:-:S08]  /*8960*/  UIMAD UR4, UR7, UR4, UR6 ;  /* 0x00000004070472a4 */ /* 0x000fd0000f8e0206 */
[----:B------:R-:W-:Y:S05]  /*8970*/  @!P0 BRA `(.L_x_40) ;  /* 0x00000034004c8947 */ /* 0x000fea0003800000 */
[----:B------:R-:W0:Y:S01]  /*8980*/  LDC.64 R2, c[0x0][0xa28] ;  /* 0x00028a00ff027b82 */ /* 0x000e220000000a00 */
[----:B------:R-:W-:Y:S01]  /*8990*/  ULDC.64 UR6, c[0x0][0x418] ;  /* 0x0001060000067ab9 */ /* 0x000fe20000000a00 */
[----:B------:R-:W-:Y:S01]  /*89a0*/  ULDC UR5, c[0x0][0x424] ;  /* 0x0001090000057ab9 */ /* 0x000fe20000000800 */
[----:B------:R-:W-:Y:S01]  /*89b0*/  ULDC UR43, c[0x0][0x2f0] ;  /* 0x0000bc00002b7ab9 */ /* 0x000fe20000000800 */
[----:B------:R-:W-:Y:S01]  /*89c0*/  IMAD.MOV.U32 R19, RZ, RZ, RZ ;  /* 0x000000ffff137224 */ /* 0x000fe200078e00ff */
[----:B0-----:R-:W-:-:S04]  /*89d0*/  ISETP.NE.U32.AND P0, PT, R2, RZ, PT ;  /* 0x000000ff0200720c */ /* 0x001fc80003f05070 */
[----:B------:R-:W-:Y:S01]  /*89e0*/  ISETP.NE.AND.EX P0, PT, R3, RZ, PT, P0 ;  /* 0x000000ff0300720c */ /* 0x000fe20003f05300 */
[----:B------:R-:W-:-:S12]  /*89f0*/  UISETP.NE.U32.AND UP0, UPT, UR6, URZ, UPT ;  /* 0x0000003f0600728c */ /* 0x000fd8000bf05070 */
[----:B------:R-:W0:Y:S01]  /*8a00*/  @P0 LDC.64 R2, c[0x0][0xa28] ;  /* 0x00028a00ff020b82 */ /* 0x000e220000000a00 */
[----:B------:R-:W-:-:S04]  /*8a10*/  UISETP.NE.AND.EX UP0, UPT, UR7, URZ, UPT, UP0 ;  /* 0x0000003f0700728c */ /* 0x000fc8000bf05300 */
[----:B------:R-:W-:-:S04]  /*8a20*/  USEL UR5, UR5, 0x1, UP0 ;  /* 0x0000000105057887 */ /* 0x000fc80008000000 */
[----:B------:R-:W-:Y:S01]  /*8a30*/  UIMAD UR43, UR5, UR43, URZ ;  /* 0x0000002b052b72a4 */ /* 0x000fe2000f8e023f */
[----:B------:R-:W1:Y:S03]  /*8a40*/  S2R R25, SR_CTAID.X ;  /* 0x0000000000197919 */ /* 0x000e660000002500 */
[----:B------:R-:W-:Y:S02]  /*8a50*/  UISETP.GE.AND UP0, UPT, UR43, 0x1, UPT ;  /* 0x000000012b00788c */ /* 0x000fe4000bf06270 */
[----:B------:R-:W-:Y:S01]  /*8a60*/  UIADD3 UR5, UR43, 0x7f, URZ ;  /* 0x0000007f2b057890 */ /* 0x000fe2000fffe03f */
[----:B0-----:R-:W-:-:S05]  /*8a70*/  @P0 IMAD.WIDE R2, R24, 0x4, R2 ;  /* 0x0000000418020825 */ /* 0x001fca00078e0202 */
[----:B------:R0:W5:Y:S01]  /*8a80*/  @P0 LDG.E R19, desc[UR36][R2.64] ;  /* 0x0000002402130981 */ /* 0x000162000c1e1900 */
[----:B------:R-:W-:Y:S01]  /*8a90*/  PLOP3.LUT P0, PT, PT, PT, UP0, 0x80, 0x0 ;  /* 0x000000000000781c */ /* 0x000fe20003f0f008 */
[----:B------:R-:W-:Y:S02]  /*8aa0*/  USHF.R.S32.HI UR6, URZ, 0x1f, UR5 ;  /* 0x0000001f3f067899 */ /* 0x000fe40008011405 */
[----:B------:R-:W-:Y:S02]  /*8ab0*/  ULOP3.LUT UR47, UR4, 0xffff, URZ, 0xc0, !UPT ;  /* 0x0000ffff042f7892 */ /* 0x000fe4000f8ec03f */
[----:B------:R-:W-:Y:S01]  /*8ac0*/  ULEA.HI UR6, UR6, UR5, URZ, 0x7 ;  /* 0x0000000506067291 */ /* 0x000fe2000f8f383f */
[----:B------:R-:W-:-:S03]  /*8ad0*/  UMOV UR39, URZ ;  /* 0x0000003f00277c82 */ /* 0x000fc60008000000 */
[----:B------:R-:W-:-:S04]  /*8ae0*/  USHF.R.S32.HI UR44, URZ, 0x7, UR6 ;  /* 0x000000073f2c7899 */ /* 0x000fc80008011406 */
[----:B01----:R-:W-:Y:S08]  /*8af0*/  @!P0 BRA `(.L_x_41) ;  /* 0x0000000000848947 */ /* 0x003ff00003800000 */
[----:B------:R-:W-:-:S03]  /*8b00*/  USHF.R.U32.HI UR6, URZ, 0x10, UR4 ;  /* 0x000000103f067899 */ /* 0x000fc60008011604 */
[----:B------:R-:W-:Y:S01]  /*8b10*/  UMOV UR4, URZ ;  /* 0x0000003f00047c82 */ /* 0x000fe20008000000 */
[----:B------:R-:W-:-:S11]  /*8b20*/  UISETP.NE.AND UP0, UPT, UR6, URZ, UPT ;  /* 0x0000003f0600728c */ /* 0x000fd6000bf05270 */
[----:B------:R-:W-:Y:S02]  /*8b30*/  @!UP0 ULDC UR6, c[0x0][0x9f0] ;  /* 0x00027c0000068ab9 */ /* 0x000fe40000000800 */
[----:B------:R-:W-:Y:S01]  /*8b40*/  IABS R2, UR6 ;  /* 0x0000000600027c13 */ /* 0x000fe20008000000 */
[----:B------:R-:W-:Y:S02]  /*8b50*/  UIADD3 UR7, UR44, -0x1, UR6 ;  /* 0xffffffff2c077890 */ /* 0x000fe4000fffe006 */
[----:B------:R-:W-:Y:S02]  /*8b60*/  IABS R5, UR6 ;  /* 0x0000000600057c13 */ /* 0x000fe40008000000 */
[----:B------:R-:W-:Y:S02]  /*8b70*/  R2UR UR10, R2 ;  /* 0x00000000020a72ca */ /* 0x000fe400000e0000 */
[----:B------:R-:W-:Y:S01]  /*8b80*/  IABS R4, UR7 ;  /* 0x0000000700047c13 */ /* 0x000fe20008000000 */
[----:B------:R-:W-:-:S03]  /*8b90*/  ULOP3.LUT UR7, UR7, UR6, URZ, 0x3c, !UPT ;  /* 0x0000000607077292 */ /* 0x000fc6000f8e3c3f */
[----:B------:R-:W-:-:S07]  /*8ba0*/  R2UR UR9, R4 ;  /* 0x00000000040972ca */ /* 0x000fce00000e0000 */
[----:B------:R-:W0:Y:S08]  /*8bb0*/  I2F.RP R2, UR10 ;  /* 0x0000000a00027d06 */ /* 0x000e300008209400 */
[----:B0-----:R-:W0:Y:S02]  /*8bc0*/  MUFU.RCP R2, R2 ;  /* 0x0000000200027308 */ /* 0x001e240000001000 */
[----:B0-----:R-:W-:Y:S01]  /*8bd0*/  VIADD R3, R2, 0xffffffe ;  /* 0x0ffffffe02037836 */ /* 0x001fe20000000000 */
[----:B------:R-:W-:-:S05]  /*8be0*/  IADD3 R2, RZ, -R5, RZ ;  /* 0x80000005ff027210 */ /* 0x000fca0007ffe0ff */
[----:B------:R-:W0:Y:S02]  /*8bf0*/  F2I.FTZ.U32.TRUNC.NTZ R3, R3 ;  /* 0x0000000300037305 */ /* 0x000e24000021f000 */
[----:B0-----:R-:W-:-:S13]  /*8c00*/  R2UR UR5, R3 ;  /* 0x00000000030572ca */ /* 0x001fda00000e0000 */
[----:B------:R-:W-:-:S04]  /*8c10*/  UIADD3 UR8, URZ, -UR5, URZ ;  /* 0x800000053f087290 */ /* 0x000fc8000fffe03f */
[----:B------:R-:W-:-:S04]  /*8c20*/  UIMAD UR8, UR8, UR10, URZ ;  /* 0x0000000a080872a4 */ /* 0x000fc8000f8e023f */
[----:B------:R-:W-:-:S03]  /*8c30*/  UIMAD.WIDE.U32 UR4, UR5, UR8, UR4 ;  /* 0x00000008050472a5 */ /* 0x000fc6000f8e0004 */
[----:B------:R-:W-:Y:S01]  /*8c40*/  R2UR UR8, R2 ;  /* 0x00000000020872ca */ /* 0x000fe200000e0000 */
[----:B------:R-:W-:-:S12]  /*8c50*/  UIMAD.WIDE.U32 UR4, UR5, UR9, URZ ;  /* 0x00000009050472a5 */ /* 0x000fd8000f8e003f */
[----:B------:R-:W-:-:S04]  /*8c60*/  UIMAD UR4, UR5, UR8, UR9 ;  /* 0x00000008050472a4 */ /* 0x000fc8000f8e0209 */
[----:B------:R-:W-:-:S11]  /*8c70*/  UISETP.GT.U32.AND UP0, UPT, UR10, UR4, UPT ;  /* 0x000000040a00728c */ /* 0x000fd6000bf04070 */
[----:B------:R-:W-:Y:S02]  /*8c80*/  @!UP0 UIADD3 UR4, UR4, -UR10, URZ ;  /* 0x8000000a04048290 */ /* 0x000fe4000fffe03f */
[----:B------:R-:W-:Y:S02]  /*8c90*/  @!UP0 UIADD3 UR5, UR5, 0x1, URZ ;  /* 0x0000000105058890 */ /* 0x000fe4000fffe03f */
[----:B------:R-:W-:Y:S02]  /*8ca0*/  UISETP.GE.U32.AND UP1, UPT, UR4, UR10, UPT ;  /* 0x0000000a0400728c */ /* 0x000fe4000bf26070 */
[----:B------:R-:W-:-:S09]  /*8cb0*/  UISETP.GE.AND UP0, UPT, UR7, URZ, UPT ;  /* 0x0000003f0700728c */ /* 0x000fd2000bf06270 */
[----:B------:R-:W-:Y:S02]  /*8cc0*/  @UP1 UIADD3 UR5, UR5, 0x1, URZ ;  /* 0x0000000105051890 */ /* 0x000fe4000fffe03f */
[----:B------:R-:W-:Y:S02]  /*8cd0*/  UISETP.NE.AND UP1, UPT, UR6, URZ, UPT ;  /* 0x0000003f0600728c */ /* 0x000fe4000bf25270 */
[----:B------:R-:W-:-:S09]  /*8ce0*/  @!UP0 UIADD3 UR5, -UR5, URZ, URZ ;  /* 0x0000003f05058290 */ /* 0x000fd2000fffe13f */
[----:B------:R-:W-:-:S07]  /*8cf0*/  @!UP1 ULOP3.LUT UR5, URZ, UR6, URZ, 0x33, !UPT ;  /* 0x000000063f059292 */ /* 0x000fce000f8e333f */
[----:B------:R-:W-:-:S05]  /*8d00*/  UMOV UR39, UR5 ;  /* 0x0000000500277c82 */ /* 0x000fca0008000000 */
.L_x_41:
[----:B------:R-:W-:Y:S02]  /*8d10*/  UIMAD UR48, UR47, UR39, URZ ;  /* 0x000000272f3072a4 */ /* 0x000fe4000f8e023f */
[----:B------:R-:W-:Y:S02]  /*8d20*/  IMAD.U32 R3, RZ, RZ, UR39 ;  /* 0x00000027ff037e24 */ /* 0x000fe4000f8e00ff */
[----:B------:R-:W-:Y:S02]  /*8d30*/  IMAD.MOV.U32 R6, RZ, RZ, 0x1 ;  /* 0x00000001ff067424 */ /* 0x000fe400078e00ff */
[----:B------:R-:W-:-:S05]  /*8d40*/  IMAD.U32 R2, RZ, RZ, UR48 ;  /* 0x00000030ff027e24 */ /* 0x000fca000f8e00ff */
[----:B------:R-:W-:-:S04]  /*8d50*/  VIADDMNMX R2, R2, R3, UR44, PT ;  /* 0x0000002c02027e46 */ /* 0x000fc8000b800103 */
[----:B------:R-:W-:Y:S02]  /*8d60*/  R2UR UR49, R2 ;  /* 0x00000000023172ca */ /* 0x000fe400000e0000 */
[----:B------:R-:W-:-:S11]  /*8d70*/  MOV R2, RZ ;  /* 0x000000ff00027202 */ /* 0x000fd60000000f00 */
[----:B------:R-:W-:-:S06]  /*8d80*/  UISETP.GT.AND UP0, UPT, UR49, UR48, UPT ;  /* 0x000000303100728c */ /* 0x000fcc000bf04270 */
[----:B------:R-:W-:-:S13]  /*8d90*/  PLOP3.LUT P0, PT, PT, PT, UP0, 0x80, 0x0 ;  /* 0x000000000000781c */ /* 0x000fda0003f0f008 */
[----:B------:R-:W-:Y:S05]  /*8da0*/  @!P0 BRA `(.L_x_40) ;  /* 0x0000003000408947 */ /* 0x000fea0003800000 */
[----:B------:R-:W0:Y:S01]  /*8db0*/  S2UR UR4, SR_CgaCtaId ;  /* 0x00000000000479c3 */ /* 0x000e220000008800 */
[----:B------:R-:W-:Y:S02]  /*8dc0*/  UMOV UR45, 0x400 ;  /* 0x00000400002d7882 */ /* 0x000fe40000000000 */
[----:B0-----:R-:W-:-:S04]  /*8dd0*/  ULEA UR45, UR4, UR45, 0x18 ;  /* 0x0000002d042d7291 */ /* 0x001fc8000f8ec03f */
[----:B------:R-:W-:-:S04]  /*8de0*/  UIADD3 UR4, UR45, 0x15400, URZ ;  /* 0x000154002d047890 */ /* 0x000fc8000fffe03f */
[----:B------:R-:W-:-:S06]  /*8df0*/  ULOP3.LUT UP0, URZ, UR4, 0x1bf, URZ, 0xc0, !UPT ;  /* 0x000001bf043f7892 */ /* 0x000fcc000f80c03f */
[----:B------:R-:W-:-:S13]  /*8e00*/  PLOP3.LUT P0, PT, PT, PT, UP0, 0x80, 0x0 ;  /* 0x000000000000781c */ /* 0x000fda0003f0f008 */
[----:B------:R-:W-:Y:S05]  /*8e10*/  @!P0 BRA `(.L_x_42) ;  /* 0x0000000000408947 */ /* 0x000fea0003800000 */
[----:B------:R-:W-:Y:S01]  /*8e20*/  MOV R2, 0x0 ;  /* 0x0000000000027802 */ /* 0x000fe20000000f00 */
[----:B------:R-:W-:Y:S01]  /*8e30*/  ULDC.64 UR4, c[0x4][0x88] ;  /* 0x0100220000047ab9 */ /* 0x000fe20000000a00 */
[----:B------:R-:W-:Y:S01]  /*8e40*/  ULDC.64 UR6, c[0x4][0x90] ;  /* 0x0100240000067ab9 */ /* 0x000fe20000000a00 */
[----:B------:R-:W-:Y:S01]  /*8e50*/  IMAD.U32 R4, RZ, RZ, UR4 ;  /* 0x00000004ff047e24 */ /* 0x000fe2000f8e00ff */
[----:B------:R-:W-:Y:S01]  /*8e60*/  MOV R5, UR5 ;  /* 0x0000000500057c02 */ /* 0x000fe20008000f00 */
[----:B------:R-:W-:Y:S01]  /*8e70*/  ULDC.64 UR4, c[0x4][0x8] ;  /* 0x0100020000047ab9 */ /* 0x000fe20000000a00 */
[----:B------:R-:W0:Y:S01]  /*8e80*/  LDC.64 R2, c[0x4][R2] ;  /* 0x0100000002027b82 */ /* 0x000e220000000a00 */
[----:B------:R-:W-:Y:S01]  /*8e90*/  IMAD.U32 R6, RZ, RZ, UR6 ;  /* 0x00000006ff067e24 */ /* 0x000fe2000f8e00ff */
[----:B------:R-:W-:Y:S01]  /*8ea0*/  MOV R10, UR4 ;  /* 0x00000004000a7c02 */ /* 0x000fe20008000f00 */
[----:B------:R-:W-:Y:S01]  /*8eb0*/  IMAD.U32 R7, RZ, RZ, UR7 ;  /* 0x00000007ff077e24 */ /* 0x000fe2000f8e00ff */
[----:B------:R-:W-:Y:S01]  /*8ec0*/  MOV R12, 0x1 ;  /* 0x00000001000c7802 */ /* 0x000fe20000000f00 */
[----:B------:R-:W-:-:S02]  /*8ed0*/  IMAD.U32 R11, RZ, RZ, UR5 ;  /* 0x00000005ff0b7e24 */ /* 0x000fc4000f8e00ff */
[----:B------:R-:W-:Y:S02]  /*8ee0*/  IMAD.MOV.U32 R8, RZ, RZ, 0x70 ;  /* 0x00000070ff087424 */ /* 0x000fe400078e00ff */
[----:B------:R-:W-:-:S07]  /*8ef0*/  IMAD.MOV.U32 R13, RZ, RZ, RZ ;  /* 0x000000ffff0d7224 */ /* 0x000fce00078e00ff */
[----:B------:R-:W-:-:S07]  /*8f00*/  LEPC R20, `(.L_x_42) ;  /* 0x000000001014794e */ /* 0x000fce0000000000 */
[----:B0----5:R-:W-:Y:S05]  /*8f10*/  CALL.ABS.NOINC R2 ;  /* 0x0000000002007343 */ /* 0x021fea0003c00000 */
.L_x_42:
        /* <DEDUP_REMOVED lines=8> */
[----:B------:R0:W1:Y:S01]  /*8fa0*/  LDC.64 R2, c[0x4][R16] ;  /* 0x0100000010027b82 */ /* 0x0000620000000a00 */
[----:B------:R-:W-:Y:S01]  /*8fb0*/  MOV R5, UR5 ;  /* 0x0000000500057c02 */ /* 0x000fe20008000f00 */
        /* <DEDUP_REMOVED lines=9> */
[----:B-1---5:R-:W-:Y:S05]  /*9050*/  CALL.ABS.NOINC R2 ;  /* 0x0000000002007343 */ /* 0x022fea0003c00000 */
.L_x_44:
[----:B------:R0:W1:Y:S01]  /*9060*/  LDC.64 R2, c[0x4][R16] ;  /* 0x0100000010027b82 */ /* 0x0000620000000a00 */
[----:B------:R-:W-:Y:S01]  /*9070*/  ULDC.64 UR4, c[0x4][0x88] ;  /* 0x0100220000047ab9 */ /* 0x000fe20000000a00 */
[----:B------:R-:W-:Y:S01]  /*9080*/  ULDC.64 UR6, c[0x4][0x90] ;  /* 0x0100240000067ab9 */ /* 0x000fe20000000a00 */
[----:B------:R-:W-:Y:S01]  /*9090*/  IMAD.U32 R4, RZ, RZ, UR4 ;  /* 0x00000004ff047e24 */ /* 0x000fe2000f8e00ff */
        /* <DEDUP_REMOVED lines=11> */
.L_x_43:
[----:B------:R-:W0:Y:S01]  /*9150*/  LDC.64 R2, c[0x0][0x9f8] ;  /* 0x00027e00ff027b82 */ /* 0x000e220000000a00 */
[----:B------:R-:W-:-:S07]  /*9160*/  IMAD.MOV.U32 R6, RZ, RZ, R24 ;  /* 0x000000ffff067224 */ /* 0x000fce00078e0018 */
[----:B------:R-:W1:Y:S01]  /*9170*/  LDC R17, c[0x0][0x430] ;  /* 0x00010c00ff117b82 */ /* 0x000e620000000800 */
[----:B------:R-:W-:Y:S02]  /*9180*/  MOV R0, UR49 ;  /* 0x0000003100007c02 */ /* 0x000fe40008000f00 */
[C---:B------:R-:W-:Y:S01]  /*9190*/  LOP3.LUT R20, R22.reuse, 0x7f, RZ, 0xc0, !PT ;  /* 0x0000007f16147812 */ /* 0x040fe200078ec0ff */
[----:B------:R-:W-:Y:S01]  /*91a0*/  IMAD.SHL.U32 R23, R22, 0x20, RZ ;  /* 0x0000002016177824 */ /* 0x000fe200078e00ff */
[----:B------:R-:W-:Y:S01]  /*91b0*/  ULDC UR4, c[0x0][0x2f4] ;  /* 0x0000bd0000047ab9 */ /* 0x000fe20000000800 */
[----:B0-----:R-:W-:-:S04]  /*91c0*/  ISETP.NE.U32.AND P0, PT, R2, RZ, PT ;  /* 0x000000ff0200720c */ /* 0x001fc80003f05070 */
[----:B------:R-:W-:-:S13]  /*91d0*/  ISETP.NE.AND.EX P0, PT, R3, RZ, PT, P0 ;  /* 0x000000ff0300720c */ /* 0x000fda0003f05300 */
[----:B------:R-:W0:Y:S02]  /*91e0*/  @P0 LDC.64 R2, c[0x0][0x9f8] ;  /* 0x00027e00ff020b82 */ /* 0x000e240000000a00 */
[----:B0-----:R-:W-:-:S05]  /*91f0*/  @P0 IMAD.WIDE R2, R24, 0x4, R2 ;  /* 0x0000000418020825 */ /* 0x001fca00078e0202 */
[----:B------:R0:W2:Y:S01]  /*9200*/  @P0 LDG.E R6, desc[UR36][R2.64] ;  /* 0x0000002402060981 */ /* 0x0000a2000c1e1900 */
[----:B------:R-:W-:Y:S01]  /*9210*/  VIADD R0, R0, 0xffffffff ;  /* 0xffffffff00007836 */ /* 0x000fe20000000000 */
[----:B------:R-:W-:Y:S02]  /*9220*/  SHF.R.U32.HI R4, RZ, 0x2, R20 ;  /* 0x00000002ff047819 */ /* 0x000fe40000011614 */
[----:B------:R-:W-:Y:S02]  /*9230*/  LOP3.LUT R23, R23, 0x60, RZ, 0xc0, !PT ;  /* 0x0000006017177812 */ /* 0x000fe400078ec0ff */
[----:B------:R-:W-:Y:S02]  /*9240*/  LEA R4, R0, R4, 0x7 ;  /* 0x0000000400047211 */ /* 0x000fe400078e38ff */
[----:B-1----:R-:W-:Y:S02]  /*9250*/  ISETP.NE.AND P1, PT, R17, 0x1, PT ;  /* 0x000000011100780c */ /* 0x002fe40003f25270 */
[----:B------:R-:W-:Y:S01]  /*9260*/  LOP3.LUT R16, R16, 0xffffffef, RZ, 0xc0, !PT ;  /* 0xffffffef10107812 */ /* 0x000fe200078ec0ff */
[----:B------:R-:W-:-:S04]  /*9270*/  IMAD.IADD R4, R23, 0x1, R4 ;  /* 0x0000000117047824 */ /* 0x000fc800078e0204 */
[C---:B-----5:R-:W-:Y:S01]  /*9280*/  IMAD.IADD R9, R4.reuse, 0x1, R19 ;  /* 0x0000000104097824 */ /* 0x060fe200078e0213 */
[----:B------:R-:W-:-:S04]  /*9290*/  ISETP.GE.AND P0, PT, R4, UR43, PT ;  /* 0x0000002b04007c0c */ /* 0x000fc8000bf06270 */
[----:B------:R-:W-:Y:S01]  /*92a0*/  MOV R7, R9 ;  /* 0x0000000900077202 */ /* 0x000fe20000000f00 */
[----:B0-----:R-:W0:Y:S01]  /*92b0*/  @P1 LDC R2, c[0x0][0x434] ;  /* 0x00010d00ff021b82 */ /* 0x001e220000000800 */
[----:B------:R-:W-:-:S07]  /*92c0*/  @P1 LOP3.LUT R16, R16, 0x10, RZ, 0xfc, !PT ;  /* 0x0000001010101812 */ /* 0x000fce00078efcff */
[----:B------:R-:W1:Y:S08]  /*92d0*/  @P1 LDC R3, c[0x0][0x438] ;  /* 0x00010e00ff031b82 */ /* 0x000e700000000800 */
[----:B------:R-:W3:Y:S08]  /*92e0*/  @!P0 LDC.64 R10, c[0x0][0x428] ;  /* 0x00010a00ff0a8b82 */ /* 0x000ef00000000a00 */
[----:B------:R-:W4:Y:S01]  /*92f0*/  @!P0 LDC.64 R4, c[0x0][0x418] ;  /* 0x00010600ff048b82 */ /* 0x000f220000000a00 */
[----:B0-----:R-:W-:-:S05]  /*9300*/  @P1 IMAD.HI.U32 R2, R9, R2, RZ ;  /* 0x0000000209021227 */ /* 0x001fca00078e00ff */
[----:B-1----:R-:W-:-:S04]  /*9310*/  @P1 SHF.R.U32.HI R7, RZ, R3, R2 ;  /* 0x00000003ff071219 */ /* 0x002fc80000011602 */
[----:B------:R-:W-:Y:S02]  /*9320*/  @!P0 SHF.R.S32.HI R3, RZ, 0x1f, R7 ;  /* 0x0000001fff038819 */ /* 0x000fe40000011407 */
[----:B------:R-:W-:Y:S01]  /*9330*/  LOP3.LUT R16, R16, 0xfffffffb, RZ, 0xc0, !PT ;  /* 0xfffffffb10107812 */ /* 0x000fe200078ec0ff */
[----:B------:R-:W-:Y:S01]  /*9340*/  UMOV UR5, 0xffffffff ;  /* 0xffffffff00057882 */ /* 0x000fe20000000000 */
[----:B--2---:R-:W-:Y:S01]  /*9350*/  SHF.R.S32.HI R8, RZ, 0x1f, R6 ;  /* 0x0000001fff087819 */ /* 0x004fe20000011406 */
[----:B------:R-:W-:Y:S04]  /*9360*/  STL [R1], R6 ;  /* 0x0000000601007387 */ /* 0x000fe80000100800 */
[----:B------:R0:W-:Y:S01]  /*9370*/  STL [R1+0x4], R8 ;  /* 0x0000040801007387 */ /* 0x0001e20000100800 */
[----:B---3--:R-:W-:-:S04]  /*9380*/  @!P0 IMAD R2, R8, R10, RZ ;  /* 0x0000000a08028224 */ /* 0x008fc800078e02ff */
[----:B------:R-:W-:Y:S02]  /*9390*/  @!P0 IMAD R11, R6, R11, R2 ;  /* 0x0000000b060b8224 */ /* 0x000fe400078e0202 */
[----:B------:R-:W-:Y:S02]  /*93a0*/  @!P0 IMAD.MOV.U32 R2, RZ, RZ, R7 ;  /* 0x000000ffff028224 */ /* 0x000fe400078e0007 */
[----:B0-----:R-:W-:Y:S02]  /*93b0*/  IMAD.SHL.U32 R8, R22, 0x8, RZ ;  /* 0x0000000816087824 */ /* 0x001fe400078e00ff */
[----:B------:R-:W-:Y:S01]  /*93c0*/  @!P0 IMAD.WIDE.U32 R2, R6, R10, R2 ;  /* 0x0000000a06028225 */ /* 0x000fe200078e0002 */
[----:B------:R-:W-:Y:S02]  /*93d0*/  MOV R6, RZ ;  /* 0x000000ff00067202 */ /* 0x000fe40000000f00 */
[----:B------:R-:W-:Y:S01]  /*93e0*/  LOP3.LUT R14, R8, 0x18, RZ, 0xc0, !PT ;  /* 0x00000018080e7812 */ /* 0x000fe200078ec0ff */
[----:B------:R-:W-:Y:S01]  /*93f0*/  @!P0 IMAD.IADD R3, R3, 0x1, R11 ;  /* 0x0000000103038824 */ /* 0x000fe200078e020b */
[----:B----4-:R-:W-:-:S02]  /*9400*/  @!P0 LEA R4, P1, R2, R4, 0x2 ;  /* 0x0000000402048211 */ /* 0x010fc400078210ff */
[C---:B------:R-:W-:Y:S02]  /*9410*/  ISETP.GE.AND P2, PT, R14.reuse, UR4, PT ;  /* 0x000000040e007c0c */ /* 0x040fe4000bf46270 */
[----:B------:R-:W-:Y:S02]  /*9420*/  LOP3.LUT R13, R14, 0x20, RZ, 0xfc, !PT ;  /* 0x000000200e0d7812 */ /* 0x000fe400078efcff */
[----:B------:R-:W-:Y:S02]  /*9430*/  @!P0 LEA.HI.X R5, R2, R5, R3, 0x2, P1 ;  /* 0x0000000502058211 */ /* 0x000fe400008f1403 */
[----:B------:R-:W-:Y:S02]  /*9440*/  LOP3.LUT R12, R14, 0x40, RZ, 0xfc, !PT ;  /* 0x000000400e0c7812 */ /* 0x000fe400078efcff */
[----:B------:R-:W-:Y:S01]  /*9450*/  ISETP.GE.AND P1, PT, R13, UR4, PT ;  /* 0x000000040d007c0c */ /* 0x000fe2000bf26270 */
[----:B------:R0:W5:Y:S01]  /*9460*/  @!P0 LDG.E R6, desc[UR36][R4.64] ;  /* 0x0000002404068981 */ /* 0x000162000c1e1900 */
[----:B------:R-:W-:-:S03]  /*9470*/  ISETP.GE.AND P0, PT, R12, UR4, PT ;  /* 0x000000040c007c0c */ /* 0x000fc6000bf06270 */
[----:B------:R-:W-:-:S04]  /*9480*/  @P2 LOP3.LUT R16, R16, 0x4, RZ, 0xfc, !PT ;  /* 0x0000000410102812 */ /* 0x000fc800078efcff */
[----:B------:R-:W-:-:S04]  /*9490*/  LOP3.LUT R16, R16, 0xfffffffe, RZ, 0xc0, !PT ;  /* 0xfffffffe10107812 */ /* 0x000fc800078ec0ff */
[----:B------:R-:W-:-:S04]  /*94a0*/  LOP3.LUT R16, R16, 0xfffffffd, RZ, 0xc0, !PT ;  /* 0xfffffffd10107812 */ /* 0x000fc800078ec0ff */
[----:B------:R-:W-:-:S04]  /*94b0*/  @P1 LOP3.LUT R16, R16, 0x2, RZ, 0xfc, !PT ;  /* 0x0000000210101812 */ /* 0x000fc800078efcff */
[----:B------:R-:W-:Y:S01]  /*94c0*/  @P0 LOP3.LUT R16, R16, 0x1, RZ, 0xfc, !PT ;  /* 0x0000000110100812 */ /* 0x000fe200078efcff */
[----:B0-----:R-:W-:Y:S06]  /*94d0*/  BRA.DIV UR5, `(.L_x_45) ;  /* 0x0000002e05b47947 */ /* 0x001fec000b800000 */
.L_x_87:
[----:B------:R-:W-:Y:S01]  /*94e0*/  ULOP3.LUT UR4, UR38, 0x2, URZ, 0xfc, !UPT ;  /* 0x0000000226047892 */ /* 0x000fe2000f8efc3f */
[----:B------:R-:W-:Y:S01]  /*94f0*/  IMAD.U32 R29, RZ, RZ, UR42 ;  /* 0x0000002aff1d7e24 */ /* 0x000fe2000f8e00ff */
[----:B------:R-:W-:Y:S01]  /*9500*/  LOP3.LUT R16, R16, 0xfffffff7, RZ, 0xc0, !PT ;  /* 0xfffffff710107812 */ /* 0x000fe200078ec0ff */
[----:B------:R-:W-:Y:S02]  /*9510*/  IMAD.MOV R2, RZ, RZ, -R7 ;  /* 0x000000ffff027224 */ /* 0x000fe400078e0a07 */
[----:B------:R-:W-:Y:S01]  /*9520*/  IMAD.MOV.U32 R26, RZ, RZ, R0 ;  /* 0x000000ffff1a7224 */ /* 0x000fe200078e0000 */
[----:B------:R-:W-:Y:S01]  /*9530*/  MOV R3, UR4 ;  /* 0x0000000400037c02 */ /* 0x000fe20008000f00 */
[----:B------:R-:W-:Y:S01]  /*9540*/  IMAD R5, R17, R2, R9 ;  /* 0x0000000211057224 */ /* 0x000fe200078e0209 */
[----:B------:R-:W-:Y:S02]  /*9550*/  SHF.R.S32.HI R29, RZ, 0x1f, R29 ;  /* 0x0000001fff1d7819 */ /* 0x000fe4000001141d */
[----:B------:R-:W-:-:S13]  /*9560*/  ISETP.NE.AND P0, PT, R3, 0x3, PT ;  /* 0x000000030300780c */ /* 0x000fda0003f05270 */
[----:B------:R-:W-:Y:S01]  /*9570*/  @P0 LOP3.LUT R16, R16, 0x8, RZ, 0xfc, !PT ;  /* 0x0000000810100812 */ /* 0x000fe200078efcff */
[----:B------:R-:W-:Y:S06]  /*9580*/  @!P0 BRA `(.L_x_46) ;  /* 0x0000000000048947 */ /* 0x000fec0003800000 */
[----:B------:R-:W-:Y:S01]  /*9590*/  BPT.TRAP 0x1 ;  /* 0x000000040000795c */ /* 0x000fe20000300000 */
.L_x_46:
[----:B------:R-:W-:Y:S01]  /*95a0*/  SHF.R.S32.HI R7, RZ, 0x1f, R5 ;  /* 0x0000001fff077819 */ /* 0x000fe20000011405 */
[----:B------:R-:W-:Y:S01]  /*95b0*/  ULDC.64 UR4, c[0x0][0x328] ;  /* 0x0000ca0000047ab9 */ /* 0x000fe20000000a00 */
[----:B-----5:R-:W-:Y:S02]  /*95c0*/  SHF.R.S32.HI R4, RZ, 0x1f, R6 ;  /* 0x0000001fff047819 */ /* 0x020fe40000011406 */
[----:B------:R-:W-:Y:S01]  /*95d0*/  R2UR UR6, R29 ;  /* 0x000000001d0672ca */ /* 0x000fe200000e0000 */
[----:B------:R-:W-:-:S04]  /*95e0*/  IMAD R2, R7, UR4, RZ ;  /* 0x0000000407027c24 */ /* 0x000fc8000f8e02ff */
[C---:B------:R-:W-:Y:S02]  /*95f0*/  IMAD R9, R5.reuse, UR5, R2 ;  /* 0x0000000505097c24 */ /* 0x040fe4000f8e0202 */
[----:B------:R-:W-:Y:S01]  /*9600*/  IMAD.WIDE.U32 R2, R5, UR4, RZ ;  /* 0x0000000405027c25 */ /* 0x000fe2000f8e00ff */
[----:B------:R-:W-:-:S03]  /*9610*/  ULDC.64 UR4, c[0x0][0x338] ;  /* 0x0000ce0000047ab9 */ /* 0x000fc60000000a00 */
[----:B------:R-:W-:Y:S01]  /*9620*/  IMAD R11, R4, UR4, RZ ;  /* 0x00000004040b7c24 */ /* 0x000fe2000f8e02ff */
[----:B------:R-:W-:Y:S01]  /*9630*/  IADD3 R3, R3, R9, RZ ;  /* 0x0000000903037210 */ /* 0x000fe20007ffe0ff */
[----:B------:R-:W-:Y:S02]  /*9640*/  IMAD.MOV.U32 R9, RZ, RZ, 0x1 ;  /* 0x00000001ff097424 */ /* 0x000fe400078e00ff */
[C---:B------:R-:W-:Y:S02]  /*9650*/  IMAD R10, R6.reuse, UR5, R11 ;  /* 0x00000005060a7c24 */ /* 0x040fe4000f8e020b */
[----:B------:R-:W-:Y:S01]  /*9660*/  IMAD.WIDE.U32 R2, R6, UR4, R2 ;  /* 0x0000000406027c25 */ /* 0x000fe2000f8e0002 */
[----:B------:R-:W-:Y:S01]  /*9670*/  SHF.L.U32 R9, R9, 0x1f, RZ ;  /* 0x0000001f09097819 */ /* 0x000fe200000006ff */
[----:B------:R-:W-:Y:S02]  /*9680*/  ULDC.64 UR4, c[0x0][0x330] ;  /* 0x0000cc0000047ab9 */ /* 0x000fe40000000a00 */
[----:B------:R-:W-:Y:S01]  /*9690*/  MOV R11, UR4 ;  /* 0x00000004000b7c02 */ /* 0x000fe20008000f00 */
[----:B------:R-:W0:Y:S01]  /*96a0*/  SYNCS.PHASECHK.TRANS64.TRYWAIT P0, [UR45+0x2d840], R9 ;  /* 0x02d84009ff0075a7 */ /* 0x000e22000800016d */
[----:B------:R-:W-:Y:S01]  /*96b0*/  UIMAD UR4, UR6, UR4, URZ ;  /* 0x00000004060472a4 */ /* 0x000fe2000f8e023f */
[----:B------:R-:W-:-:S02]  /*96c0*/  IMAD.IADD R3, R3, 0x1, R10 ;  /* 0x0000000103037824 */ /* 0x000fc400078e020a */
[----:B------:R-:W-:Y:S01]  /*96d0*/  ULDC.64 UR6, c[0x0][0x318] ;  /* 0x0000c60000067ab9 */ /* 0x000fe20000000a00 */
[----:B------:R-:W-:Y:S02]  /*96e0*/  UIMAD UR4, UR42, UR5, UR4 ;  /* 0x000000052a0472a4 */ /* 0x000fe4000f8e0204 */
[----:B------:R-:W-:-:S04]  /*96f0*/  IMAD.WIDE.U32 R2, R11, UR42, R2 ;  /* 0x0000002a0b027c25 */ /* 0x000fc8000f8e0002 */
[----:B------:R-:W-:Y:S01]  /*9700*/  VIADD R3, R3, UR4 ;  /* 0x0000000403037c36 */ /* 0x000fe20008000000 */
[----:B------:R-:W-:-:S04]  /*9710*/  LEA R17, P1, R2, UR6, 0x1 ;  /* 0x0000000602117c11 */ /* 0x000fc8000f8208ff */
[----:B------:R-:W-:Y:S01]  /*9720*/  LEA.HI.X R18, R2, UR7, R3, 0x1, P1 ;  /* 0x0000000702127c11 */ /* 0x000fe200088f0c03 */
[----:B0-----:R-:W-:Y:S08]  /*9730*/  @!P0 BRA `(.L_x_47) ;  /* 0x0000002c003c8947 */ /* 0x001ff00003800000 */
.L_x_88:
[----:B------:R-:W1:Y:S01]  /*9740*/  S2R R10, SR_TID.X ;  /* 0x00000000000a7919 */ /* 0x000e620000002100 */
[----:B------:R-:W-:Y:S01]  /*9750*/  ULDC.64 UR4, c[0x0][0x300] ;  /* 0x0000c00000047ab9 */ /* 0x000fe20000000a00 */
[----:B------:R-:W-:Y:S01]  /*9760*/  R2UR UR6, R29 ;  /* 0x000000001d0672ca */ /* 0x000fe200000e0000 */
[----:B0-----:R-:W-:Y:S01]  /*9770*/  IMAD R2, R7, UR4, RZ ;  /* 0x0000000407027c24 */ /* 0x001fe2000f8e02ff */
[----:B------:R-:W-:Y:S02]  /*9780*/  LOP3.LUT R9, R8, 0xc0, RZ, 0xc0, !PT ;  /* 0x000000c008097812 */ /* 0x000fe400078ec0ff */
[C---:B------:R-:W-:Y:S01]  /*9790*/  LOP3.LUT P4, RZ, R16.reuse, 0x4, RZ, 0xc0, !PT ;  /* 0x0000000410ff7812 */ /* 0x040fe2000788c0ff */
[----:B------:R-:W-:Y:S01]  /*97a0*/  IMAD R7, R5, UR5, R2 ;  /* 0x0000000505077c24 */ /* 0x000fe2000f8e0202 */
[----:B------:R-:W-:Y:S01]  /*97b0*/  LOP3.LUT R9, R9, 0x18, R8, 0xf8, !PT ;  /* 0x0000001809097812 */ /* 0x000fe200078ef808 */
[----:B------:R-:W-:Y:S01]  /*97c0*/  IMAD.WIDE.U32 R2, R5, UR4, RZ ;  /* 0x0000000405027c25 */ /* 0x000fe2000f8e00ff */
[----:B------:R-:W-:Y:S01]  /*97d0*/  ULDC.64 UR4, c[0x0][0x310] ;  /* 0x0000c40000047ab9 */ /* 0x000fe20000000a00 */
[----:B------:R-:W-:-:S02]  /*97e0*/  LOP3.LUT P3, RZ, R16, 0x2, RZ, 0xc0, !PT ;  /* 0x0000000210ff7812 */ /* 0x000fc4000786c0ff */
[----:B------:R-:W-:Y:S01]  /*97f0*/  IMAD.IADD R3, R3, 0x1, R7 ;  /* 0x0000000103037824 */ /* 0x000fe200078e0207 */
[----:B------:R-:W-:Y:S01]  /*9800*/  SHF.L.U32 R7, R20, 0x3, RZ ;  /* 0x0000000314077819 */ /* 0x000fe200000006ff */
[----:B------:R-:W-:Y:S01]  /*9810*/  IMAD R5, R4, UR4, RZ ;  /* 0x0000000404057c24 */ /* 0x000fe2000f8e02ff */
[----:B------:R-:W-:Y:S01]  /*9820*/  LOP3.LUT R28, R9, 0x18, R22, 0x78, !PT ;  /* 0x00000018091c7812 */ /* 0x000fe200078e7816 */
[----:B------:R-:W-:Y:S01]  /*9830*/  IMAD.WIDE.U32 R2, R6, UR4, R2 ;  /* 0x0000000406027c25 */ /* 0x000fe2000f8e0002 */
[----:B------:R-:W-:Y:S02]  /*9840*/  LOP3.LUT R7, R7, 0x300, RZ, 0xc0, !PT ;  /* 0x0000030007077812 */ /* 0x000fe400078ec0ff */
[----:B------:R-:W-:Y:S01]  /*9850*/  LOP3.LUT P2, RZ, R16, 0x1, RZ, 0xc0, !PT ;  /* 0x0000000110ff7812 */ /* 0x000fe2000784c0ff */
[----:B------:R-:W-:Y:S01]  /*9860*/  IMAD R5, R6, UR5, R5 ;  /* 0x0000000506057c24 */ /* 0x000fe2000f8e0205 */
[----:B------:R-:W-:Y:S01]  /*9870*/  LOP3.LUT R4, R7, 0x20, R8, 0xf8, !PT ;  /* 0x0000002007047812 */ /* 0x000fe200078ef808 */
[----:B------:R-:W-:-:S02]  /*9880*/  ULDC.64 UR4, c[0x0][0x308] ;  /* 0x0000c20000047ab9 */ /* 0x000fc40000000a00 */
[----:B------:R-:W-:Y:S01]  /*9890*/  IMAD.IADD R3, R3, 0x1, R5 ;  /* 0x0000000103037824 */ /* 0x000fe200078e0205 */
[----:B------:R-:W-:Y:S01]  /*98a0*/  LOP3.LUT R28, R4, R28, RZ, 0xfc, !PT ;  /* 0x0000001c041c7212 */ /* 0x000fe200078efcff */
[----:B------:R-:W-:-:S04]  /*98b0*/  IMAD.MOV.U32 R5, RZ, RZ, -0x80 ;  /* 0xffffff80ff057424 */ /* 0x000fc800078e00ff */
[----:B------:R-:W-:Y:S01]  /*98c0*/  IMAD R8, R0, R5, UR43 ;  /* 0x0000002b00087e24 */ /* 0x000fe2000f8e0205 */
[----:B------:R-:W-:Y:S01]  /*98d0*/  MOV R5, UR4 ;  /* 0x0000000400057c02 */ /* 0x000fe20008000f00 */
[----:B------:R-:W-:Y:S01]  /*98e0*/  UIMAD UR4, UR6, UR4, URZ ;  /* 0x00000004060472a4 */ /* 0x000fe2000f8e023f */
[----:B-1----:R-:W-:Y:S02]  /*98f0*/  LOP3.LUT R10, R10, 0x7f, RZ, 0xc0, !PT ;  /* 0x0000007f0a0a7812 */ /* 0x002fe400078ec0ff */
[----:B------:R-:W-:Y:S01]  /*9900*/  ULDC.64 UR6, c[0x0][0x2e8] ;  /* 0x0000ba0000067ab9 */ /* 0x000fe20000000a00 */
[----:B------:R-:W-:Y:S02]  /*9910*/  UIMAD UR4, UR42, UR5, UR4 ;  /* 0x000000052a0472a4 */ /* 0x000fe4000f8e0204 */
[----:B------:R-:W-:Y:S01]  /*9920*/  IMAD.WIDE.U32 R2, R5, UR42, R2 ;  /* 0x0000002a05027c25 */ /* 0x000fe2000f8e0002 */
[----:B------:R-:W-:-:S03]  /*9930*/  SHF.R.U32.HI R10, RZ, 0x2, R10 ;  /* 0x00000002ff0a7819 */ /* 0x000fc6000001160a */
[----:B------:R-:W-:Y:S01]  /*9940*/  VIADD R9, R3, UR4 ;  /* 0x0000000403097c36 */ /* 0x000fe20008000000 */
[----:B------:R-:W-:Y:S01]  /*9950*/  LEA R0, P1, R2, UR6, 0x1 ;  /* 0x0000000602007c11 */ /* 0x000fe2000f8208ff */
[----:B------:R-:W-:Y:S01]  /*9960*/  IMAD.IADD R8, R8, 0x1, -R10 ;  /* 0x0000000108087824 */ /* 0x000fe200078e0a0a */
[----:B------:R-:W-:Y:S02]  /*9970*/  UMOV UR4, 0xffffffff ;  /* 0xffffffff00047882 */ /* 0x000fe40000000000 */
[----:B------:R-:W-:Y:S02]  /*9980*/  LEA.HI.X R9, R2, UR7, R9, 0x1, P1 ;  /* 0x0000000702097c11 */ /* 0x000fe400088f0c09 */
[----:B------:R-:W-:Y:S01]  /*9990*/  ISETP.GE.AND P0, PT, R8, 0x1, PT ;  /* 0x000000010800780c */ /* 0x000fe20003f06270 */
[----:B------:R-:W-:-:S12]  /*99a0*/  BRA.DIV UR4, `(.L_x_48) ;  /* 0x0000002a04b87947 */ /* 0x000fd8000b800000 */
[----:B------:R-:W0:Y:S01]  /*99b0*/  S2R R10, SR_TID.X ;  /* 0x00000000000a7919 */ /* 0x000e220000002100 */
[----:B------:R-:W-:Y:S02]  /*99c0*/  @P0 LEA R21, R28, UR45, 0x1 ;  /* 0x0000002d1c150c11 */ /* 0x000fe4000f8e08ff */
[----:B------:R-:W-:Y:S01]  /*99d0*/  ISETP.GE.AND P1, PT, R8, 0x21, PT ;  /* 0x000000210800780c */ /* 0x000fe20003f26270 */
[----:B------:R-:W1:Y:S04]  /*99e0*/  SHFL.IDX PT, R6, R9, RZ, 0x1c1f ;  /* 0x001c1fff09067589 */ /* 0x000e6800000e0000 */
[----:B------:R-:W2:Y:S04]  /*99f0*/  SHFL.IDX PT, R14, R0, RZ, 0x1c1f ;  /* 0x001c1fff000e7589 */ /* 0x000ea800000e0000 */
[----:B------:R-:W-:Y:S04]  /*9a00*/  SHFL.IDX PT, R4, R9, 0x1, 0x1c1f ;  /* 0x003c1f0009047f89 */ /* 0x000fe800000e0000 */
[----:B------:R-:W3:Y:S01]  /*9a10*/  SHFL.IDX PT, R5, R0, 0x1, 0x1c1f ;  /* 0x003c1f0000057f89 */ /* 0x000ee200000e0000 */
[----:B------:R-:W-:-:S03]  /*9a20*/  @P1 LEA R27, R28, UR45, 0x1 ;  /* 0x0000002d1c1b1c11 */ /* 0x000fc6000f8e08ff */
[----:B------:R-:W-:Y:S04]  /*9a30*/  SHFL.IDX PT, R2, R9, 0x2, 0x1c1f ;  /* 0x005c1f0009027f89 */ /* 0x000fe800000e0000 */
[----:B------:R-:W4:Y:S01]  /*9a40*/  SHFL.IDX PT, R3, R0, 0x2, 0x1c1f ;  /* 0x005c1f0000037f89 */ /* 0x000f2200000e0000 */
[----:B-1----:R-:W-:-:S03]  /*9a50*/  IMAD.MOV.U32 R7, RZ, RZ, R6 ;  /* 0x000000ffff077224 */ /* 0x002fc600078e0006 */
[----:B------:R-:W1:Y:S01]  /*9a60*/  SHFL.IDX PT, R9, R9, 0x3, 0x1c1f ;  /* 0x007c1f0009097f89 */ /* 0x000e6200000e0000 */
[----:B0-----:R-:W-:Y:S01]  /*9a70*/  SHF.L.U32 R10, R10, 0x3, RZ ;  /* 0x000000030a0a7819 */ /* 0x001fe200000006ff */
[----:B--2---:R-:W-:Y:S02]  /*9a80*/  IMAD.MOV.U32 R6, RZ, RZ, R14 ;  /* 0x000000ffff067224 */ /* 0x004fe400078e000e */
[----:B------:R0:W2:Y:S01]  /*9a90*/  SHFL.IDX PT, R14, R0, 0x3, 0x1c1f ;  /* 0x007c1f00000e7f89 */ /* 0x0000a200000e0000 */
[----:B------:R-:W-:Y:S02]  /*9aa0*/  LOP3.LUT R10, R10, 0x18, RZ, 0xc0, !PT ;  /* 0x000000180a0a7812 */ /* 0x000fe400078ec0ff */
[----:B---3--:R-:W-:-:S03]  /*9ab0*/  LOP3.LUT R5, R5, R4, RZ, 0x3c, !PT ;  /* 0x0000000405057212 */ /* 0x008fc600078e3cff */
[----:B------:R-:W-:Y:S01]  /*9ac0*/  @P0 IMAD.WIDE.U32 R6, R10, 0x2, R6 ;  /* 0x000000020a060825 */ /* 0x000fe200078e0006 */
[----:B------:R-:W-:-:S04]  /*9ad0*/  LOP3.LUT R4, R5, R4, RZ, 0x3c, !PT ;  /* 0x0000000405047212 */ /* 0x000fc800078e3cff */
[----:B------:R-:W-:Y:S01]  /*9ae0*/  @P0 LDGSTS.E.BYPASS.LTC128B.128 [R21+0x15400], desc[UR36][R6.64], !P4 ;  /* 0x1540000006150fae */ /* 0x000fe2000e101d64 */
[----:B----4-:R-:W-:-:S03]  /*9af0*/  LOP3.LUT R3, R3, R2, RZ, 0x3c, !PT ;  /* 0x0000000203037212 */ /* 0x010fc600078e3cff */
[----:B------:R-:W-:Y:S01]  /*9b00*/  @P0 LDGSTS.E.BYPASS.LTC128B.128 [R21+0x17400], desc[UR36][R6.64+0x40], !P3 ;  /* 0x1740004006150fae */ /* 0x000fe2000d901d64 */
[----:B------:R-:W-:Y:S02]  /*9b10*/  LOP3.LUT R5, R5, R4, RZ, 0x3c, !PT ;  /* 0x0000000405057212 */ /* 0x000fe400078e3cff */
[C---:B------:R-:W-:Y:S01]  /*9b20*/  LOP3.LUT R2, R3.reuse, R2, RZ, 0x3c, !PT ;  /* 0x0000000203027212 */ /* 0x040fe200078e3cff */
[----:B------:R3:W-:Y:S01]  /*9b30*/  @P0 LDGSTS.E.BYPASS.LTC128B.128 [R21+0x19400], desc[UR36][R6.64+0x80], !P2 ;  /* 0x1940008006150fae */ /* 0x0007e2000d101d64 */
[----:B------:R-:W-:Y:S01]  /*9b40*/  ISETP.GE.AND P0, PT, R8, 0x41, PT ;  /* 0x000000410800780c */ /* 0x000fe20003f06270 */
[----:B------:R-:W-:Y:S01]  /*9b50*/  @P1 IMAD.WIDE.U32 R4, R10, 0x2, R4 ;  /* 0x000000020a041825 */ /* 0x000fe200078e0004 */
[----:B------:R-:W-:-:S04]  /*9b60*/  LOP3.LUT R3, R3, R2, RZ, 0x3c, !PT ;  /* 0x0000000203037212 */ /* 0x000fc800078e3cff */
[----:B------:R0:W-:Y:S04]  /*9b70*/  @P1 LDGSTS.E.BYPASS.LTC128B.128 [R27+0x15c00], desc[UR36][R4.64], !P4 ;  /* 0x15c00000041b1fae */ /* 0x0001e8000e101d64 */
[----:B------:R0:W-:Y:S03]  /*9b80*/  @P1 LDGSTS.E.BYPASS.LTC128B.128 [R27+0x17c00], desc[UR36][R4.64+0x40], !P3 ;  /* 0x17c00040041b1fae */ /* 0x0001e6000d901d64 */
[----:B------:R-:W-:Y:S01]  /*9b90*/  @P0 IMAD.WIDE.U32 R2, R10, 0x2, R2 ;  /* 0x000000020a020825 */ /* 0x000fe200078e0002 */
[----:B---3--:R-:W-:Y:S01]  /*9ba0*/  @P0 LEA R7, R28, UR45, 0x1 ;  /* 0x0000002d1c070c11 */ /* 0x008fe2000f8e08ff */
[----:B------:R0:W-:Y:S04]  /*9bb0*/  @P1 LDGSTS.E.BYPASS.LTC128B.128 [R27+0x19c00], desc[UR36][R4.64+0x80], !P2 ;  /* 0x19c00080041b1fae */ /* 0x0001e8000d101d64 */
[----:B------:R0:W-:Y:S04]  /*9bc0*/  @P0 LDGSTS.E.BYPASS.LTC128B.128 [R7+0x16400], desc[UR36][R2.64], !P4 ;  /* 0x1640000002070fae */ /* 0x0001e8000e101d64 */
[----:B------:R0:W-:Y:S04]  /*9bd0*/  @P0 LDGSTS.E.BYPASS.LTC128B.128 [R7+0x18400], desc[UR36][R2.64+0x40], !P3 ;  /* 0x1840004002070fae */ /* 0x0001e8000d901d64 */
[----:B-12---:R0:W-:Y:S02]  /*9be0*/  @P0 LDGSTS.E.BYPASS.LTC128B.128 [R7+0x1a400], desc[UR36][R2.64+0x80], !P2 ;  /* 0x1a40008002070fae */ /* 0x0061e4000d101d64 */
.L_x_98:
[----:B0-----:R-:W0:Y:S01]  /*9bf0*/  S2R R27, SR_TID.X ;  /* 0x00000000001b7919 */ /* 0x001e220000002100 */
[----:B------:R-:W-:Y:S01]  /*9c00*/  ISETP.GE.AND P0, PT, R8, 0x61, PT ;  /* 0x000000610800780c */ /* 0x000fe20003f06270 */
[----:B------:R-:W-:Y:S02]  /*9c10*/  IMAD.MOV.U32 R2, RZ, RZ, R14 ;  /* 0x000000ffff027224 */ /* 0x000fe400078e000e */
[----:B------:R-:W-:-:S10]  /*9c20*/  IMAD.MOV.U32 R3, RZ, RZ, R9 ;  /* 0x000000ffff037224 */ /* 0x000fd400078e0009 */
[----:B------:R-:W-:Y:S02]  /*9c30*/  @P0 LEA R5, R28, UR45, 0x1 ;  /* 0x0000002d1c050c11 */ /* 0x000fe4000f8e08ff */
[----:B0-----:R-:W-:-:S04]  /*9c40*/  SHF.L.U32 R27, R27, 0x3, RZ ;  /* 0x000000031b1b7819 */ /* 0x001fc800000006ff */
[----:B------:R-:W-:-:S05]  /*9c50*/  LOP3.LUT R27, R27, 0x18, RZ, 0xc0, !PT ;  /* 0x000000181b1b7812 */ /* 0x000fca00078ec0ff */
[----:B------:R-:W-:-:S05]  /*9c60*/  @P0 IMAD.WIDE.U32 R2, R27, 0x2, R2 ;  /* 0x000000021b020825 */ /* 0x000fca00078e0002 */
[----:B------:R-:W-:Y:S01]  /*9c70*/  @!PT LDS RZ, [RZ] ;  /* 0x00000000fffff984 */ /* 0x000fe20000000800 */
[----:B------:R-:W-:Y:S01]  /*9c80*/  @!PT LDS RZ, [RZ] ;  /* 0x00000000fffff984 */ /* 0x000fe20000000800 */
[----:B------:R-:W-:Y:S01]  /*9c90*/  @!PT LDS RZ, [RZ] ;  /* 0x00000000fffff984 */ /* 0x000fe20000000800 */
[----:B------:R0:W-:Y:S04]  /*9ca0*/  @P0 LDGSTS.E.BYPASS.LTC128B.128 [R5+0x16c00], desc[UR36][R2.64], !P4 ;  /* 0x16c0000002050fae */ /* 0x0001e8000e101d64 */
[----:B------:R0:W-:Y:S04]  /*9cb0*/  @P0 LDGSTS.E.BYPASS.LTC128B.128 [R5+0x18c00], desc[UR36][R2.64+0x40], !P3 ;  /* 0x18c0004002050fae */ /* 0x0001e8000d901d64 */
[----:B------:R0:W-:Y:S01]  /*9cc0*/  @P0 LDGSTS.E.BYPASS.LTC128B.128 [R5+0x1ac00], desc[UR36][R2.64+0x80], !P2 ;  /* 0x1ac0008002050fae */ /* 0x0001e2000d101d64 */
[----:B------:R-:W-:Y:S01]  /*9cd0*/  NOP ;  /* 0x0000000000007918 */ /* 0x000fe20000000000 */
[----:B------:R-:W-:Y:S02]  /*9ce0*/  SYNCS.ARRIVE.TRANS64.RED.A0T1 RZ, [UR45+0x2d830], RZ ;  /* 0x02d830ffffff79a7 */ /* 0x000fe4000820042d */
[----:B------:R-:W-:Y:S01]  /*9cf0*/  ARRIVES.LDGSTSBAR.64.TRANSCNT [UR45+0x2d830] ;  /* 0x02d83000ff0079b0 */ /* 0x000fe20008000aad */
[----:B------:R-:W-:Y:S01]  /*9d00*/  NOP ;  /* 0x0000000000007918 */ /* 0x000fe20000000000 */
[----:B------:R-:W-:-:S06]  /*9d10*/  ULOP3.LUT UR4, UR38, 0x2, URZ, 0xfc, !UPT ;  /* 0x0000000226047892 */ /* 0x000fcc000f8efc3f */
[----:B------:R-:W-:-:S04]  /*9d20*/  MOV R4, UR4 ;  /* 0x0000000400047c02 */ /* 0x000fc80008000f00 */
[----:B------:R-:W-:-:S13]  /*9d30*/  ISETP.NE.AND P1, PT, R4, 0x3, PT ;  /* 0x000000030400780c */ /* 0x000fda0003f25270 */
[----:B0-----:R-:W-:Y:S05]  /*9d40*/  @!P1 BRA `(.L_x_49) ;  /* 0x0000000000049947 */ /* 0x001fea0003800000 */
[----:B------:R-:W-:Y:S01]  /*9d50*/  BPT.TRAP 0x1 ;  /* 0x000000040000795c */ /* 0x000fe20000300000 */
.L_x_49:
[----:B------:R-:W-:Y:S01]  /*9d60*/  SYNCS.ARRIVE.TRANS64.A1T0 RZ, [UR45+0x2d830], RZ ;  /* 0x02d830ffffff79a7 */ /* 0x000fe2000810002d */
[----:B------:R-:W-:Y:S05]  /*9d70*/  WARPSYNC.ALL ;  /* 0x0000000000007948 */ /* 0x000fea0003800000 */
[----:B------:R-:W-:Y:S01]  /*9d80*/  UIADD3 UR5, UR45, 0xc400, URZ ;  /* 0x0000c4002d057890 */ /* 0x000fe2000fffe03f */
[----:B------:R-:W-:Y:S01]  /*9d90*/  R2UR UR4, R29 ;  /* 0x000000001d0472ca */ /* 0x000fe200000e0000 */
[----:B------:R-:W-:Y:S01]  /*9da0*/  ULDC.64 UR6, c[0x0][0x2d8] ;  /* 0x0000b60000067ab9 */ /* 0x000fe20000000a00 */
[----:B------:R-:W-:Y:S01]  /*9db0*/  SHF.R.S32.HI R22, RZ, 0x1f, R24 ;  /* 0x0000001fff167819 */ /* 0x000fe20000011418 */
[----:B------:R-:W-:Y:S02]  /*9dc0*/  ULOP3.LUT UP0, URZ, UR5, 0x1bf, URZ, 0xc0, !UPT ;  /* 0x000001bf053f7892 */ /* 0x000fe4000f80c03f */
[----:B------:R-:W-:Y:S01]  /*9dd0*/  UIMAD.WIDE.U32 UR40, UR42, UR6, URZ ;  /* 0x000000062a2872a5 */ /* 0x000fe2000f8e003f */
[----:B------:R-:W-:Y:S03]  /*9de0*/  BAR.SYNC.DEFER_BLOCKING 0x8, 0x200 ;  /* 0x0208000000007b1d */ /* 0x000fe60000010000 */
[----:B------:R-:W-:-:S04]  /*9df0*/  PLOP3.LUT P0, PT, PT, PT, UP0, 0x80, 0x0 ;  /* 0x000000000000781c */ /* 0x000fc80003f0f008 */
[----:B------:R-:W-:-:S04]  /*9e00*/  UIMAD UR4, UR4, UR6, URZ ;  /* 0x00000006040472a4 */ /* 0x000fc8000f8e023f */
[----:B------:R-:W-:-:S04]  /*9e10*/  UIMAD UR4, UR42, UR7, UR4 ;  /* 0x000000072a0472a4 */ /* 0x000fc8000f8e0204 */
[----:B------:R-:W-:Y:S01]  /*9e20*/  UIADD3 UR46, UR41, UR4, URZ ;  /* 0x00000004292e7290 */ /* 0x000fe2000fffe03f */
[----:B------:R-:W-:Y:S11]  /*9e30*/  @!P0 BRA `(.L_x_50) ;  /* 0x0000000000408947 */ /* 0x000ff60003800000 */
[----:B------:R-:W-:Y:S01]  /*9e40*/  MOV R2, 0x0 ;  /* 0x0000000000027802 */ /* 0x000fe20000000f00 */
[----:B------:R-:W-:Y:S01]  /*9e50*/  ULDC.64 UR6, c[0x4][0x88] ;  /* 0x0100220000067ab9 */ /* 0x000fe20000000a00 */
[----:B------:R-:W-:Y:S01]  /*9e60*/  ULDC.64 UR8, c[0x4][0x90] ;  /* 0x0100240000087ab9 */ /* 0x000fe20000000a00 */
[----:B------:R-:W-:Y:S01]  /*9e70*/  ULDC.64 UR4, c[0x4][0x20] ;  /* 0x0100080000047ab9 */ /* 0x000fe20000000a00 */
[----:B------:R-:W-:Y:S01]  /*9e80*/  IMAD.U32 R4, RZ, RZ, UR6 ;  /* 0x00000006ff047e24 */ /* 0x000fe2000f8e00ff */
[----:B------:R-:W-:Y:S01]  /*9e90*/  MOV R6, UR8 ;  /* 0x0000000800067c02 */ /* 0x000fe20008000f00 */
[----:B------:R-:W0:Y:S01]  /*9ea0*/  LDC.64 R2, c[0x4][R2] ;  /* 0x0100000002027b82 */ /* 0x000e220000000a00 */
[----:B------:R-:W-:Y:S01]  /*9eb0*/  IMAD.U32 R5, RZ, RZ, UR7 ;  /* 0x00000007ff057e24 */ /* 0x000fe2000f8e00ff */
[----:B------:R-:W-:Y:S01]  /*9ec0*/  MOV R11, UR5 ;  /* 0x00000005000b7c02 */ /* 0x000fe20008000f00 */
[----:B------:R-:W-:Y:S01]  /*9ed0*/  IMAD.U32 R7, RZ, RZ, UR9 ;  /* 0x00000009ff077e24 */ /* 0x000fe2000f8e00ff */
[----:B------:R-:W-:Y:S01]  /*9ee0*/  MOV R13, RZ ;  /* 0x000000ff000d7202 */ /* 0x000fe20000000f00 */
[----:B------:R-:W-:-:S02]  /*9ef0*/  IMAD.U32 R10, RZ, RZ, UR4 ;  /* 0x00000004ff0a7e24 */ /* 0x000fc4000f8e00ff */
[----:B------:R-:W-:Y:S02]  /*9f00*/  IMAD.MOV.U32 R8, RZ, RZ, 0x70 ;  /* 0x00000070ff087424 */ /* 0x000fe400078e00ff */
[----:B------:R-:W-:-:S07]  /*9f10*/  IMAD.MOV.U32 R12, RZ, RZ, 0x1 ;  /* 0x00000001ff0c7424 */ /* 0x000fce00078e00ff */
[----:B------:R-:W-:-:S07]  /*9f20*/  LEPC R20, `(.L_x_50) ;  /* 0x000000001014794e */ /* 0x000fce0000000000 */
[----:B0-----:R-:W-:Y:S05]  /*9f30*/  CALL.ABS.NOINC R2 ;  /* 0x0000000002007343 */ /* 0x001fea0003c00000 */
.L_x_50:
[----:B------:R-:W0:Y:S01]  /*9f40*/  LDC R20, c[0x0][0x448] ;  /* 0x00011200ff147b82 */ /* 0x000e220000000800 */
[----:B------:R-:W1:Y:S01]  /*9f50*/  S2R R21, SR_TID.X ;  /* 0x0000000000157919 */ /* 0x000e620000002100 */
[----:B------:R-:W-:Y:S01]  /*9f60*/  ULDC.64 UR4, c[0x0][0x2e0] ;  /* 0x0000b80000047ab9 */ /* 0x000fe20000000a00 */
[----:B------:R-:W-:Y:S01]  /*9f70*/  IMAD.U32 R4, RZ, RZ, UR40 ;  /* 0x00000028ff047e24 */ /* 0x000fe2000f8e00ff */
[----:B------:R-:W-:Y:S01]  /*9f80*/  ULDC.64 UR6, c[0x0][0x2c8] ;  /* 0x0000b20000067ab9 */ /* 0x000fe20000000a00 */
[----:B------:R-:W-:Y:S01]  /*9f90*/  IMAD R8, R22, UR4, RZ ;  /* 0x0000000416087c24 */ /* 0x000fe2000f8e02ff */
[----:B------:R-:W2:Y:S01]  /*9fa0*/  S2R R11, SR_TID.X ;  /* 0x00000000000b7919 */ /* 0x000ea20000002100 */
[----:B------:R-:W-:Y:S02]  /*9fb0*/  IMAD.U32 R5, RZ, RZ, UR41 ;  /* 0x00000029ff057e24 */ /* 0x000fe4000f8e00ff */
[----:B------:R-:W-:Y:S01]  /*9fc0*/  IMAD R5, R24, UR5, R8 ;  /* 0x0000000518057c24 */ /* 0x000fe2000f8e0208 */
[----:B------:R-:W3:Y:S01]  /*9fd0*/  S2R R22, SR_TID.X ;  /* 0x0000000000167919 */ /* 0x000ee20000002100 */
[----:B0-----:R-:W-:-:S02]  /*9fe0*/  ISETP.NE.AND P0, PT, R20, 0x1, PT ;  /* 0x000000011400780c */ /* 0x001fc40003f05270 */
[----:B-1----:R-:W-:-:S11]  /*9ff0*/  LOP3.LUT R21, R21, 0x7f, RZ, 0xc0, !PT ;  /* 0x0000007f15157812 */ /* 0x002fd600078ec0ff */
[----:B------:R-:W0:Y:S01]  /*a000*/  @P0 LDC R2, c[0x0][0x44c] ;  /* 0x00011300ff020b82 */ /* 0x000e220000000800 */
[----:B------:R-:W-:Y:S01]  /*a010*/  SHF.R.U32.HI R21, RZ, 0x2, R21 ;  /* 0x00000002ff157819 */ /* 0x000fe20000011615 */
[----:B--2---:R-:W-:Y:S01]  /*a020*/  IMAD.SHL.U32 R11, R11, 0x8, RZ ;  /* 0x000000080b0b7824 */ /* 0x004fe200078e00ff */
[----:B---3--:R-:W-:-:S03]  /*a030*/  LOP3.LUT R22, R22, 0x7f, RZ, 0xc0, !PT ;  /* 0x0000007f16167812 */ /* 0x008fc600078ec0ff */
[----:B------:R-:W-:Y:S01]  /*a040*/  IMAD.IADD R0, R23, 0x1, R21 ;  /* 0x0000000117007824 */ /* 0x000fe200078e0215 */
[----:B------:R-:W-:Y:S01]  /*a050*/  LOP3.LUT R11, R11, 0x18, RZ, 0xc0, !PT ;  /* 0x000000180b0b7812 */ /* 0x000fe200078ec0ff */
[----:B------:R-:W1:Y:S01]  /*a060*/  @P0 LDC R3, c[0x0][0x450] ;  /* 0x00011400ff030b82 */ /* 0x000e620000000800 */
[----:B------:R-:W2:Y:S01]  /*a070*/  S2R R21, SR_TID.X ;  /* 0x0000000000157919 */ /* 0x000ea20000002100 */
[----:B------:R-:W-:Y:S01]  /*a080*/  IMAD R7, R25, 0xc0, R0 ;  /* 0x000000c019077824 */ /* 0x000fe200078e0200 */
[----:B------:R-:W-:Y:S02]  /*a090*/  LOP3.LUT R11, R11, 0x20, RZ, 0xfc, !PT ;  /* 0x000000200b0b7812 */ /* 0x000fe400078efcff */
[----:B------:R-:W-:Y:S01]  /*a0a0*/  SHF.R.U32.HI R22, RZ, 0x2, R22 ;  /* 0x00000002ff167819 */ /* 0x000fe20000011616 */
[----:B------:R-:W-:Y:S02]  /*a0b0*/  IMAD.MOV.U32 R6, RZ, RZ, R7 ;  /* 0x000000ffff067224 */ /* 0x000fe400078e0007 */
[----:B------:R-:W3:Y:S01]  /*a0c0*/  @P0 LDC R9, c[0x0][0x450] ;  /* 0x00011400ff090b82 */ /* 0x000ee20000000800 */
[----:B------:R-:W-:-:S02]  /*a0d0*/  VIADD R8, R7, 0x80 ;  /* 0x0000008007087836 */ /* 0x000fc40000000000 */
[----:B0-----:R-:W-:Y:S01]  /*a0e0*/  @P0 IMAD.HI.U32 R0, R7, R2, RZ ;  /* 0x0000000207000227 */ /* 0x001fe200078e00ff */
[----:B------:R-:W-:-:S04]  /*a0f0*/  MOV R2, R4 ;  /* 0x0000000400027202 */ /* 0x000fc80000000f00 */
[----:B-1----:R-:W-:Y:S02]  /*a100*/  @P0 SHF.R.U32.HI R6, RZ, R3, R0 ;  /* 0x00000003ff060219 */ /* 0x002fe40000011600 */
[----:B------:R-:W0:Y:S01]  /*a110*/  @P0 LDC R0, c[0x0][0x44c] ;  /* 0x00011300ff000b82 */ /* 0x000e220000000800 */
[----:B------:R-:W-:-:S03]  /*a120*/  MOV R3, UR46 ;  /* 0x0000002e00037c02 */ /* 0x000fc60008000f00 */
[----:B------:R-:W-:Y:S01]  /*a130*/  IMAD.WIDE.U32 R2, R24, UR4, R2 ;  /* 0x0000000418027c25 */ /* 0x000fe2000f8e0002 */
[----:B------:R-:W-:-:S03]  /*a140*/  ULDC.64 UR4, c[0x0][0x2d0] ;  /* 0x0000b40000047ab9 */ /* 0x000fc60000000a00 */
[----:B--2---:R-:W-:Y:S01]  /*a150*/  IMAD.SHL.U32 R21, R21, 0x8, RZ ;  /* 0x0000000815157824 */ /* 0x004fe200078e00ff */
[----:B------:R-:W-:-:S04]  /*a160*/  IADD3 R3, R3, R5, RZ ;  /* 0x0000000503037210 */ /* 0x000fc80007ffe0ff */
[----:B------:R-:W-:Y:S01]  /*a170*/  LOP3.LUT R21, R21, 0x18, RZ, 0xc0, !PT ;  /* 0x0000001815157812 */ /* 0x000fe200078ec0ff */
[----:B0-----:R-:W-:-:S04]  /*a180*/  @P0 IMAD.HI.U32 R4, R8, R0, RZ ;  /* 0x0000000008040227 */ /* 0x001fc800078e00ff */
[----:B------:R-:W-:Y:S01]  /*a190*/  IMAD.MOV.U32 R0, RZ, RZ, R8 ;  /* 0x000000ffff007224 */ /* 0x000fe200078e0008 */
[----:B---3--:R-:W-:Y:S01]  /*a1a0*/  @P0 SHF.R.U32.HI R0, RZ, R9, R4 ;  /* 0x00000009ff000219 */ /* 0x008fe20000011604 */
[--C-:B------:R-:W-:Y:S01]  /*a1b0*/  IMAD.MOV R9, RZ, RZ, -R6.reuse ;  /* 0x000000ffff097224 */ /* 0x100fe200078e0a06 */
[----:B------:R-:W-:-:S03]  /*a1c0*/  SHF.R.S32.HI R4, RZ, 0x1f, R6 ;  /* 0x0000001fff047819 */ /* 0x000fc60000011406 */
[----:B------:R-:W-:Y:S02]  /*a1d0*/  IMAD R7, R20, R9, R7 ;  /* 0x0000000914077224 */ /* 0x000fe400078e0207 */
[----:B------:R-:W-:-:S04]  /*a1e0*/  IMAD R5, R4, UR4, RZ ;  /* 0x0000000404057c24 */ /* 0x000fc8000f8e02ff */
[C---:B------:R-:W-:Y:S02]  /*a1f0*/  IMAD R9, R6.reuse, UR5, R5 ;  /* 0x0000000506097c24 */ /* 0x040fe4000f8e0205 */
[----:B------:R-:W-:-:S04]  /*a200*/  IMAD.WIDE.U32 R4, R6, UR4, R2 ;  /* 0x0000000406047c25 */ /* 0x000fc8000f8e0002 */
[----:B------:R-:W-:Y:S01]  /*a210*/  IMAD.IADD R5, R5, 0x1, R9 ;  /* 0x0000000105057824 */ /* 0x000fe200078e0209 */
[C---:B------:R-:W-:Y:S01]  /*a220*/  IADD3 R9, -R0.reuse, RZ, RZ ;  /* 0x000000ff00097210 */ /* 0x040fe20007ffe1ff */
[----:B------:R-:W-:-:S04]  /*a230*/  IMAD.WIDE.U32 R2, R0, UR4, R2 ;  /* 0x0000000400027c25 */ /* 0x000fc8000f8e0002 */
[----:B------:R-:W-:Y:S01]  /*a240*/  IMAD R6, R20, R9, R8 ;  /* 0x0000000914067224 */ /* 0x000fe200078e0208 */
[----:B------:R-:W-:Y:S01]  /*a250*/  SHF.R.S32.HI R9, RZ, 0x1f, R0 ;  /* 0x0000001fff097819 */ /* 0x000fe20000011400 */
[----:B------:R-:W-:Y:S01]  /*a260*/  IMAD.WIDE.U32 R4, R7, UR6, R4 ;  /* 0x0000000607047c25 */ /* 0x000fe2000f8e0004 */
[----:B------:R-:W-:-:S03]  /*a270*/  SHF.R.S32.HI R8, RZ, 0x1f, R7 ;  /* 0x0000001fff087819 */ /* 0x000fc60000011407 */
[----:B------:R-:W-:Y:S02]  /*a280*/  IMAD R9, R9, UR4, RZ ;  /* 0x0000000409097c24 */ /* 0x000fe4000f8e02ff */
[----:B------:R-:W-:Y:S02]  /*a290*/  IMAD R8, R8, UR6, RZ ;  /* 0x0000000608087c24 */ /* 0x000fe4000f8e02ff */
[----:B------:R-:W-:Y:S01]  /*a2a0*/  IMAD R9, R0, UR5, R9 ;  /* 0x0000000500097c24 */ /* 0x000fe2000f8e0209 */
[----:B------:R-:W-:Y:S01]  /*a2b0*/  ULDC.64 UR4, c[0x0][0x280] ;  /* 0x0000a00000047ab9 */ /* 0x000fe20000000a00 */
[----:B------:R-:W-:Y:S01]  /*a2c0*/  IMAD R0, R7, UR7, R8 ;  /* 0x0000000707007c24 */ /* 0x000fe2000f8e0208 */
[----:B------:R-:W-:Y:S01]  /*a2d0*/  SHF.R.S32.HI R7, RZ, 0x1f, R6 ;  /* 0x0000001fff077819 */ /* 0x000fe20000011406 */
[----:B------:R-:W-:Y:S02]  /*a2e0*/  IMAD.IADD R3, R3, 0x1, R9 ;  /* 0x0000000103037824 */ /* 0x000fe400078e0209 */
[----:B------:R-:W-:-:S02]  /*a2f0*/  IMAD.IADD R9, R5, 0x1, R0 ;  /* 0x0000000105097824 */ /* 0x000fc400078e0200 */
[----:B------:R-:W-:Y:S02]  /*a300*/  IMAD R7, R7, UR6, RZ ;  /* 0x0000000607077c24 */ /* 0x000fe4000f8e02ff */
[----:B------:R-:W-:-:S04]  /*a310*/  IMAD.WIDE.U32 R2, R6, UR6, R2 ;  /* 0x0000000606027c25 */ /* 0x000fc8000f8e0002 */
[----:B------:R-:W-:Y:S01]  /*a320*/  IMAD R8, R6, UR7, R7 ;  /* 0x0000000706087c24 */ /* 0x000fe2000f8e0207 */
[----:B------:R-:W-:-:S04]  /*a330*/  LEA R7, P0, R4, UR4, 0x1 ;  /* 0x0000000404077c11 */ /* 0x000fc8000f8008ff */
[----:B------:R-:W-:Y:S02]  /*a340*/  LEA.HI.X R9, R4, UR5, R9, 0x1, P0 ;  /* 0x0000000504097c11 */ /* 0x000fe400080f0c09 */
[----:B------:R-:W-:Y:S02]  /*a350*/  IADD3 R3, R3, R8, RZ ;  /* 0x0000000803037210 */ /* 0x000fe40007ffe0ff */
[C---:B------:R-:W-:Y:S01]  /*a360*/  LEA R10, P0, R2.reuse, UR4, 0x1 ;  /* 0x00000004020a7c11 */ /* 0x040fe2000f8008ff */
[----:B------:R-:W-:Y:S02]  /*a370*/  ULDC UR4, c[0x0][0x2b8] ;  /* 0x0000ae0000047ab9 */ /* 0x000fe40000000800 */
[----:B------:R-:W-:Y:S02]  /*a380*/  ISETP.GE.AND P3, PT, R27, UR4, PT ;  /* 0x000000041b007c0c */ /* 0x000fe4000bf66270 */
[----:B------:R-:W-:Y:S01]  /*a390*/  LEA.HI.X R8, R2, UR5, R3, 0x1, P0 ;  /* 0x0000000502087c11 */ /* 0x000fe200080f0c03 */
[----:B------:R-:W-:Y:S01]  /*a3a0*/  UMOV UR5, 0xffffffff ;  /* 0xffffffff00057882 */ /* 0x000fe20000000000 */
[----:B------:R-:W-:-:S02]  /*a3b0*/  ISETP.GE.AND P0, PT, R11, UR4, PT ;  /* 0x000000040b007c0c */ /* 0x000fc4000bf06270 */
[----:B------:R-:W-:-:S04]  /*a3c0*/  LOP3.LUT R11, R21, 0x40, RZ, 0xfc, !PT ;  /* 0x00000040150b7812 */ /* 0x000fc800078efcff */
[----:B------:R-:W-:Y:S01]  /*a3d0*/  ISETP.GE.AND P1, PT, R11, UR4, PT ;  /* 0x000000040b007c0c */ /* 0x000fe2000bf26270 */
[----:B------:R-:W-:-:S12]  /*a3e0*/  BRA.DIV UR5, `(.L_x_51) ;  /* 0x0000002605907947 */ /* 0x000fd8000b800000 */
[----:B------:R-:W0:Y:S01]  /*a3f0*/  SHFL.IDX PT, R2, R9, RZ, 0x1c1f ;  /* 0x001c1fff09027589 */ /* 0x000e2200000e0000 */
[----:B------:R-:W-:Y:S01]  /*a400*/  ULDC UR4, c[0x0][0x288] ;  /* 0x0000a20000047ab9 */ /* 0x000fe20000000800 */
[----:B------:R-:W-:Y:S01]  /*a410*/  IMAD R0, R25, 0xc0, R22 ;  /* 0x000000c019007824 */ /* 0x000fe200078e0216 */
[----:B------:R-:W-:Y:S01]  /*a420*/  MOV R24, 0x1 ;  /* 0x0000000100187802 */ /* 0x000fe20000000f00 */
[----:B------:R-:W1:Y:S01]  /*a430*/  SHFL.IDX PT, R14, R7, RZ, 0x1c1f ;  /* 0x001c1fff070e7589 */ /* 0x000e6200000e0000 */
[----:B------:R-:W-:Y:S02]  /*a440*/  IMAD R6, R20, UR4, RZ ;  /* 0x0000000414067c24 */ /* 0x000fe4000f8e02ff */
[C---:B------:R-:W-:Y:S01]  /*a450*/  VIADD R11, R0.reuse, 0x20 ;  /* 0x00000020000b7836 */ /* 0x040fe20000000000 */
[----:B------:R-:W-:Y:S02]  /*a460*/  SHFL.IDX PT, R5, R9, 0x1, 0x1c1f ;  /* 0x003c1f0009057f89 */ /* 0x000fe400000e0000 */
[----:B------:R-:W-:-:S02]  /*a470*/  ISETP.GE.AND P2, PT, R0, R6, PT ;  /* 0x000000060000720c */ /* 0x000fc40003f46270 */
[----:B------:R-:W2:Y:S11]  /*a480*/  SHFL.IDX PT, R4, R7, 0x1, 0x1c1f ;  /* 0x003c1f0007047f89 */ /* 0x000eb600000e0000 */
[----:B------:R-:W-:-:S02]  /*a490*/  @!P2 LEA R21, R28, UR45, 0x1 ;  /* 0x0000002d1c15ac11 */ /* 0x000fc4000f8e08ff */
[----:B0-----:R-:W-:Y:S01]  /*a4a0*/  MOV R3, R2 ;  /* 0x0000000200037202 */ /* 0x001fe20000000f00 */
[----:B-1----:R-:W-:Y:S02]  /*a4b0*/  IMAD.MOV.U32 R2, RZ, RZ, R14 ;  /* 0x000000ffff027224 */ /* 0x002fe400078e000e */
[----:B------:R-:W-:Y:S02]  /*a4c0*/  SHFL.IDX PT, R14, R10, 0x1, 0x1c1f ;  /* 0x003c1f000a0e7f89 */ /* 0x000fe400000e0000 */
[----:B------:R-:W-:-:S05]  /*a4d0*/  @!P2 IMAD.WIDE.U32 R2, R27, 0x2, R2 ;  /* 0x000000021b02a825 */ /* 0x000fca00078e0002 */
[----:B------:R-:W-:Y:S04]  /*a4e0*/  @!P2 LDGSTS.E.BYPASS.LTC128B.128 [R21+0xc400], desc[UR36][R2.64], !P3 ;  /* 0x0c4000000215afae */ /* 0x000fe8000d901d64 */
[----:B------:R-:W-:Y:S04]  /*a4f0*/  @!P2 LDGSTS.E.BYPASS.LTC128B.128 [R21+0xf400], desc[UR36][R2.64+0x40], !P0 ;  /* 0x0f4000400215afae */ /* 0x000fe8000c101d64 */
[----:B------:R0:W-:Y:S01]  /*a500*/  @!P2 LDGSTS.E.BYPASS.LTC128B.128 [R21+0x12400], desc[UR36][R2.64+0x80], !P1 ;  /* 0x124000800215afae */ /* 0x0001e2000c901d64 */
[-C--:B------:R-:W-:Y:S02]  /*a510*/  ISETP.GE.AND P2, PT, R11, R6.reuse, PT ;  /* 0x000000060b00720c */ /* 0x080fe40003f46270 */
[----:B------:R-:W-:Y:S01]  /*a520*/  IADD3 R11, R0, 0x40, RZ ;  /* 0x00000040000b7810 */ /* 0x000fe20007ffe0ff */
[----:B0-----:R-:W-:Y:S10]  /*a530*/  SHFL.IDX PT, R3, R9, 0x2, 0x1c1f ;  /* 0x005c1f0009037f89 */ /* 0x001ff400000e0000 */
[----:B--2---:R-:W-:Y:S01]  /*a540*/  @!P2 IMAD.WIDE.U32 R4, R27, 0x2, R4 ;  /* 0x000000021b04a825 */ /* 0x004fe200078e0004 */
[----:B------:R-:W-:Y:S01]  /*a550*/  @!P2 LEA R25, R28, UR45, 0x1 ;  /* 0x0000002d1c19ac11 */ /* 0x000fe2000f8e08ff */
[----:B------:R-:W0:Y:S04]  /*a560*/  SHFL.IDX PT, R2, R7, 0x2, 0x1c1f ;  /* 0x005c1f0007027f89 */ /* 0x000e2800000e0000 */
[----:B------:R-:W-:Y:S04]  /*a570*/  @!P2 LDGSTS.E.BYPASS.LTC128B.128 [R25+0xcc00], desc[UR36][R4.64], !P3 ;  /* 0x0cc000000419afae */ /* 0x000fe8000d901d64 */
[----:B------:R-:W-:Y:S04]  /*a580*/  @!P2 LDGSTS.E.BYPASS.LTC128B.128 [R25+0xfc00], desc[UR36][R4.64+0x40], !P0 ;  /* 0x0fc000400419afae */ /* 0x000fe8000c101d64 */
[----:B------:R1:W-:Y:S01]  /*a590*/  @!P2 LDGSTS.E.BYPASS.LTC128B.128 [R25+0x12c00], desc[UR36][R4.64+0x80], !P1 ;  /* 0x12c000800419afae */ /* 0x0003e2000c901d64 */
[----:B------:R-:W-:Y:S01]  /*a5a0*/  ISETP.GE.AND P2, PT, R11, R6, PT ;  /* 0x000000060b00720c */ /* 0x000fe20003f46270 */
[----:B------:R-:W-:-:S02]  /*a5b0*/  VIADD R11, R0, 0x60 ;  /* 0x00000060000b7836 */ /* 0x000fc40000000000 */
[----:B-1----:R-:W-:Y:S10]  /*a5c0*/  SHFL.IDX PT, R5, R9, 0x3, 0x1c1f ;  /* 0x007c1f0009057f89 */ /* 0x002ff400000e0000 */
[----:B0-----:R-:W-:Y:S01]  /*a5d0*/  @!P2 IMAD.WIDE.U32 R2, R27, 0x2, R2 ;  /* 0x000000021b02a825 */ /* 0x001fe200078e0002 */
[----:B------:R-:W-:Y:S01]  /*a5e0*/  @!P2 LEA R21, R28, UR45, 0x1 ;  /* 0x0000002d1c15ac11 */ /* 0x000fe2000f8e08ff */
[----:B------:R0:W1:Y:S04]  /*a5f0*/  SHFL.IDX PT, R4, R7, 0x3, 0x1c1f ;  /* 0x007c1f0007047f89 */ /* 0x00006800000e0000 */
[----:B------:R-:W-:Y:S04]  /*a600*/  @!P2 LDGSTS.E.BYPASS.LTC128B.128 [R21+0xd400], desc[UR36][R2.64], !P3 ;  /* 0x0d4000000215afae */ /* 0x000fe8000d901d64 */
[----:B------:R-:W-:Y:S01]  /*a610*/  @!P2 LDGSTS.E.BYPASS.LTC128B.128 [R21+0x10400], desc[UR36][R2.64+0x40], !P0 ;  /* 0x104000400215afae */ /* 0x000fe2000c101d64 */
[----:B0-----:R-:W-:-:S03]  /*a620*/  VIADD R7, R0, 0x80 ;  /* 0x0000008000077836 */ /* 0x001fc60000000000 */
[----:B------:R0:W-:Y:S01]  /*a630*/  @!P2 LDGSTS.E.BYPASS.LTC128B.128 [R21+0x13400], desc[UR36][R2.64+0x80], !P1 ;  /* 0x134000800215afae */ /* 0x0001e2000c901d64 */
[----:B------:R-:W-:-:S03]  /*a640*/  ISETP.GE.AND P2, PT, R11, R6, PT ;  /* 0x000000060b00720c */ /* 0x000fc60003f46270 */
[----:B0-----:R-:W-:Y:S10]  /*a650*/  SHFL.IDX PT, R3, R8, RZ, 0x1c1f ;  /* 0x001c1fff08037589 */ /* 0x001ff400000e0000 */
[----:B-1----:R-:W-:Y:S01]  /*a660*/  @!P2 IMAD.WIDE.U32 R4, R27, 0x2, R4 ;  /* 0x000000021b04a825 */ /* 0x002fe200078e0004 */
[----:B------:R-:W-:Y:S01]  /*a670*/  @!P2 LEA R25, R28, UR45, 0x1 ;  /* 0x0000002d1c19ac11 */ /* 0x000fe2000f8e08ff */
[----:B------:R-:W0:Y:S04]  /*a680*/  SHFL.IDX PT, R2, R10, RZ, 0x1c1f ;  /* 0x001c1fff0a027589 */ /* 0x000e2800000e0000 */
[----:B------:R-:W-:Y:S04]  /*a690*/  @!P2 LDGSTS.E.BYPASS.LTC128B.128 [R25+0xdc00], desc[UR36][R4.64], !P3 ;  /* 0x0dc000000419afae */ /* 0x000fe8000d901d64 */
[----:B------:R-:W-:Y:S04]  /*a6a0*/  @!P2 LDGSTS.E.BYPASS.LTC128B.128 [R25+0x10c00], desc[UR36][R4.64+0x40], !P0 ;  /* 0x10c000400419afae */ /* 0x000fe8000c101d64 */
[----:B------:R1:W-:Y:S01]  /*a6b0*/  @!P2 LDGSTS.E.BYPASS.LTC128B.128 [R25+0x13c00], desc[UR36][R4.64+0x80], !P1 ;  /* 0x13c000800419afae */ /* 0x0003e2000c901d64 */
[----:B------:R-:W-:-:S03]  /*a6c0*/  ISETP.GE.AND P2, PT, R7, R6, PT ;  /* 0x000000060700720c */ /* 0x000fc60003f46270 */
[----:B-1----:R1:W2:Y:S10]  /*a6d0*/  SHFL.IDX PT, R4, R8, 0x1, 0x1c1f ;  /* 0x003c1f0008047f89 */ /* 0x0022b400000e0000 */
[----:B0-----:R-:W-:Y:S01]  /*a6e0*/  @!P2 IMAD.WIDE.U32 R2, R27, 0x2, R2 ;  /* 0x000000021b02a825 */ /* 0x001fe200078e0002 */
[----:B------:R-:W-:-:S05]  /*a6f0*/  @!P2 LEA R7, R28, UR45, 0x1 ;  /* 0x0000002d1c07ac11 */ /* 0x000fca000f8e08ff */
[----:B------:R1:W-:Y:S04]  /*a700*/  @!P2 LDGSTS.E.BYPASS.LTC128B.128 [R7+0xe400], desc[UR36][R2.64], !P3 ;  /* 0x0e4000000207afae */ /* 0x0003e8000d901d64 */
[----:B------:R1:W-:Y:S04]  /*a710*/  @!P2 LDGSTS.E.BYPASS.LTC128B.128 [R7+0x11400], desc[UR36][R2.64+0x40], !P0 ;  /* 0x114000400207afae */ /* 0x0003e8000c101d64 */
[----:B------:R1:W-:Y:S02]  /*a720*/  @!P2 LDGSTS.E.BYPASS.LTC128B.128 [R7+0x14400], desc[UR36][R2.64+0x80], !P1 ;  /* 0x144000800207afae */ /* 0x0003e4000c901d64 */
.L_x_111:
[----:B------:R-:W-:Y:S01]  /*a730*/  VIADD R5, R0, 0xa0 ;  /* 0x000000a000057836 */ /* 0x000fe20000000000 */
[----:B------:R-:W-:Y:S01]  /*a740*/  BSSY B0, `(.L_x_52) ;  /* 0x000000d000007945 */ /* 0x000fe20003800000 */
[----:B-1----:R-:W-:Y:S01]  /*a750*/  IMAD.MOV.U32 R2, RZ, RZ, R14 ;  /* 0x000000ffff027224 */ /* 0x002fe200078e000e */
[----:B--2---:R-:W-:Y:S02]  /*a760*/  MOV R3, R4 ;  /* 0x0000000400037202 */ /* 0x004fe40000000f00 */
[----:B------:R-:W-:-:S13]  /*a770*/  ISETP.GE.AND P2, PT, R5, R6, PT ;  /* 0x000000060500720c */ /* 0x000fda0003f46270 */
[----:B------:R-:W-:Y:S05]  /*a780*/  @P2 BRA `(.L_x_53) ;  /* 0x0000000000202947 */ /* 0x000fea0003800000 */
[----:B------:R-:W-:Y:S01]  /*a790*/  IMAD.WIDE.U32 R2, R27, 0x2, R2 ;  /* 0x000000021b027825 */ /* 0x000fe200078e0002 */
[----:B------:R-:W-:-:S05]  /*a7a0*/  LEA R5, R28, UR45, 0x1 ;  /* 0x0000002d1c057c11 */ /* 0x000fca000f8e08ff */
[----:B------:R-:W-:Y:S01]  /*a7b0*/  @!PT LDS RZ, [RZ] ;  /* 0x00000000fffff984 */ /* 0x000fe20000000800 */
[----:B------:R-:W-:Y:S01]  /*a7c0*/  @!PT LDS RZ, [RZ] ;  /* 0x00000000fffff984 */ /* 0x000fe20000000800 */
[----:B------:R-:W-:Y:S01]  /*a7d0*/  @!PT LDS RZ, [RZ] ;  /* 0x00000000fffff984 */ /* 0x000fe20000000800 */
[----:B------:R0:W-:Y:S04]  /*a7e0*/  LDGSTS.E.BYPASS.LTC128B.128 [R5+0xec00], desc[UR36][R2.64], !P3 ;  /* 0x0ec0000002057fae */ /* 0x0001e8000d901d64 */
[----:B------:R0:W-:Y:S04]  /*a7f0*/  LDGSTS.E.BYPASS.LTC128B.128 [R5+0x11c00], desc[UR36][R2.64+0x40], !P0 ;  /* 0x11c0004002057fae */ /* 0x0001e8000c101d64 */
[----:B------:R0:W-:Y:S02]  /*a800*/  LDGSTS.E.BYPASS.LTC128B.128 [R5+0x14c00], desc[UR36][R2.64+0x80], !P1 ;  /* 0x14c0008002057fae */ /* 0x0001e4000c901d64 */
.L_x_53:
[----:B------:R-:W-:Y:S05]  /*a810*/  BSYNC B0 ;  /* 0x0000000000007941 */ /* 0x000fea0003800000 */
.L_x_52:
[----:B------:R-:W-:Y:S01]  /*a820*/  NOP ;  /* 0x0000000000007918 */ /* 0x000fe20000000000 */
[----:B------:R-:W-:Y:S01]  /*a830*/  SYNCS.ARRIVE.TRANS64.RED.A0T1 RZ, [UR45+0x2d800], RZ ;  /* 0x02d800ffffff79a7 */ /* 0x000fe2000820042d */
[----:B------:R-:W-:Y:S01]  /*a840*/  IMAD.MOV.U32 R0, RZ, RZ, 0x1 ;  /* 0x00000001ff007424 */ /* 0x000fe200078e00ff */
[----:B------:R-:W-:Y:S04]  /*a850*/  ARRIVES.LDGSTSBAR.64.TRANSCNT [UR45+0x2d800] ;  /* 0x02d80000ff0079b0 */ /* 0x000fe80008000aad */
[----:B------:R-:W-:Y:S01]  /*a860*/  SHF.L.U32 R0, R0, 0x1f, RZ ;  /* 0x0000001f00007819 */ /* 0x000fe200000006ff */
[----:B------:R-:W-:Y:S01]  /*a870*/  NOP ;  /* 0x0000000000007918 */ /* 0x000fe20000000000 */
[----:B------:R-:W-:Y:S02]  /*a880*/  SYNCS.ARRIVE.TRANS64.A1T0 RZ, [UR45+0x2d800], RZ ;  /* 0x02d800ffffff79a7 */ /* 0x000fe4000810002d */
[----:B------:R-:W1:Y:S02]  /*a890*/  SYNCS.PHASECHK.TRANS64.TRYWAIT P0, [UR45+0x2d820], R0 ;  /* 0x02d82000ff0075a7 */ /* 0x000e64000800016d */
[----:B-1----:R-:W-:Y:S05]  /*a8a0*/  @!P0 BRA `(.L_x_54) ;  /* 0x0000002800488947 */ /* 0x002fea0003800000 */
.L_x_112:
[----:B------:R-:W-:Y:S01]  /*a8b0*/  UIADD3 UR4, UR49, -0x2, URZ ;  /* 0xfffffffe31047890 */ /* 0x000fe2000fffe03f */
[----:B------:R-:W-:-:S03]  /*a8c0*/  IMAD.MOV.U32 R21, RZ, RZ, RZ ;  /* 0x000000ffff157224 */ /* 0x000fc600078e00ff */
[----:B------:R-:W-:-:S06]  /*a8d0*/  UISETP.GE.AND UP0, UPT, UR4, UR48, UPT ;  /* 0x000000300400728c */ /* 0x000fcc000bf06270 */
[----:B------:R-:W-:-:S13]  /*a8e0*/  PLOP3.LUT P0, PT, PT, PT, UP0, 0x80, 0x0 ;  /* 0x000000000000781c */ /* 0x000fda0003f0f008 */
[----:B------:R-:W-:Y:S05]  /*a8f0*/  @!P0 BRA `(.L_x_55) ;  /* 0x0000000c00e08947 */ /* 0x000fea0003800000 */
[----:B0-----:R-:W0:Y:S01]  /*a900*/  S2R R2, SR_TID.X ;  /* 0x0000000000027919 */ /* 0x001e220000002100 */
[----:B------:R-:W-:Y:S01]  /*a910*/  UIADD3 UR4, UR47, 0x1, URZ ;  /* 0x000000012f047890 */ /* 0x000fe2000fffe03f */
[----:B------:R-:W-:Y:S01]  /*a920*/  LOP3.LUT R3, RZ, UR44, RZ, 0x33, !PT ;  /* 0x0000002cff037c12 */ /* 0x000fe2000f8e33ff */
[----:B------:R-:W-:Y:S01]  /*a930*/  BSSY B0, `(.L_x_55) ;  /* 0x00000f4000007945 */ /* 0x000fe20003800000 */
[----:B------:R-:W1:Y:S01]  /*a940*/  S2R R4, SR_TID.X ;  /* 0x0000000000047919 */ /* 0x000e620000002100 */
[----:B------:R-:W-:Y:S01]  /*a950*/  UIMAD UR4, UR4, UR39, URZ ;  /* 0x00000027040472a4 */ /* 0x000fe2000f8e023f */
[----:B------:R-:W-:Y:S02]  /*a960*/  IMAD.MOV.U32 R22, RZ, RZ, 0x1 ;  /* 0x00000001ff167424 */ /* 0x000fe400078e00ff */
[----:B------:R-:W-:-:S03]  /*a970*/  IMAD.MOV.U32 R20, RZ, RZ, RZ ;  /* 0x000000ffff147224 */ /* 0x000fc600078e00ff */
[----:B------:R-:W-:Y:S01]  /*a980*/  LOP3.LUT R0, RZ, UR4, RZ, 0x33, !PT ;  /* 0x00000004ff007c12 */ /* 0x000fe2000f8e33ff */
[----:B------:R-:W-:-:S03]  /*a990*/  ULDC UR4, c[0x0][0x2f4] ;  /* 0x0000bd0000047ab9 */ /* 0x000fc60000000800 */
[----:B------:R-:W-:-:S04]  /*a9a0*/  VIMNMX R0, R0, R3, !PT ;  /* 0x0000000300007248 */ /* 0x000fc80007fe0100 */
[----:B------:R-:W-:Y:S02]  /*a9b0*/  IADD3 R26, -R0, -0x2, RZ ;  /* 0xfffffffe001a7810 */ /* 0x000fe40007ffe1ff */
[----:B0-----:R-:W-:-:S04]  /*a9c0*/  LOP3.LUT R2, R2, 0x7f, RZ, 0xc0, !PT ;  /* 0x0000007f02027812 */ /* 0x001fc800078ec0ff */
[----:B------:R-:W-:Y:S01]  /*a9d0*/  SHF.R.U32.HI R2, RZ, 0x2, R2 ;  /* 0x00000002ff027819 */ /* 0x000fe20000011602 */
[----:B-1----:R-:W-:-:S03]  /*a9e0*/  IMAD.SHL.U32 R4, R4, 0x8, RZ ;  /* 0x0000000804047824 */ /* 0x002fc600078e00ff */
[----:B------:R-:W-:Y:S02]  /*a9f0*/  IADD3 R19, R23, R19, R2 ;  /* 0x0000001317137210 */ /* 0x000fe40007ffe002 */
[----:B------:R-:W-:Y:S02]  /*aa00*/  IADD3 R3, -R2, UR43, RZ ;  /* 0x0000002b02037c10 */ /* 0x000fe4000fffe1ff */
[----:B------:R-:W0:Y:S01]  /*aa10*/  S2R R2, SR_TID.X ;  /* 0x0000000000027919 */ /* 0x000e220000002100 */
[----:B------:R-:W-:Y:S02]  /*aa20*/  LOP3.LUT R4, R4, 0x18, RZ, 0xc0, !PT ;  /* 0x0000001804047812 */ /* 0x000fe400078ec0ff */
[----:B------:R-:W-:Y:S01]  /*aa30*/  IADD3 R19, R19, -0x180, RZ ;  /* 0xfffffe8013137810 */ /* 0x000fe20007ffe0ff */
[----:B------:R-:W-:Y:S01]  /*aa40*/  IMAD R3, R0, 0x80, R3 ;  /* 0x0000008000037824 */ /* 0x000fe200078e0203 */
[----:B------:R-:W-:-:S03]  /*aa50*/  LOP3.LUT R4, R4, 0x20, RZ, 0xfc, !PT ;  /* 0x0000002004047812 */ /* 0x000fc600078efcff */
[----:B------:R-:W-:Y:S01]  /*aa60*/  IMAD R10, R0, -0x80, R19 ;  /* 0xffffff80000a7824 */ /* 0x000fe200078e0213 */
[----:B------:R-:W-:Y:S02]  /*aa70*/  ISETP.GE.AND P2, PT, R4, UR4, PT ;  /* 0x0000000404007c0c */ /* 0x000fe4000bf46270 */
[----:B------:R-:W-:Y:S02]  /*aa80*/  IADD3 R0, R3, 0x100, RZ ;  /* 0x0000010003007810 */ /* 0x000fe40007ffe0ff */
[----:B0-----:R-:W-:-:S04]  /*aa90*/  SHF.L.U32 R2, R2, 0x3, RZ ;  /* 0x0000000302027819 */ /* 0x001fc800000006ff */
[----:B------:R-:W-:-:S04]  /*aaa0*/  LOP3.LUT R2, R2, 0x18, RZ, 0xc0, !PT ;  /* 0x0000001802027812 */ /* 0x000fc800078ec0ff */
[C---:B------:R-:W-:Y:S02]  /*aab0*/  ISETP.GE.AND P3, PT, R2.reuse, UR4, PT ;  /* 0x0000000402007c0c */ /* 0x040fe4000bf66270 */
[----:B------:R-:W-:-:S04]  /*aac0*/  LOP3.LUT R2, R2, 0x40, RZ, 0xfc, !PT ;  /* 0x0000004002027812 */ /* 0x000fc800078efcff */
[----:B------:R-:W-:-:S13]  /*aad0*/  ISETP.GE.AND P1, PT, R2, UR4, PT ;  /* 0x0000000402007c0c */ /* 0x000fda000bf26270 */
.L_x_68:
[----:B------:R-:W2:Y:S01]  /*aae0*/  LDL R7, [R1+0x4] ;  /* 0x0000040001077983 */ /* 0x000ea20000100800 */
[----:B------:R-:W0:Y:S03]  /*aaf0*/  LDC R2, c[0x0][0x430] ;  /* 0x00010c00ff027b82 */ /* 0x000e260000000800 */
[----:B------:R-:W3:Y:S01]  /*ab00*/  LDL R6, [R1] ;  /* 0x0000000001067983 */ /* 0x000ee20000100800 */
[----:B------:R-:W-:Y:S01]  /*ab10*/  IMAD.MOV.U32 R4, RZ, RZ, R10 ;  /* 0x000000ffff047224 */ /* 0x000fe200078e000a */
[----:B------:R-:W-:Y:S01]  /*ab20*/  ULDC.64 UR4, c[0x0][0x428] ;  /* 0x00010a0000047ab9 */ /* 0x000fe20000000a00 */
[----:B0-----:R-:W-:-:S13]  /*ab30*/  ISETP.NE.AND P0, PT, R2, 0x1, PT ;  /* 0x000000010200780c */ /* 0x001fda0003f05270 */
[----:B------:R-:W0:Y:S08]  /*ab40*/  @P0 LDC R3, c[0x0][0x434] ;  /* 0x00010d00ff030b82 */ /* 0x000e300000000800 */
[----:B------:R-:W1:Y:S01]  /*ab50*/  @P0 LDC R5, c[0x0][0x438] ;  /* 0x00010e00ff050b82 */ /* 0x000e620000000800 */
[----:B0-----:R-:W-:-:S05]  /*ab60*/  @P0 IMAD.HI.U32 R2, R10, R3, RZ ;  /* 0x000000030a020227 */ /* 0x001fca00078e00ff */
[----:B-1----:R-:W-:-:S04]  /*ab70*/  @P0 SHF.R.U32.HI R4, RZ, R5, R2 ;  /* 0x00000005ff040219 */ /* 0x002fc80000011602 */
[----:B------:R-:W-:Y:S01]  /*ab80*/  SHF.R.S32.HI R3, RZ, 0x1f, R4 ;  /* 0x0000001fff037819 */ /* 0x000fe20000011404 */
[----:B--2---:R-:W-:-:S04]  /*ab90*/  IMAD R2, R7, UR4, RZ ;  /* 0x0000000407027c24 */ /* 0x004fc8000f8e02ff */
[----:B---3--:R-:W-:Y:S02]  /*aba0*/  IMAD R5, R6, UR5, R2 ;  /* 0x0000000506057c24 */ /* 0x008fe4000f8e0202 */
[----:B------:R-:W-:-:S04]  /*abb0*/  IMAD.MOV.U32 R2, RZ, RZ, R4 ;  /* 0x000000ffff027224 */ /* 0x000fc800078e0004 */
[----:B------:R-:W-:Y:S01]  /*abc0*/  IMAD.WIDE.U32 R2, R6, UR4, R2 ;  /* 0x0000000406027c25 */ /* 0x000fe2000f8e0002 */
[----:B------:R-:W-:-:S04]  /*abd0*/  ULDC.64 UR4, c[0x0][0x418] ;  /* 0x0001060000047ab9 */ /* 0x000fc80000000a00 */
[----:B------:R-:W-:Y:S02]  /*abe0*/  IADD3 R3, R5, R3, RZ ;  /* 0x0000000305037210 */ /* 0x000fe40007ffe0ff */
[----:B------:R-:W-:-:S04]  /*abf0*/  LEA R6, P0, R2, UR4, 0x2 ;  /* 0x0000000402067c11 */ /* 0x000fc8000f8010ff */
[----:B------:R-:W-:-:S05]  /*ac00*/  LEA.HI.X R7, R2, UR5, R3, 0x2, P0 ;  /* 0x0000000502077c11 */ /* 0x000fca00080f1403 */
[----:B------:R-:W2:Y:S01]  /*ac10*/  LDG.E R6, desc[UR36][R6.64] ;  /* 0x0000002406067981 */ /* 0x000ea2000c1e1900 */
[----:B------:R-:W-:-:S06]  /*ac20*/  ULOP3.LUT UR6, UR38, 0x2, URZ, 0xfc, !UPT ;  /* 0x0000000226067892 */ /* 0x000fcc000f8efc3f */
[----:B------:R-:W-:Y:S02]  /*ac30*/  IMAD.U32 R8, RZ, RZ, UR6 ;  /* 0x00000006ff087e24 */ /* 0x000fe4000f8e00ff */
[----:B------:R-:W-:-:S03]  /*ac40*/  VIADD R21, R20, 0x1 ;  /* 0x0000000114157836 */ /* 0x000fc60000000000 */
[----:B------:R-:W-:Y:S02]  /*ac50*/  ISETP.NE.AND P4, PT, R8, 0x3, PT ;  /* 0x000000030800780c */ /* 0x000fe40003f85270 */
[----:B------:R-:W-:-:S04]  /*ac60*/  ISETP.NE.AND P0, PT, R21, 0x2, PT ;  /* 0x000000021500780c */ /* 0x000fc80003f05270 */
[----:B------:R-:W-:Y:S02]  /*ac70*/  SEL R3, RZ, 0x1, P0 ;  /* 0x00000001ff037807 */ /* 0x000fe40000000000 */
[----:B------:R-:W-:Y:S02]  /*ac80*/  SEL R21, R21, RZ, P0 ;  /* 0x000000ff15157207 */ /* 0x000fe40000000000 */
[----:B------:R-:W-:Y:S02]  /*ac90*/  LOP3.LUT R24, R22, R3, RZ, 0x3c, !PT ;  /* 0x0000000316187212 */ /* 0x000fe400078e3cff */
[----:B--2---:R-:W-:Y:S01]  /*aca0*/  SHF.R.S32.HI R25, RZ, 0x1f, R6 ;  /* 0x0000001fff197819 */ /* 0x004fe20000011406 */
[----:B------:R-:W-:Y:S06]  /*acb0*/  @!P4 BRA `(.L_x_56) ;  /* 0x000000000004c947 */ /* 0x000fec0003800000 */
[----:B------:R-:W-:Y:S01]  /*acc0*/  BPT.TRAP 0x1 ;  /* 0x000000040000795c */ /* 0x000fe20000300000 */
.L_x_56:
[----:B------:R-:W-:Y:S01]  /*acd0*/  LEA R7, R21, UR45, 0x3 ;  /* 0x0000002d15077c11 */ /* 0x000fe2000f8e18ff */
[----:B------:R-:W-:Y:S01]  /*ace0*/  BSSY B1, `(.L_x_57) ;  /* 0x0000004000017945 */ /* 0x000fe20003800000 */
[----:B------:R-:W-:-:S04]  /*acf0*/  SHF.L.U32 R2, R24, 0x1f, RZ ;  /* 0x0000001f18027819 */ /* 0x000fc800000006ff */
[----:B------:R-:W0:Y:S02]  /*ad00*/  SYNCS.PHASECHK.TRANS64.TRYWAIT P0, [R7+URZ+0x2d840], R2 ;  /* 0x02d84002070075a7 */ /* 0x000e24000800017f */
[----:B0-----:R-:W-:Y:S05]  /*ad10*/  @!P0 BRA `(.L_x_58) ;  /* 0x0000002400448947 */ /* 0x001fea0003800000 */
.L_x_113:
[----:B------:R-:W-:Y:S05]  /*ad20*/  BSYNC B1 ;  /* 0x0000000000017941 */ /* 0x000fea0003800000 */
.L_x_57:
[----:B------:R-:W-:Y:S01]  /*ad30*/  ULDC UR4, c[0x0][0x430] ;  /* 0x00010c0000047ab9 */ /* 0x000fe20000000800 */
[----:B------:R-:W-:Y:S01]  /*ad40*/  R2UR UR6, R29 ;  /* 0x000000001d0672ca */ /* 0x000fe200000e0000 */
[----:B------:R-:W-:Y:S01]  /*ad50*/  UIADD3 UR4, -UR4, URZ, URZ ;  /* 0x0000003f04047290 */ /* 0x000fe2000fffe13f */
[C---:B------:R-:W-:Y:S02]  /*ad60*/  LOP3.LUT P5, RZ, R16.reuse, 0x2, RZ, 0xc0, !PT ;  /* 0x0000000210ff7812 */ /* 0x040fe400078ac0ff */
[----:B------:R-:W-:-:S03]  /*ad70*/  LOP3.LUT P4, RZ, R16, 0x1, RZ, 0xc0, !PT ;  /* 0x0000000110ff7812 */ /* 0x000fc6000788c0ff */
[----:B------:R-:W-:Y:S01]  /*ad80*/  IMAD R5, R4, UR4, R10 ;  /* 0x0000000404057c24 */ /* 0x000fe2000f8e020a */
[----:B------:R-:W-:-:S04]  /*ad90*/  ULDC.64 UR4, c[0x0][0x300] ;  /* 0x0000c00000047ab9 */ /* 0x000fc80000000a00 */
[----:B------:R-:W-:-:S05]  /*ada0*/  SHF.R.S32.HI R23, RZ, 0x1f, R5 ;  /* 0x0000001fff177819 */ /* 0x000fca0000011405 */
[----:B0-----:R-:W-:-:S04]  /*adb0*/  IMAD R2, R23, UR4, RZ ;  /* 0x0000000417027c24 */ /* 0x001fc8000f8e02ff */
[C---:B------:R-:W-:Y:S02]  /*adc0*/  IMAD R9, R5.reuse, UR5, R2 ;  /* 0x0000000505097c24 */ /* 0x040fe4000f8e0202 */
[----:B------:R-:W-:Y:S01]  /*add0*/  IMAD.WIDE.U32 R2, R5, UR4, RZ ;  /* 0x0000000405027c25 */ /* 0x000fe2000f8e00ff */
[----:B------:R-:W-:-:S04]  /*ade0*/  ULDC.64 UR4, c[0x0][0x310] ;  /* 0x0000c40000047ab9 */ /* 0x000fc80000000a00 */
[----:B------:R-:W-:Y:S01]  /*adf0*/  IADD3 R3, R3, R9, RZ ;  /* 0x0000000903037210 */ /* 0x000fe20007ffe0ff */
[----:B------:R-:W-:-:S04]  /*ae00*/  IMAD R9, R25, UR4, RZ ;  /* 0x0000000419097c24 */ /* 0x000fc8000f8e02ff */
[C---:B------:R-:W-:Y:S02]  /*ae10*/  IMAD R4, R6.reuse, UR5, R9 ;  /* 0x0000000506047c24 */ /* 0x040fe4000f8e0209 */
[----:B------:R-:W-:Y:S01]  /*ae20*/  IMAD.WIDE.U32 R2, R6, UR4, R2 ;  /* 0x0000000406027c25 */ /* 0x000fe2000f8e0002 */
[----:B------:R-:W-:-:S03]  /*ae30*/  ULDC.64 UR4, c[0x0][0x308] ;  /* 0x0000c20000047ab9 */ /* 0x000fc60000000a00 */
[----:B------:R-:W-:Y:S01]  /*ae40*/  IMAD.U32 R9, RZ, RZ, UR4 ;  /* 0x00000004ff097e24 */ /* 0x000fe2000f8e00ff */
[----:B------:R-:W-:Y:S01]  /*ae50*/  UIMAD UR4, UR6, UR4, URZ ;  /* 0x00000004060472a4 */ /* 0x000fe2000f8e023f */
[----:B------:R-:W-:Y:S02]  /*ae60*/  IMAD.IADD R3, R3, 0x1, R4 ;  /* 0x0000000103037824 */ /* 0x000fe400078e0204 */
[----:B------:R-:W-:Y:S01]  /*ae70*/  ULDC.64 UR6, c[0x0][0x2e8] ;  /* 0x0000ba0000067ab9 */ /* 0x000fe20000000a00 */
[----:B------:R-:W-:Y:S02]  /*ae80*/  UIMAD UR4, UR42, UR5, UR4 ;  /* 0x000000052a0472a4 */ /* 0x000fe4000f8e0204 */
[----:B------:R-:W-:-:S04]  /*ae90*/  IMAD.WIDE.U32 R2, R9, UR42, R2 ;  /* 0x0000002a09027c25 */ /* 0x000fc8000f8e0002 */
[----:B------:R-:W-:Y:S01]  /*aea0*/  IMAD R9, R21, 0x3000, R28 ;  /* 0x0000300015097824 */ /* 0x000fe200078e021c */
[----:B------:R-:W-:Y:S01]  /*aeb0*/  IADD3 R19, R3, UR4, RZ ;  /* 0x0000000403137c10 */ /* 0x000fe2000fffe0ff */
[----:B------:R-:W-:Y:S01]  /*aec0*/  UMOV UR4, 0xffffffff ;  /* 0xffffffff00047882 */ /* 0x000fe20000000000 */
[----:B------:R-:W-:-:S04]  /*aed0*/  LEA R8, P0, R2, UR6, 0x1 ;  /* 0x0000000602087c11 */ /* 0x000fc8000f8008ff */
[----:B------:R-:W-:Y:S01]  /*aee0*/  LEA.HI.X R19, R2, UR7, R19, 0x1, P0 ;  /* 0x0000000702137c11 */ /* 0x000fe200080f0c13 */
[----:B------:R-:W-:Y:S08]  /*aef0*/  BRA.DIV UR4, `(.L_x_59) ;  /* 0x0000002204e07947 */ /* 0x000ff0000b800000 */
[----:B------:R-:W0:Y:S01]  /*af00*/  S2R R11, SR_TID.X ;  /* 0x00000000000b7919 */ /* 0x000e220000002100 */
[----:B------:R-:W-:Y:S02]  /*af10*/  LOP3.LUT P6, RZ, R16, 0x4, RZ, 0xc0, !PT ;  /* 0x0000000410ff7812 */ /* 0x000fe400078cc0ff */
[----:B------:R-:W-:Y:S01]  /*af20*/  LEA R9, R9, UR45, 0x1 ;  /* 0x0000002d09097c11 */ /* 0x000fe2000f8e08ff */
[----:B------:R-:W1:Y:S04]  /*af30*/  SHFL.IDX PT, R2, R8, RZ, 0x1c1f ;  /* 0x001c1fff08027589 */ /* 0x000e6800000e0000 */
[----:B------:R-:W2:Y:S04]  /*af40*/  SHFL.IDX PT, R3, R19, RZ, 0x1c1f ;  /* 0x001c1fff13037589 */ /* 0x000ea800000e0000 */
[----:B------:R-:W-:Y:S01]  /*af50*/  SHFL.IDX PT, R27, R19, 0x2, 0x1c1f ;  /* 0x005c1f00131b7f89 */ /* 0x000fe200000e0000 */
[----:B0-----:R-:W-:-:S05]  /*af60*/  IMAD.SHL.U32 R11, R11, 0x8, RZ ;  /* 0x000000080b0b7824 */ /* 0x001fca00078e00ff */
[----:B------:R-:W-:-:S05]  /*af70*/  LOP3.LUT R11, R11, 0x18, RZ, 0xc0, !PT ;  /* 0x000000180b0b7812 */ /* 0x000fca00078ec0ff */
[----:B------:R-:W-:-:S05]  /*af80*/  IMAD.SHL.U32 R4, R11, 0x2, RZ ;  /* 0x000000020b047824 */ /* 0x000fca00078e00ff */
[----:B-1----:R-:W-:-:S04]  /*af90*/  IADD3 R2, P0, R2, R4, RZ ;  /* 0x0000000402027210 */ /* 0x002fc80007f1e0ff */
[----:B--2---:R-:W-:-:S05]  /*afa0*/  IADD3.X R3, RZ, R3, RZ, P0, !PT ;  /* 0x00000003ff037210 */ /* 0x004fca00007fe4ff */
[----:B------:R-:W-:Y:S04]  /*afb0*/  LDGSTS.E.BYPASS.LTC128B.128 [R9+0x15400], desc[UR36][R2.64], !P6 ;  /* 0x1540000002097fae */ /* 0x000fe8000f101d64 */
[----:B------:R-:W-:Y:S04]  /*afc0*/  LDGSTS.E.BYPASS.LTC128B.128 [R9+0x17400], desc[UR36][R2.64+0x40], !P5 ;  /* 0x1740004002097fae */ /* 0x000fe8000e901d64 */
[----:B------:R0:W-:Y:S04]  /*afd0*/  LDGSTS.E.BYPASS.LTC128B.128 [R9+0x19400], desc[UR36][R2.64+0x80], !P4 ;  /* 0x1940008002097fae */ /* 0x0001e8000e101d64 */
[----:B0-----:R-:W0:Y:S04]  /*afe0*/  SHFL.IDX PT, R2, R8, 0x1, 0x1c1f ;  /* 0x003c1f0008027f89 */ /* 0x001e2800000e0000 */
[----:B------:R-:W1:Y:S01]  /*aff0*/  SHFL.IDX PT, R3, R19, 0x1, 0x1c1f ;  /* 0x003c1f0013037f89 */ /* 0x000e6200000e0000 */
[----:B0-----:R-:W-:-:S05]  /*b000*/  IADD3 R2, P0, R2, R4, RZ ;  /* 0x0000000402027210 */ /* 0x001fca0007f1e0ff */
[----:B-1----:R-:W-:-:S05]  /*b010*/  IMAD.X R3, RZ, RZ, R3, P0 ;  /* 0x000000ffff037224 */ /* 0x002fca00000e0603 */
[----:B------:R-:W-:Y:S04]  /*b020*/  LDGSTS.E.BYPASS.LTC128B.128 [R9+0x15c00], desc[UR36][R2.64], !P6 ;  /* 0x15c0000002097fae */ /* 0x000fe8000f101d64 */
[----:B------:R-:W-:Y:S04]  /*b030*/  LDGSTS.E.BYPASS.LTC128B.128 [R9+0x17c00], desc[UR36][R2.64+0x40], !P5 ;  /* 0x17c0004002097fae */ /* 0x000fe8000e901d64 */
[----:B------:R0:W-:Y:S04]  /*b040*/  LDGSTS.E.BYPASS.LTC128B.128 [R9+0x19c00], desc[UR36][R2.64+0x80], !P4 ;  /* 0x19c0008002097fae */ /* 0x0001e8000e101d64 */
[----:B0-----:R-:W0:Y:S02]  /*b050*/  SHFL.IDX PT, R2, R8, 0x2, 0x1c1f ;  /* 0x005c1f0008027f89 */ /* 0x001e2400000e0000 */
[----:B0-----:R-:W-:-:S05]  /*b060*/  IADD3 R2, P0, R2, R4, RZ ;  /* 0x0000000402027210 */ /* 0x001fca0007f1e0ff */
[----:B------:R-:W-:Y:S02]  /*b070*/  IMAD.X R3, RZ, RZ, R27, P0 ;  /* 0x000000ffff037224 */ /* 0x000fe400000e061b */
[----:B------:R0:W1:Y:S04]  /*b080*/  SHFL.IDX PT, R27, R19, 0x3, 0x1c1f ;  /* 0x007c1f00131b7f89 */ /* 0x00006800000e0000 */
[----:B------:R-:W-:Y:S04]  /*b090*/  LDGSTS.E.BYPASS.LTC128B.128 [R9+0x16400], desc[UR36][R2.64], !P6 ;  /* 0x1640000002097fae */ /* 0x000fe8000f101d64 */
[----:B------:R-:W-:Y:S04]  /*b0a0*/  LDGSTS.E.BYPASS.LTC128B.128 [R9+0x18400], desc[UR36][R2.64+0x40], !P5 ;  /* 0x1840004002097fae */ /* 0x000fe8000e901d64 */
[----:B------:R2:W-:Y:S04]  /*b0b0*/  LDGSTS.E.BYPASS.LTC128B.128 [R9+0x1a400], desc[UR36][R2.64+0x80], !P4 ;  /* 0x1a40008002097fae */ /* 0x0005e8000e101d64 */
[----:B-12---:R0:W2:Y:S02]  /*b0c0*/  SHFL.IDX PT, R2, R8, 0x3, 0x1c1f ;  /* 0x007c1f0008027f89 */ /* 0x0060a400000e0000 */
.L_x_123:
[----:B------:R-:W-:Y:S02]  /*b0d0*/  LOP3.LUT P6, RZ, R16, 0x4, RZ, 0xc0, !PT ;  /* 0x0000000410ff7812 */ /* 0x000fe400078cc0ff */
[----:B--2---:R-:W-:-:S04]  /*b0e0*/  IADD3 R2, P0, R2, R4, RZ ;  /* 0x0000000402027210 */ /* 0x004fc80007f1e0ff */
[----:B------:R-:W-:Y:S02]  /*b0f0*/  IADD3.X R3, RZ, R27, RZ, P0, !PT ;  /* 0x0000001bff037210 */ /* 0x000fe400007fe4ff */
[----:B------:R-:W-:-:S05]  /*b100*/  PLOP3.LUT P0, PT, PT, PT, PT, 0x80, 0x0 ;  /* 0x000000000000781c */ /* 0x000fca0003f0f070 */
[----:B------:R-:W-:Y:S01]  /*b110*/  @!PT LDS RZ, [RZ] ;  /* 0x00000000fffff984 */ /* 0x000fe20000000800 */
[----:B------:R-:W-:Y:S01]  /*b120*/  @!PT LDS RZ, [RZ] ;  /* 0x00000000fffff984 */ /* 0x000fe20000000800 */
[----:B------:R-:W-:Y:S01]  /*b130*/  @!PT LDS RZ, [RZ] ;  /* 0x00000000fffff984 */ /* 0x000fe20000000800 */
[----:B------:R1:W-:Y:S04]  /*b140*/  LDGSTS.E.BYPASS.LTC128B.128 [R9+0x16c00], desc[UR36][R2.64], !P6 ;  /* 0x16c0000002097fae */ /* 0x0003e8000f101d64 */
[----:B------:R1:W-:Y:S04]  /*b150*/  LDGSTS.E.BYPASS.LTC128B.128 [R9+0x18c00], desc[UR36][R2.64+0x40], !P5 ;  /* 0x18c0004002097fae */ /* 0x0003e8000e901d64 */
[----:B------:R1:W-:Y:S01]  /*b160*/  LDGSTS.E.BYPASS.LTC128B.128 [R9+0x1ac00], desc[UR36][R2.64+0x80], !P4 ;  /* 0x1ac0008002097fae */ /* 0x0003e2000e101d64 */
[----:B------:R-:W-:Y:S01]  /*b170*/  NOP ;  /* 0x0000000000007918 */ /* 0x000fe20000000000 */
.L_x_60:
[----:B------:R-:W-:Y:S02]  /*b180*/  PLOP3.LUT P4, PT, P4, P0, PT, 0xa2, 0x0 ;  /* 0x000000000000781c */ /* 0x000fe40002781472 */
[----:B------:R-:W-:-:S08]  /*b190*/  @P0 R2UR P4, UR4, R7 ;  /* 0x00000000070402ca */ /* 0x000fd00000080000 */
[----:B------:R-:W-:-:S05]  /*b1a0*/  @P0 PLOP3.LUT P0, PT, P4, PT, PT, 0x80, 0x0 ;  /* 0x000000000000081c */ /* 0x000fca000270f070 */
[----:B------:R-:W-:Y:S01]  /*b1b0*/  @!P4 SYNCS.ARRIVE.TRANS64.RED.A0T1 RZ, [UR4+0x2d830], RZ ;  /* 0x02d830ffffffc9a7 */ /* 0x000fe20008200404 */
[----:B------:R-:W-:Y:S07]  /*b1c0*/  @!P4 ARRIVES.LDGSTSBAR.64.TRANSCNT [UR4+0x2d830] ;  /* 0x02d83000ff00c9b0 */ /* 0x000fee0008000a84 */
[----:B------:R-:W-:Y:S05]  /*b1d0*/  @P0 BRA.U.ANY `(.L_x_60) ;  /* 0xfffffffd00e80947 */ /* 0x000fea000393ffff */
[----:B------:R-:W-:Y:S01]  /*b1e0*/  NOP ;  /* 0x0000000000007918 */ /* 0x000fe20000000000 */
[----:B------:R-:W-:-:S06]  /*b1f0*/  ULOP3.LUT UR5, UR38, 0x2, URZ, 0xfc, !UPT ;  /* 0x0000000226057892 */ /* 0x000fcc000f8efc3f */
[----:B-1----:R-:W-:-:S05]  /*b200*/  IMAD.U32 R2, RZ, RZ, UR5 ;  /* 0x00000005ff027e24 */ /* 0x002fca000f8e00ff */
[----:B------:R-:W-:-:S13]  /*b210*/  ISETP.NE.AND P5, PT, R2, 0x3, PT ;  /* 0x000000030200780c */ /* 0x000fda0003fa5270 */
[----:B------:R-:W-:Y:S05]  /*b220*/  @!P5 BRA `(.L_x_61) ;  /* 0x000000000004d947 */ /* 0x000fea0003800000 */
[----:B------:R-:W-:Y:S01]  /*b230*/  BPT.TRAP 0x1 ;  /* 0x000000040000795c */ /* 0x000fe20000300000 */
.L_x_61:
[----:B------:R1:W-:Y:S01]  /*b240*/  SYNCS.ARRIVE.TRANS64.A1T0 RZ, [R7+URZ+0x2d830], RZ ;  /* 0x02d830ff07ff79a7 */ /* 0x0003e2000810003f */
[----:B------:R-:W-:Y:S05]  /*b250*/  @!P5 BRA `(.L_x_62) ;  /* 0x000000000004d947 */ /* 0x000fea0003800000 */
[----:B------:R-:W-:Y:S01]  /*b260*/  BPT.TRAP 0x1 ;  /* 0x000000040000795c */ /* 0x000fe20000300000 */
.L_x_62:
[----:B------:R-:W-:Y:S01]  /*b270*/  SHF.L.U32 R2, R22, 0x1f, RZ ;  /* 0x0000001f16027819 */ /* 0x000fe200000006ff */
[----:B------:R-:W-:Y:S01]  /*b280*/  BSSY B1, `(.L_x_63) ;  /* 0x0000004000017945 */ /* 0x000fe20003800000 */
[----:B-1----:R-:W-:-:S04]  /*b290*/  LEA R7, R20, UR45, 0x3 ;  /* 0x0000002d14077c11 */ /* 0x002fc8000f8e18ff */
[----:B------:R-:W1:Y:S02]  /*b2a0*/  SYNCS.PHASECHK.TRANS64.TRYWAIT P0, [R7+URZ+0x2d860], R2 ;  /* 0x02d86002070075a7 */ /* 0x000e64000800017f */
[----:B-1----:R-:W-:Y:S05]  /*b2b0*/  @!P0 BRA `(.L_x_64) ;  /* 0x0000002400448947 */ /* 0x002fea0003800000 */
.L_x_124:
[----:B------:R-:W-:Y:S05]  /*b2c0*/  BSYNC B1 ;  /* 0x0000000000017941 */ /* 0x000fea0003800000 */
.L_x_63:
[----:B------:R-:W-:Y:S01]  /*b2d0*/  UMOV UR4, 0xffffffff ;  /* 0xffffffff00047882 */ /* 0x000fe20000000000 */
[----:B0-----:R-:W-:Y:S02]  /*b2e0*/  IMAD R8, R20, 0x3000, R28 ;  /* 0x0000300014087824 */ /* 0x001fe400078e021c */
[----:B------:R-:W-:Y:S05]  /*b2f0*/  BRA.DIV UR4, `(.L_x_65) ;  /* 0x0000002604487947 */ /* 0x000fea000b800000 */
[----:B------:R-:W1:Y:S01]  /*b300*/  SHFL.IDX PT, R14, R17, RZ, 0x1c1f ;  /* 0x001c1fff110e7589 */ /* 0x000e6200000e0000 */
[----:B------:R-:W-:-:S03]  /*b310*/  LEA R8, R8, UR45, 0x1 ;  /* 0x0000002d08087c11 */ /* 0x000fc6000f8e08ff */
[----:B------:R-:W0:Y:S01]  /*b320*/  SHFL.IDX PT, R3, R18, RZ, 0x1c1f ;  /* 0x001c1fff12037589 */ /* 0x000e2200000e0000 */
[----:B-1----:R-:W-:-:S03]  /*b330*/  IADD3 R2, P0, R14, R4, RZ ;  /* 0x000000040e027210 */ /* 0x002fc60007f1e0ff */
[----:B------:R-:W1:Y:S02]  /*b340*/  SHFL.IDX PT, R14, R17, 0x1, 0x1c1f ;  /* 0x003c1f00110e7f89 */ /* 0x000e6400000e0000 */
[----:B0-----:R-:W-:Y:S01]  /*b350*/  IMAD.X R3, RZ, RZ, R3, P0 ;  /* 0x000000ffff037224 */ /* 0x001fe200000e0603 */
[----:B------:R-:W-:-:S13]  /*b360*/  ISETP.LT.OR P0, PT, R0, 0x1, P3 ;  /* 0x000000010000780c */ /* 0x000fda0001f01670 */
[----:B------:R-:W-:Y:S01]  /*b370*/  LDGSTS.E.BYPASS.LTC128B.128 [R8+0x400], desc[UR36][R2.64], !P0 ;  /* 0x0040000002087fae */ /* 0x000fe2000c101d64 */
[----:B------:R-:W-:-:S13]  /*b380*/  ISETP.LT.OR P0, PT, R0, 0x1, P2 ;  /* 0x000000010000780c */ /* 0x000fda0001701670 */
[----:B------:R-:W-:Y:S01]  /*b390*/  LDGSTS.E.BYPASS.LTC128B.128 [R8+0x2400], desc[UR36][R2.64+0x40], !P0 ;  /* 0x0240004002087fae */ /* 0x000fe2000c101d64 */
[----:B------:R-:W-:-:S13]  /*b3a0*/  ISETP.LT.OR P0, PT, R0, 0x1, P1 ;  /* 0x000000010000780c */ /* 0x000fda0000f01670 */
[----:B------:R0:W-:Y:S04]  /*b3b0*/  LDGSTS.E.BYPASS.LTC128B.128 [R8+0x4400], desc[UR36][R2.64+0x80], !P0 ;  /* 0x0440008002087fae */ /* 0x0001e8000c101d64 */
[----:B0-----:R-:W0:Y:S01]  /*b3c0*/  SHFL.IDX PT, R3, R18, 0x1, 0x1c1f ;  /* 0x003c1f0012037f89 */ /* 0x001e2200000e0000 */
[----:B-1----:R-:W-:-:S03]  /*b3d0*/  IADD3 R2, P0, R14, R4, RZ ;  /* 0x000000040e027210 */ /* 0x002fc60007f1e0ff */
[----:B------:R-:W1:Y:S01]  /*b3e0*/  SHFL.IDX PT, R14, R17, 0x2, 0x1c1f ;  /* 0x005c1f00110e7f89 */ /* 0x000e6200000e0000 */
[----:B0-----:R-:W-:Y:S02]  /*b3f0*/  IADD3.X R3, RZ, R3, RZ, P0, !PT ;  /* 0x00000003ff037210 */ /* 0x001fe400007fe4ff */
        /* <DEDUP_REMOVED lines=8> */
[----:B------:R-:W1:Y:S04]  /*b480*/  SHFL.IDX PT, R18, R18, 0x3, 0x1c1f ;  /* 0x007c1f0012127f89 */ /* 0x000e6800000e0000 */
[----:B------:R2:W3:Y:S01]  /*b490*/  SHFL.IDX PT, R14, R17, 0x3, 0x1c1f ;  /* 0x007c1f00110e7f89 */ /* 0x0004e200000e0000 */
[----:B0-----:R-:W-:Y:S01]  /*b4a0*/  IMAD.X R3, RZ, RZ, R3, P0 ;  /* 0x000000ffff037224 */ /* 0x001fe200000e0603 */
[----:B------:R-:W-:-:S13]  /*b4b0*/  ISETP.LT.OR P0, PT, R0, 0x41, P3 ;  /* 0x000000410000780c */ /* 0x000fda0001f01670 */
[----:B------:R2:W-:Y:S01]  /*b4c0*/  LDGSTS.E.BYPASS.LTC128B.128 [R8+0x1400], desc[UR36][R2.64], !P0 ;  /* 0x0140000002087fae */ /* 0x0005e2000c101d64 */
[----:B------:R-:W-:-:S13]  /*b4d0*/  ISETP.LT.OR P0, PT, R0, 0x41, P2 ;  /* 0x000000410000780c */ /* 0x000fda0001701670 */
[----:B------:R2:W-:Y:S01]  /*b4e0*/  LDGSTS.E.BYPASS.LTC128B.128 [R8+0x3400], desc[UR36][R2.64+0x40], !P0 ;  /* 0x0340004002087fae */ /* 0x0005e2000c101d64 */
[----:B------:R-:W-:-:S13]  /*b4f0*/  ISETP.LT.OR P0, PT, R0, 0x41, P1 ;  /* 0x000000410000780c */ /* 0x000fda0000f01670 */
[----:B-1-3--:R2:W-:Y:S02]  /*b500*/  LDGSTS.E.BYPASS.LTC128B.128 [R8+0x5400], desc[UR36][R2.64+0x80], !P0 ;  /* 0x0540008002087fae */ /* 0x00a5e4000c101d64 */
.L_x_134:
[----:B0-2---:R-:W-:Y:S01]  /*b510*/  IADD3 R2, P0, R14, R4, RZ ;  /* 0x000000040e027210 */ /* 0x005fe20007f1e0ff */
[----:B------:R-:W-:Y:S02]  /*b520*/  ULDC.64 UR4, c[0x0][0x328] ;  /* 0x0000ca0000047ab9 */ /* 0x000fe40000000a00 */
[----:B------:R-:W-:Y:S02]  /*b530*/  IMAD R4, R23, UR4, RZ ;  /* 0x0000000417047c24 */ /* 0x000fe4000f8e02ff */
[----:B------:R-:W-:Y:S01]  /*b540*/  IMAD.X R3, RZ, RZ, R18, P0 ;  /* 0x000000ffff037224 */ /* 0x000fe200000e0612 */
[----:B------:R-:W-:Y:S01]  /*b550*/  ISETP.LT.OR P0, PT, R0, 0x61, P3 ;  /* 0x000000610000780c */ /* 0x000fe20001f01670 */
[----:B------:R-:W-:-:S12]  /*b560*/  IMAD R9, R5, UR5, R4 ;  /* 0x0000000505097c24 */ /* 0x000fd8000f8e0204 */
[----:B------:R-:W-:Y:S01]  /*b570*/  @!PT LDS RZ, [RZ] ;  /* 0x00000000fffff984 */ /* 0x000fe20000000800 */
[----:B------:R-:W-:Y:S01]  /*b580*/  @!PT LDS RZ, [RZ] ;  /* 0x00000000fffff984 */ /* 0x000fe20000000800 */
[----:B------:R-:W-:Y:S01]  /*b590*/  @!PT LDS RZ, [RZ] ;  /* 0x00000000fffff984 */ /* 0x000fe20000000800 */
[----:B------:R-:W-:Y:S01]  /*b5a0*/  LDGSTS.E.BYPASS.LTC128B.128 [R8+0x1c00], desc[UR36][R2.64], !P0 ;  /* 0x01c0000002087fae */ /* 0x000fe2000c101d64 */
[----:B------:R-:W-:-:S13]  /*b5b0*/  ISETP.LT.OR P0, PT, R0, 0x61, P2 ;  /* 0x000000610000780c */ /* 0x000fda0001701670 */
[----:B------:R-:W-:Y:S01]  /*b5c0*/  LDGSTS.E.BYPASS.LTC128B.128 [R8+0x3c00], desc[UR36][R2.64+0x40], !P0 ;  /* 0x03c0004002087fae */ /* 0x000fe2000c101d64 */
[----:B------:R-:W-:-:S13]  /*b5d0*/  ISETP.LT.OR P0, PT, R0, 0x61, P1 ;  /* 0x000000610000780c */ /* 0x000fda0000f01670 */
[----:B------:R0:W-:Y:S01]  /*b5e0*/  LDGSTS.E.BYPASS.LTC128B.128 [R8+0x5c00], desc[UR36][R2.64+0x80], !P0 ;  /* 0x05c0008002087fae */ /* 0x0001e2000c101d64 */
[----:B------:R-:W-:Y:S01]  /*b5f0*/  PLOP3.LUT P0, PT, PT, PT, PT, 0x80, 0x0 ;  /* 0x000000000000781c */ /* 0x000fe20003f0f070 */
[----:B------:R-:W-:Y:S01]  /*b600*/  NOP ;  /* 0x0000000000007918 */ /* 0x000fe20000000000 */
[----:B0-----:R-:W-:Y:S01]  /*b610*/  IMAD.WIDE.U32 R2, R5, UR4, RZ ;  /* 0x0000000405027c25 */ /* 0x001fe2000f8e00ff */
[----:B------:R-:W-:-:S03]  /*b620*/  ULDC.64 UR4, c[0x0][0x338] ;  /* 0x0000ce0000047ab9 */ /* 0x000fc60000000a00 */
[----:B------:R-:W-:Y:S01]  /*b630*/  IMAD R25, R25, UR4, RZ ;  /* 0x0000000419197c24 */ /* 0x000fe2000f8e02ff */
[----:B------:R-:W-:-:S03]  /*b640*/  IADD3 R3, R3, R9, RZ ;  /* 0x0000000903037210 */ /* 0x000fc60007ffe0ff */
[C---:B------:R-:W-:Y:S02]  /*b650*/  IMAD R25, R6.reuse, UR5, R25 ;  /* 0x0000000506197c24 */ /* 0x040fe4000f8e0219 */
[----:B------:R-:W-:-:S04]  /*b660*/  IMAD.WIDE.U32 R2, R6, UR4, R2 ;  /* 0x0000000406027c25 */ /* 0x000fc8000f8e0002 */
[----:B------:R-:W-:-:S07]  /*b670*/  IMAD.IADD R19, R3, 0x1, R25 ;  /* 0x0000000103137824 */ /* 0x000fce00078e0219 */
.L_x_66:
        /* <DEDUP_REMOVED lines=8> */
[----:B------:R-:W-:-:S05]  /*b700*/  IMAD.U32 R4, RZ, RZ, UR5 ;  /* 0x00000005ff047e24 */ /* 0x000fca000f8e00ff */
[----:B------:R-:W-:-:S13]  /*b710*/  ISETP.NE.AND P5, PT, R4, 0x3, PT ;  /* 0x000000030400780c */ /* 0x000fda0003fa5270 */
[----:B------:R-:W-:Y:S05]  /*b720*/  @!P5 BRA `(.L_x_67) ;  /* 0x000000000004d947 */ /* 0x000fea0003800000 */
[----:B------:R-:W-:Y:S01]  /*b730*/  BPT.TRAP 0x1 ;  /* 0x000000040000795c */ /* 0x000fe20000300000 */
.L_x_67:
[----:B------:R-:W-:Y:S01]  /*b740*/  R2UR UR6, R29 ;  /* 0x000000001d0672ca */ /* 0x000fe200000e0000 */
[----:B------:R-:W-:Y:S01]  /*b750*/  ULDC.64 UR4, c[0x0][0x330] ;  /* 0x0000cc0000047ab9 */ /* 0x000fe20000000a00 */
[----:B------:R-:W-:Y:S01]  /*b760*/  MOV R18, R2 ;  /* 0x0000000200127202 */ /* 0x000fe20000000f00 */
[----:B------:R-:W-:Y:S01]  /*b770*/  IMAD.U32 R3, RZ, RZ, UR4 ;  /* 0x00000004ff037e24 */ /* 0x000fe2000f8e00ff */
[----:B------:R0:W-:Y:S01]  /*b780*/  SYNCS.ARRIVE.TRANS64.A1T0 RZ, [R7+URZ+0x2d850], RZ ;  /* 0x02d850ff07ff79a7 */ /* 0x0001e2000810003f */
[----:B------:R-:W-:Y:S01]  /*b790*/  VIADD R26, R26, 0xffffffff ;  /* 0xffffffff1a1a7836 */ /* 0x000fe20000000000 */
[----:B------:R-:W-:Y:S01]  /*b7a0*/  IADD3 R0, R0, 0x80, RZ ;  /* 0x0000008000007810 */ /* 0x000fe20007ffe0ff */
[----:B------:R-:W-:Y:S01]  /*b7b0*/  IMAD.WIDE.U32 R18, R3, UR42, R18 ;  /* 0x0000002a03127c25 */ /* 0x000fe2000f8e0012 */
[----:B------:R-:W-:-:S03]  /*b7c0*/  MOV R20, R21 ;  /* 0x0000001500147202 */ /* 0x000fc60000000f00 */
[----:B------:R-:W-:Y:S02]  /*b7d0*/  VIADD R10, R10, 0xffffff80 ;  /* 0xffffff800a0a7836 */ /* 0x000fe40000000000 */
[----:B------:R-:W-:Y:S01]  /*b7e0*/  UIMAD UR4, UR6, UR4, URZ ;  /* 0x00000004060472a4 */ /* 0x000fe2000f8e023f */
[----:B------:R-:W-:Y:S02]  /*b7f0*/  IMAD.MOV.U32 R22, RZ, RZ, R24 ;  /* 0x000000ffff167224 */ /* 0x000fe400078e0018 */
[----:B------:R-:W-:Y:S01]  /*b800*/  ULDC.64 UR6, c[0x0][0x318] ;  /* 0x0000c60000067ab9 */ /* 0x000fe20000000a00 */
[----:B------:R-:W-:Y:S01]  /*b810*/  UIMAD UR4, UR42, UR5, UR4 ;  /* 0x000000052a0472a4 */ /* 0x000fe2000f8e0204 */
[----:B------:R-:W-:-:S05]  /*b820*/  LEA R17, P0, R18, UR6, 0x1 ;  /* 0x0000000612117c11 */ /* 0x000fca000f8008ff */
[----:B------:R-:W-:-:S05]  /*b830*/  VIADD R3, R19, UR4 ;  /* 0x0000000413037c36 */ /* 0x000fca0008000000 */
[----:B------:R-:W-:Y:S02]  /*b840*/  LEA.HI.X R18, R18, UR7, R3, 0x1, P0 ;  /* 0x0000000712127c11 */ /* 0x000fe400080f0c03 */
[----:B------:R-:W-:-:S13]  /*b850*/  ISETP.GT.AND P0, PT, R26, UR48, PT ;  /* 0x000000301a007c0c */ /* 0x000fda000bf04270 */
[----:B0-----:R-:W-:Y:S05]  /*b860*/  @P0 BRA `(.L_x_68) ;  /* 0xfffffff0009c0947 */ /* 0x001fea000383ffff */
[----:B------:R-:W-:Y:S05]  /*b870*/  BSYNC B0 ;  /* 0x0000000000007941 */ /* 0x000fea0003800000 */
.L_x_55:
[----:B------:R-:W-:-:S06]  /*b880*/  ULOP3.LUT UR4, UR38, 0x2, URZ, 0xfc, !UPT ;  /* 0x0000000226047892 */ /* 0x000fcc000f8efc3f */
[----:B0-----:R-:W-:-:S05]  /*b890*/  IMAD.U32 R0, RZ, RZ, UR4 ;  /* 0x00000004ff007e24 */ /* 0x001fca000f8e00ff */
[----:B------:R-:W-:-:S13]  /*b8a0*/  ISETP.NE.AND P0, PT, R0, 0x3, PT ;  /* 0x000000030000780c */ /* 0x000fda0003f05270 */
[----:B------:R-:W-:Y:S05]  /*b8b0*/  @!P0 BRA `(.L_x_69) ;  /* 0x0000000000048947 */ /* 0x000fea0003800000 */
[----:B------:R-:W-:Y:S01]  /*b8c0*/  BPT.TRAP 0x1 ;  /* 0x000000040000795c */ /* 0x000fe20000300000 */
.L_x_69:
[C---:B------:R-:W-:Y:S01]  /*b8d0*/  LEA R0, R21.reuse, UR45, 0x3 ;  /* 0x0000002d15007c11 */ /* 0x040fe2000f8e18ff */
[----:B------:R-:W0:Y:S01]  /*b8e0*/  S2R R2, SR_TID.X ;  /* 0x0000000000027919 */ /* 0x000e220000002100 */
[----:B------:R-:W-:Y:S01]  /*b8f0*/  SHF.L.U32 R3, R24, 0x1f, RZ ;  /* 0x0000001f18037819 */ /* 0x000fe200000006ff */
[----:B------:R-:W-:Y:S01]  /*b900*/  BSSY B0, `(.L_x_70) ;  /* 0x0000009000007945 */ /* 0x000fe20003800000 */
[----:B------:R-:W-:Y:S01]  /*b910*/  MOV R5, 0xffffff80 ;  /* 0xffffff8000057802 */ /* 0x000fe20000000f00 */
[----:B------:R-:W-:Y:S01]  /*b920*/  IMAD R4, R21, 0x3000, R28 ;  /* 0x0000300015047824 */ /* 0x000fe200078e021c */
[----:B------:R-:W1:Y:S03]  /*b930*/  SYNCS.PHASECHK.TRANS64.TRYWAIT P0, [R0+URZ+0x2d860], R3 ;  /* 0x02d86003000075a7 */ /* 0x000e66000800017f */
[----:B------:R-:W-:Y:S01]  /*b940*/  IMAD R5, R26, R5, UR43 ;  /* 0x0000002b1a057e24 */ /* 0x000fe2000f8e0205 */
[----:B0-----:R-:W-:-:S04]  /*b950*/  LOP3.LUT R2, R2, 0x7f, RZ, 0xc0, !PT ;  /* 0x0000007f02027812 */ /* 0x001fc800078ec0ff */
[----:B------:R-:W-:-:S05]  /*b960*/  SHF.R.U32.HI R2, RZ, 0x2, R2 ;  /* 0x00000002ff027819 */ /* 0x000fca0000011602 */
[----:B------:R-:W-:Y:S01]  /*b970*/  IMAD.IADD R5, R5, 0x1, -R2 ;  /* 0x0000000105057824 */ /* 0x000fe200078e0a02 */
[----:B-1----:R-:W-:Y:S06]  /*b980*/  @!P0 BRA `(.L_x_71) ;  /* 0x0000002000f88947 */ /* 0x002fec0003800000 */
.L_x_135:
[----:B------:R-:W-:Y:S05]  /*b990*/  BSYNC B0 ;  /* 0x0000000000007941 */ /* 0x000fea0003800000 */
.L_x_70:
[----:B------:R-:W1:Y:S01]  /*b9a0*/  S2R R9, SR_TID.X ;  /* 0x0000000000097919 */ /* 0x000e620000002100 */
[----:B------:R-:W-:Y:S01]  /*b9b0*/  UMOV UR4, 0xffffffff ;  /* 0xffffffff00047882 */ /* 0x000fe20000000000 */
[----:B-1----:R-:W-:-:S05]  /*b9c0*/  IMAD.SHL.U32 R9, R9, 0x8, RZ ;  /* 0x0000000809097824 */ /* 0x002fca00078e00ff */
[----:B------:R-:W-:Y:S01]  /*b9d0*/  LOP3.LUT R9, R9, 0x18, RZ, 0xc0, !PT ;  /* 0x0000001809097812 */ /* 0x000fe200078ec0ff */
[----:B------:R-:W-:Y:S06]  /*b9e0*/  BRA.DIV UR4, `(.L_x_72) ;  /* 0x0000002204f47947 */ /* 0x000fec000b800000 */
[----:B------:R-:W1:Y:S01]  /*b9f0*/  S2R R7, SR_TID.X ;  /* 0x0000000000077919 */ /* 0x000e620000002100 */
[----:B------:R-:W-:Y:S01]  /*ba00*/  ULDC UR4, c[0x0][0x2f4] ;  /* 0x0000bd0000047ab9 */ /* 0x000fe20000000800 */
[----:B------:R-:W-:Y:S01]  /*ba10*/  LEA R4, R4, UR45, 0x1 ;  /* 0x0000002d04047c11 */ /* 0x000fe2000f8e08ff */
[----:B0-----:R-:W-:Y:S01]  /*ba20*/  SHFL.IDX PT, R3, R18, RZ, 0x1c1f ;  /* 0x001c1fff12037589 */ /* 0x001fe200000e0000 */
[----:B------:R-:W-:-:S03]  /*ba30*/  ISETP.GE.AND P2, PT, R9, UR4, PT ;  /* 0x0000000409007c0c */ /* 0x000fc6000bf46270 */
[----:B------:R-:W0:Y:S01]  /*ba40*/  SHFL.IDX PT, R2, R17, RZ, 0x1c1f ;  /* 0x001c1fff11027589 */ /* 0x000e2200000e0000 */
[----:B------:R-:W-:-:S03]  /*ba50*/  ISETP.LT.OR P3, PT, R5, 0x1, P2 ;  /* 0x000000010500780c */ /* 0x000fc60001761670 */
[----:B------:R-:W-:Y:S04]  /*ba60*/  SHFL.IDX PT, R6, R18, 0x1, 0x1c1f ;  /* 0x003c1f0012067f89 */ /* 0x000fe800000e0000 */
[----:B------:R-:W2:Y:S01]  /*ba70*/  SHFL.IDX PT, R14, R17, 0x1, 0x1c1f ;  /* 0x003c1f00110e7f89 */ /* 0x000ea200000e0000 */
[----:B-1----:R-:W-:Y:S01]  /*ba80*/  SHF.L.U32 R7, R7, 0x3, RZ ;  /* 0x0000000307077819 */ /* 0x002fe200000006ff */
[----:B0-----:R-:W-:-:S03]  /*ba90*/  IMAD.WIDE.U32 R2, R9, 0x2, R2 ;  /* 0x0000000209027825 */ /* 0x001fc600078e0002 */
[----:B------:R-:W-:Y:S02]  /*baa0*/  LOP3.LUT R7, R7, 0x18, RZ, 0xc0, !PT ;  /* 0x0000001807077812 */ /* 0x000fe400078ec0ff */
[----:B------:R-:W-:Y:S01]  /*bab0*/  LDGSTS.E.BYPASS.LTC128B.128 [R4+0x400], desc[UR36][R2.64], !P3 ;  /* 0x0040000002047fae */ /* 0x000fe2000d901d64 */
[----:B------:R-:W-:Y:S02]  /*bac0*/  ISETP.LT.OR P3, PT, R5, 0x21, P2 ;  /* 0x000000210500780c */ /* 0x000fe40001761670 */
[C---:B------:R-:W-:Y:S02]  /*bad0*/  LOP3.LUT R8, R7.reuse, 0x20, RZ, 0xfc, !PT ;  /* 0x0000002007087812 */ /* 0x040fe400078efcff */
[----:B------:R-:W-:Y:S02]  /*bae0*/  LOP3.LUT R7, R7, 0x40, RZ, 0xfc, !PT ;  /* 0x0000004007077812 */ /* 0x000fe400078efcff */
[----:B------:R-:W-:Y:S02]  /*baf0*/  ISETP.GE.AND P1, PT, R8, UR4, PT ;  /* 0x0000000408007c0c */ /* 0x000fe4000bf26270 */
[----:B------:R-:W-:Y:S01]  /*bb00*/  ISETP.GE.AND P0, PT, R7, UR4, PT ;  /* 0x0000000407007c0c */ /* 0x000fe2000bf06270 */
[----:B------:R-:W0:Y:S01]  /*bb10*/  SHFL.IDX PT, R8, R17, 0x2, 0x1c1f ;  /* 0x005c1f0011087f89 */ /* 0x000e2200000e0000 */
[----:B------:R-:W-:-:S02]  /*bb20*/  ISETP.LT.OR P4, PT, R5, 0x1, P1 ;  /* 0x000000010500780c */ /* 0x000fc40000f81670 */
[C---:B------:R-:W-:Y:S01]  /*bb30*/  ISETP.LT.OR P5, PT, R5.reuse, 0x1, P0 ;  /* 0x000000010500780c */ /* 0x040fe200007a1670 */
[----:B------:R-:W1:Y:S04]  /*bb40*/  SHFL.IDX PT, R7, R18, 0x2, 0x1c1f ;  /* 0x005c1f0012077f89 */ /* 0x000e6800000e0000 */
[----:B------:R-:W3:Y:S06]  /*bb50*/  SHFL.IDX PT, R18, R18, 0x3, 0x1c1f ;  /* 0x007c1f0012127f89 */ /* 0x000eec00000e0000 */
[----:B------:R-:W-:Y:S01]  /*bb60*/  LDGSTS.E.BYPASS.LTC128B.128 [R4+0x2400], desc[UR36][R2.64+0x40], !P4 ;  /* 0x0240004002047fae */ /* 0x000fe2000e101d64 */
[----:B------:R-:W-:-:S03]  /*bb70*/  ISETP.LT.OR P4, PT, R5, 0x21, P1 ;  /* 0x000000210500780c */ /* 0x000fc60000f81670 */
[----:B------:R2:W-:Y:S01]  /*bb80*/  LDGSTS.E.BYPASS.LTC128B.128 [R4+0x4400], desc[UR36][R2.64+0x80], !P5 ;  /* 0x0440008002047fae */ /* 0x0005e2000e901d64 */
[----:B------:R-:W-:Y:S01]  /*bb90*/  ISETP.LT.OR P5, PT, R5, 0x21, P0 ;  /* 0x000000210500780c */ /* 0x000fe200007a1670 */
[----:B--2---:R-:W-:Y:S02]  /*bba0*/  IMAD.MOV.U32 R2, RZ, RZ, R14 ;  /* 0x000000ffff027224 */ /* 0x004fe400078e000e */
[----:B------:R-:W-:Y:S01]  /*bbb0*/  IMAD.MOV.U32 R3, RZ, RZ, R6 ;  /* 0x000000ffff037224 */ /* 0x000fe200078e0006 */
[----:B------:R2:W4:Y:S01]  /*bbc0*/  SHFL.IDX PT, R14, R17, 0x3, 0x1c1f ;  /* 0x007c1f00110e7f89 */ /* 0x00052200000e0000 */
[----:B------:R-:W-:Y:S02]  /*bbd0*/  IMAD.MOV.U32 R6, RZ, RZ, RZ ;  /* 0x000000ffff067224 */ /* 0x000fe400078e00ff */
[----:B------:R-:W-:-:S05]  /*bbe0*/  IMAD.WIDE.U32 R2, R9, 0x2, R2 ;  /* 0x0000000209027825 */ /* 0x000fca00078e0002 */
[----:B------:R-:W-:Y:S01]  /*bbf0*/  LDGSTS.E.BYPASS.LTC128B.128 [R4+0xc00], desc[UR36][R2.64], !P3 ;  /* 0x00c0000002047fae */ /* 0x000fe2000d901d64 */
[----:B------:R-:W-:-:S03]  /*bc00*/  ISETP.LT.OR P3, PT, R5, 0x41, P2 ;  /* 0x000000410500780c */ /* 0x000fc60001761670 */
[----:B------:R-:W-:Y:S01]  /*bc10*/  LDGSTS.E.BYPASS.LTC128B.128 [R4+0x2c00], desc[UR36][R2.64+0x40], !P4 ;  /* 0x02c0004002047fae */ /* 0x000fe2000e101d64 */
[----:B------:R-:W-:-:S03]  /*bc20*/  ISETP.LT.OR P4, PT, R5, 0x41, P1 ;  /* 0x000000410500780c */ /* 0x000fc60000f81670 */
[----:B------:R0:W-:Y:S01]  /*bc30*/  LDGSTS.E.BYPASS.LTC128B.128 [R4+0x4c00], desc[UR36][R2.64+0x80], !P5 ;  /* 0x04c0008002047fae */ /* 0x0001e2000e901d64 */
[----:B------:R-:W-:Y:S02]  /*bc40*/  ISETP.LT.OR P5, PT, R5, 0x41, P0 ;  /* 0x000000410500780c */ /* 0x000fe400007a1670 */
[----:B0-----:R-:W-:Y:S01]  /*bc50*/  MOV R2, R8 ;  /* 0x0000000800027202 */ /* 0x001fe20000000f00 */
[----:B-1----:R-:W-:-:S04]  /*bc60*/  IMAD.MOV.U32 R3, RZ, RZ, R7 ;  /* 0x000000ffff037224 */ /* 0x002fc800078e0007 */
[----:B------:R-:W-:-:S05]  /*bc70*/  IMAD.WIDE.U32 R2, R9, 0x2, R2 ;  /* 0x0000000209027825 */ /* 0x000fca00078e0002 */
[----:B------:R2:W-:Y:S04]  /*bc80*/  LDGSTS.E.BYPASS.LTC128B.128 [R4+0x1400], desc[UR36][R2.64], !P3 ;  /* 0x0140000002047fae */ /* 0x0005e8000d901d64 */
[----:B------:R2:W-:Y:S04]  /*bc90*/  LDGSTS.E.BYPASS.LTC128B.128 [R4+0x3400], desc[UR36][R2.64+0x40], !P4 ;  /* 0x0340004002047fae */ /* 0x0005e8000e101d64 */
[----:B---34-:R2:W-:Y:S02]  /*bca0*/  LDGSTS.E.BYPASS.LTC128B.128 [R4+0x5400], desc[UR36][R2.64+0x80], !P5 ;  /* 0x0540008002047fae */ /* 0x0185e4000e901d64 */
.L_x_145:
[C---:B------:R-:W-:Y:S01]  /*bcb0*/  ISETP.LT.OR P2, PT, R5.reuse, 0x61, P2 ;  /* 0x000000610500780c */ /* 0x040fe20001741670 */
[----:B--2---:R-:W-:Y:S01]  /*bcc0*/  IMAD.MOV.U32 R3, RZ, RZ, R18 ;  /* 0x000000ffff037224 */ /* 0x004fe200078e0012 */
[C---:B------:R-:W-:Y:S02]  /*bcd0*/  ISETP.LT.OR P1, PT, R5.reuse, 0x61, P1 ;  /* 0x000000610500780c */ /* 0x040fe40000f21670 */
[----:B------:R-:W-:Y:S02]  /*bce0*/  ISETP.LT.OR P0, PT, R5, 0x61, P0 ;  /* 0x000000610500780c */ /* 0x000fe40000701670 */
[----:B------:R-:W-:-:S05]  /*bcf0*/  MOV R2, R14 ;  /* 0x0000000e00027202 */ /* 0x000fca0000000f00 */
[----:B------:R-:W-:-:S05]  /*bd00*/  IMAD.WIDE.U32 R2, R9, 0x2, R2 ;  /* 0x0000000209027825 */ /* 0x000fca00078e0002 */
[----:B------:R-:W-:Y:S01]  /*bd10*/  @!PT LDS RZ, [RZ] ;  /* 0x00000000fffff984 */ /* 0x000fe20000000800 */
[----:B------:R-:W-:Y:S01]  /*bd20*/  @!PT LDS RZ, [RZ] ;  /* 0x00000000fffff984 */ /* 0x000fe20000000800 */
[----:B------:R-:W-:Y:S01]  /*bd30*/  @!PT LDS RZ, [RZ] ;  /* 0x00000000fffff984 */ /* 0x000fe20000000800 */
[----:B------:R0:W-:Y:S04]  /*bd40*/  LDGSTS.E.BYPASS.LTC128B.128 [R4+0x1c00], desc[UR36][R2.64], !P2 ;  /* 0x01c0000002047fae */ /* 0x0001e8000d101d64 */
[----:B------:R0:W-:Y:S04]  /*bd50*/  LDGSTS.E.BYPASS.LTC128B.128 [R4+0x3c00], desc[UR36][R2.64+0x40], !P1 ;  /* 0x03c0004002047fae */ /* 0x0001e8000c901d64 */
[----:B------:R0:W-:Y:S01]  /*bd60*/  LDGSTS.E.BYPASS.LTC128B.128 [R4+0x5c00], desc[UR36][R2.64+0x80], !P0 ;  /* 0x05c0008002047fae */ /* 0x0001e2000c101d64 */
[----:B------:R-:W-:Y:S01]  /*bd70*/  PLOP3.LUT P0, PT, PT, PT, PT, 0x80, 0x0 ;  /* 0x000000000000781c */ /* 0x000fe20003f0f070 */
[----:B------:R-:W-:-:S12]  /*bd80*/  NOP ;  /* 0x0000000000007918 */ /* 0x000fd80000000000 */
.L_x_73:
        /* <DEDUP_REMOVED lines=8> */
[----:B0-----:R-:W-:-:S05]  /*be10*/  IMAD.U32 R2, RZ, RZ, UR5 ;  /* 0x00000005ff027e24 */ /* 0x001fca000f8e00ff */
[----:B------:R-:W-:-:S13]  /*be20*/  ISETP.NE.AND P2, PT, R2, 0x3, PT ;  /* 0x000000030200780c */ /* 0x000fda0003f45270 */
[----:B------:R-:W-:Y:S05]  /*be30*/  @!P2 BRA `(.L_x_74) ;  /* 0x000000000004a947 */ /* 0x000fea0003800000 */
[----:B------:R-:W-:Y:S01]  /*be40*/  BPT.TRAP 0x1 ;  /* 0x000000040000795c */ /* 0x000fe20000300000 */
.L_x_74:
[----:B------:R-:W-:Y:S01]  /*be50*/  IADD3 R2, R21, 0x1, RZ ;  /* 0x0000000115027810 */ /* 0x000fe20007ffe0ff */
[----:B------:R0:W-:Y:S03]  /*be60*/  SYNCS.ARRIVE.TRANS64.A1T0 RZ, [R0+URZ+0x2d850], RZ ;  /* 0x02d850ff00ff79a7 */ /* 0x0001e6000810003f */
[----:B------:R-:W-:-:S04]  /*be70*/  ISETP.NE.AND P0, PT, R2, 0x2, PT ;  /* 0x000000020200780c */ /* 0x000fc80003f05270 */
[----:B------:R-:W-:Y:S02]  /*be80*/  SEL R3, RZ, 0x1, P0 ;  /* 0x00000001ff037807 */ /* 0x000fe40000000000 */
[----:B------:R-:W-:Y:S02]  /*be90*/  SEL R2, R2, RZ, P0 ;  /* 0x000000ff02027207 */ /* 0x000fe40000000000 */
[----:B0-----:R-:W-:-:S07]  /*bea0*/  LOP3.LUT R0, R24, R3, RZ, 0x3c, !PT ;  /* 0x0000000318007212 */ /* 0x001fce00078e3cff */
.L_x_40:
[----:B------:R-:W0:Y:S01]  /*beb0*/  S2R R4, SR_CgaCtaId ;  /* 0x0000000000047919 */ /* 0x000e220000008800 */
[----:B------:R-:W-:Y:S02]  /*bec0*/  MOV R3, 0x400 ;  /* 0x0000040000037802 */ /* 0x000fe40000000f00 */
[----:B------:R-:W-:Y:S02]  /*bed0*/  SHF.L.U32 R6, R6, 0x1f, RZ ;  /* 0x0000001f06067819 */ /* 0x000fe400000006ff */
[----:B0-----:R-:W-:-:S04]  /*bee0*/  LEA R7, R4, R3, 0x18 ;  /* 0x0000000304077211 */ /* 0x001fc800078ec0ff */
[----:B------:R-:W0:Y:S02]  /*bef0*/  SYNCS.PHASECHK.TRANS64.TRYWAIT P0, [R7+URZ+0x2d820], R6 ;  /* 0x02d82006070075a7 */ /* 0x000e24000800017f */
[----:B0-----:R-:W-:Y:S05]  /*bf00*/  @!P0 BRA `(.L_x_75) ;  /* 0x0000002400288947 */ /* 0x001fea0003800000 */
.L_x_146:
[----:B------:R-:W-:-:S03]  /*bf10*/  UMOV UR4, 0xffffffff ;  /* 0xffffffff00047882 */ /* 0x000fc60000000000 */
[----:B------:R-:W-:Y:S05]  /*bf20*/  BRA.DIV UR4, `(.L_x_76) ;  /* 0x0000002604347947 */ /* 0x000fea000b800000 */
[----:B------:R-:W1:Y:S02]  /*bf30*/  S2R R3, SR_TID.X ;  /* 0x0000000000037919 */ /* 0x000e640000002100 */
[----:B-1----:R-:W-:-:S04]  /*bf40*/  SHF.R.U32.HI R3, RZ, 0x5, R3 ;  /* 0x00000005ff037819 */ /* 0x002fc80000011603 */
[----:B------:R-:W-:-:S05]  /*bf50*/  LOP3.LUT R3, R3, 0x3, RZ, 0xc0, !PT ;  /* 0x0000000303037812 */ /* 0x000fca00078ec0ff */
[----:B------:R1:W2:Y:S02]  /*bf60*/  SHFL.IDX PT, R14, R3, RZ, 0x1f ;  /* 0x00001fff030e7589 */ /* 0x0002a400000e0000 */
.L_x_149:
[----:B--2---:R-:W-:-:S13]  /*bf70*/  ISETP.NE.AND P0, PT, R14, RZ, PT ;  /* 0x000000ff0e00720c */ /* 0x004fda0003f05270 */
[----:B------:R-:W-:Y:S05]  /*bf80*/  @P0 BRA `(.L_x_8) ;  /* 0x0000000000880947 */ /* 0x000fea0003800000 */
[----:B------:R-:W-:-:S03]  /*bf90*/  UMOV UR4, 0xffffffff ;  /* 0xffffffff00047882 */ /* 0x000fc60000000000 */
[----:B------:R-:W-:Y:S05]  /*bfa0*/  BRA.DIV UR4, `(.L_x_77) ;  /* 0x0000002604487947 */ /* 0x000fea000b800000 */
[----:B------:R-:W-:-:S13]  /*bfb0*/  ELECT P6, URZ, PT ;  /* 0x00000000003f782f */ /* 0x000fda00038c0000 */
.L_x_152:
[----:B------:R-:W-:Y:S05]  /*bfc0*/  @!P6 BRA `(.L_x_8) ;  /* 0x000000000078e947 */ /* 0x000fea0003800000 */
[----:B------:R-:W-:-:S06]  /*bfd0*/  ULOP3.LUT UR4, UR38, 0x2, URZ, 0xfc, !UPT ;  /* 0x0000000226047892 */ /* 0x000fcc000f8efc3f */
[----:B-1----:R-:W-:-:S05]  /*bfe0*/  IMAD.U32 R3, RZ, RZ, UR4 ;  /* 0x00000004ff037e24 */ /* 0x002fca000f8e00ff */
[----:B------:R-:W-:-:S13]  /*bff0*/  ISETP.NE.AND P0, PT, R3, 0x3, PT ;  /* 0x000000030300780c */ /* 0x000fda0003f05270 */
[----:B------:R-:W-:Y:S05]  /*c000*/  @!P0 BRA `(.L_x_78) ;  /* 0x0000000000048947 */ /* 0x000fea0003800000 */
[----:B------:R-:W-:Y:S01]  /*c010*/  BPT.TRAP 0x1 ;  /* 0x000000040000795c */ /* 0x000fe20000300000 */
.L_x_78:
[----:B------:R-:W-:Y:S01]  /*c020*/  IMAD R5, R2, 0x8, R7 ;  /* 0x0000000802057824 */ /* 0x000fe200078e0207 */
[----:B------:R-:W-:Y:S02]  /*c030*/  SHF.L.U32 R4, R0, 0x1f, RZ ;  /* 0x0000001f00047819 */ /* 0x000fe400000006ff */
[----:B------:R-:W-:Y:S02]  /*c040*/  IADD3 R2, R2, 0x1, RZ ;  /* 0x0000000102027810 */ /* 0x000fe40007ffe0ff */
[----:B------:R-:W1:Y:S02]  /*c050*/  SYNCS.PHASECHK.TRANS64.TRYWAIT P1, [R5+URZ+0x2d840], R4 ;  /* 0x02d84004050075a7 */ /* 0x000e64000802017f */
[----:B------:R-:W-:-:S04]  /*c060*/  ISETP.NE.AND P2, PT, R2, 0x2, PT ;  /* 0x000000020200780c */ /* 0x000fc80003f45270 */
[----:B------:R-:W-:Y:S01]  /*c070*/  SEL R3, RZ, 0x1, P2 ;  /* 0x00000001ff037807 */ /* 0x000fe20001000000 */
[----:B-1----:R-:W-:Y:S08]  /*c080*/  @!P1 BRA `(.L_x_79) ;  /* 0x0000002400309947 */ /* 0x002ff00003800000 */
.L_x_153:
[----:B------:R-:W-:Y:S02]  /*c090*/  SEL R2, R2, RZ, P2 ;  /* 0x000000ff02027207 */ /* 0x000fe40001000000 */
[----:B------:R-:W-:Y:S01]  /*c0a0*/  LOP3.LUT R0, R0, R3, RZ, 0x3c, !PT ;  /* 0x0000000300007212 */ /* 0x000fe200078e3cff */
[----:B------:R-:W-:Y:S06]  /*c0b0*/  @!P0 BRA `(.L_x_80) ;  /* 0x0000000000048947 */ /* 0x000fec0003800000 */
[----:B------:R-:W-:Y:S01]  /*c0c0*/  BPT.TRAP 0x1 ;  /* 0x000000040000795c */ /* 0x000fe20000300000 */
.L_x_80:
[----:B------:R-:W-:Y:S01]  /*c0d0*/  IMAD R3, R2, 0x8, R7 ;  /* 0x0000000802037824 */ /* 0x000fe200078e0207 */
[----:B------:R-:W-:-:S04]  /*c0e0*/  SHF.L.U32 R0, R0, 0x1f, RZ ;  /* 0x0000001f00007819 */ /* 0x000fc800000006ff */
[----:B------:R-:W2:Y:S02]  /*c0f0*/  SYNCS.PHASECHK.TRANS64.TRYWAIT P1, [R3+URZ+0x2d840], R0 ;  /* 0x02d84000030075a7 */ /* 0x000ea4000802017f */
[----:B--2---:R-:W-:Y:S05]  /*c100*/  @!P1 BRA `(.L_x_81) ;  /* 0x0000002400249947 */ /* 0x004fea0003800000 */
.L_x_154:
[----:B------:R-:W-:Y:S05]  /*c110*/  @!P0 BRA `(.L_x_82) ;  /* 0x0000000000048947 */ /* 0x000fea0003800000 */
[----:B------:R-:W-:Y:S01]  /*c120*/  BPT.TRAP 0x1 ;  /* 0x000000040000795c */ /* 0x000fe20000300000 */
.L_x_82:
[----:B------:R-:W3:Y:S02]  /*c130*/  SYNCS.PHASECHK.TRANS64.TRYWAIT P1, [R5+URZ+0x2d860], R4 ;  /* 0x02d86004050075a7 */ /* 0x000ee4000802017f */
[----:B---3--:R-:W-:Y:S05]  /*c140*/  @!P1 BRA `(.L_x_83) ;  /* 0x0000002400289947 */ /* 0x008fea0003800000 */
.L_x_155:
[----:B------:R-:W-:Y:S05]  /*c150*/  @!P0 BRA `(.L_x_84) ;  /* 0x0000000000048947 */ /* 0x000fea0003800000 */
[----:B------:R-:W-:Y:S01]  /*c160*/  BPT.TRAP 0x1 ;  /* 0x000000040000795c */ /* 0x000fe20000300000 */
.L_x_84:
[----:B----4-:R4:W0:Y:S02]  /*c170*/  SYNCS.PHASECHK.TRANS64.TRYWAIT P0, [R3+URZ+0x2d860], R0 ;  /* 0x02d86000030075a7 */ /* 0x010824000800017f */
[----:B0-----:R-:W-:Y:S05]  /*c180*/  @!P0 NANOSLEEP.SYNCS 0x989680 ;  /* 0x009896800000895d */ /* 0x001fea0003900000 */
[----:B------:R-:W0:Y:S02]  /*c190*/  @!P0 SYNCS.PHASECHK.TRANS64 P0, [R3+URZ+0x2d860], R0 ;  /* 0x02d86000030085a7 */ /* 0x000e24000800007f */
[----:B0-----:R-:W-:Y:S05]  /*c1a0*/  @!P0 BRA `(.L_x_84) ;  /* 0xfffffffc00f08947 */ /* 0x001fea000383ffff */
.L_x_8:
[----:B------:R-:W-:Y:S05]  /*c1b0*/  BSYNC B6 ;  /* 0x0000000000067941 */ /* 0x000fea0003800000 */
.L_x_5:
[----:B------:R-:W-:Y:S05]  /*c1c0*/  EXIT ;  /* 0x000000000000794d */ /* 0x000fea0003800000 */
.L_x_12:
[----:B0-----:R-:W-:-:S04]  /*c1d0*/  IMAD.U32 R9, RZ, RZ, UR41 ;  /* 0x00000029ff097e24 */ /* 0x001fc8000f8e00ff */
[----:B------:R0:W1:Y:S03]  /*c1e0*/  SYNCS.PHASECHK.TRANS64.TRYWAIT P0, [R9+URZ+0x2d800], R2 ;  /* 0x02d80002090075a7 */ /* 0x000066000800017f */
[----:B-1----:R-:W-:Y:S05]  /*c1f0*/  @!P0 NANOSLEEP.SYNCS 0x989680 ;  /* 0x009896800000895d */ /* 0x002fea0003900000 */
[----:B------:R-:W1:Y:S02]  /*c200*/  @!P0 SYNCS.PHASECHK.TRANS64 P0, [R9+URZ+0x2d800], R2 ;  /* 0x02d80002090085a7 */ /* 0x000e64000800007f */
[----:B-1----:R-:W-:Y:S05]  /*c210*/  @!P0 BRA `(.L_x_12) ;  /* 0xfffffffc00ec8947 */ /* 0x002fea000383ffff */
[----:B------:R-:W-:Y:S05]  /*c220*/  BRA `(.L_x_85) ;  /* 0xffffff4c00dc7947 */ /* 0x000fea000383ffff */
.L_x_16:
[----:B--2---:R-:W-:-:S04]  /*c230*/  MOV R3, UR41 ;  /* 0x0000002900037c02 */ /* 0x004fc80008000f00 */
[----:B------:R2:W3:Y:S03]  /*c240*/  SYNCS.PHASECHK.TRANS64.TRYWAIT P1, [R3+URZ+0x2d830], R2 ;  /* 0x02d83002030075a7 */ /* 0x0004e6000802017f */
[----:B---3--:R-:W-:Y:S05]  /*c250*/  @!P1 NANOSLEEP.SYNCS 0x989680 ;  /* 0x009896800000995d */ /* 0x008fea0003900000 */
[----:B------:R-:W3:Y:S02]  /*c260*/  @!P1 SYNCS.PHASECHK.TRANS64 P1, [R3+URZ+0x2d830], R2 ;  /* 0x02d83002030095a7 */ /* 0x000ee4000802007f */
[----:B---3--:R-:W-:Y:S05]  /*c270*/  @!P1 BRA `(.L_x_16) ;  /* 0xfffffffc00ec9947 */ /* 0x008fea000383ffff */
[----:B------:R-:W-:Y:S05]  /*c280*/  BRA `(.L_x_15) ;  /* 0xffffff5000047947 */ /* 0x000fea000383ffff */
.L_x_22:
[----:B-1----:R-:W-:-:S04]  /*c290*/  IMAD.U32 R13, RZ, RZ, UR10 ;  /* 0x0000000aff0d7e24 */ /* 0x002fc8000f8e00ff */
[----:B------:R1:W2:Y:S03]  /*c2a0*/  SYNCS.PHASECHK.TRANS64.TRYWAIT P1, [R13+URZ+0x2d830], R0 ;  /* 0x02d830000d0075a7 */ /* 0x0002a6000802017f */
[----:B--2---:R-:W-:Y:S05]  /*c2b0*/  @!P1 NANOSLEEP.SYNCS 0x989680 ;  /* 0x009896800000995d */ /* 0x004fea0003900000 */
[----:B------:R-:W2:Y:S02]  /*c2c0*/  @!P1 SYNCS.PHASECHK.TRANS64 P1, [R13+URZ+0x2d830], R0 ;  /* 0x02d830000d0095a7 */ /* 0x000ea4000802007f */
[----:B--2---:R-:W-:Y:S05]  /*c2d0*/  @!P1 BRA `(.L_x_22) ;  /* 0xfffffffc00ec9947 */ /* 0x004fea000383ffff */
[----:B------:R-:W-:Y:S05]  /*c2e0*/  BRA `(.L_x_19) ;  /* 0xffffff7c005c7947 */ /* 0x000fea000383ffff */
.L_x_26:
[----:B-1----:R-:W-:-:S04]  /*c2f0*/  IMAD.U32 R13, RZ, RZ, UR10 ;  /* 0x0000000aff0d7e24 */ /* 0x002fc8000f8e00ff */
[----:B------:R1:W2:Y:S03]  /*c300*/  SYNCS.PHASECHK.TRANS64.TRYWAIT P1, [R13+URZ+0x2d850], R12 ;  /* 0x02d8500c0d0075a7 */ /* 0x0002a6000802017f */
[----:B--2---:R-:W-:Y:S05]  /*c310*/  @!P1 NANOSLEEP.SYNCS 0x989680 ;  /* 0x009896800000995d */ /* 0x004fea0003900000 */
[----:B------:R-:W2:Y:S02]  /*c320*/  @!P1 SYNCS.PHASECHK.TRANS64 P1, [R13+URZ+0x2d850], R12 ;  /* 0x02d8500c0d0095a7 */ /* 0x000ea4000802007f */
[----:B--2---:R-:W-:Y:S05]  /*c330*/  @!P1 BRA `(.L_x_26) ;  /* 0xfffffffc00ec9947 */ /* 0x004fea000383ffff */
[----:B------:R-:W-:Y:S05]  /*c340*/  BRA `(.L_x_23) ;  /* 0xffffff80000c7947 */ /* 0x000fea000383ffff */
.L_x_33:
[----:B-1----:R-:W-:-:S04]  /*c350*/  MOV R3, UR4 ;  /* 0x0000000400037c02 */ /* 0x002fc80008000f00 */
[----:B------:R1:W2:Y:S03]  /*c360*/  SYNCS.PHASECHK.TRANS64.TRYWAIT P1, [R3+URZ+0x2d850], R2 ;  /* 0x02d85002030075a7 */ /* 0x0002a6000802017f */
[----:B--2---:R-:W-:Y:S05]  /*c370*/  @!P1 NANOSLEEP.SYNCS 0x989680 ;  /* 0x009896800000995d */ /* 0x004fea0003900000 */
[----:B------:R-:W2:Y:S02]  /*c380*/  @!P1 SYNCS.PHASECHK.TRANS64 P1, [R3+URZ+0x2d850], R2 ;  /* 0x02d85002030095a7 */ /* 0x000ea4000802007f */
[----:B--2---:R-:W-:Y:S05]  /*c390*/  @!P1 BRA `(.L_x_33) ;  /* 0xfffffffc00ec9947 */ /* 0x004fea000383ffff */
[----:B------:R-:W-:Y:S05]  /*c3a0*/  BRA `(.L_x_32) ;  /* 0xffffffa400407947 */ /* 0x000fea000383ffff */
.L_x_45:
[----:B------:R-:W-:Y:S01]  /*c3b0*/  IMAD.MOV.U32 R13, RZ, RZ, R18 ;  /* 0x000000ffff0d7224 */ /* 0x000fe200078e0012 */
[----:B------:R-:W-:Y:S01]  /*c3c0*/  MOV R11, 0x1f ;  /* 0x0000001f000b7802 */ /* 0x000fe20000000f00 */
[----:B------:R-:W-:Y:S02]  /*c3d0*/  IMAD.MOV.U32 R12, RZ, RZ, RZ ;  /* 0x000000ffff0c7224 */ /* 0x000fe400078e00ff */
[----:B------:R-:W-:-:S07]  /*c3e0*/  IMAD.MOV.U32 R15, RZ, RZ, -0x1 ;  /* 0xffffffffff0f7424 */ /* 0x000fce00078e00ff */
[----:B-----5:R-:W-:Y:S05]  /*c3f0*/  WARPSYNC.COLLECTIVE R15, `(.L_x_86) ;  /* 0x000000000f087348 */ /* 0x020fea0003c00000 */
[----:B------:R0:W1:Y:S02]  /*c400*/  SHFL.IDX P6, R14, R13, R12, R11 ;  /* 0x0000000c0d0e7389 */ /* 0x00006400000c000b */
[----:B01---5:R-:W-:Y:S01]  /*c410*/  ENDCOLLECTIVE ;  /* 0x000000000000791b */ /* 0x023fe20003800000 */
.L_x_86:
[----:B------:R-:W-:Y:S05]  /*c420*/  BRA `(.L_x_87) ;  /* 0xffffffd0002c7947 */ /* 0x000fea000383ffff */
.L_x_47:
[----:B0-----:R-:W-:-:S04]  /*c430*/  IMAD.U32 R2, RZ, RZ, UR45 ;  /* 0x0000002dff027e24 */ /* 0x001fc8000f8e00ff */
[----:B------:R0:W1:Y:S03]  /*c440*/  SYNCS.PHASECHK.TRANS64.TRYWAIT P0, [R2+URZ+0x2d840], R9 ;  /* 0x02d84009020075a7 */ /* 0x000066000800017f */
[----:B-1----:R-:W-:Y:S05]  /*c450*/  @!P0 NANOSLEEP.SYNCS 0x989680 ;  /* 0x009896800000895d */ /* 0x002fea0003900000 */
[----:B------:R-:W1:Y:S02]  /*c460*/  @!P0 SYNCS.PHASECHK.TRANS64 P0, [R2+URZ+0x2d840], R9 ;  /* 0x02d84009020085a7 */ /* 0x000e64000800007f */
[----:B-1----:R-:W-:Y:S05]  /*c470*/  @!P0 BRA `(.L_x_47) ;  /* 0xfffffffc00ec8947 */ /* 0x002fea000383ffff */
[----:B------:R-:W-:Y:S05]  /*c480*/  BRA `(.L_x_88) ;  /* 0xffffffd000ac7947 */ /* 0x000fea000383ffff */
.L_x_48:
[----:B------:R-:W-:Y:S01]  /*c490*/  BSSY B0, `(.L_x_89) ;  /* 0x0000008000007945 */ /* 0x000fe20003800000 */
[----:B------:R-:W-:Y:S01]  /*c4a0*/  MOV R13, R9 ;  /* 0x00000009000d7202 */ /* 0x000fe20000000f00 */
[----:B------:R-:W-:Y:S01]  /*c4b0*/  IMAD.MOV.U32 R12, RZ, RZ, RZ ;  /* 0x000000ffff0c7224 */ /* 0x000fe200078e00ff */
[----:B------:R-:W-:Y:S01]  /*c4c0*/  MOV R15, 0xffffffff ;  /* 0xffffffff000f7802 */ /* 0x000fe20000000f00 */
[----:B------:R-:W-:-:S07]  /*c4d0*/  IMAD.MOV.U32 R11, RZ, RZ, 0x1c1f ;  /* 0x00001c1fff0b7424 */ /* 0x000fce00078e00ff */
[----:B------:R-:W-:Y:S05]  /*c4e0*/  WARPSYNC.COLLECTIVE R15, `(.L_x_90) ;  /* 0x000000000f087348 */ /* 0x000fea0003c00000 */
[----:B------:R0:W1:Y:S02]  /*c4f0*/  SHFL.IDX P6, R14, R13, R12, R11 ;  /* 0x0000000c0d0e7389 */ /* 0x00006400000c000b */
[----:B01----:R-:W-:Y:S01]  /*c500*/  ENDCOLLECTIVE ;  /* 0x000000000000791b */ /* 0x003fe20003800000 */
.L_x_90:
[----:B------:R-:W-:Y:S05]  /*c510*/  BSYNC B0 ;  /* 0x0000000000007941 */ /* 0x000fea0003800000 */
.L_x_89:
[----:B------:R-:W-:Y:S01]  /*c520*/  IMAD.MOV.U32 R13, RZ, RZ, R0 ;  /* 0x000000ffff0d7224 */ /* 0x000fe200078e0000 */
[----:B------:R-:W-:Y:S01]  /*c530*/  MOV R12, RZ ;  /* 0x000000ff000c7202 */ /* 0x000fe20000000f00 */
[----:B------:R-:W-:Y:S01]  /*c540*/  IMAD.MOV.U32 R11, RZ, RZ, 0x1c1f ;  /* 0x00001c1fff0b7424 */ /* 0x000fe200078e00ff */
[----:B------:R-:W0:Y:S01]  /*c550*/  S2R R10, SR_TID.X ;  /* 0x00000000000a7919 */ /* 0x000e220000002100 */
[----:B------:R-:W-:Y:S01]  /*c560*/  IMAD.MOV.U32 R15, RZ, RZ, -0x1 ;  /* 0xffffffffff0f7424 */ /* 0x000fe200078e00ff */
[----:B------:R-:W-:Y:S01]  /*c570*/  @P0 LEA R21, R28, UR45, 0x1 ;  /* 0x0000002d1c150c11 */ /* 0x000fe2000f8e08ff */
[----:B------:R-:W-:-:S07]  /*c580*/  IMAD.MOV.U32 R6, RZ, RZ, R14 ;  /* 0x000000ffff067224 */ /* 0x000fce00078e000e */
[----:B0-----:R-:W-:Y:S05]  /*c590*/  WARPSYNC.COLLECTIVE R15, `(.L_x_91) ;  /* 0x000000000f087348 */ /* 0x001fea0003c00000 */
[----:B------:R1:W2:Y:S02]  /*c5a0*/  SHFL.IDX P6, R14, R13, R12, R11 ;  /* 0x0000000c0d0e7389 */ /* 0x0002a400000c000b */
[----:B012---:R-:W-:Y:S01]  /*c5b0*/  ENDCOLLECTIVE ;  /* 0x000000000000791b */ /* 0x007fe20003800000 */
.L_x_91:
[----:B------:R-:W-:Y:S01]  /*c5c0*/  IMAD.MOV.U32 R7, RZ, RZ, R6 ;  /* 0x000000ffff077224 */ /* 0x000fe200078e0006 */
[----:B------:R-:W-:Y:S01]  /*c5d0*/  MOV R13, R9 ;  /* 0x00000009000d7202 */ /* 0x000fe20000000f00 */
[----:B------:R-:W-:Y:S02]  /*c5e0*/  IMAD.MOV.U32 R12, RZ, RZ, 0x1 ;  /* 0x00000001ff0c7424 */ /* 0x000fe400078e00ff */
[----:B------:R-:W-:-:S07]  /*c5f0*/  IMAD.MOV.U32 R6, RZ, RZ, R14 ;  /* 0x000000ffff067224 */ /* 0x000fce00078e000e */
[----:B------:R-:W-:Y:S05]  /*c600*/  WARPSYNC.COLLECTIVE R15, `(.L_x_92) ;  /* 0x000000000f087348 */ /* 0x000fea0003c00000 */
[----:B------:R0:W1:Y:S02]  /*c610*/  SHFL.IDX P6, R14, R13, R12, R11 ;  /* 0x0000000c0d0e7389 */ /* 0x00006400000c000b */
[----:B01----:R-:W-:Y:S01]  /*c620*/  ENDCOLLECTIVE ;  /* 0x000000000000791b */ /* 0x003fe20003800000 */
.L_x_92:
[----:B------:R-:W-:-:S04]  /*c630*/  SHF.L.U32 R10, R10, 0x3, RZ ;  /* 0x000000030a0a7819 */ /* 0x000fc800000006ff */
[----:B------:R-:W-:-:S05]  /*c640*/  LOP3.LUT R10, R10, 0x18, RZ, 0xc0, !PT ;  /* 0x000000180a0a7812 */ /* 0x000fca00078ec0ff */
[----:B------:R-:W-:Y:S01]  /*c650*/  @P0 IMAD.WIDE.U32 R6, R10, 0x2, R6 ;  /* 0x000000020a060825 */ /* 0x000fe200078e0006 */
[----:B------:R-:W-:-:S04]  /*c660*/  MOV R13, R0 ;  /* 0x00000000000d7202 */ /* 0x000fc80000000f00 */
[----:B------:R-:W-:Y:S01]  /*c670*/  @!PT LDS RZ, [RZ] ;  /* 0x00000000fffff984 */ /* 0x000fe20000000800 */
[----:B------:R-:W-:Y:S01]  /*c680*/  @!PT LDS RZ, [RZ] ;  /* 0x00000000fffff984 */ /* 0x000fe20000000800 */
[----:B------:R-:W-:Y:S01]  /*c690*/  @!PT LDS RZ, [RZ] ;  /* 0x00000000fffff984 */ /* 0x000fe20000000800 */
[----:B------:R0:W-:Y:S04]  /*c6a0*/  @P0 LDGSTS.E.BYPASS.LTC128B.128 [R21+0x15400], desc[UR36][R6.64], !P4 ;  /* 0x1540000006150fae */ /* 0x0001e8000e101d64 */
[----:B------:R0:W-:Y:S04]  /*c6b0*/  @P0 LDGSTS.E.BYPASS.LTC128B.128 [R21+0x17400], desc[UR36][R6.64+0x40], !P3 ;  /* 0x1740004006150fae */ /* 0x0001e8000d901d64 */
[----:B------:R0:W-:Y:S01]  /*c6c0*/  @P0 LDGSTS.E.BYPASS.LTC128B.128 [R21+0x19400], desc[UR36][R6.64+0x80], !P2 ;  /* 0x1940008006150fae */ /* 0x0001e2000d101d64 */
[----:B------:R-:W-:Y:S01]  /*c6d0*/  IMAD.MOV.U32 R4, RZ, RZ, R14 ;  /* 0x000000ffff047224 */ /* 0x000fe200078e000e */
[----:B------:R-:W-:-:S13]  /*c6e0*/  ISETP.GE.AND P0, PT, R8, 0x21, PT ;  /* 0x000000210800780c */ /* 0x000fda0003f06270 */
[----:B0-----:R-:W-:Y:S05]  /*c6f0*/  WARPSYNC.COLLECTIVE R15, `(.L_x_93) ;  /* 0x000000000f087348 */ /* 0x001fea0003c00000 */
[----:B------:R1:W2:Y:S02]  /*c700*/  SHFL.IDX P6, R14, R13, R12, R11 ;  /* 0x0000000c0d0e7389 */ /* 0x0002a400000c000b */
[----:B012---:R-:W-:Y:S01]  /*c710*/  ENDCOLLECTIVE ;  /* 0x000000000000791b */ /* 0x007fe20003800000 */
.L_x_93:
[----:B------:R-:W-:Y:S01]  /*c720*/  @P0 LEA R27, R28, UR45, 0x1 ;  /* 0x0000002d1c1b0c11 */ /* 0x000fe2000f8e08ff */
[----:B------:R-:W-:Y:S01]  /*c730*/  IMAD.MOV.U32 R13, RZ, RZ, R9 ;  /* 0x000000ffff0d7224 */ /* 0x000fe200078e0009 */
[----:B------:R-:W-:Y:S01]  /*c740*/  MOV R12, 0x2 ;  /* 0x00000002000c7802 */ /* 0x000fe20000000f00 */
[----:B------:R-:W-:-:S07]  /*c750*/  IMAD.MOV.U32 R5, RZ, RZ, R14 ;  /* 0x000000ffff057224 */ /* 0x000fce00078e000e */
[----:B------:R-:W-:Y:S05]  /*c760*/  WARPSYNC.COLLECTIVE R15, `(.L_x_94) ;  /* 0x000000000f087348 */ /* 0x000fea0003c00000 */
[----:B------:R0:W1:Y:S02]  /*c770*/  SHFL.IDX P6, R14, R13, R12, R11 ;  /* 0x0000000c0d0e7389 */ /* 0x00006400000c000b */
[----:B01----:R-:W-:Y:S01]  /*c780*/  ENDCOLLECTIVE ;  /* 0x000000000000791b */ /* 0x003fe20003800000 */
.L_x_94:
[----:B------:R-:W-:-:S04]  /*c790*/  LOP3.LUT R5, R5, R4, RZ, 0x3c, !PT ;  /* 0x0000000405057212 */ /* 0x000fc800078e3cff */
[----:B------:R-:W-:-:S04]  /*c7a0*/  LOP3.LUT R4, R5, R4, RZ, 0x3c, !PT ;  /* 0x0000000405047212 */ /* 0x000fc800078e3cff */
[----:B------:R-:W-:Y:S01]  /*c7b0*/  LOP3.LUT R5, R5, R4, RZ, 0x3c, !PT ;  /* 0x0000000405057212 */ /* 0x000fe200078e3cff */
[----:B------:R-:W-:Y:S02]  /*c7c0*/  IMAD.MOV.U32 R13, RZ, RZ, R0 ;  /* 0x000000ffff0d7224 */ /* 0x000fe400078e0000 */
[----:B------:R-:W-:-:S05]  /*c7d0*/  @P0 IMAD.WIDE.U32 R4, R10, 0x2, R4 ;  /* 0x000000020a040825 */ /* 0x000fca00078e0004 */
[----:B------:R-:W-:Y:S01]  /*c7e0*/  @!PT LDS RZ, [RZ] ;  /* 0x00000000fffff984 */ /* 0x000fe20000000800 */
[----:B------:R-:W-:Y:S01]  /*c7f0*/  @!PT LDS RZ, [RZ] ;  /* 0x00000000fffff984 */ /* 0x000fe20000000800 */
[----:B------:R-:W-:Y:S01]  /*c800*/  @!PT LDS RZ, [RZ] ;  /* 0x00000000fffff984 */ /* 0x000fe20000000800 */
[----:B------:R0:W-:Y:S01]  /*c810*/  @P0 LDGSTS.E.BYPASS.LTC128B.128 [R27+0x15c00], desc[UR36][R4.64], !P4 ;  /* 0x15c00000041b0fae */ /* 0x0001e2000e101d64 */
[----:B------:R-:W-:-:S03]  /*c820*/  IMAD.MOV.U32 R2, RZ, RZ, R14 ;  /* 0x000000ffff027224 */ /* 0x000fc600078e000e */
[----:B------:R0:W-:Y:S04]  /*c830*/  @P0 LDGSTS.E.BYPASS.LTC128B.128 [R27+0x17c00], desc[UR36][R4.64+0x40], !P3 ;  /* 0x17c00040041b0fae */ /* 0x0001e8000d901d64 */
[----:B0-----:R-:W-:Y:S05]  /*c840*/  WARPSYNC.COLLECTIVE R15, `(.L_x_95) ;  /* 0x000000000f087348 */ /* 0x001fea0003c00000 */
[----:B------:R1:W2:Y:S02]  /*c850*/  SHFL.IDX P6, R14, R13, R12, R11 ;  /* 0x0000000c0d0e7389 */ /* 0x0002a400000c000b */
[----:B012---:R-:W-:Y:S01]  /*c860*/  ENDCOLLECTIVE ;  /* 0x000000000000791b */ /* 0x007fe20003800000 */
.L_x_95:
[----:B------:R-:W-:Y:S01]  /*c870*/  @!PT LDS RZ, [RZ] ;  /* 0x00000000fffff984 */ /* 0x000fe20000000800 */
[----:B------:R-:W-:Y:S01]  /*c880*/  @!PT LDS RZ, [RZ] ;  /* 0x00000000fffff984 */ /* 0x000fe20000000800 */
[----:B------:R-:W-:Y:S01]  /*c890*/  @!PT LDS RZ, [RZ] ;  /* 0x00000000fffff984 */ /* 0x000fe20000000800 */
[----:B------:R0:W-:Y:S01]  /*c8a0*/  @P0 LDGSTS.E.BYPASS.LTC128B.128 [R27+0x19c00], desc[UR36][R4.64+0x80], !P2 ;  /* 0x19c00080041b0fae */ /* 0x0001e2000d101d64 */
[----:B------:R-:W-:Y:S01]  /*c8b0*/  ISETP.GE.AND P0, PT, R8, 0x41, PT ;  /* 0x000000410800780c */ /* 0x000fe20003f06270 */
[----:B------:R-:W-:Y:S02]  /*c8c0*/  IMAD.MOV.U32 R13, RZ, RZ, R9 ;  /* 0x000000ffff0d7224 */ /* 0x000fe400078e0009 */
[----:B------:R-:W-:-:S10]  /*c8d0*/  IMAD.MOV.U32 R12, RZ, RZ, 0x3 ;  /* 0x00000003ff0c7424 */ /* 0x000fd400078e00ff */
[----:B------:R-:W-:Y:S02]  /*c8e0*/  @P0 LEA R7, R28, UR45, 0x1 ;  /* 0x0000002d1c070c11 */ /* 0x000fe4000f8e08ff */
[----:B0-----:R-:W-:-:S07]  /*c8f0*/  MOV R3, R14 ;  /* 0x0000000e00037202 */ /* 0x001fce0000000f00 */
[----:B------:R-:W-:Y:S05]  /*c900*/  WARPSYNC.COLLECTIVE R15, `(.L_x_96) ;  /* 0x000000000f087348 */ /* 0x000fea0003c00000 */
[----:B------:R0:W1:Y:S02]  /*c910*/  SHFL.IDX P6, R14, R13, R12, R11 ;  /* 0x0000000c0d0e7389 */ /* 0x00006400000c000b */
[----:B01----:R-:W-:Y:S01]  /*c920*/  ENDCOLLECTIVE ;  /* 0x000000000000791b */ /* 0x003fe20003800000 */
.L_x_96:
        /* <DEDUP_REMOVED lines=9> */
[----:B------:R-:W-:-:S03]  /*c9c0*/  MOV R9, R14 ;  /* 0x0000000e00097202 */ /* 0x000fc60000000f00 */
[----:B------:R0:W-:Y:S04]  /*c9d0*/  @P0 LDGSTS.E.BYPASS.LTC128B.128 [R7+0x18400], desc[UR36][R2.64+0x40], !P3 ;  /* 0x1840004002070fae */ /* 0x0001e8000d901d64 */
[----:B------:R0:W-:Y:S02]  /*c9e0*/  @P0 LDGSTS.E.BYPASS.LTC128B.128 [R7+0x1a400], desc[UR36][R2.64+0x80], !P2 ;  /* 0x1a40008002070fae */ /* 0x0001e4000d101d64 */
[----:B0-----:R-:W-:Y:S05]  /*c9f0*/  WARPSYNC.COLLECTIVE R15, `(.L_x_97) ;  /* 0x000000000f087348 */ /* 0x001fea0003c00000 */
[----:B------:R1:W2:Y:S02]  /*ca00*/  SHFL.IDX P6, R14, R13, R12, R11 ;  /* 0x0000000c0d0e7389 */ /* 0x0002a400000c000b */
[----:B012---:R-:W-:Y:S01]  /*ca10*/  ENDCOLLECTIVE ;  /* 0x000000000000791b */ /* 0x007fe20003800000 */
.L_x_97:
[----:B------:R-:W-:Y:S05]  /*ca20*/  BRA `(.L_x_98) ;  /* 0xffffffd000707947 */ /* 0x000fea000383ffff */
.L_x_51:
[----:B------:R-:W-:Y:S01]  /*ca30*/  IMAD.MOV.U32 R13, RZ, RZ, R9 ;  /* 0x000000ffff0d7224 */ /* 0x000fe200078e0009 */
[----:B------:R-:W-:Y:S01]  /*ca40*/  MOV R12, RZ ;  /* 0x000000ff000c7202 */ /* 0x000fe20000000f00 */
[----:B------:R-:W-:Y:S02]  /*ca50*/  IMAD.MOV.U32 R11, RZ, RZ, 0x1c1f ;  /* 0x00001c1fff0b7424 */ /* 0x000fe400078e00ff */
[----:B------:R-:W-:Y:S02]  /*ca60*/  IMAD.MOV.U32 R15, RZ, RZ, -0x1 ;  /* 0xffffffffff0f7424 */ /* 0x000fe400078e00ff */
[----:B------:R-:W-:Y:S02]  /*ca70*/  IMAD R0, R25, 0xc0, R22 ;  /* 0x000000c019007824 */ /* 0x000fe400078e0216 */
[----:B------:R-:W-:-:S07]  /*ca80*/  IMAD.MOV.U32 R24, RZ, RZ, 0x1 ;  /* 0x00000001ff187424 */ /* 0x000fce00078e00ff */
[----:B------:R-:W-:Y:S05]  /*ca90*/  WARPSYNC.COLLECTIVE R15, `(.L_x_99) ;  /* 0x000000000f087348 */ /* 0x000fea0003c00000 */
[----:B------:R0:W1:Y:S02]  /*caa0*/  SHFL.IDX P6, R14, R13, R12, R11 ;  /* 0x0000000c0d0e7389 */ /* 0x00006400000c000b */
[----:B01----:R-:W-:Y:S01]  /*cab0*/  ENDCOLLECTIVE ;  /* 0x000000000000791b */ /* 0x003fe20003800000 */
.L_x_99:
[----:B------:R-:W-:Y:S02]  /*cac0*/  VIADD R5, R0, 0x20 ;  /* 0x0000002000057836 */ /* 0x000fe40000000000 */
[----:B------:R-:W-:Y:S01]  /*cad0*/  IMAD.MOV.U32 R13, RZ, RZ, R7 ;  /* 0x000000ffff0d7224 */ /* 0x000fe200078e0007 */
[----:B------:R-:W-:-:S07]  /*cae0*/  MOV R2, R14 ;  /* 0x0000000e00027202 */ /* 0x000fce0000000f00 */
[----:B------:R-:W-:Y:S05]  /*caf0*/  WARPSYNC.COLLECTIVE R15, `(.L_x_100) ;  /* 0x000000000f087348 */ /* 0x000fea0003c00000 */
[----:B------:R0:W1:Y:S02]  /*cb00*/  SHFL.IDX P6, R14, R13, R12, R11 ;  /* 0x0000000c0d0e7389 */ /* 0x00006400000c000b */
[----:B01----:R-:W-:Y:S01]  /*cb10*/  ENDCOLLECTIVE ;  /* 0x000000000000791b */ /* 0x003fe20003800000 */
.L_x_100:
[----:B------:R-:W-:Y:S02]  /*cb20*/  ULDC UR4, c[0x0][0x288] ;  /* 0x0000a20000047ab9 */ /* 0x000fe40000000800 */
[----:B------:R-:W-:Y:S02]  /*cb30*/  IMAD R6, R20, UR4, RZ ;  /* 0x0000000414067c24 */ /* 0x000fe4000f8e02ff */
[----:B------:R-:W-:-:S03]  /*cb40*/  IMAD.MOV.U32 R3, RZ, RZ, R2 ;  /* 0x000000ffff037224 */ /* 0x000fc600078e0002 */
[----:B------:R-:W-:Y:S01]  /*cb50*/  ISETP.GE.AND P2, PT, R0, R6, PT ;  /* 0x000000060000720c */ /* 0x000fe20003f46270 */
[----:B------:R-:W-:Y:S01]  /*cb60*/  IMAD.MOV.U32 R13, RZ, RZ, R9 ;  /* 0x000000ffff0d7224 */ /* 0x000fe200078e0009 */
[----:B------:R-:W-:-:S11]  /*cb70*/  MOV R12, 0x1 ;  /* 0x00000001000c7802 */ /* 0x000fd60000000f00 */
[----:B------:R-:W-:Y:S02]  /*cb80*/  @!P2 LEA R21, R28, UR45, 0x1 ;  /* 0x0000002d1c15ac11 */ /* 0x000fe4000f8e08ff */
[----:B------:R-:W-:-:S07]  /*cb90*/  MOV R2, R14 ;  /* 0x0000000e00027202 */ /* 0x000fce0000000f00 */
[----:B------:R-:W-:Y:S05]  /*cba0*/  WARPSYNC.COLLECTIVE R15, `(.L_x_101) ;  /* 0x000000000f087348 */ /* 0x000fea0003c00000 */
[----:B------:R0:W1:Y:S02]  /*cbb0*/  SHFL.IDX P6, R14, R13, R12, R11 ;  /* 0x0000000c0d0e7389 */ /* 0x00006400000c000b */
[----:B01----:R-:W-:Y:S01]  /*cbc0*/  ENDCOLLECTIVE ;  /* 0x000000000000791b */ /* 0x003fe20003800000 */
.L_x_101:
[----:B------:R-:W-:-:S05]  /*cbd0*/  @!P2 IMAD.WIDE.U32 R2, R27, 0x2, R2 ;  /* 0x000000021b02a825 */ /* 0x000fca00078e0002 */
[----:B------:R-:W-:Y:S01]  /*cbe0*/  @!PT LDS RZ, [RZ] ;  /* 0x00000000fffff984 */ /* 0x000fe20000000800 */
[----:B------:R-:W-:Y:S01]  /*cbf0*/  @!PT LDS RZ, [RZ] ;  /* 0x00000000fffff984 */ /* 0x000fe20000000800 */
[----:B------:R-:W-:Y:S01]  /*cc00*/  @!PT LDS RZ, [RZ] ;  /* 0x00000000fffff984 */ /* 0x000fe20000000800 */
[----:B------:R0:W-:Y:S04]  /*cc10*/  @!P2 LDGSTS.E.BYPASS.LTC128B.128 [R21+0xc400], desc[UR36][R2.64], !P3 ;  /* 0x0c4000000215afae */ /* 0x0001e8000d901d64 */
[----:B------:R0:W-:Y:S01]  /*cc20*/  @!P2 LDGSTS.E.BYPASS.LTC128B.128 [R21+0xf400], desc[UR36][R2.64+0x40], !P0 ;  /* 0x0f4000400215afae */ /* 0x0001e2000c101d64 */
[----:B------:R-:W-:-:S03]  /*cc30*/  IMAD.MOV.U32 R13, RZ, RZ, R7 ;  /* 0x000000ffff0d7224 */ /* 0x000fc600078e0007 */
[----:B------:R0:W-:Y:S01]  /*cc40*/  @!P2 LDGSTS.E.BYPASS.LTC128B.128 [R21+0x12400], desc[UR36][R2.64+0x80], !P1 ;  /* 0x124000800215afae */ /* 0x0001e2000c901d64 */
[----:B------:R-:W-:Y:S01]  /*cc50*/  ISETP.GE.AND P2, PT, R5, R6, PT ;  /* 0x000000060500720c */ /* 0x000fe20003f46270 */
[----:B------:R-:W-:-:S12]  /*cc60*/  IMAD.MOV.U32 R5, RZ, RZ, R14 ;  /* 0x000000ffff057224 */ /* 0x000fd800078e000e */
[----:B0-----:R-:W-:Y:S05]  /*cc70*/  WARPSYNC.COLLECTIVE R15, `(.L_x_102) ;  /* 0x000000000f087348 */ /* 0x001fea0003c00000 */
[----:B------:R1:W2:Y:S02]  /*cc80*/  SHFL.IDX P6, R14, R13, R12, R11 ;  /* 0x0000000c0d0e7389 */ /* 0x0002a400000c000b */
[----:B012---:R-:W-:Y:S01]  /*cc90*/  ENDCOLLECTIVE ;  /* 0x000000000000791b */ /* 0x007fe20003800000 */
.L_x_102:
[----:B------:R-:W-:Y:S01]  /*cca0*/  VIADD R3, R0, 0x40 ;  /* 0x0000004000037836 */ /* 0x000fe20000000000 */
[----:B------:R-:W-:Y:S01]  /*ccb0*/  @!P2 LEA R25, R28, UR45, 0x1 ;  /* 0x0000002d1c19ac11 */ /* 0x000fe2000f8e08ff */
[----:B------:R-:W-:Y:S01]  /*ccc0*/  IMAD.MOV.U32 R13, RZ, RZ, R9 ;  /* 0x000000ffff0d7224 */ /* 0x000fe200078e0009 */
[----:B------:R-:W-:Y:S02]  /*ccd0*/  MOV R12, 0x2 ;  /* 0x00000002000c7802 */ /* 0x000fe40000000f00 */
[----:B------:R-:W-:-:S07]  /*cce0*/  MOV R4, R14 ;  /* 0x0000000e00047202 */ /* 0x000fce0000000f00 */
[----:B------:R-:W-:Y:S05]  /*ccf0*/  WARPSYNC.COLLECTIVE R15, `(.L_x_103) ;  /* 0x000000000f087348 */ /* 0x000fea0003c00000 */
[----:B------:R0:W1:Y:S02]  /*cd00*/  SHFL.IDX P6, R14, R13, R12, R11 ;  /* 0x0000000c0d0e7389 */ /* 0x00006400000c000b */
[----:B01----:R-:W-:Y:S01]  /*cd10*/  ENDCOLLECTIVE ;  /* 0x000000000000791b */ /* 0x003fe20003800000 */
.L_x_103:
        /* <DEDUP_REMOVED lines=13> */
.L_x_104:
[----:B------:R-:W-:Y:S01]  /*cdf0*/  @!P2 LEA R21, R28, UR45, 0x1 ;  /* 0x0000002d1c15ac11 */ /* 0x000fe2000f8e08ff */
[----:B------:R-:W-:Y:S02]  /*ce00*/  IMAD.MOV.U32 R13, RZ, RZ, R9 ;  /* 0x000000ffff0d7224 */ /* 0x000fe400078e0009 */
[----:B------:R-:W-:Y:S01]  /*ce10*/  IMAD.MOV.U32 R12, RZ, RZ, 0x3 ;  /* 0x00000003ff0c7424 */ /* 0x000fe200078e00ff */
[----:B------:R-:W-:-:S07]  /*ce20*/  MOV R2, R14 ;  /* 0x0000000e00027202 */ /* 0x000fce0000000f00 */
[----:B------:R-:W-:Y:S05]  /*ce30*/  WARPSYNC.COLLECTIVE R15, `(.L_x_105) ;  /* 0x000000000f087348 */ /* 0x000fea0003c00000 */
[----:B------:R0:W1:Y:S02]  /*ce40*/  SHFL.IDX P6, R14, R13, R12, R11 ;  /* 0x0000000c0d0e7389 */ /* 0x00006400000c000b */
[----:B01----:R-:W-:Y:S01]  /*ce50*/  ENDCOLLECTIVE ;  /* 0x000000000000791b */ /* 0x003fe20003800000 */
.L_x_105:
        /* <DEDUP_REMOVED lines=8> */
[----:B------:R-:W-:-:S07]  /*cee0*/  MOV R5, R14 ;  /* 0x0000000e00057202 */ /* 0x000fce0000000f00 */
[----:B0-----:R-:W-:Y:S05]  /*cef0*/  WARPSYNC.COLLECTIVE R15, `(.L_x_106) ;  /* 0x000000000f087348 */ /* 0x001fea0003c00000 */
[----:B------:R1:W2:Y:S02]  /*cf00*/  SHFL.IDX P6, R14, R13, R12, R11 ;  /* 0x0000000c0d0e7389 */ /* 0x0002a400000c000b */
[----:B012---:R-:W-:Y:S01]  /*cf10*/  ENDCOLLECTIVE ;  /* 0x000000000000791b */ /* 0x007fe20003800000 */
.L_x_106:
[----:B------:R-:W-:-:S04]  /*cf20*/  IADD3 R3, R0, 0x60, RZ ;  /* 0x0000006000037810 */ /* 0x000fc80007ffe0ff */
[----:B------:R-:W-:Y:S01]  /*cf30*/  ISETP.GE.AND P2, PT, R3, R6, PT ;  /* 0x000000060300720c */ /* 0x000fe20003f46270 */
[----:B------:R-:W-:Y:S02]  /*cf40*/  VIADD R3, R0, 0x80 ;  /* 0x0000008000037836 */ /* 0x000fe40000000000 */
[----:B------:R-:W-:Y:S01]  /*cf50*/  IMAD.MOV.U32 R13, RZ, RZ, R8 ;  /* 0x000000ffff0d7224 */ /* 0x000fe200078e0008 */
[----:B------:R-:W-:-:S09]  /*cf60*/  MOV R12, RZ ;  /* 0x000000ff000c7202 */ /* 0x000fd20000000f00 */
[----:B------:R-:W-:Y:S01]  /*cf70*/  @!P2 LEA R25, R28, UR45, 0x1 ;  /* 0x0000002d1c19ac11 */ /* 0x000fe2000f8e08ff */
[----:B------:R-:W-:-:S07]  /*cf80*/  IMAD.MOV.U32 R4, RZ, RZ, R14 ;  /* 0x000000ffff047224 */ /* 0x000fce00078e000e */
[----:B------:R-:W-:Y:S05]  /*cf90*/  WARPSYNC.COLLECTIVE R15, `(.L_x_107) ;  /* 0x000000000f087348 */ /* 0x000fea0003c00000 */
[----:B------:R0:W1:Y:S02]  /*cfa0*/  SHFL.IDX P6, R14, R13, R12, R11 ;  /* 0x0000000c0d0e7389 */ /* 0x00006400000c000b */
[----:B01----:R-:W-:Y:S01]  /*cfb0*/  ENDCOLLECTIVE ;  /* 0x000000000000791b */ /* 0x003fe20003800000 */
.L_x_107:
        /* <DEDUP_REMOVED lines=13> */
.L_x_108:
[----:B------:R-:W-:Y:S01]  /*d090*/  @!P2 LEA R7, R28, UR45, 0x1 ;  /* 0x0000002d1c07ac11 */ /* 0x000fe2000f8e08ff */
[----:B------:R-:W-:Y:S02]  /*d0a0*/  IMAD.MOV.U32 R13, RZ, RZ, R8 ;  /* 0x000000ffff0d7224 */ /* 0x000fe400078e0008 */
[----:B------:R-:W-:Y:S01]  /*d0b0*/  IMAD.MOV.U32 R12, RZ, RZ, 0x1 ;  /* 0x00000001ff0c7424 */ /* 0x000fe200078e00ff */
[----:B------:R-:W-:-:S07]  /*d0c0*/  MOV R2, R14 ;  /* 0x0000000e00027202 */ /* 0x000fce0000000f00 */
[----:B------:R-:W-:Y:S05]  /*d0d0*/  WARPSYNC.COLLECTIVE R15, `(.L_x_109) ;  /* 0x000000000f087348 */ /* 0x000fea0003c00000 */
[----:B------:R0:W1:Y:S02]  /*d0e0*/  SHFL.IDX P6, R14, R13, R12, R11 ;  /* 0x0000000c0d0e7389 */ /* 0x00006400000c000b */
[----:B01----:R-:W-:Y:S01]  /*d0f0*/  ENDCOLLECTIVE ;  /* 0x000000000000791b */ /* 0x003fe20003800000 */
.L_x_109:
        /* <DEDUP_REMOVED lines=12> */
.L_x_110:
[----:B------:R-:W-:Y:S05]  /*d1c0*/  BRA `(.L_x_111) ;  /* 0xffffffd400587947 */ /* 0x000fea000383ffff */
.L_x_54:
[----:B0-----:R-:W-:-:S04]  /*d1d0*/  MOV R3, UR45 ;  /* 0x0000002d00037c02 */ /* 0x001fc80008000f00 */
[----:B------:R0:W1:Y:S03]  /*d1e0*/  SYNCS.PHASECHK.TRANS64.TRYWAIT P0, [R3+URZ+0x2d820], R0 ;  /* 0x02d82000030075a7 */ /* 0x000066000800017f */
[----:B-1----:R-:W-:Y:S05]  /*d1f0*/  @!P0 NANOSLEEP.SYNCS 0x989680 ;  /* 0x009896800000895d */ /* 0x002fea0003900000 */
[----:B------:R-:W1:Y:S02]  /*d200*/  @!P0 SYNCS.PHASECHK.TRANS64 P0, [R3+URZ+0x2d820], R0 ;  /* 0x02d82000030085a7 */ /* 0x000e64000800007f */
[----:B-1----:R-:W-:Y:S05]  /*d210*/  @!P0 BRA `(.L_x_54) ;  /* 0xfffffffc00ec8947 */ /* 0x002fea000383ffff */
[----:B------:R-:W-:Y:S05]  /*d220*/  BRA `(.L_x_112) ;  /* 0xffffffd400a07947 */ /* 0x000fea000383ffff */
.L_x_58:
[----:B0-----:R0:W1:Y:S02]  /*d230*/  SYNCS.PHASECHK.TRANS64.TRYWAIT P0, [R7+URZ+0x2d840], R2 ;  /* 0x02d84002070075a7 */ /* 0x001064000800017f */
[----:B-1----:R-:W-:Y:S05]  /*d240*/  @!P0 NANOSLEEP.SYNCS 0x989680 ;  /* 0x009896800000895d */ /* 0x002fea0003900000 */
[----:B------:R-:W1:Y:S02]  /*d250*/  @!P0 SYNCS.PHASECHK.TRANS64 P0, [R7+URZ+0x2d840], R2 ;  /* 0x02d84002070085a7 */ /* 0x000e64000800007f */
[----:B-1----:R-:W-:Y:S05]  /*d260*/  @!P0 BRA `(.L_x_58) ;  /* 0xfffffffc00f08947 */ /* 0x002fea000383ffff */
[----:B------:R-:W-:Y:S05]  /*d270*/  BRA `(.L_x_113) ;  /* 0xffffffd800a87947 */ /* 0x000fea000383ffff */
.L_x_59:
[----:B------:R-:W-:Y:S01]  /*d280*/  BSSY B1, `(.L_x_114) ;  /* 0x0000008000017945 */ /* 0x000fe20003800000 */
[----:B------:R-:W-:Y:S01]  /*d290*/  IMAD.MOV.U32 R13, RZ, RZ, R19 ;  /* 0x000000ffff0d7224 */ /* 0x000fe200078e0013 */
[----:B------:R-:W-:Y:S01]  /*d2a0*/  MOV R11, 0x1c1f ;  /* 0x00001c1f000b7802 */ /* 0x000fe20000000f00 */
[----:B------:R-:W-:Y:S02]  /*d2b0*/  IMAD.MOV.U32 R12, RZ, RZ, RZ ;  /* 0x000000ffff0c7224 */ /* 0x000fe400078e00ff */
[----:B------:R-:W-:-:S07]  /*d2c0*/  IMAD.MOV.U32 R15, RZ, RZ, -0x1 ;  /* 0xffffffffff0f7424 */ /* 0x000fce00078e00ff */
[----:B------:R-:W-:Y:S05]  /*d2d0*/  WARPSYNC.COLLECTIVE R15, `(.L_x_115) ;  /* 0x000000000f087348 */ /* 0x000fea0003c00000 */
[----:B------:R0:W1:Y:S02]  /*d2e0*/  SHFL.IDX P6, R14, R13, R12, R11 ;  /* 0x0000000c0d0e7389 */ /* 0x00006400000c000b */
[----:B01----:R-:W-:Y:S01]  /*d2f0*/  ENDCOLLECTIVE ;  /* 0x000000000000791b */ /* 0x003fe20003800000 */
.L_x_115:
[----:B------:R-:W-:Y:S05]  /*d300*/  BSYNC B1 ;  /* 0x0000000000017941 */ /* 0x000fea0003800000 */
.L_x_114:
[----:B------:R-:W0:Y:S01]  /*d310*/  S2R R27, SR_TID.X ;  /* 0x00000000001b7919 */ /* 0x000e220000002100 */
[----:B------:R-:W-:Y:S01]  /*d320*/  MOV R13, R8 ;  /* 0x00000008000d7202 */ /* 0x000fe20000000f00 */
[----:B------:R-:W-:Y:S01]  /*d330*/  IMAD.MOV.U32 R12, RZ, RZ, RZ ;  /* 0x000000ffff0c7224 */ /* 0x000fe200078e00ff */
[----:B------:R-:W-:Y:S01]  /*d340*/  LOP3.LUT R16, R16, 0xffffffdf, RZ, 0xc0, !PT ;  /* 0xffffffdf10107812 */ /* 0x000fe200078ec0ff */
[----:B------:R-:W-:Y:S01]  /*d350*/  IMAD.MOV.U32 R11, RZ, RZ, 0x1c1f ;  /* 0x00001c1fff0b7424 */ /* 0x000fe200078e00ff */
[----:B------:R-:W-:Y:S01]  /*d360*/  LEA R9, R9, UR45, 0x1 ;  /* 0x0000002d09097c11 */ /* 0x000fe2000f8e08ff */
[----:B------:R-:W-:Y:S01]  /*d370*/  IMAD.MOV.U32 R15, RZ, RZ, -0x1 ;  /* 0xffffffffff0f7424 */ /* 0x000fe200078e00ff */
[----:B------:R-:W-:Y:S01]  /*d380*/  @P1 LOP3.LUT R16, R16, 0x20, RZ, 0xfc, !PT ;  /* 0x0000002010101812 */ /* 0x000fe200078efcff */
[----:B------:R-:W-:-:S07]  /*d390*/  IMAD.MOV.U32 R3, RZ, RZ, R14 ;  /* 0x000000ffff037224 */ /* 0x000fce00078e000e */
[----:B0-----:R-:W-:Y:S05]  /*d3a0*/  WARPSYNC.COLLECTIVE R15, `(.L_x_116) ;  /* 0x000000000f087348 */ /* 0x001fea0003c00000 */
[----:B------:R1:W2:Y:S02]  /*d3b0*/  SHFL.IDX P6, R14, R13, R12, R11 ;  /* 0x0000000c0d0e7389 */ /* 0x0002a400000c000b */
[----:B012---:R-:W-:Y:S01]  /*d3c0*/  ENDCOLLECTIVE ;  /* 0x000000000000791b */ /* 0x007fe20003800000 */
.L_x_116:
[----:B------:R-:W-:Y:S01]  /*d3d0*/  LOP3.LUT P1, RZ, R16, 0x4, RZ, 0xc0, !PT ;  /* 0x0000000410ff7812 */ /* 0x000fe2000782c0ff */
[----:B------:R-:W-:Y:S01]  /*d3e0*/  IMAD.MOV.U32 R13, RZ, RZ, R19 ;  /* 0x000000ffff0d7224 */ /* 0x000fe200078e0013 */
[----:B------:R-:W-:Y:S02]  /*d3f0*/  MOV R12, 0x1 ;  /* 0x00000001000c7802 */ /* 0x000fe40000000f00 */
[----:B------:R-:W-:Y:S01]  /*d400*/  SHF.L.U32 R27, R27, 0x3, RZ ;  /* 0x000000031b1b7819 */ /* 0x000fe200000006ff */
[----:B------:R-:W-:-:S03]  /*d410*/  IMAD.MOV.U32 R2, RZ, RZ, R14 ;  /* 0x000000ffff027224 */ /* 0x000fc600078e000e */
[----:B------:R-:W-:-:S07]  /*d420*/  LOP3.LUT R27, R27, 0x18, RZ, 0xc0, !PT ;  /* 0x000000181b1b7812 */ /* 0x000fce00078ec0ff */
[----:B------:R-:W-:Y:S05]  /*d430*/  WARPSYNC.COLLECTIVE R15, `(.L_x_117) ;  /* 0x000000000f087348 */ /* 0x000fea0003c00000 */
[----:B------:R0:W1:Y:S02]  /*d440*/  SHFL.IDX P6, R14, R13, R12, R11 ;  /* 0x0000000c0d0e7389 */ /* 0x00006400000c000b */
[----:B01----:R-:W-:Y:S01]  /*d450*/  ENDCOLLECTIVE ;  /* 0x000000000000791b */ /* 0x003fe20003800000 */
.L_x_117:
[----:B------:R-:W-:-:S04]  /*d460*/  SHF.L.U32 R4, R27, 0x1, RZ ;  /* 0x000000011b047819 */ /* 0x000fc800000006ff */
[----:B------:R-:W-:-:S05]  /*d470*/  IADD3 R2, P0, R2, R4, RZ ;  /* 0x0000000402027210 */ /* 0x000fca0007f1e0ff */
[----:B------:R-:W-:Y:S02]  /*d480*/  IMAD.X R3, RZ, RZ, R3, P0 ;  /* 0x000000ffff037224 */ /* 0x000fe400000e0603 */
[----:B------:R-:W-:-:S03]  /*d490*/  IMAD.MOV.U32 R13, RZ, RZ, R8 ;  /* 0x000000ffff0d7224 */ /* 0x000fc600078e0008 */
[----:B------:R-:W-:Y:S01]  /*d4a0*/  @!PT LDS RZ, [RZ] ;  /* 0x00000000fffff984 */ /* 0x000fe20000000800 */
[----:B------:R-:W-:Y:S01]  /*d4b0*/  @!PT LDS RZ, [RZ] ;  /* 0x00000000fffff984 */ /* 0x000fe20000000800 */
[----:B------:R-:W-:Y:S01]  /*d4c0*/  @!PT LDS RZ, [RZ] ;  /* 0x00000000fffff984 */ /* 0x000fe20000000800 */
[----:B------:R-:W-:Y:S04]  /*d4d0*/  LDGSTS.E.BYPASS.LTC128B.128 [R9+0x15400], desc[UR36][R2.64], !P1 ;  /* 0x1540000002097fae */ /* 0x000fe8000c901d64 */
[----:B------:R-:W-:Y:S04]  /*d4e0*/  LDGSTS.E.BYPASS.LTC128B.128 [R9+0x17400], desc[UR36][R2.64+0x40], !P5 ;  /* 0x1740004002097fae */ /* 0x000fe8000e901d64 */
[----:B------:R0:W-:Y:S02]  /*d4f0*/  LDGSTS.E.BYPASS.LTC128B.128 [R9+0x19400], desc[UR36][R2.64+0x80], !P4 ;  /* 0x1940008002097fae */ /* 0x0001e4000e101d64 */
[----:B0-----:R-:W-:-:S07]  /*d500*/  IMAD.MOV.U32 R3, RZ, RZ, R14 ;  /* 0x000000ffff037224 */ /* 0x001fce00078e000e */
[----:B------:R-:W-:Y:S05]  /*d510*/  WARPSYNC.COLLECTIVE R15, `(.L_x_118) ;  /* 0x000000000f087348 */ /* 0x000fea0003c00000 */
[----:B------:R0:W1:Y:S02]  /*d520*/  SHFL.IDX P6, R14, R13, R12, R11 ;  /* 0x0000000c0d0e7389 */ /* 0x00006400000c000b */
[----:B01----:R-:W-:Y:S01]  /*d530*/  ENDCOLLECTIVE ;  /* 0x000000000000791b */ /* 0x003fe20003800000 */
.L_x_118:
[----:B------:R-:W-:Y:S01]  /*d540*/  IMAD.MOV.U32 R13, RZ, RZ, R19 ;  /* 0x000000ffff0d7224 */ /* 0x000fe200078e0013 */
[----:B------:R-:W-:Y:S02]  /*d550*/  MOV R12, 0x2 ;  /* 0x00000002000c7802 */ /* 0x000fe40000000f00 */
[----:B------:R-:W-:-:S07]  /*d560*/  MOV R2, R14 ;  /* 0x0000000e00027202 */ /* 0x000fce0000000f00 */
[----:B------:R-:W-:Y:S05]  /*d570*/  WARPSYNC.COLLECTIVE R15, `(.L_x_119) ;  /* 0x000000000f087348 */ /* 0x000fea0003c00000 */
[----:B------:R0:W1:Y:S02]  /*d580*/  SHFL.IDX P6, R14, R13, R12, R11 ;  /* 0x0000000c0d0e7389 */ /* 0x00006400000c000b */
[----:B01----:R-:W-:Y:S01]  /*d590*/  ENDCOLLECTIVE ;  /* 0x000000000000791b */ /* 0x003fe20003800000 */
.L_x_119:
[----:B------:R-:W-:-:S05]  /*d5a0*/  IADD3 R2, P0, R2, R4, RZ ;  /* 0x0000000402027210 */ /* 0x000fca0007f1e0ff */
[----:B------:R-:W-:-:S05]  /*d5b0*/  IMAD.X R3, RZ, RZ, R3, P0 ;  /* 0x000000ffff037224 */ /* 0x000fca00000e0603 */
[----:B------:R-:W-:Y:S01]  /*d5c0*/  @!PT LDS RZ, [RZ] ;  /* 0x00000000fffff984 */ /* 0x000fe20000000800 */
[----:B------:R-:W-:Y:S01]  /*d5d0*/  @!PT LDS RZ, [RZ] ;  /* 0x00000000fffff984 */ /* 0x000fe20000000800 */
[----:B------:R-:W-:Y:S01]  /*d5e0*/  @!PT LDS RZ, [RZ] ;  /* 0x00000000fffff984 */ /* 0x000fe20000000800 */
[----:B------:R0:W-:Y:S01]  /*d5f0*/  LDGSTS.E.BYPASS.LTC128B.128 [R9+0x15c00], desc[UR36][R2.64], !P1 ;  /* 0x15c0000002097fae */ /* 0x0001e2000c901d64 */
[----:B------:R-:W-:-:S03]  /*d600*/  IMAD.MOV.U32 R13, RZ, RZ, R8 ;  /* 0x000000ffff0d7224 */ /* 0x000fc600078e0008 */
[----:B------:R0:W-:Y:S04]  /*d610*/  LDGSTS.E.BYPASS.LTC128B.128 [R9+0x17c00], desc[UR36][R2.64+0x40], !P5 ;  /* 0x17c0004002097fae */ /* 0x0001e8000e901d64 */
[----:B------:R0:W-:Y:S01]  /*d620*/  LDGSTS.E.BYPASS.LTC128B.128 [R9+0x19c00], desc[UR36][R2.64+0x80], !P4 ;  /* 0x19c0008002097fae */ /* 0x0001e2000e101d64 */
[----:B------:R-:W-:-:S07]  /*d630*/  IMAD.MOV.U32 R27, RZ, RZ, R14 ;  /* 0x000000ffff1b7224 */ /* 0x000fce00078e000e */
[----:B0-----:R-:W-:Y:S05]  /*d640*/  WARPSYNC.COLLECTIVE R15, `(.L_x_120) ;  /* 0x000000000f087348 */ /* 0x001fea0003c00000 */
[----:B------:R1:W2:Y:S02]  /*d650*/  SHFL.IDX P6, R14, R13, R12, R11 ;  /* 0x0000000c0d0e7389 */ /* 0x0002a400000c000b */
[----:B012---:R-:W-:Y:S01]  /*d660*/  ENDCOLLECTIVE ;  /* 0x000000000000791b */ /* 0x007fe20003800000 */
.L_x_120:
[----:B------:R-:W-:Y:S01]  /*d670*/  IMAD.MOV.U32 R13, RZ, RZ, R19 ;  /* 0x000000ffff0d7224 */ /* 0x000fe200078e0013 */
[----:B------:R-:W-:Y:S02]  /*d680*/  MOV R12, 0x3 ;  /* 0x00000003000c7802 */ /* 0x000fe40000000f00 */
[----:B------:R-:W-:-:S07]  /*d690*/  MOV R2, R14 ;  /* 0x0000000e00027202 */ /* 0x000fce0000000f00 */
[----:B------:R-:W-:Y:S05]  /*d6a0*/  WARPSYNC.COLLECTIVE R15, `(.L_x_121) ;  /* 0x000000000f087348 */ /* 0x000fea0003c00000 */
[----:B------:R0:W1:Y:S02]  /*d6b0*/  SHFL.IDX P6, R14, R13, R12, R11 ;  /* 0x0000000c0d0e7389 */ /* 0x00006400000c000b */
[----:B01----:R-:W-:Y:S01]  /*d6c0*/  ENDCOLLECTIVE ;  /* 0x000000000000791b */ /* 0x003fe20003800000 */
.L_x_121:
[----:B------:R-:W-:-:S05]  /*d6d0*/  IADD3 R2, P0, R2, R4, RZ ;  /* 0x0000000402027210 */ /* 0x000fca0007f1e0ff */
[----:B------:R-:W-:-:S05]  /*d6e0*/  IMAD.X R3, RZ, RZ, R27, P0 ;  /* 0x000000ffff037224 */ /* 0x000fca00000e061b */
[----:B------:R-:W-:Y:S01]  /*d6f0*/  @!PT LDS RZ, [RZ] ;  /* 0x00000000fffff984 */ /* 0x000fe20000000800 */
[----:B------:R-:W-:Y:S01]  /*d700*/  @!PT LDS RZ, [RZ] ;  /* 0x00000000fffff984 */ /* 0x000fe20000000800 */
[----:B------:R-:W-:Y:S01]  /*d710*/  @!PT LDS RZ, [RZ] ;  /* 0x00000000fffff984 */ /* 0x000fe20000000800 */
[----:B------:R0:W-:Y:S01]  /*d720*/  LDGSTS.E.BYPASS.LTC128B.128 [R9+0x16400], desc[UR36][R2.64], !P1 ;  /* 0x1640000002097fae */ /* 0x0001e2000c901d64 */
[----:B------:R-:W-:Y:S01]  /*d730*/  LOP3.LUT P1, RZ, R16, 0x20, RZ, 0xc0, !PT ;  /* 0x0000002010ff7812 */ /* 0x000fe2000782c0ff */
[----:B------:R-:W-:Y:S02]  /*d740*/  IMAD.MOV.U32 R13, RZ, RZ, R8 ;  /* 0x000000ffff0d7224 */ /* 0x000fe400078e0008 */
[----:B------:R0:W-:Y:S04]  /*d750*/  LDGSTS.E.BYPASS.LTC128B.128 [R9+0x18400], desc[UR36][R2.64+0x40], !P5 ;  /* 0x1840004002097fae */ /* 0x0001e8000e901d64 */
[----:B------:R0:W-:Y:S01]  /*d760*/  LDGSTS.E.BYPASS.LTC128B.128 [R9+0x1a400], desc[UR36][R2.64+0x80], !P4 ;  /* 0x1a40008002097fae */ /* 0x0001e2000e101d64 */
[----:B------:R-:W-:-:S07]  /*d770*/  IMAD.MOV.U32 R27, RZ, RZ, R14 ;  /* 0x000000ffff1b7224 */ /* 0x000fce00078e000e */
[----:B0-----:R-:W-:Y:S05]  /*d780*/  WARPSYNC.COLLECTIVE R15, `(.L_x_122) ;  /* 0x000000000f087348 */ /* 0x001fea0003c00000 */
[----:B------:R1:W2:Y:S02]  /*d790*/  SHFL.IDX P6, R14, R13, R12, R11 ;  /* 0x0000000c0d0e7389 */ /* 0x0002a400000c000b */
[----:B012---:R-:W-:Y:S01]  /*d7a0*/  ENDCOLLECTIVE ;  /* 0x000000000000791b */ /* 0x007fe20003800000 */
.L_x_122:
[----:B------:R-:W-:Y:S01]  /*d7b0*/  MOV R2, R14 ;  /* 0x0000000e00027202 */ /* 0x000fe20000000f00 */
[----:B------:R-:W-:Y:S06]  /*d7c0*/  BRA `(.L_x_123) ;  /* 0xffffffd800407947 */ /* 0x000fec000383ffff */
.L_x_64:
[----:B-1----:R1:W2:Y:S02]  /*d7d0*/  SYNCS.PHASECHK.TRANS64.TRYWAIT P0, [R7+URZ+0x2d860], R2 ;  /* 0x02d86002070075a7 */ /* 0x0022a4000800017f */
[----:B--2---:R-:W-:Y:S05]  /*d7e0*/  @!P0 NANOSLEEP.SYNCS 0x989680 ;  /* 0x009896800000895d */ /* 0x004fea0003900000 */
[----:B------:R-:W2:Y:S02]  /*d7f0*/  @!P0 SYNCS.PHASECHK.TRANS64 P0, [R7+URZ+0x2d860], R2 ;  /* 0x02d86002070085a7 */ /* 0x000ea4000800007f */
[----:B--2---:R-:W-:Y:S05]  /*d800*/  @!P0 BRA `(.L_x_64) ;  /* 0xfffffffc00f08947 */ /* 0x004fea000383ffff */
[----:B------:R-:W-:Y:S05]  /*d810*/  BRA `(.L_x_124) ;  /* 0xffffffd800a87947 */ /* 0x000fea000383ffff */
.L_x_65:
[----:B------:R-:W-:Y:S01]  /*d820*/  BSSY B1, `(.L_x_125) ;  /* 0x0000008000017945 */ /* 0x000fe20003800000 */
[----:B------:R-:W-:Y:S01]  /*d830*/  IMAD.MOV.U32 R13, RZ, RZ, R18 ;  /* 0x000000ffff0d7224 */ /* 0x000fe200078e0012 */
[----:B------:R-:W-:Y:S01]  /*d840*/  MOV R11, 0x1c1f ;  /* 0x00001c1f000b7802 */ /* 0x000fe20000000f00 */
[----:B------:R-:W-:Y:S02]  /*d850*/  IMAD.MOV.U32 R12, RZ, RZ, RZ ;  /* 0x000000ffff0c7224 */ /* 0x000fe400078e00ff */
[----:B------:R-:W-:-:S07]  /*d860*/  IMAD.MOV.U32 R15, RZ, RZ, -0x1 ;  /* 0xffffffffff0f7424 */ /* 0x000fce00078e00ff */
[----:B-1----:R-:W-:Y:S05]  /*d870*/  WARPSYNC.COLLECTIVE R15, `(.L_x_126) ;  /* 0x000000000f087348 */ /* 0x002fea0003c00000 */
[----:B------:R0:W2:Y:S02]  /*d880*/  SHFL.IDX P6, R14, R13, R12, R11 ;  /* 0x0000000c0d0e7389 */ /* 0x0000a400000c000b */
[----:B012---:R-:W-:Y:S01]  /*d890*/  ENDCOLLECTIVE ;  /* 0x000000000000791b */ /* 0x007fe20003800000 */
.L_x_126:
[----:B------:R-:W-:Y:S05]  /*d8a0*/  BSYNC B1 ;  /* 0x0000000000017941 */ /* 0x000fea0003800000 */
.L_x_125:
[----:B------:R-:W-:Y:S01]  /*d8b0*/  MOV R13, R17 ;  /* 0x00000011000d7202 */ /* 0x000fe20000000f00 */
[----:B------:R-:W-:Y:S01]  /*d8c0*/  IMAD.MOV.U32 R12, RZ, RZ, RZ ;  /* 0x000000ffff0c7224 */ /* 0x000fe200078e00ff */
[----:B------:R-:W-:Y:S01]  /*d8d0*/  MOV R15, 0xffffffff ;  /* 0xffffffff000f7802 */ /* 0x000fe20000000f00 */
[----:B------:R-:W-:Y:S01]  /*d8e0*/  IMAD.MOV.U32 R11, RZ, RZ, 0x1c1f ;  /* 0x00001c1fff0b7424 */ /* 0x000fe200078e00ff */
[----:B------:R-:W-:Y:S01]  /*d8f0*/  LEA R8, R8, UR45, 0x1 ;  /* 0x0000002d08087c11 */ /* 0x000fe2000f8e08ff */
[----:B------:R-:W-:-:S07]  /*d900*/  IMAD.MOV.U32 R3, RZ, RZ, R14 ;  /* 0x000000ffff037224 */ /* 0x000fce00078e000e */
[----:B------:R-:W-:Y:S05]  /*d910*/  WARPSYNC.COLLECTIVE R15, `(.L_x_127) ;  /* 0x000000000f087348 */ /* 0x000fea0003c00000 */
[----:B------:R0:W1:Y:S02]  /*d920*/  SHFL.IDX P6, R14, R13, R12, R11 ;  /* 0x0000000c0d0e7389 */ /* 0x00006400000c000b */
[----:B01----:R-:W-:Y:S01]  /*d930*/  ENDCOLLECTIVE ;  /* 0x000000000000791b */ /* 0x003fe20003800000 */
.L_x_127:
[----:B------:R-:W-:Y:S01]  /*d940*/  IMAD.MOV.U32 R13, RZ, RZ, R18 ;  /* 0x000000ffff0d7224 */ /* 0x000fe200078e0012 */
[----:B------:R-:W-:Y:S02]  /*d950*/  MOV R12, 0x1 ;  /* 0x00000001000c7802 */ /* 0x000fe40000000f00 */
[----:B------:R-:W-:-:S13]  /*d960*/  IADD3 R2, P0, R14, R4, RZ ;  /* 0x000000040e027210 */ /* 0x000fda0007f1e0ff */
[----:B------:R-:W-:Y:S05]  /*d970*/  WARPSYNC.COLLECTIVE R15, `(.L_x_128) ;  /* 0x000000000f087348 */ /* 0x000fea0003c00000 */
[----:B------:R0:W1:Y:S02]  /*d980*/  SHFL.IDX P6, R14, R13, R12, R11 ;  /* 0x0000000c0d0e7389 */ /* 0x00006400000c000b */
[----:B01----:R-:W-:Y:S01]  /*d990*/  ENDCOLLECTIVE ;  /* 0x000000000000791b */ /* 0x003fe20003800000 */
.L_x_128:
[----:B------:R-:W-:Y:S01]  /*d9a0*/  IMAD.X R3, RZ, RZ, R3, P0 ;  /* 0x000000ffff037224 */ /* 0x000fe200000e0603 */
[----:B------:R-:W-:Y:S01]  /*d9b0*/  ISETP.LT.OR P0, PT, R0, 0x1, P3 ;  /* 0x000000010000780c */ /* 0x000fe20001f01670 */
[----:B------:R-:W-:-:S12]  /*d9c0*/  IMAD.MOV.U32 R13, RZ, RZ, R17 ;  /* 0x000000ffff0d7224 */ /* 0x000fd800078e0011 */
[----:B------:R-:W-:Y:S01]  /*d9d0*/  @!PT LDS RZ, [RZ] ;  /* 0x00000000fffff984 */ /* 0x000fe20000000800 */
[----:B------:R-:W-:Y:S01]  /*d9e0*/  @!PT LDS RZ, [RZ] ;  /* 0x00000000fffff984 */ /* 0x000fe20000000800 */
[----:B------:R-:W-:Y:S01]  /*d9f0*/  @!PT LDS RZ, [RZ] ;  /* 0x00000000fffff984 */ /* 0x000fe20000000800 */
[----:B------:R-:W-:Y:S01]  /*da00*/  LDGSTS.E.BYPASS.LTC128B.128 [R8+0x400], desc[UR36][R2.64], !P0 ;  /* 0x0040000002087fae */ /* 0x000fe2000c101d64 */
[----:B------:R-:W-:-:S13]  /*da10*/  ISETP.LT.OR P0, PT, R0, 0x1, P2 ;  /* 0x000000010000780c */ /* 0x000fda0001701670 */
[----:B------:R-:W-:Y:S01]  /*da20*/  LDGSTS.E.BYPASS.LTC128B.128 [R8+0x2400], desc[UR36][R2.64+0x40], !P0 ;  /* 0x0240004002087fae */ /* 0x000fe2000c101d64 */
[----:B------:R-:W-:-:S13]  /*da30*/  ISETP.LT.OR P0, PT, R0, 0x1, P1 ;  /* 0x000000010000780c */ /* 0x000fda0000f01670 */
[----:B------:R0:W-:Y:S02]  /*da40*/  LDGSTS.E.BYPASS.LTC128B.128 [R8+0x4400], desc[UR36][R2.64+0x80], !P0 ;  /* 0x0440008002087fae */ /* 0x0001e4000c101d64 */
[----:B0-----:R-:W-:-:S07]  /*da50*/  IMAD.MOV.U32 R3, RZ, RZ, R14 ;  /* 0x000000ffff037224 */ /* 0x001fce00078e000e */
[----:B------:R-:W-:Y:S05]  /*da60*/  WARPSYNC.COLLECTIVE R15, `(.L_x_129) ;  /* 0x000000000f087348 */ /* 0x000fea0003c00000 */
[----:B------:R0:W1:Y:S02]  /*da70*/  SHFL.IDX P6, R14, R13, R12, R11 ;  /* 0x0000000c0d0e7389 */ /* 0x00006400000c000b */
[----:B01----:R-:W-:Y:S01]  /*da80*/  ENDCOLLECTIVE ;  /* 0x000000000000791b */ /* 0x003fe20003800000 */
.L_x_129:
[----:B------:R-:W-:Y:S02]  /*da90*/  IMAD.MOV.U32 R13, RZ, RZ, R18 ;  /* 0x000000ffff0d7224 */ /* 0x000fe400078e0012 */
[----:B------:R-:W-:Y:S01]  /*daa0*/  IMAD.MOV.U32 R12, RZ, RZ, 0x2 ;  /* 0x00000002ff0c7424 */ /* 0x000fe200078e00ff */
[----:B------:R-:W-:-:S13]  /*dab0*/  IADD3 R2, P0, R14, R4, RZ ;  /* 0x000000040e027210 */ /* 0x000fda0007f1e0ff */
[----:B------:R-:W-:Y:S05]  /*dac0*/  WARPSYNC.COLLECTIVE R15, `(.L_x_130) ;  /* 0x000000000f087348 */ /* 0x000fea0003c00000 */
[----:B------:R0:W1:Y:S02]  /*dad0*/  SHFL.IDX P6, R14, R13, R12, R11 ;  /* 0x0000000c0d0e7389 */ /* 0x00006400000c000b */
[----:B01----:R-:W-:Y:S01]  /*dae0*/  ENDCOLLECTIVE ;  /* 0x000000000000791b */ /* 0x003fe20003800000 */
.L_x_130:
[----:B------:R-:W-:Y:S02]  /*daf0*/  IADD3.X R3, RZ, R3, RZ, P0, !PT ;  /* 0x00000003ff037210 */ /* 0x000fe400007fe4ff */
        /* <DEDUP_REMOVED lines=10> */
[----:B0-----:R-:W-:-:S07]  /*dba0*/  MOV R3, R14 ;  /* 0x0000000e00037202 */ /* 0x001fce0000000f00 */
[----:B------:R-:W-:Y:S05]  /*dbb0*/  WARPSYNC.COLLECTIVE R15, `(.L_x_131) ;  /* 0x000000000f087348 */ /* 0x000fea0003c00000 */
[----:B------:R0:W1:Y:S02]  /*dbc0*/  SHFL.IDX P6, R14, R13, R12, R11 ;  /* 0x0000000c0d0e7389 */ /* 0x00006400000c000b */
[----:B01----:R-:W-:Y:S01]  /*dbd0*/  ENDCOLLECTIVE ;  /* 0x000000000000791b */ /* 0x003fe20003800000 */
.L_x_131:
[----:B------:R-:W-:Y:S01]  /*dbe0*/  MOV R13, R18 ;  /* 0x00000012000d7202 */ /* 0x000fe20000000f00 */
[----:B------:R-:W-:Y:S01]  /*dbf0*/  IMAD.MOV.U32 R12, RZ, RZ, 0x3 ;  /* 0x00000003ff0c7424 */ /* 0x000fe200078e00ff */
[----:B------:R-:W-:-:S13]  /*dc00*/  IADD3 R2, P0, R14, R4, RZ ;  /* 0x000000040e027210 */ /* 0x000fda0007f1e0ff */
[----:B------:R-:W-:Y:S05]  /*dc10*/  WARPSYNC.COLLECTIVE R15, `(.L_x_132) ;  /* 0x000000000f087348 */ /* 0x000fea0003c00000 */
[----:B------:R0:W1:Y:S02]  /*dc20*/  SHFL.IDX P6, R14, R13, R12, R11 ;  /* 0x0000000c0d0e7389 */ /* 0x00006400000c000b */
[----:B01----:R-:W-:Y:S01]  /*dc30*/  ENDCOLLECTIVE ;  /* 0x000000000000791b */ /* 0x003fe20003800000 */
.L_x_132:
[----:B------:R-:W-:Y:S01]  /*dc40*/  IMAD.X R3, RZ, RZ, R3, P0 ;  /* 0x000000ffff037224 */ /* 0x000fe200000e0603 */
[----:B------:R-:W-:Y:S02]  /*dc50*/  ISETP.LT.OR P0, PT, R0, 0x41, P3 ;  /* 0x000000410000780c */ /* 0x000fe40001f01670 */
[----:B------:R-:W-:-:S11]  /*dc60*/  MOV R13, R17 ;  /* 0x00000011000d7202 */ /* 0x000fd60000000f00 */
[----:B------:R-:W-:Y:S01]  /*dc70*/  @!PT LDS RZ, [RZ] ;  /* 0x00000000fffff984 */ /* 0x000fe20000000800 */
[----:B------:R-:W-:Y:S01]  /*dc80*/  @!PT LDS RZ, [RZ] ;  /* 0x00000000fffff984 */ /* 0x000fe20000000800 */
[----:B------:R-:W-:Y:S01]  /*dc90*/  @!PT LDS RZ, [RZ] ;  /* 0x00000000fffff984 */ /* 0x000fe20000000800 */
[----:B------:R0:W-:Y:S01]  /*dca0*/  LDGSTS.E.BYPASS.LTC128B.128 [R8+0x1400], desc[UR36][R2.64], !P0 ;  /* 0x0140000002087fae */ /* 0x0001e2000c101d64 */
[----:B------:R-:W-:Y:S01]  /*dcb0*/  ISETP.LT.OR P0, PT, R0, 0x41, P2 ;  /* 0x000000410000780c */ /* 0x000fe20001701670 */
[----:B------:R-:W-:-:S12]  /*dcc0*/  IMAD.MOV.U32 R18, RZ, RZ, R14 ;  /* 0x000000ffff127224 */ /* 0x000fd800078e000e */
[----:B0-----:R-:W-:Y:S05]  /*dcd0*/  WARPSYNC.COLLECTIVE R15, `(.L_x_133) ;  /* 0x000000000f087348 */ /* 0x001fea0003c00000 */
[----:B------:R1:W2:Y:S02]  /*dce0*/  SHFL.IDX P6, R14, R13, R12, R11 ;  /* 0x0000000c0d0e7389 */ /* 0x0002a400000c000b */
[----:B012---:R-:W-:Y:S01]  /*dcf0*/  ENDCOLLECTIVE ;  /* 0x000000000000791b */ /* 0x007fe20003800000 */
.L_x_133:
[----:B------:R-:W-:Y:S01]  /*dd00*/  @!PT LDS RZ, [RZ] ;  /* 0x00000000fffff984 */ /* 0x000fe20000000800 */
[----:B------:R-:W-:Y:S01]  /*dd10*/  @!PT LDS RZ, [RZ] ;  /* 0x00000000fffff984 */ /* 0x000fe20000000800 */
[----:B------:R-:W-:Y:S01]  /*dd20*/  @!PT LDS RZ, [RZ] ;  /* 0x00000000fffff984 */ /* 0x000fe20000000800 */
[----:B------:R0:W-:Y:S01]  /*dd30*/  LDGSTS.E.BYPASS.LTC128B.128 [R8+0x3400], desc[UR36][R2.64+0x40], !P0 ;  /* 0x0340004002087fae */ /* 0x0001e2000c101d64 */
[----:B------:R-:W-:-:S13]  /*dd40*/  ISETP.LT.OR P0, PT, R0, 0x41, P1 ;  /* 0x000000410000780c */ /* 0x000fda0000f01670 */
[----:B------:R0:W-:Y:S01]  /*dd50*/  LDGSTS.E.BYPASS.LTC128B.128 [R8+0x5400], desc[UR36][R2.64+0x80], !P0 ;  /* 0x0540008002087fae */ /* 0x0001e2000c101d64 */
[----:B------:R-:W-:Y:S05]  /*dd60*/  BRA `(.L_x_134) ;  /* 0xffffffd400e87947 */ /* 0x000fea000383ffff */
.L_x_71:
[----:B0-----:R0:W1:Y:S02]  /*dd70*/  SYNCS.PHASECHK.TRANS64.TRYWAIT P0, [R0+URZ+0x2d860], R3 ;  /* 0x02d86003000075a7 */ /* 0x001064000800017f */
[----:B-1----:R-:W-:Y:S05]  /*dd80*/  @!P0 NANOSLEEP.SYNCS 0x989680 ;  /* 0x009896800000895d */ /* 0x002fea0003900000 */
[----:B------:R-:W1:Y:S02]  /*dd90*/  @!P0 SYNCS.PHASECHK.TRANS64 P0, [R0+URZ+0x2d860], R3 ;  /* 0x02d86003000085a7 */ /* 0x000e64000800007f */
[----:B-1----:R-:W-:Y:S05]  /*dda0*/  @!P0 BRA `(.L_x_71) ;  /* 0xfffffffc00f08947 */ /* 0x002fea000383ffff */
[----:B------:R-:W-:Y:S05]  /*ddb0*/  BRA `(.L_x_135) ;  /* 0xffffffd800f47947 */ /* 0x000fea000383ffff */
.L_x_72:
[----:B------:R-:W-:Y:S01]  /*ddc0*/  BSSY B0, `(.L_x_136) ;  /* 0x0000008000007945 */ /* 0x000fe20003800000 */
[----:B------:R-:W-:Y:S01]  /*ddd0*/  IMAD.MOV.U32 R13, RZ, RZ, R18 ;  /* 0x000000ffff0d7224 */ /* 0x000fe200078e0012 */
[----:B------:R-:W-:Y:S01]  /*dde0*/  MOV R11, 0x1c1f ;  /* 0x00001c1f000b7802 */ /* 0x000fe20000000f00 */
[----:B------:R-:W-:Y:S02]  /*ddf0*/  IMAD.MOV.U32 R12, RZ, RZ, RZ ;  /* 0x000000ffff0c7224 */ /* 0x000fe400078e00ff */
[----:B------:R-:W-:-:S07]  /*de00*/  IMAD.MOV.U32 R15, RZ, RZ, -0x1 ;  /* 0xffffffffff0f7424 */ /* 0x000fce00078e00ff */
[----:B0-----:R-:W-:Y:S05]  /*de10*/  WARPSYNC.COLLECTIVE R15, `(.L_x_137) ;  /* 0x000000000f087348 */ /* 0x001fea0003c00000 */
[----:B------:R1:W2:Y:S02]  /*de20*/  SHFL.IDX P6, R14, R13, R12, R11 ;  /* 0x0000000c0d0e7389 */ /* 0x0002a400000c000b */
[----:B012---:R-:W-:Y:S01]  /*de30*/  ENDCOLLECTIVE ;  /* 0x000000000000791b */ /* 0x007fe20003800000 */
.L_x_137:
[----:B------:R-:W-:Y:S05]  /*de40*/  BSYNC B0 ;  /* 0x0000000000007941 */ /* 0x000fea0003800000 */
.L_x_136:
[----:B------:R-:W0:Y:S01]  /*de50*/  S2R R2, SR_TID.X ;  /* 0x0000000000027919 */ /* 0x000e220000002100 */
[----:B------:R-:W-:Y:S01]  /*de60*/  MOV R13, R17 ;  /* 0x00000011000d7202 */ /* 0x000fe20000000f00 */
[----:B------:R-:W-:Y:S01]  /*de70*/  IMAD.MOV.U32 R12, RZ, RZ, RZ ;  /* 0x000000ffff0c7224 */ /* 0x000fe200078e00ff */
[----:B------:R-:W-:Y:S01]  /*de80*/  MOV R11, 0x1c1f ;  /* 0x00001c1f000b7802 */ /* 0x000fe20000000f00 */
[----:B------:R-:W-:Y:S01]  /*de90*/  IMAD.MOV.U32 R15, RZ, RZ, -0x1 ;  /* 0xffffffffff0f7424 */ /* 0x000fe200078e00ff */
[----:B------:R-:W-:Y:S01]  /*dea0*/  LEA R4, R4, UR45, 0x1 ;  /* 0x0000002d04047c11 */ /* 0x000fe2000f8e08ff */
[----:B------:R-:W-:-:S07]  /*deb0*/  IMAD.MOV.U32 R3, RZ, RZ, R14 ;  /* 0x000000ffff037224 */ /* 0x000fce00078e000e */
[----:B0-----:R-:W-:Y:S05]  /*dec0*/  WARPSYNC.COLLECTIVE R15, `(.L_x_138) ;  /* 0x000000000f087348 */ /* 0x001fea0003c00000 */
[----:B------:R1:W2:Y:S02]  /*ded0*/  SHFL.IDX P6, R14, R13, R12, R11 ;  /* 0x0000000c0d0e7389 */ /* 0x0002a400000c000b */
[----:B012---:R-:W-:Y:S01]  /*dee0*/  ENDCOLLECTIVE ;  /* 0x000000000000791b */ /* 0x007fe20003800000 */
.L_x_138:
[----:B------:R-:W-:Y:S02]  /*def0*/  ULDC UR4, c[0x0][0x2f4] ;  /* 0x0000bd0000047ab9 */ /* 0x000fe40000000800 */
[----:B------:R-:W-:-:S04]  /*df00*/  ISETP.GE.AND P2, PT, R9, UR4, PT ;  /* 0x0000000409007c0c */ /* 0x000fc8000bf46270 */
[----:B------:R-:W-:Y:S02]  /*df10*/  ISETP.LT.OR P3, PT, R5, 0x1, P2 ;  /* 0x000000010500780c */ /* 0x000fe40001761670 */
[----:B------:R-:W-:Y:S01]  /*df20*/  MOV R13, R18 ;  /* 0x00000012000d7202 */ /* 0x000fe20000000f00 */
[----:B------:R-:W-:Y:S02]  /*df30*/  IMAD.MOV.U32 R12, RZ, RZ, 0x1 ;  /* 0x00000001ff0c7424 */ /* 0x000fe400078e00ff */
[----:B------:R-:W-:-:S05]  /*df40*/  IMAD.SHL.U32 R2, R2, 0x8, RZ ;  /* 0x0000000802027824 */ /* 0x000fca00078e00ff */
[----:B------:R-:W-:-:S04]  /*df50*/  LOP3.LUT R2, R2, 0x18, RZ, 0xc0, !PT ;  /* 0x0000001802027812 */ /* 0x000fc800078ec0ff */
[C---:B------:R-:W-:Y:S02]  /*df60*/  LOP3.LUT R7, R2.reuse, 0x20, RZ, 0xfc, !PT ;  /* 0x0000002002077812 */ /* 0x040fe400078efcff */
[----:B------:R-:W-:Y:S01]  /*df70*/  LOP3.LUT R6, R2, 0x40, RZ, 0xfc, !PT ;  /* 0x0000004002067812 */ /* 0x000fe200078efcff */
[----:B------:R-:W-:Y:S01]  /*df80*/  IMAD.MOV.U32 R2, RZ, RZ, R14 ;  /* 0x000000ffff027224 */ /* 0x000fe200078e000e */
[----:B------:R-:W-:Y:S02]  /*df90*/  ISETP.GE.AND P1, PT, R7, UR4, PT ;  /* 0x0000000407007c0c */ /* 0x000fe4000bf26270 */
[----:B------:R-:W-:-:S13]  /*dfa0*/  ISETP.GE.AND P0, PT, R6, UR4, PT ;  /* 0x0000000406007c0c */ /* 0x000fda000bf06270 */
[----:B------:R-:W-:Y:S05]  /*dfb0*/  WARPSYNC.COLLECTIVE R15, `(.L_x_139) ;  /* 0x000000000f087348 */ /* 0x000fea0003c00000 */
[----:B------:R0:W1:Y:S02]  /*dfc0*/  SHFL.IDX P6, R14, R13, R12, R11 ;  /* 0x0000000c0d0e7389 */ /* 0x00006400000c000b */
[----:B01----:R-:W-:Y:S01]  /*dfd0*/  ENDCOLLECTIVE ;  /* 0x000000000000791b */ /* 0x003fe20003800000 */
.L_x_139:
[----:B------:R-:W-:Y:S01]  /*dfe0*/  ISETP.LT.OR P4, PT, R5, 0x1, P1 ;  /* 0x000000010500780c */ /* 0x000fe20000f81670 */
[----:B------:R-:W-:Y:S01]  /*dff0*/  IMAD.WIDE.U32 R2, R9, 0x2, R2 ;  /* 0x0000000209027825 */ /* 0x000fe200078e0002 */
[----:B------:R-:W-:-:S04]  /*e000*/  ISETP.LT.OR P5, PT, R5, 0x1, P0 ;  /* 0x000000010500780c */ /* 0x000fc800007a1670 */
[----:B------:R-:W-:Y:S01]  /*e010*/  @!PT LDS RZ, [RZ] ;  /* 0x00000000fffff984 */ /* 0x000fe20000000800 */
[----:B------:R-:W-:Y:S01]  /*e020*/  @!PT LDS RZ, [RZ] ;  /* 0x00000000fffff984 */ /* 0x000fe20000000800 */
[----:B------:R-:W-:Y:S01]  /*e030*/  @!PT LDS RZ, [RZ] ;  /* 0x00000000fffff984 */ /* 0x000fe20000000800 */
[----:B------:R0:W-:Y:S01]  /*e040*/  LDGSTS.E.BYPASS.LTC128B.128 [R4+0x400], desc[UR36][R2.64], !P3 ;  /* 0x0040000002047fae */ /* 0x0001e2000d901d64 */
[----:B------:R-:W-:Y:S02]  /*e050*/  ISETP.LT.OR P3, PT, R5, 0x21, P2 ;  /* 0x000000210500780c */ /* 0x000fe40001761670 */
[----:B------:R-:W-:-:S04]  /*e060*/  MOV R13, R17 ;  /* 0x00000011000d7202 */ /* 0x000fc80000000f00 */
[----:B------:R0:W-:Y:S01]  /*e070*/  LDGSTS.E.BYPASS.LTC128B.128 [R4+0x2400], desc[UR36][R2.64+0x40], !P4 ;  /* 0x0240004002047fae */ /* 0x0001e2000e101d64 */
[----:B------:R-:W-:-:S03]  /*e080*/  ISETP.LT.OR P4, PT, R5, 0x21, P1 ;  /* 0x000000210500780c */ /* 0x000fc60000f81670 */
[----:B------:R0:W-:Y:S01]  /*e090*/  LDGSTS.E.BYPASS.LTC128B.128 [R4+0x4400], desc[UR36][R2.64+0x80], !P5 ;  /* 0x0440008002047fae */ /* 0x0001e2000e901d64 */
[----:B------:R-:W-:Y:S01]  /*e0a0*/  ISETP.LT.OR P5, PT, R5, 0x21, P0 ;  /* 0x000000210500780c */ /* 0x000fe200007a1670 */
[----:B------:R-:W-:-:S12]  /*e0b0*/  IMAD.MOV.U32 R6, RZ, RZ, R14 ;  /* 0x000000ffff067224 */ /* 0x000fd800078e000e */
[----:B0-----:R-:W-:Y:S05]  /*e0c0*/  WARPSYNC.COLLECTIVE R15, `(.L_x_140) ;  /* 0x000000000f087348 */ /* 0x001fea0003c00000 */
[----:B------:R1:W2:Y:S02]  /*e0d0*/  SHFL.IDX P6, R14, R13, R12, R11 ;  /* 0x0000000c0d0e7389 */ /* 0x0002a400000c000b */
[----:B012---:R-:W-:Y:S01]  /*e0e0*/  ENDCOLLECTIVE ;  /* 0x000000000000791b */ /* 0x007fe20003800000 */
.L_x_140:
[----:B------:R-:W-:Y:S02]  /*e0f0*/  IMAD.MOV.U32 R3, RZ, RZ, R6 ;  /* 0x000000ffff037224 */ /* 0x000fe400078e0006 */
[----:B------:R-:W-:Y:S01]  /*e100*/  IMAD.MOV.U32 R6, RZ, RZ, RZ ;  /* 0x000000ffff067224 */ /* 0x000fe200078e00ff */
[----:B------:R-:W-:Y:S01]  /*e110*/  MOV R13, R18 ;  /* 0x00000012000d7202 */ /* 0x000fe20000000f00 */
[----:B------:R-:W-:Y:S02]  /*e120*/  IMAD.MOV.U32 R12, RZ, RZ, 0x2 ;  /* 0x00000002ff0c7424 */ /* 0x000fe400078e00ff */
[----:B------:R-:W-:-:S07]  /*e130*/  IMAD.MOV.U32 R2, RZ, RZ, R14 ;  /* 0x000000ffff027224 */ /* 0x000fce00078e000e */
[----:B------:R-:W-:Y:S05]  /*e140*/  WARPSYNC.COLLECTIVE R15, `(.L_x_141) ;  /* 0x000000000f087348 */ /* 0x000fea0003c00000 */
[----:B------:R0:W1:Y:S02]  /*e150*/  SHFL.IDX P6, R14, R13, R12, R11 ;  /* 0x0000000c0d0e7389 */ /* 0x00006400000c000b */
[----:B01----:R-:W-:Y:S01]  /*e160*/  ENDCOLLECTIVE ;  /* 0x000000000000791b */ /* 0x003fe20003800000 */
.L_x_141:
[----:B------:R-:W-:-:S05]  /*e170*/  IMAD.WIDE.U32 R2, R9, 0x2, R2 ;  /* 0x0000000209027825 */ /* 0x000fca00078e0002 */
[----:B------:R-:W-:Y:S01]  /*e180*/  @!PT LDS RZ, [RZ] ;  /* 0x00000000fffff984 */ /* 0x000fe20000000800 */
[----:B------:R-:W-:Y:S01]  /*e190*/  @!PT LDS RZ, [RZ] ;  /* 0x00000000fffff984 */ /* 0x000fe20000000800 */
[----:B------:R-:W-:Y:S01]  /*e1a0*/  @!PT LDS RZ, [RZ] ;  /* 0x00000000fffff984 */ /* 0x000fe20000000800 */
[----:B------:R0:W-:Y:S01]  /*e1b0*/  LDGSTS.E.BYPASS.LTC128B.128 [R4+0xc00], desc[UR36][R2.64], !P3 ;  /* 0x00c0000002047fae */ /* 0x0001e2000d901d64 */
[----:B------:R-:W-:-:S03]  /*e1c0*/  ISETP.LT.OR P3, PT, R5, 0x41, P2 ;  /* 0x000000410500780c */ /* 0x000fc60001761670 */
[----:B------:R0:W-:Y:S01]  /*e1d0*/  LDGSTS.E.BYPASS.LTC128B.128 [R4+0x2c00], desc[UR36][R2.64+0x40], !P4 ;  /* 0x02c0004002047fae */ /* 0x0001e2000e101d64 */
[C---:B------:R-:W-:Y:S02]  /*e1e0*/  ISETP.LT.OR P4, PT, R5.reuse, 0x41, P1 ;  /* 0x000000410500780c */ /* 0x040fe40000f81670 */
[----:B------:R-:W-:Y:S01]  /*e1f0*/  MOV R13, R17 ;  /* 0x00000011000d7202 */ /* 0x000fe20000000f00 */
[----:B------:R0:W-:Y:S01]  /*e200*/  LDGSTS.E.BYPASS.LTC128B.128 [R4+0x4c00], desc[UR36][R2.64+0x80], !P5 ;  /* 0x04c0008002047fae */ /* 0x0001e2000e901d64 */
[----:B------:R-:W-:Y:S01]  /*e210*/  ISETP.LT.OR P5, PT, R5, 0x41, P0 ;  /* 0x000000410500780c */ /* 0x000fe200007a1670 */
[----:B------:R-:W-:-:S12]  /*e220*/  IMAD.MOV.U32 R7, RZ, RZ, R14 ;  /* 0x000000ffff077224 */ /* 0x000fd800078e000e */
[----:B0-----:R-:W-:Y:S05]  /*e230*/  WARPSYNC.COLLECTIVE R15, `(.L_x_142) ;  /* 0x000000000f087348 */ /* 0x001fea0003c00000 */
[----:B------:R1:W2:Y:S02]  /*e240*/  SHFL.IDX P6, R14, R13, R12, R11 ;  /* 0x0000000c0d0e7389 */ /* 0x0002a400000c000b */
[----:B012---:R-:W-:Y:S01]  /*e250*/  ENDCOLLECTIVE ;  /* 0x000000000000791b */ /* 0x007fe20003800000 */
.L_x_142:
[----:B------:R-:W-:Y:S01]  /*e260*/  MOV R3, R7 ;  /* 0x0000000700037202 */ /* 0x000fe20000000f00 */
[----:B------:R-:W-:Y:S02]  /*e270*/  IMAD.MOV.U32 R13, RZ, RZ, R18 ;  /* 0x000000ffff0d7224 */ /* 0x000fe400078e0012 */
[----:B------:R-:W-:Y:S02]  /*e280*/  IMAD.MOV.U32 R12, RZ, RZ, 0x3 ;  /* 0x00000003ff0c7424 */ /* 0x000fe400078e00ff */
[----:B------:R-:W-:-:S07]  /*e290*/  IMAD.MOV.U32 R8, RZ, RZ, R14 ;  /* 0x000000ffff087224 */ /* 0x000fce00078e000e */
[----:B------:R-:W-:Y:S05]  /*e2a0*/  WARPSYNC.COLLECTIVE R15, `(.L_x_143) ;  /* 0x000000000f087348 */ /* 0x000fea0003c00000 */
[----:B------:R0:W1:Y:S02]  /*e2b0*/  SHFL.IDX P6, R14, R13, R12, R11 ;  /* 0x0000000c0d0e7389 */ /* 0x00006400000c000b */
[----:B01----:R-:W-:Y:S01]  /*e2c0*/  ENDCOLLECTIVE ;  /* 0x000000000000791b */ /* 0x003fe20003800000 */
.L_x_143:
[----:B------:R-:W-:-:S04]  /*e2d0*/  IMAD.MOV.U32 R2, RZ, RZ, R8 ;  /* 0x000000ffff027224 */ /* 0x000fc800078e0008 */
[----:B------:R-:W-:-:S05]  /*e2e0*/  IMAD.WIDE.U32 R2, R9, 0x2, R2 ;  /* 0x0000000209027825 */ /* 0x000fca00078e0002 */
[----:B------:R-:W-:Y:S01]  /*e2f0*/  @!PT LDS RZ, [RZ] ;  /* 0x00000000fffff984 */ /* 0x000fe20000000800 */
[----:B------:R-:W-:Y:S01]  /*e300*/  @!PT LDS RZ, [RZ] ;  /* 0x00000000fffff984 */ /* 0x000fe20000000800 */
[----:B------:R-:W-:Y:S01]  /*e310*/  @!PT LDS RZ, [RZ] ;  /* 0x00000000fffff984 */ /* 0x000fe20000000800 */
[----:B------:R0:W-:Y:S01]  /*e320*/  LDGSTS.E.BYPASS.LTC128B.128 [R4+0x1400], desc[UR36][R2.64], !P3 ;  /* 0x0140000002047fae */ /* 0x0001e2000d901d64 */
[----:B------:R-:W-:-:S03]  /*e330*/  IMAD.MOV.U32 R13, RZ, RZ, R17 ;  /* 0x000000ffff0d7224 */ /* 0x000fc600078e0011 */
[----:B------:R0:W-:Y:S04]  /*e340*/  LDGSTS.E.BYPASS.LTC128B.128 [R4+0x3400], desc[UR36][R2.64+0x40], !P4 ;  /* 0x0340004002047fae */ /* 0x0001e8000e101d64 */
[----:B------:R0:W-:Y:S01]  /*e350*/  LDGSTS.E.BYPASS.LTC128B.128 [R4+0x5400], desc[UR36][R2.64+0x80], !P5 ;  /* 0x0540008002047fae */ /* 0x0001e2000e901d64 */
[----:B------:R-:W-:-:S07]  /*e360*/  MOV R18, R14 ;  /* 0x0000000e00127202 */ /* 0x000fce0000000f00 */
[----:B0-----:R-:W-:Y:S05]  /*e370*/  WARPSYNC.COLLECTIVE R15, `(.L_x_144) ;  /* 0x000000000f087348 */ /* 0x001fea0003c00000 */
[----:B------:R1:W2:Y:S02]  /*e380*/  SHFL.IDX P6, R14, R13, R12, R11 ;  /* 0x0000000c0d0e7389 */ /* 0x0002a400000c000b */
[----:B012---:R-:W-:Y:S01]  /*e390*/  ENDCOLLECTIVE ;  /* 0x000000000000791b */ /* 0x007fe20003800000 */
.L_x_144:
[----:B------:R-:W-:Y:S05]  /*e3a0*/  BRA `(.L_x_145) ;  /* 0xffffffd800407947 */ /* 0x000fea000383ffff */
.L_x_75:
[----:B0-----:R0:W1:Y:S02]  /*e3b0*/  SYNCS.PHASECHK.TRANS64.TRYWAIT P0, [R7+URZ+0x2d820], R6 ;  /* 0x02d82006070075a7 */ /* 0x001064000800017f */
[----:B-1----:R-:W-:Y:S05]  /*e3c0*/  @!P0 NANOSLEEP.SYNCS 0x989680 ;  /* 0x009896800000895d */ /* 0x002fea0003900000 */
[----:B------:R-:W1:Y:S02]  /*e3d0*/  @!P0 SYNCS.PHASECHK.TRANS64 P0, [R7+URZ+0x2d820], R6 ;  /* 0x02d82006070085a7 */ /* 0x000e64000800007f */
[----:B-1----:R-:W-:Y:S05]  /*e3e0*/  @!P0 BRA `(.L_x_75) ;  /* 0xfffffffc00f08947 */ /* 0x002fea000383ffff */
[----:B------:R-:W-:Y:S05]  /*e3f0*/  BRA `(.L_x_146) ;  /* 0xffffffd800c47947 */ /* 0x000fea000383ffff */
.L_x_76:
[----:B------:R-:W1:Y:S01]  /*e400*/  S2R R3, SR_TID.X ;  /* 0x0000000000037919 */ /* 0x000e620000002100 */
[----:B------:R-:W-:Y:S01]  /*e410*/  BSSY B0, `(.L_x_147) ;  /* 0x000000a000007945 */ /* 0x000fe20003800000 */
[----:B------:R-:W-:Y:S01]  /*e420*/  IMAD.MOV.U32 R12, RZ, RZ, RZ ;  /* 0x000000ffff0c7224 */ /* 0x000fe200078e00ff */
[----:B------:R-:W-:Y:S01]  /*e430*/  MOV R15, 0xffffffff ;  /* 0xffffffff000f7802 */ /* 0x000fe20000000f00 */
[----:B------:R-:W-:Y:S01]  /*e440*/  IMAD.MOV.U32 R11, RZ, RZ, 0x1f ;  /* 0x0000001fff0b7424 */ /* 0x000fe200078e00ff */
[----:B-1----:R-:W-:-:S04]  /*e450*/  SHF.R.U32.HI R3, RZ, 0x5, R3 ;  /* 0x00000005ff037819 */ /* 0x002fc80000011603 */
[----:B------:R-:W-:-:S04]  /*e460*/  LOP3.LUT R3, R3, 0x3, RZ, 0xc0, !PT ;  /* 0x0000000303037812 */ /* 0x000fc800078ec0ff */
[----:B------:R-:W-:-:S07]  /*e470*/  MOV R13, R3 ;  /* 0x00000003000d7202 */ /* 0x000fce0000000f00 */
[----:B0----5:R-:W-:Y:S05]  /*e480*/  WARPSYNC.COLLECTIVE R15, `(.L_x_148) ;  /* 0x000000000f087348 */ /* 0x021fea0003c00000 */
[----:B------:R1:W2:Y:S02]  /*e490*/  SHFL.IDX P6, R14, R13, R12, R11 ;  /* 0x0000000c0d0e7389 */ /* 0x0002a400000c000b */
[----:B012--5:R-:W-:Y:S01]  /*e4a0*/  ENDCOLLECTIVE ;  /* 0x000000000000791b */ /* 0x027fe20003800000 */
.L_x_148:
[----:B------:R-:W-:Y:S05]  /*e4b0*/  BSYNC B0 ;  /* 0x0000000000007941 */ /* 0x000fea0003800000 */
.L_x_147:
[----:B------:R-:W-:Y:S05]  /*e4c0*/  BRA `(.L_x_149) ;  /* 0xffffffd800a87947 */ /* 0x000fea000383ffff */
.L_x_77:
[----:B------:R-:W-:Y:S01]  /*e4d0*/  BSSY B0, `(.L_x_150) ;  /* 0x0000006000007945 */ /* 0x000fe20003800000 */
[----:B------:R-:W-:-:S07]  /*e4e0*/  IMAD.MOV.U32 R15, RZ, RZ, -0x1 ;  /* 0xffffffffff0f7424 */ /* 0x000fce00078e00ff */
[----:B01---5:R-:W-:Y:S05]  /*e4f0*/  WARPSYNC.COLLECTIVE R15, `(.L_x_151) ;  /* 0x000000000f0c7348 */ /* 0x023fea0003c00000 */
[----:B------:R-:W-:Y:S02]  /*e500*/  ELECT P6, UR62, PT ;  /* 0x00000000003e782f */ /* 0x000fe400038c0000 */
[----:B------:R-:W-:Y:S01]  /*e510*/  MOV R14, UR62 ;  /* 0x0000003e000e7c02 */ /* 0x000fe20008000f00 */
[----:B01---5:R-:W-:Y:S10]  /*e520*/  ENDCOLLECTIVE ;  /* 0x000000000000791b */ /* 0x023ff40003800000 */
.L_x_151:
[----:B------:R-:W-:Y:S05]  /*e530*/  BSYNC B0 ;  /* 0x0000000000007941 */ /* 0x000fea0003800000 */
.L_x_150:
[----:B------:R-:W-:Y:S05]  /*e540*/  BRA `(.L_x_152) ;  /* 0xffffffd8009c7947 */ /* 0x000fea000383ffff */
.L_x_79:
[----:B-1----:R1:W2:Y:S02]  /*e550*/  SYNCS.PHASECHK.TRANS64.TRYWAIT P1, [R5+URZ+0x2d840], R4 ;  /* 0x02d84004050075a7 */ /* 0x0022a4000802017f */
[----:B--2---:R-:W-:Y:S05]  /*e560*/  @!P1 NANOSLEEP.SYNCS 0x989680 ;  /* 0x009896800000995d */ /* 0x004fea0003900000 */
[----:B------:R-:W2:Y:S02]  /*e570*/  @!P1 SYNCS.PHASECHK.TRANS64 P1, [R5+URZ+0x2d840], R4 ;  /* 0x02d84004050095a7 */ /* 0x000ea4000802007f */
[----:B--2---:R-:W-:Y:S05]  /*e580*/  @!P1 BRA `(.L_x_79) ;  /* 0xfffffffc00f09947 */ /* 0x004fea000383ffff */
[----:B------:R-:W-:Y:S05]  /*e590*/  BRA `(.L_x_153) ;  /* 0xffffffd800bc7947 */ /* 0x000fea000383ffff */
.L_x_81:
[----:B--2---:R2:W3:Y:S02]  /*e5a0*/  SYNCS.PHASECHK.TRANS64.TRYWAIT P1, [R3+URZ+0x2d840], R0 ;  /* 0x02d84000030075a7 */ /* 0x0044e4000802017f */
[----:B---3--:R-:W-:Y:S05]  /*e5b0*/  @!P1 NANOSLEEP.SYNCS 0x989680 ;  /* 0x009896800000995d */ /* 0x008fea0003900000 */
[----:B------:R-:W3:Y:S02]  /*e5c0*/  @!P1 SYNCS.PHASECHK.TRANS64 P1, [R3+URZ+0x2d840], R0 ;  /* 0x02d84000030095a7 */ /* 0x000ee4000802007f */
[----:B---3--:R-:W-:Y:S05]  /*e5d0*/  @!P1 BRA `(.L_x_81) ;  /* 0xfffffffc00f09947 */ /* 0x008fea000383ffff */
[----:B------:R-:W-:Y:S05]  /*e5e0*/  BRA `(.L_x_154) ;  /* 0xffffffd800c87947 */ /* 0x000fea000383ffff */
.L_x_83:
[----:B---3--:R3:W4:Y:S02]  /*e5f0*/  SYNCS.PHASECHK.TRANS64.TRYWAIT P1, [R5+URZ+0x2d860], R4 ;  /* 0x02d86004050075a7 */ /* 0x008724000802017f */
[----:B----4-:R-:W-:Y:S05]  /*e600*/  @!P1 NANOSLEEP.SYNCS 0x989680 ;  /* 0x009896800000995d */ /* 0x010fea0003900000 */
[----:B------:R-:W4:Y:S02]  /*e610*/  @!P1 SYNCS.PHASECHK.TRANS64 P1, [R5+URZ+0x2d860], R4 ;  /* 0x02d86004050095a7 */ /* 0x000f24000802007f */
[----:B----4-:R-:W-:Y:S05]  /*e620*/  @!P1 BRA `(.L_x_83) ;  /* 0xfffffffc00f09947 */ /* 0x010fea000383ffff */
[----:B------:R-:W-:Y:S05]  /*e630*/  BRA `(.L_x_155) ;  /* 0xffffffd800c47947 */ /* 0x000fea000383ffff */
.L_x_156:
[----:B------:R-:W-:-:S00]  /*e640*/  BRA `(.L_x_156) ;  /* 0xfffffffc00fc7947 */ /* 0x000fc0000383ffff */
[----:B------:R-:W-:-:S00]  /*e650*/  NOP ;  /* 0x0000000000007918 */ /* 0x000fc00000000000 */
        /* <DEDUP_REMOVED lines=10> */
.L_x_2780:


//--------------------- .text._ZN7cutlass13device_kernelIN5flash11enable_sm90INS1_16FlashAttnFwdSm90INS1_25CollectiveMainloopFwdSm90ILi2EN4cute5tupleIJNS5_1CILi1EEES8_S8_EEENS6_IJNS7_ILi192EEENS7_ILi128EEENS7_ILi96EEEEEELi96ENS_6half_tEfNS_4arch4Sm90ELb0ELb0ELb1ELb1ELb1ELb0ELb0ELb0ELb1ELb1ELb1ELb0EEENS1_21CollectiveEpilogueFwdINS6_IJSA_SC_SB_EEES9_SE_SG_Li384ELb1ELb1ELb1ELb0EEENS1_36VarlenDynamicPersistentTileSchedulerILi192ELi128ELi384ELi128ELb1ELb1ELb1ELb0ELb1ELb1EEEEEEEEEvNT_6ParamsE --------------------------
	.section	.text._ZN7cutlass13device_kernelIN5flash11enable_sm90INS1_16FlashAttnFwdSm90INS1_25CollectiveMainloopFwdSm90ILi2EN4cute5tupleIJNS5_1CILi1EEES8_S8_EEENS6_IJNS7_ILi192EEENS7_ILi128EEENS7_ILi96EEEEEELi96ENS_6half_tEfNS_4arch4Sm90ELb0ELb0ELb1ELb1ELb1ELb0ELb0ELb0ELb1ELb1ELb1ELb0EEENS1_21CollectiveEpilogueFwdINS6_IJSA_SC_SB_EEES9_SE_SG_Li384ELb1ELb1ELb1ELb0EEENS1_36VarlenDynamicPersistentTileSchedulerILi192ELi128ELi384ELi128ELb1ELb1ELb1ELb0ELb1ELb1EEEEEEEEEvNT_6ParamsE,"ax",@progbits
	.align	128
.text._ZN7cutlass13device_kernelIN5flash11enable_sm90INS1_16FlashAttnFwdSm90INS1_25CollectiveMainloopFwdSm90ILi2EN4cute5tupleIJNS5_1CILi1EEES8_S8_EEENS6_IJNS7_ILi192EEENS7_ILi128EEENS7_ILi96EEEEEELi96ENS_6half_tEfNS_4arch4Sm90ELb0ELb0ELb1ELb1ELb1ELb0ELb0ELb0ELb1ELb1ELb1ELb0EEENS1_21CollectiveEpilogueFwdINS6_IJSA_SC_SB_EEES9_SE_SG_Li384ELb1ELb1ELb1ELb0EEENS1_36VarlenDynamicPersistentTileSchedulerILi192ELi128ELi384ELi128ELb1ELb1ELb1ELb0ELb1ELb1EEEEEEEEEvNT_6ParamsE:
        .type           _ZN7cutlass13device_kernelIN5flash11enable_sm90INS1_16FlashAttnFwdSm90INS1_25CollectiveMainloopFwdSm90ILi2EN4cute5tupleIJNS5_1CILi1EEES8_S8_EEENS6_IJNS7_ILi192EEENS7_ILi128EEENS7_ILi96EEEEEELi96ENS_6half_tEfNS_4arch4Sm90ELb0ELb0ELb1ELb1ELb1ELb0ELb0ELb0ELb1ELb1ELb1ELb0EEENS1_21CollectiveEpilogueFwdINS6_IJSA_SC_SB_EEES9_SE_SG_Li384ELb1ELb1ELb1ELb0EEENS1_36VarlenDynamicPersistentTileSchedulerILi192ELi128ELi384ELi128ELb1ELb1ELb1ELb0ELb1ELb1EEEEEEEEEvNT_6ParamsE,@function
        .size           _ZN7cutlass13device_kernelIN5flash11enable_sm90INS1_16FlashAttnFwdSm90INS1_25CollectiveMainloopFwdSm90ILi2EN4cute5tupleIJNS5_1CILi1EEES8_S8_EEENS6_IJNS7_ILi192EEENS7_ILi128EEENS7_ILi96EEEEEELi96ENS_6half_tEfNS_4arch4Sm90ELb0ELb0ELb1ELb1ELb1ELb0ELb0ELb0ELb1ELb1ELb1ELb0EEENS1_21CollectiveEpilogueFwdINS6_IJSA_SC_SB_EEES9_SE_SG_Li384ELb1ELb1ELb1ELb0EEENS1_36VarlenDynamicPersistentTileSchedulerILi192ELi128ELi384ELi128ELb1ELb1ELb1ELb0ELb1ELb1EEEEEEEEEvNT_6ParamsE,(.L_x_2781 - _ZN7cutlass13device_kernelIN5flash11enable_sm90INS1_16FlashAttnFwdSm90INS1_25CollectiveMainloopFwdSm90ILi2EN4cute5tupleIJNS5_1CILi1EEES8_S8_EEENS6_IJNS7_ILi192EEENS7_ILi128EEENS7_ILi96EEEEEELi96ENS_6half_tEfNS_4arch4Sm90ELb0ELb0ELb1ELb1ELb1ELb0ELb0ELb0ELb1ELb1ELb1ELb0EEENS1_21CollectiveEpilogueFwdINS6_IJSA_SC_SB_EEES9_SE_SG_Li384ELb1ELb1ELb1ELb0EEENS1_36VarlenDynamicPersistentTileSchedulerILi192ELi128ELi384ELi128ELb1ELb1ELb1ELb0ELb1ELb1EEEEEEEEEvNT_6ParamsE)
        .other          _ZN7cutlass13device_kernelIN5flash11enable_sm90INS1_16FlashAttnFwdSm90INS1_25CollectiveMainloopFwdSm90ILi2EN4cute5tupleIJNS5_1CILi1EEES8_S8_EEENS6_IJNS7_ILi192EEENS7_ILi128EEENS7_ILi96EEEEEELi96ENS_6half_tEfNS_4arch4Sm90ELb0ELb0ELb1ELb1ELb1ELb0ELb0ELb0ELb1ELb1ELb1ELb0EEENS1_21CollectiveEpilogueFwdINS6_IJSA_SC_SB_EEES9_SE_SG_Li384ELb1ELb1ELb1ELb0EEENS1_36VarlenDynamicPersistentTileSchedulerILi192ELi128ELi384ELi128ELb1ELb1ELb1ELb0ELb1ELb1EEEEEEEEEvNT_6ParamsE,@"STO_CUDA_ENTRY STV_DEFAULT"
_ZN7cutlass13device_kernelIN5flash11enable_sm90INS1_16FlashAttnFwdSm90INS1_25CollectiveMainloopFwdSm90ILi2EN4cute5tupleIJNS5_1CILi1EEES8_S8_EEENS6_IJNS7_ILi192EEENS7_ILi128EEENS7_ILi96EEEEEELi96ENS_6half_tEfNS_4arch4Sm90ELb0ELb0ELb1ELb1ELb1ELb0ELb0ELb0ELb1ELb1ELb1ELb0EEENS1_21CollectiveEpilogueFwdINS6_IJSA_SC_SB_EEES9_SE_SG_Li384ELb1ELb1ELb1ELb0EEENS1_36VarlenDynamicPersistentTileSchedulerILi192ELi128ELi384ELi128ELb1ELb1ELb1ELb0ELb1ELb1EEEEEEEEEvNT_6ParamsE:
        /* <DEDUP_REMOVED lines=8> */
[----:B------:R-:W0:Y:S02]  /*0080*/  SHFL.IDX PT, R2, R0, RZ, 0x1f ;  /* 0x00001fff00027589 */ /* 0x000e2400000e0000 */
[C---:B0-----:R-:W-:Y:S02]  /*0090*/  ISETP.NE.OR P0, PT, R2.reuse, RZ, !P0 ;  /* 0x000000ff0200720c */ /* 0x041fe40004705670 */
[----:B------:R-:W-:Y:S02]  /*00a0*/  ISETP.NE.AND P1, PT, R2, RZ, PT ;  /* 0x000000ff0200720c */ /* 0x000fe40003f25270 */
[----:B------:R0:W1:Y:S09]  /*00b0*/  SHFL.IDX PT, R2, R3, RZ, 0x1f ;  /* 0x00001fff03027589 */ /* 0x00007200000e0000 */
[----:B------:R-:W-:Y:S01]  /*00c0*/  VOTEU.ALL UP0, P0 ;  /* 0x00000000003f7886 */ /* 0x000fe20000000000 */
[----:B------:R-:W-:-:S04]  /*00d0*/  VOTEU.ALL UP1, P0 ;  /* 0x00000000003f7886 */ /* 0x000fc80000020000 */
[----:B------:R-:W2:Y:S01]  /*00e0*/  @!UP0 S2UR UR8, SR_CgaCtaId ;  /* 0x00000000000889c3 */ /* 0x000ea20000008800 */
[----:B------:R-:W-:Y:S01]  /*00f0*/  @!UP0 UMOV UR6, 0x400 ;  /* 0x0000040000068882 */ /* 0x000fe20000000000 */
[----:B------:R-:W-:-:S04]  /*0100*/  @!UP0 UIADD3 UR4, -UR4, 0x100000, URZ ;  /* 0x0010000004048890 */ /* 0x000fc8000fffe13f */
[----:B------:R-:W-:Y:S02]  /*0110*/  @!UP0 USHF.L.U32 UR5, UR4, 0xb, URZ ;  /* 0x0000000b04058899 */ /* 0x000fe4000800063f */
[----:B------:R-:W-:Y:S02]  /*0120*/  @!UP0 USHF.L.U32 UR4, UR4, 0x1, URZ ;  /* 0x0000000104048899 */ /* 0x000fe4000800063f */
[----:B--2---:R-:W-:Y:S02]  /*0130*/  @!UP0 ULEA UR8, UR8, UR6, 0x18 ;  /* 0x0000000608088291 */ /* 0x004fe4000f8ec03f */
[----:B------:R-:W-:-:S04]  /*0140*/  @!UP0 UIADD3 UR6, -UR7, 0x100000, URZ ;  /* 0x0010000007068890 */ /* 0x000fc8000fffe13f */
[----:B------:R-:W-:Y:S02]  /*0150*/  @!UP0 USHF.L.U32 UR7, UR6, 0xb, URZ ;  /* 0x0000000b06078899 */ /* 0x000fe4000800063f */
[----:B------:R-:W-:Y:S01]  /*0160*/  @!UP0 USHF.L.U32 UR6, UR6, 0x1, URZ ;  /* 0x0000000106068899 */ /* 0x000fe2000800063f */
[----:B------:R-:W-:-:S05]  /*0170*/  VOTEU.ALL UP0, P0 ;  /* 0x00000000003f7886 */ /* 0x000fca0000000000 */
[----:B------:R0:W2:Y:S06]  /*0180*/  @!UP0 SYNCS.EXCH.64 URZ, [UR8+0x2d800], UR4 ;  /* 0x02d80004083f85b2 */ /* 0x0000ac0008000100 */
[----:B------:R0:W3:Y:S02]  /*0190*/  @!UP1 SYNCS.EXCH.64 URZ, [UR8+0x2d820], UR6 ;  /* 0x02d82006083f95b2 */ /* 0x0000e40008000100 */
[----:B01----:R-:W-:Y:S05]  /*01a0*/  @P1 BRA `(.L_x_157) ;  /* 0x0000000000481947 */ /* 0x003fea0003800000 */
[----:B------:R-:W0:Y:S01]  /*01b0*/  S2UR UR5, SR_CgaCtaId ;  /* 0x00000000000579c3 */ /* 0x000e220000008800 */
[----:B------:R-:W-:Y:S01]  /*01c0*/  UMOV UR4, 0x400 ;  /* 0x0000040000047882 */ /* 0x000fe20000000000 */
[----:B------:R-:W-:Y:S01]  /*01d0*/  UMOV UR6, 0x80 ;  /* 0x0000008000067882 */ /* 0x000fe20000000000 */
[----:B------:R-:W-:Y:S01]  /*01e0*/  UMOV UR7, 0x180 ;  /* 0x0000018000077882 */ /* 0x000fe20000000000 */
[----:B------:R-:W-:Y:S01]  /*01f0*/  ELECT P0, URZ, PT ;  /* 0x00000000003f782f */ /* 0x000fe20003800000 */
[----:B0-----:R-:W-:Y:S02]  /*0200*/  ULEA UR8, UR5, UR4, 0x18 ;  /* 0x0000000405087291 */ /* 0x001fe4000f8ec03f */
[----:B------:R-:W-:-:S04]  /*0210*/  UIADD3 UR4, -UR6, 0x100000, URZ ;  /* 0x0010000006047890 */ /* 0x000fc8000fffe13f */
[----:B------:R-:W-:Y:S02]  /*0220*/  USHF.L.U32 UR5, UR4, 0xb, URZ ;  /* 0x0000000b04057899 */ /* 0x000fe4000800063f */
[----:B------:R-:W-:Y:S02]  /*0230*/  USHF.L.U32 UR4, UR4, 0x1, URZ ;  /* 0x0000000104047899 */ /* 0x000fe4000800063f */
[----:B------:R-:W-:-:S04]  /*0240*/  UIADD3 UR6, -UR7, 0x100000, URZ ;  /* 0x0010000007067890 */ /* 0x000fc8000fffe13f */
[----:B------:R-:W-:Y:S02]  /*0250*/  USHF.L.U32 UR7, UR6, 0xb, URZ ;  /* 0x0000000b06077899 */ /* 0x000fe4000800063f */
[----:B------:R-:W-:Y:S01]  /*0260*/  USHF.L.U32 UR6, UR6, 0x1, URZ ;  /* 0x0000000106067899 */ /* 0x000fe2000800063f */
[----:B------:R-:W0:Y:S03]  /*0270*/  FENCE.VIEW.ASYNC.S ;  /* 0x00000000000073c6 */ /* 0x000e260000000000 */
[----:B0-----:R0:W1:Y:S08]  /*0280*/  SYNCS.EXCH.64 URZ, [UR8+0x2d830], UR4 ;  /* 0x02d83004083f75b2 */ /* 0x0010700008000100 */
[----:B------:R0:W4:Y:S01]  /*0290*/  SYNCS.EXCH.64 URZ, [UR8+0x2d840], UR6 ;  /* 0x02d84006083f75b2 */ /* 0x0001220008000100 */
[----:B------:R0:W0:Y:S01]  /*02a0*/  SYNCS.EXCH.64 URZ, [UR8+0x2d838], UR4 ;  /* 0x02d83804083f75b2 */ /* 0x0000220008000100 */
[----:B------:R0:W0:Y:S01]  /*02b0*/  SYNCS.EXCH.64 URZ, [UR8+0x2d848], UR6 ;  /* 0x02d84806083f75b2 */ /* 0x0000220008000100 */
[----:B------:R-:W-:Y:S01]  /*02c0*/  NOP ;  /* 0x0000000000007918 */ /* 0x000fe20000000000 */
.L_x_157:
[----:B------:R-:W5:Y:S01]  /*02d0*/  SHFL.IDX PT, R3, R0, RZ, 0x1f ;  /* 0x00001fff00037589 */ /* 0x000f6200000e0000 */
[----:B------:R-:W-:Y:S01]  /*02e0*/  NOP ;  /* 0x0000000000007918 */ /* 0x000fe20000000000 */
[----:B-----5:R-:W-:-:S13]  /*02f0*/  ISETP.NE.AND P0, PT, R3, RZ, PT ;  /* 0x000000ff0300720c */ /* 0x020fda0003f05270 */
[----:B------:R-:W-:Y:S05]  /*0300*/  @P0 BRA `(.L_x_158) ;  /* 0x0000000000480947 */ /* 0x000fea0003800000 */
[----:B0-----:R-:W0:Y:S01]  /*0310*/  S2UR UR5, SR_CgaCtaId ;  /* 0x00000000000579c3 */ /* 0x001e220000008800 */
        /* <DEDUP_REMOVED lines=12> */
[----:B0-----:R0:W0:Y:S08]  /*03e0*/  SYNCS.EXCH.64 URZ, [UR8+0x2d850], UR4 ;  /* 0x02d85004083f75b2 */ /* 0x0010300008000100 */
[----:B------:R0:W0:Y:S01]  /*03f0*/  SYNCS.EXCH.64 URZ, [UR8+0x2d860], UR6 ;  /* 0x02d86006083f75b2 */ /* 0x0000220008000100 */
[----:B------:R0:W0:Y:S01]  /*0400*/  SYNCS.EXCH.64 URZ, [UR8+0x2d858], UR4 ;  /* 0x02d85804083f75b2 */ /* 0x0000220008000100 */
[----:B------:R0:W0:Y:S01]  /*0410*/  SYNCS.EXCH.64 URZ, [UR8+0x2d868], UR6 ;  /* 0x02d86806083f75b2 */ /* 0x0000220008000100 */
[----:B------:R-:W-:Y:S01]  /*0420*/  NOP ;  /* 0x0000000000007918 */ /* 0x000fe20000000000 */
.L_x_158:
[----:B------:R-:W5:Y:S01]  /*0430*/  SHFL.IDX PT, R3, R0, RZ, 0x1f ;  /* 0x00001fff00037589 */ /* 0x000f6200000e0000 */
[----:B------:R-:W-:Y:S01]  /*0440*/  NOP ;  /* 0x0000000000007918 */ /* 0x000fe20000000000 */
[----:B-----5:R-:W-:-:S13]  /*0450*/  ISETP.NE.AND P0, PT, R3, RZ, PT ;  /* 0x000000ff0300720c */ /* 0x020fda0003f05270 */
[----:B------:R-:W-:Y:S05]  /*0460*/  @P0 BRA `(.L_x_159) ;  /* 0x0000000000380947 */ /* 0x000fea0003800000 */
[----:B0-----:R-:W0:Y:S01]  /*0470*/  S2UR UR5, SR_CgaCtaId ;  /* 0x00000000000579c3 */ /* 0x001e220000008800 */
[----:B------:R-:W-:Y:S01]  /*0480*/  UMOV UR4, 0x400 ;  /* 0x0000040000047882 */ /* 0x000fe20000000000 */
[----:B------:R-:W-:Y:S01]  /*0490*/  UMOV UR7, 0x80 ;  /* 0x0000008000077882 */ /* 0x000fe20000000000 */
[----:B------:R-:W-:Y:S01]  /*04a0*/  ELECT P0, URZ, PT ;  /* 0x00000000003f782f */ /* 0x000fe20003800000 */
[----:B0-----:R-:W-:Y:S02]  /*04b0*/  ULEA UR6, UR5, UR4, 0x18 ;  /* 0x0000000405067291 */ /* 0x001fe4000f8ec03f */
[----:B------:R-:W-:-:S04]  /*04c0*/  UIADD3 UR4, -UR7, 0x100000, URZ ;  /* 0x0010000007047890 */ /* 0x000fc8000fffe13f */
[----:B------:R-:W-:Y:S02]  /*04d0*/  USHF.L.U32 UR5, UR4, 0xb, URZ ;  /* 0x0000000b04057899 */ /* 0x000fe4000800063f */
[----:B------:R-:W-:Y:S01]  /*04e0*/  USHF.L.U32 UR4, UR4, 0x1, URZ ;  /* 0x0000000104047899 */ /* 0x000fe2000800063f */
[----:B------:R-:W0:Y:S11]  /*04f0*/  FENCE.VIEW.ASYNC.S ;  /* 0x00000000000073c6 */ /* 0x000e360000000000 */
[----:B0-----:R0:W0:Y:S01]  /*0500*/  SYNCS.EXCH.64 URZ, [UR6+0x2d870], UR4 ;  /* 0x02d87004063f75b2 */ /* 0x0010220008000100 */
[----:B------:R0:W0:Y:S01]  /*0510*/  SYNCS.EXCH.64 URZ, [UR6+0x2d880], UR4 ;  /* 0x02d88004063f75b2 */ /* 0x0000220008000100 */
[----:B------:R0:W0:Y:S01]  /*0520*/  SYNCS.EXCH.64 URZ, [UR6+0x2d878], UR4 ;  /* 0x02d87804063f75b2 */ /* 0x0000220008000100 */
[----:B------:R0:W0:Y:S01]  /*0530*/  SYNCS.EXCH.64 URZ, [UR6+0x2d888], UR4 ;  /* 0x02d88804063f75b2 */ /* 0x0000220008000100 */
[----:B------:R-:W-:Y:S01]  /*0540*/  NOP ;  /* 0x0000000000007918 */ /* 0x000fe20000000000 */
.L_x_159:
        /* <DEDUP_REMOVED lines=22> */
.L_x_160:
        /* <DEDUP_REMOVED lines=22> */
.L_x_161:
[----:B------:R-:W-:Y:S01]  /*0810*/  ISETP.NE.AND P0, PT, R2, RZ, PT ;  /* 0x000000ff0200720c */ /* 0x000fe20003f05270 */
[----:B------:R-:W-:Y:S01]  /*0820*/  IMAD.MOV.U32 R2, RZ, RZ, 0x1 ;  /* 0x00000001ff027424 */ /* 0x000fe200078e00ff */
[----:B------:R-:W-:Y:S01]  /*0830*/  NOP ;  /* 0x0000000000007918 */ /* 0x000fe20000000000 */
[----:B------:R-:W-:-:S03]  /*0840*/  ULDC.64 UR36, c[0x0][0x208] ;  /* 0x0000820000247ab9 */ /* 0x000fc60000000a00 */
[----:B------:R-:W-:-:S05]  /*0850*/  SEL R2, R2, 0x2, !P0 ;  /* 0x0000000202027807 */ /* 0x000fca0004000000 */
[----:B------:R0:W-:Y:S02]  /*0860*/  STL [R1+0x20], R2 ;  /* 0x0000200201007387 */ /* 0x0001e40000100800 */
[----:B01234-:R-:W-:Y:S06]  /*0870*/  BAR.SYNC.DEFER_BLOCKING 0x0 ;  /* 0x0000000000007b1d */ /* 0x01ffec0000010000 */
[----:B------:R-:W-:Y:S05]  /*0880*/  @!P0 BRA `(.L_x_162) ;  /* 0x0000009400ac8947 */ /* 0x000fea0003800000 */
.L_x_163:
[----:B------:R-:W-:-:S08]  /*0890*/  NOP ;  /* 0x0000000000007918 */ /* 0x000fd00000000000 */
[----:B------:R-:W0:Y:S02]  /*08a0*/  USETMAXREG.TRY_ALLOC.CTAPOOL UP0, 0xa0 ;  /* 0x000000a0000079c8 */ /* 0x000e240008000600 */
[----:B0-----:R-:W-:-:S13]  /*08b0*/  PLOP3.LUT P0, PT, PT, PT, UP0, 0x80, 0x0 ;  /* 0x000000000000781c */ /* 0x001fda0003f0f008 */
[----:B------:R-:W-:Y:S05]  /*08c0*/  @!P0 BRA `(.L_x_163) ;  /* 0xfffffffc00f08947 */ /* 0x000fea000383ffff */
[----:B------:R-:W0:Y:S01]  /*08d0*/  S2R R2, SR_TID.X ;  /* 0x0000000000027919 */ /* 0x000e220000002100 */
[----:B------:R-:W1:Y:S01]  /*08e0*/  S2UR UR42, SR_CgaCtaId ;  /* 0x00000000002a79c3 */ /* 0x000e620000008800 */
[----:B------:R-:W-:Y:S01]  /*08f0*/  UMOV UR41, 0x400 ;  /* 0x0000040000297882 */ /* 0x000fe20000000000 */
[----:B------:R-:W-:Y:S01]  /*0900*/  ULDC UR4, c[0x0][0xc3c] ;  /* 0x00030f0000047ab9 */ /* 0x000fe20000000800 */
[----:B-1----:R-:W-:-:S05]  /*0910*/  ULEA UR41, UR42, UR41, 0x18 ;  /* 0x000000292a297291 */ /* 0x002fca000f8ec03f */
[----:B------:R-:W-:Y:S06]  /*0920*/  BAR.ARV 0x8, 0x200 ;  /* 0x0208000000007b1d */ /* 0x000fec0000002000 */
[----:B0-----:R-:W-:-:S04]  /*0930*/  LOP3.LUT R0, R2, 0xffffff80, RZ, 0xc0, !PT ;  /* 0xffffff8002007812 */ /* 0x001fc800078ec0ff */
[----:B------:R-:W-:-:S13]  /*0940*/  ISETP.NE.AND P0, PT, R0, 0x80, PT ;  /* 0x000000800000780c */ /* 0x000fda0003f05270 */
[----:B------:R-:W-:Y:S08]  /*0950*/  @!P0 BAR.ARV 0x9, 0x100 ;  /* 0x0244000000008b1d */ /* 0x000ff00000002000 */
[----:B------:R-:W-:Y:S06]  /*0960*/  BAR.SYNC.DEFER_BLOCKING 0x5, 0x200 ;  /* 0x0148000000007b1d */ /* 0x000fec0000010000 */
[----:B------:R-:W0:Y:S02]  /*0970*/  LDS.128 R8, [UR41+0x2d8d0] ;  /* 0x02d8d029ff087984 */ /* 0x000e240008000c00 */
[----:B------:R-:W-:Y:S06]  /*0980*/  BAR.ARV 0x4, 0x200 ;  /* 0x0108000000007b1d */ /* 0x000fec0000002000 */
[----:B0-----:R-:W-:-:S13]  /*0990*/  ISETP.GE.AND P0, PT, R11, UR4, PT ;  /* 0x000000040b007c0c */ /* 0x001fda000bf06270 */
[----:B------:R-:W-:Y:S05]  /*09a0*/  @P0 EXIT ;  /* 0x000000000000094d */ /* 0x000fea0003800000 */
[----:B------:R-:W2:Y:S01]  /*09b0*/  LDL R19, [R1+0x20] ;  /* 0x0000200001137983 */ /* 0x000ea20000100800 */
[----:B------:R-:W-:-:S05]  /*09c0*/  VIADD R17, R2, 0xffffff80 ;  /* 0xffffff8002117836 */ /* 0x000fca0000000000 */
[----:B------:R-:W-:-:S04]  /*09d0*/  SHF.R.S32.HI R0, RZ, 0x1f, R17 ;  /* 0x0000001fff007819 */ /* 0x000fc80000011411 */
[CC--:B------:R-:W-:Y:S02]  /*09e0*/  LEA.HI R2, R0.reuse, R17.reuse, RZ, 0x7 ;  /* 0x0000001100027211 */ /* 0x0c0fe400078f38ff */
[----:B------:R-:W-:Y:S02]  /*09f0*/  LEA.HI R3, R0, R17, RZ, 0x4 ;  /* 0x0000001100037211 */ /* 0x000fe400078f20ff */
[----:B------:R-:W-:-:S05]  /*0a00*/  LOP3.LUT R4, R2, 0xffffff80, RZ, 0xc0, !PT ;  /* 0xffffff8002047812 */ /* 0x000fca00078ec0ff */
[----:B------:R-:W-:Y:S01]  /*0a10*/  IMAD.IADD R18, R17, 0x1, -R4 ;  /* 0x0000000111127824 */ /* 0x000fe200078e0a04 */
[----:B------:R-:W-:-:S05]  /*0a20*/  LOP3.LUT R4, R3, 0xfffffff0, RZ, 0xc0, !PT ;  /* 0xfffffff003047812 */ /* 0x000fca00078ec0ff */
[----:B------:R-:W-:Y:S01]  /*0a30*/  IMAD.IADD R4, R17, 0x1, -R4 ;  /* 0x0000000111047824 */ /* 0x000fe200078e0a04 */
[----:B------:R-:W-:Y:S02]  /*0a40*/  SHF.R.S32.HI R6, RZ, 0x4, R3 ;  /* 0x00000004ff067819 */ /* 0x000fe40000011403 */
[----:B------:R-:W-:Y:S02]  /*0a50*/  LEA.HI R7, R0, R17, RZ, 0x5 ;  /* 0x0000001100077211 */ /* 0x000fe400078f28ff */
[----:B------:R-:W-:Y:S02]  /*0a60*/  SHF.R.S32.HI R5, RZ, 0x1f, R4 ;  /* 0x0000001fff057819 */ /* 0x000fe40000011404 */
[----:B------:R-:W-:Y:S02]  /*0a70*/  LEA.HI R3, R3, R6, RZ, 0x1 ;  /* 0x0000000603037211 */ /* 0x000fe400078f08ff */
[----:B------:R-:W-:Y:S02]  /*0a80*/  LEA.HI R5, R5, R4, RZ, 0x3 ;  /* 0x0000000405057211 */ /* 0x000fe400078f18ff */
[----:B------:R-:W-:-:S02]  /*0a90*/  SHF.R.S32.HI R16, RZ, 0x7, R2 ;  /* 0x00000007ff107819 */ /* 0x000fc40000011402 */
[----:B------:R-:W-:Y:S02]  /*0aa0*/  SHF.R.S32.HI R8, RZ, 0x5, R7 ;  /* 0x00000005ff087819 */ /* 0x000fe40000011407 */
[----:B------:R-:W-:Y:S02]  /*0ab0*/  LOP3.LUT R7, R3, 0x1ffffffe, RZ, 0xc0, !PT ;  /* 0x1ffffffe03077812 */ /* 0x000fe400078ec0ff */
[----:B------:R-:W-:Y:S01]  /*0ac0*/  LOP3.LUT R3, R5, 0xfffffff8, RZ, 0xc0, !PT ;  /* 0xfffffff805037812 */ /* 0x000fe200078ec0ff */
[----:B------:R-:W-:Y:S01]  /*0ad0*/  IMAD.HI R2, R16, 0x55555556, RZ ;  /* 0x5555555610027827 */ /* 0x000fe200078e02ff */
[----:B------:R-:W-:-:S03]  /*0ae0*/  SHF.R.S32.HI R12, RZ, 0x1f, R18 ;  /* 0x0000001fff0c7819 */ /* 0x000fc60000011412 */
[----:B------:R-:W-:Y:S01]  /*0af0*/  IMAD.IADD R3, R4, 0x1, -R3 ;  /* 0x0000000104037824 */ /* 0x000fe200078e0a03 */
[----:B------:R-:W-:Y:S01]  /*0b00*/  LEA.HI R13, R12, R18, RZ, 0x2 ;  /* 0x000000120c0d7211 */ /* 0x000fe200078f10ff */
[----:B------:R-:W-:Y:S02]  /*0b10*/  IMAD.IADD R7, R6, 0x1, -R7 ;  /* 0x0000000106077824 */ /* 0x000fe400078e0a07 */
[----:B------:R-:W-:Y:S01]  /*0b20*/  IMAD R6, R8, 0x10, R4 ;  /* 0x0000001008067824 */ /* 0x000fe200078e0204 */
[----:B------:R-:W-:Y:S01]  /*0b30*/  LEA.HI R4, R2, R2, RZ, 0x1 ;  /* 0x0000000202047211 */ /* 0x000fe200078f08ff */
[----:B------:R-:W-:Y:S01]  /*0b40*/  IMAD.SHL.U32 R2, R3, 0x40, RZ ;  /* 0x0000004003027824 */ /* 0x000fe200078e00ff */
[--C-:B------:R-:W-:Y:S02]  /*0b50*/  SHF.R.S32.HI R14, RZ, 0x2, R13.reuse ;  /* 0x00000002ff0e7819 */ /* 0x100fe4000001140d */
[----:B------:R-:W-:Y:S01]  /*0b60*/  SHF.R.S32.HI R15, RZ, 0x1f, R13 ;  /* 0x0000001fff0f7819 */ /* 0x000fe2000001140d */
[----:B------:R-:W-:Y:S01]  /*0b70*/  IMAD.SHL.U32 R7, R7, 0x8, RZ ;  /* 0x0000000807077824 */ /* 0x000fe200078e00ff */
[----:B------:R-:W-:Y:S01]  /*0b80*/  LOP3.LUT R2, R2, 0x1c0, RZ, 0xc0, !PT ;  /* 0x000001c002027812 */ /* 0x000fe200078ec0ff */
[----:B------:R-:W-:Y:S01]  /*0b90*/  IMAD.SHL.U32 R5, R5, 0x40, RZ ;  /* 0x0000004005057824 */ /* 0x000fe200078e00ff */
[----:B------:R-:W-:Y:S01]  /*0ba0*/  LEA.HI R15, R15, R14, RZ, 0x3 ;  /* 0x0000000e0f0f7211 */ /* 0x000fe200078f18ff */
[--C-:B------:R-:W-:Y:S01]  /*0bb0*/  IMAD.U32 R6, R6, 0x20, R7.reuse ;  /* 0x0000002006067824 */ /* 0x100fe200078e0007 */
[----:B------:R-:W-:-:S02]  /*0bc0*/  LOP3.LUT R7, R2, 0x8, R7, 0xf8, !PT ;  /* 0x0000000802077812 */ /* 0x000fc400078ef807 */
[----:B------:R-:W-:Y:S02]  /*0bd0*/  LOP3.LUT R15, R15, 0xfffffff8, RZ, 0xc0, !PT ;  /* 0xfffffff80f0f7812 */ /* 0x000fe400078ec0ff */
[----:B------:R-:W-:Y:S02]  /*0be0*/  LEA.HI R12, R12, R18, RZ, 0x5 ;  /* 0x000000120c0c7211 */ /* 0x000fe400078f28ff */
[----:B------:R-:W-:Y:S02]  /*0bf0*/  LOP3.LUT R5, R5, 0x7ffffe00, RZ, 0xc0, !PT ;  /* 0x7ffffe0005057812 */ /* 0x000fe400078ec0ff */
[----:B------:R-:W-:Y:S02]  /*0c00*/  SHF.R.U32.HI R2, RZ, 0x3, R2 ;  /* 0x00000003ff027819 */ /* 0x000fe40000011602 */
[----:B------:R-:W-:Y:S01]  /*0c10*/  IADD3 R15, R14, -R15, RZ ;  /* 0x8000000f0e0f7210 */ /* 0x000fe20007ffe0ff */
[----:B------:R-:W-:Y:S01]  /*0c20*/  IMAD R5, R8, 0x400, R5 ;  /* 0x0000040008057824 */ /* 0x000fe200078e0205 */
[----:B------:R-:W-:-:S02]  /*0c30*/  SHF.R.S32.HI R12, RZ, 0x5, R12 ;  /* 0x00000005ff0c7819 */ /* 0x000fc4000001140c */
[----:B------:R-:W-:Y:S02]  /*0c40*/  LOP3.LUT R2, R7, R2, RZ, 0x3c, !PT ;  /* 0x0000000207027212 */ /* 0x000fe400078e3cff */
[----:B------:R-:W-:Y:S01]  /*0c50*/  LEA.HI R0, R0, R17, RZ, 0x2 ;  /* 0x0000001100007211 */ /* 0x000fe200078f10ff */
[----:B------:R-:W-:Y:S02]  /*0c60*/  IMAD R4, R4, -0x3, R16 ;  /* 0xfffffffd04047824 */ /* 0x000fe400078e0210 */
[----:B------:R-:W-:Y:S02]  /*0c70*/  IMAD R15, R12, 0x10, R15 ;  /* 0x000000100c0f7824 */ /* 0x000fe400078e020f */
[----:B------:R-:W-:Y:S01]  /*0c80*/  IMAD.IADD R16, R5, 0x1, R2 ;  /* 0x0000000105107824 */ /* 0x000fe200078e0202 */
[----:B------:R-:W-:Y:S02]  /*0c90*/  LOP3.LUT R2, R0, 0xfffffffc, RZ, 0xc0, !PT ;  /* 0xfffffffc00027812 */ /* 0x000fe400078ec0ff */
[----:B------:R-:W-:-:S02]  /*0ca0*/  LOP3.LUT R13, R13, 0x7ffffffc, RZ, 0xc0, !PT ;  /* 0x7ffffffc0d0d7812 */ /* 0x000fc400078ec0ff */
[----:B------:R-:W-:Y:S01]  /*0cb0*/  LEA R8, R4, R15, 0x6 ;  /* 0x0000000f04087211 */ /* 0x000fe200078e30ff */
[----:B------:R-:W-:Y:S02]  /*0cc0*/  IMAD.IADD R4, R17, 0x1, -R2 ;  /* 0x0000000111047824 */ /* 0x000fe400078e0a02 */
[----:B------:R-:W-:Y:S01]  /*0cd0*/  IMAD.IADD R13, R18, 0x1, -R13 ;  /* 0x00000001120d7824 */ /* 0x000fe200078e0a0d */
[----:B------:R-:W-:Y:S02]  /*0ce0*/  R2P PR, R3, 0x6 ;  /* 0x0000000603007804 */ /* 0x000fe40000000000 */
[C---:B------:R-:W-:Y:S01]  /*0cf0*/  SHF.L.U32 R137, R4.reuse, 0x3, RZ ;  /* 0x0000000304897819 */ /* 0x040fe200000006ff */
[----:B------:R-:W-:Y:S01]  /*0d00*/  IMAD.SHL.U32 R157, R13, 0x2, RZ ;  /* 0x000000020d9d7824 */ /* 0x000fe200078e00ff */
[----:B------:R-:W-:-:S03]  /*0d10*/  LEA.HI R3, R4, R4, RZ, 0x1 ;  /* 0x0000000404037211 */ /* 0x000fc600078f08ff */
[----:B------:R-:W-:Y:S01]  /*0d20*/  VIADD R143, R137, 0x40 ;  /* 0x00000040898f7836 */ /* 0x000fe20000000000 */
[----:B------:R-:W-:Y:S01]  /*0d30*/  LOP3.LUT R3, R3, 0x1ffffffe, RZ, 0xc0, !PT ;  /* 0x1ffffffe03037812 */ /* 0x000fe200078ec0ff */
[C---:B------:R-:W-:Y:S02]  /*0d40*/  VIADD R154, R157.reuse, 0x8 ;  /* 0x000000089d9a7836 */ /* 0x040fe40000000000 */
[C---:B------:R-:W-:Y:S01]  /*0d50*/  VIADD R151, R157.reuse, 0x20 ;  /* 0x000000209d977836 */ /* 0x040fe20000000000 */
[----:B------:R-:W-:Y:S01]  /*0d60*/  SHF.R.S32.HI R0, RZ, 0x2, R0 ;  /* 0x00000002ff007819 */ /* 0x000fe20000011400 */
[C---:B------:R-:W-:Y:S01]  /*0d70*/  VIADD R148, R157.reuse, 0x38 ;  /* 0x000000389d947836 */ /* 0x040fe20000000000 */
[----:B------:R-:W-:Y:S01]  /*0d80*/  SHF.R.S32.HI R0, RZ, 0x1f, R143 ;  /* 0x0000001fff007819 */ /* 0x000fe2000001148f */
[----:B------:R-:W-:Y:S01]  /*0d90*/  VIADD R145, R157, 0x50 ;  /* 0x000000509d917836 */ /* 0x000fe20000000000 */
[----:B------:R-:W-:Y:S01]  /*0da0*/  SHF.R.S32.HI R0, RZ, 0x1f, R154 ;  /* 0x0000001fff007819 */ /* 0x000fe2000001149a */
[----:B------:R-:W-:Y:S01]  /*0db0*/  IMAD.IADD R3, R4, 0x1, -R3 ;  /* 0x0000000104037824 */ /* 0x000fe200078e0a03 */
[----:B------:R-:W-:-:S02]  /*0dc0*/  SHF.R.S32.HI R0, RZ, 0x1f, R151 ;  /* 0x0000001fff007819 */ /* 0x000fc40000011497 */
[----:B------:R-:W-:Y:S02]  /*0dd0*/  SHF.R.S32.HI R0, RZ, 0x1f, R148 ;  /* 0x0000001fff007819 */ /* 0x000fe40000011494 */
[----:B------:R-:W-:Y:S01]  /*0de0*/  SHF.R.S32.HI R0, RZ, 0x1f, R145 ;  /* 0x0000001fff007819 */ /* 0x000fe20000011491 */
[----:B------:R-:W-:Y:S01]  /*0df0*/  IMAD R0, R3, 0x8, R8 ;  /* 0x0000000803007824 */ /* 0x000fe200078e0208 */
[----:B------:R0:W-:Y:S04]  /*0e00*/  STL [R1+0x44], R6 ;  /* 0x0000440601007387 */ /* 0x0001e80000100800 */
[----:B------:R1:W-:Y:S04]  /*0e10*/  STL [R1+0x3c], R8 ;  /* 0x00003c0801007387 */ /* 0x0003e80000100800 */
[----:B------:R1:W-:Y:S04]  /*0e20*/  STL [R1+0x8], RZ ;  /* 0x000008ff01007387 */ /* 0x0003e80000100800 */
[----:B------:R1:W-:Y:S01]  /*0e30*/  STL [R1+0x40], R0 ;  /* 0x0000400001007387 */ /* 0x0003e20000100800 */
[----:B------:R-:W-:Y:S01]  /*0e40*/  LEA R16, R16, UR41, 0x1 ;  /* 0x0000002910107c11 */ /* 0x000fe2000f8e08ff */
[----:B------:R-:W-:-:S02]  /*0e50*/  IMAD.MOV.U32 R17, RZ, RZ, 0x40 ;  /* 0x00000040ff117424 */ /* 0x000fc400078e00ff */
[----:B------:R-:W-:Y:S01]  /*0e60*/  VIADD R142, R137, 0x20 ;  /* 0x00000020898e7836 */ /* 0x000fe20000000000 */
[----:B------:R-:W-:Y:S01]  /*0e70*/  IADD3 R152, R157, 0x18, RZ ;  /* 0x000000189d987810 */ /* 0x000fe20007ffe0ff */
[C---:B------:R-:W-:Y:S01]  /*0e80*/  VIADD R18, R16.reuse, 0x21800 ;  /* 0x0002180010127836 */ /* 0x040fe20000000000 */
[----:B------:R-:W-:Y:S01]  /*0e90*/  SEL R17, R17, 0xffffffc0, !P2 ;  /* 0xffffffc011117807 */ /* 0x000fe20005000000 */
[C---:B------:R-:W-:Y:S02]  /*0ea0*/  VIADD R153, R157.reuse, 0x10 ;  /* 0x000000109d997836 */ /* 0x040fe40000000000 */
[C---:B------:R-:W-:Y:S02]  /*0eb0*/  VIADD R149, R157.reuse, 0x30 ;  /* 0x000000309d957836 */ /* 0x040fe40000000000 */
[C---:B------:R-:W-:Y:S02]  /*0ec0*/  VIADD R150, R157.reuse, 0x28 ;  /* 0x000000289d967836 */ /* 0x040fe40000000000 */
[C---:B------:R-:W-:Y:S01]  /*0ed0*/  VIADD R146, R157.reuse, 0x48 ;  /* 0x000000489d927836 */ /* 0x040fe20000000000 */
[----:B------:R-:W-:Y:S01]  /*0ee0*/  SHF.R.S32.HI R4, RZ, 0x1f, R142 ;  /* 0x0000001fff047819 */ /* 0x000fe2000001148e */
[C---:B------:R-:W-:Y:S01]  /*0ef0*/  VIADD R147, R157.reuse, 0x40 ;  /* 0x000000409d937836 */ /* 0x040fe20000000000 */
[----:B------:R-:W-:Y:S01]  /*0f00*/  IADD3 R144, R157, 0x58, RZ ;  /* 0x000000589d907810 */ /* 0x000fe20007ffe0ff */
[----:B------:R-:W-:Y:S01]  /*0f10*/  VIADD R23, R16, 0x21820 ;  /* 0x0002182010177836 */ /* 0x000fe20000000000 */
[----:B------:R-:W-:Y:S01]  /*0f20*/  SHF.R.S32.HI R4, RZ, 0x1f, R152 ;  /* 0x0000001fff047819 */ /* 0x000fe20000011498 */
[C---:B------:R-:W-:Y:S01]  /*0f30*/  @P1 VIADD R23, R18.reuse, 0xffffffe0 ;  /* 0xffffffe012171836 */ /* 0x040fe20000000000 */
[----:B------:R-:W-:Y:S01]  /*0f40*/  SHF.R.S32.HI R4, RZ, 0x1f, R149 ;  /* 0x0000001fff047819 */ /* 0x000fe20000011495 */
[----:B------:R-:W-:Y:S01]  /*0f50*/  IMAD.MOV.U32 R5, RZ, RZ, R9 ;  /* 0x000000ffff057224 */ /* 0x000fe200078e0009 */
[----:B------:R-:W-:Y:S01]  /*0f60*/  SHF.R.S32.HI R9, RZ, 0x1f, R153 ;  /* 0x0000001fff097819 */ /* 0x000fe20000011499 */
[----:B------:R-:W-:Y:S01]  /*0f70*/  IMAD.IADD R18, R18, 0x1, R17 ;  /* 0x0000000112127824 */ /* 0x000fe200078e0211 */
[----:B------:R-:W-:Y:S01]  /*0f80*/  SHF.R.S32.HI R9, RZ, 0x1f, R150 ;  /* 0x0000001fff097819 */ /* 0x000fe20000011496 */
[----:B0-----:R-:W-:Y:S01]  /*0f90*/  IMAD.MOV.U32 R6, RZ, RZ, R10 ;  /* 0x000000ffff067224 */ /* 0x001fe200078e000a */
[----:B------:R-:W-:Y:S01]  /*0fa0*/  SHF.R.S32.HI R4, RZ, 0x1f, R146 ;  /* 0x0000001fff047819 */ /* 0x000fe20000011492 */
[----:B------:R-:W-:Y:S01]  /*0fb0*/  IMAD.MOV.U32 R7, RZ, RZ, R11 ;  /* 0x000000ffff077224 */ /* 0x000fe200078e000b */
[----:B------:R-:W-:Y:S01]  /*0fc0*/  SHF.R.S32.HI R9, RZ, 0x1f, R147 ;  /* 0x0000001fff097819 */ /* 0x000fe20000011493 */
[----:B------:R-:W-:Y:S01]  /*0fd0*/  IMAD.MOV.U32 R2, RZ, RZ, RZ ;  /* 0x000000ffff027224 */ /* 0x000fe200078e00ff */
[----:B------:R-:W-:Y:S01]  /*0fe0*/  SHF.R.S32.HI R4, RZ, 0x1f, R144 ;  /* 0x0000001fff047819 */ /* 0x000fe20000011490 */
[----:B------:R-:W-:-:S02]  /*0ff0*/  IMAD.IADD R17, R17, 0x1, R23 ;  /* 0x0000000111117824 */ /* 0x000fc400078e0217 */
[----:B------:R-:W-:Y:S01]  /*1000*/  VIADD R136, R23, 0x6000 ;  /* 0x0000600017887836 */ /* 0x000fe20000000000 */
[----:B------:R-:W-:Y:S01]  /*1010*/  UMOV UR38, URZ ;  /* 0x0000003f00267c82 */ /* 0x000fe20008000000 */
[----:B-12---:R-:W-:-:S07]  /*1020*/  LOP3.LUT R19, R19, 0x1, RZ, 0xfc, !PT ;  /* 0x0000000113137812 */ /* 0x006fce00078efcff */
.L_x_205:
[----:B0-----:R-:W0:Y:S01]  /*1030*/  LDC.64 R138, c[0x0][0xc88] ;  /* 0x00032200ff8a7b82 */ /* 0x001e220000000a00 */
[----:B------:R-:W-:-:S07]  /*1040*/  ULDC.64 UR4, c[0x0][0xa28] ;  /* 0x00028a0000047ab9 */ /* 0x000fce0000000a00 */
[----:B-1234-:R-:W1:Y:S08]  /*1050*/  LDC.64 R10, c[0x0][0x418] ;  /* 0x00010600ff0a7b82 */ /* 0x01ee700000000a00 */
[----:B------:R-:W2:Y:S01]  /*1060*/  LDC R0, c[0x0][0x424] ;  /* 0x00010900ff007b82 */ /* 0x000ea20000000800 */
[----:B0-----:R-:W-:-:S07]  /*1070*/  IMAD.WIDE R138, R7, 0x4, R138 ;  /* 0x00000004078a7825 */ /* 0x001fce00078e028a */
[----:B------:R-:W0:Y:S01]  /*1080*/  LDC R89, c[0x0][0x2f0] ;  /* 0x0000bc00ff597b82 */ /* 0x000e220000000800 */
[----:B------:R-:W3:Y:S01]  /*1090*/  LDG.E R138, desc[UR36][R138.64] ;  /* 0x000000248a8a7981 */ /* 0x000ee2000c1e1900 */
[----:B------:R-:W-:Y:S02]  /*10a0*/  ISETP.NE.U32.AND P0, PT, RZ, UR4, PT ;  /* 0x00000004ff007c0c */ /* 0x000fe4000bf05070 */
[----:B------:R-:W-:Y:S02]  /*10b0*/  MOV R4, RZ ;  /* 0x000000ff00047202 */ /* 0x000fe40000000f00 */
[----:B------:R-:W-:Y:S02]  /*10c0*/  ISETP.NE.AND.EX P0, PT, RZ, UR5, PT, P0 ;  /* 0x00000005ff007c0c */ /* 0x000fe4000bf05300 */
[----:B---3--:R-:W-:-:S11]  /*10d0*/  SHF.R.S32.HI R156, RZ, 0x1f, R138 ;  /* 0x0000001fff9c7819 */ /* 0x008fd6000001148a */
[----:B------:R-:W-:-:S04]  /*10e0*/  @P0 LEA R8, P1, R138, UR4, 0x2 ;  /* 0x000000048a080c11 */ /* 0x000fc8000f8210ff */
[----:B------:R-:W-:Y:S01]  /*10f0*/  @P0 LEA.HI.X R9, R138, UR5, R156, 0x2, P1 ;  /* 0x000000058a090c11 */ /* 0x000fe200088f149c */
[----:B------:R-:W-:Y:S02]  /*1100*/  ULDC.64 UR4, c[0x0][0xa20] ;  /* 0x0002880000047ab9 */ /* 0x000fe40000000a00 */
[----:B------:R-:W-:Y:S02]  /*1110*/  ISETP.NE.U32.AND P1, PT, RZ, UR4, PT ;  /* 0x00000004ff007c0c */ /* 0x000fe4000bf25070 */
[----:B------:R3:W5:Y:S01]  /*1120*/  @P0 LDG.E R4, desc[UR36][R8.64] ;  /* 0x0000002408040981 */ /* 0x000762000c1e1900 */
[----:B-1----:R-:W-:Y:S02]  /*1130*/  ISETP.NE.U32.AND P0, PT, R10, RZ, PT ;  /* 0x000000ff0a00720c */ /* 0x002fe40003f05070 */
[----:B------:R-:W-:Y:S02]  /*1140*/  ISETP.NE.AND.EX P1, PT, RZ, UR5, PT, P1 ;  /* 0x00000005ff007c0c */ /* 0x000fe4000bf25310 */
[----:B------:R-:W-:-:S04]  /*1150*/  ISETP.NE.AND.EX P0, PT, R11, RZ, PT, P0 ;  /* 0x000000ff0b00720c */ /* 0x000fc80003f05300 */
[----:B--2---:R-:W-:-:S05]  /*1160*/  SEL R0, R0, 0x1, P0 ;  /* 0x0000000100007807 */ /* 0x004fca0000000000 */
[----:B0-----:R-:W-:Y:S02]  /*1170*/  IMAD R89, R0, R89, RZ ;  /* 0x0000005900597224 */ /* 0x001fe400078e02ff */
[----:B------:R-:W-:-:S04]  /*1180*/  @P1 LEA R10, P2, R138, UR4, 0x2 ;  /* 0x000000048a0a1c11 */ /* 0x000fc8000f8410ff */
[----:B------:R-:W-:-:S05]  /*1190*/  @P1 LEA.HI.X R11, R138, UR5, R156, 0x2, P2 ;  /* 0x000000058a0b1c11 */ /* 0x000fca00090f149c */
[----:B------:R3:W5:Y:S01]  /*11a0*/  @P1 LDG.E R89, desc[UR36][R10.64] ;  /* 0x000000240a591981 */ /* 0x000762000c1e1900 */
[----:B------:R-:W-:Y:S05]  /*11b0*/  @P1 BRA `(.L_x_164) ;  /* 0x0000000000241947 */ /* 0x000fea0003800000 */
[----:B------:R-:W-:Y:S02]  /*11c0*/  ULDC.64 UR4, c[0x0][0xa08] ;  /* 0x0002820000047ab9 */ /* 0x000fe40000000a00 */
[----:B------:R-:W-:-:S04]  /*11d0*/  ISETP.NE.U32.AND P0, PT, RZ, UR4, PT ;  /* 0x00000004ff007c0c */ /* 0x000fc8000bf05070 */
[----:B------:R-:W-:-:S13]  /*11e0*/  ISETP.NE.AND.EX P0, PT, RZ, UR5, PT, P0 ;  /* 0x00000005ff007c0c */ /* 0x000fda000bf05300 */
[----:B------:R-:W-:Y:S05]  /*11f0*/  @!P0 BRA `(.L_x_164) ;  /* 0x0000000000148947 */ /* 0x000fea0003800000 */
[----:B---3--:R-:W0:Y:S02]  /*1200*/  LDC.64 R8, c[0x0][0xa08] ;  /* 0x00028200ff087b82 */ /* 0x008e240000000a00 */
[----:B0-----:R-:W-:-:S05]  /*1210*/  IMAD.WIDE R8, R138, 0x4, R8 ;  /* 0x000000048a087825 */ /* 0x001fca00078e0208 */
[----:B-----5:R-:W2:Y:S04]  /*1220*/  LDG.E R89, desc[UR36][R8.64] ;  /* 0x0000002408597981 */ /* 0x020ea8000c1e1900 */
[----:B------:R-:W2:Y:S02]  /*1230*/  LDG.E R0, desc[UR36][R8.64+0x4] ;  /* 0x0000042408007981 */ /* 0x000ea4000c1e1900 */
[----:B--2---:R-:W-:-:S07]  /*1240*/  IMAD.IADD R89, R0, 0x1, -R89 ;  /* 0x0000000100597824 */ /* 0x004fce00078e0a59 */
.L_x_164:
[----:B-----5:R-:W-:Y:S01]  /*1250*/  IMAD.IADD R89, R89, 0x1, -R4 ;  /* 0x0000000159597824 */ /* 0x020fe200078e0a04 */
[C---:B------:R-:W-:Y:S01]  /*1260*/  LOP3.LUT R3, R6.reuse, 0xff000000, RZ, 0xc0, !PT ;  /* 0xff00000006037812 */ /* 0x040fe200078ec0ff */
[----:B------:R-:W-:Y:S01]  /*1270*/  IMAD.MOV.U32 R88, RZ, RZ, RZ ;  /* 0x000000ffff587224 */ /* 0x000fe200078e00ff */
[----:B------:R-:W-:Y:S01]  /*1280*/  LOP3.LUT R0, R6, 0xff0000, RZ, 0xc0, !PT ;  /* 0x00ff000006007812 */ /* 0x000fe200078ec0ff */
[C---:B------:R-:W-:Y:S01]  /*1290*/  VIADD R4, R89.reuse, 0x7f ;  /* 0x0000007f59047836 */ /* 0x040fe20000000000 */
[----:B------:R-:W-:Y:S02]  /*12a0*/  ISETP.GE.AND P0, PT, R89, 0x1, PT ;  /* 0x000000015900780c */ /* 0x000fe40003f06270 */
[----:B------:R-:W-:Y:S02]  /*12b0*/  SHF.R.U32.HI R3, RZ, 0x8, R3 ;  /* 0x00000008ff037819 */ /* 0x000fe40000011603 */
[----:B------:R-:W-:Y:S02]  /*12c0*/  SHF.R.S32.HI R7, RZ, 0x1f, R4 ;  /* 0x0000001fff077819 */ /* 0x000fe40000011404 */
[----:B------:R-:W-:-:S02]  /*12d0*/  LEA.HI R0, R0, R3, RZ, 0x10 ;  /* 0x0000000300007211 */ /* 0x000fc400078f80ff */
[----:B------:R-:W-:Y:S02]  /*12e0*/  LEA.HI R7, R7, R4, RZ, 0x7 ;  /* 0x0000000407077211 */ /* 0x000fe400078f38ff */
[----:B------:R-:W-:Y:S02]  /*12f0*/  LOP3.LUT R155, R0, 0xff, RZ, 0xc0, !PT ;  /* 0x000000ff009b7812 */ /* 0x000fe400078ec0ff */
[----:B------:R-:W-:Y:S02]  /*1300*/  SHF.R.U32.HI R140, RZ, 0x10, R0 ;  /* 0x00000010ff8c7819 */ /* 0x000fe40000011600 */
[----:B---3--:R-:W-:Y:S01]  /*1310*/  SHF.R.S32.HI R11, RZ, 0x7, R7 ;  /* 0x00000007ff0b7819 */ /* 0x008fe20000011407 */
[----:B------:R-:W-:Y:S06]  /*1320*/  @!P0 BRA `(.L_x_165) ;  /* 0x0000000000748947 */ /* 0x000fec0003800000 */
[----:B------:R-:W0:Y:S01]  /*1330*/  LDC R3, c[0x0][0x9f0] ;  /* 0x00027c00ff037b82 */ /* 0x000e220000000800 */
[----:B------:R-:W-:-:S04]  /*1340*/  ISETP.NE.AND P0, PT, R140, RZ, PT ;  /* 0x000000ff8c00720c */ /* 0x000fc80003f05270 */
[----:B0-----:R-:W-:-:S04]  /*1350*/  SEL R12, R140, R3, P0 ;  /* 0x000000038c0c7207 */ /* 0x001fc80000000000 */
[-C--:B------:R-:W-:Y:S02]  /*1360*/  IABS R4, R12.reuse ;  /* 0x0000000c00047213 */ /* 0x080fe40000000000 */
[----:B------:R-:W-:Y:S02]  /*1370*/  IADD3 R0, R11, -0x1, R12 ;  /* 0xffffffff0b007810 */ /* 0x000fe40007ffe00c */
[----:B------:R-:W0:Y:S01]  /*1380*/  I2F.RP R3, R4 ;  /* 0x0000000400037306 */ /* 0x000e220000209400 */
[----:B------:R-:W-:Y:S02]  /*1390*/  IABS R13, R12 ;  /* 0x0000000c000d7213 */ /* 0x000fe40000000000 */
[----:B------:R-:W-:Y:S02]  /*13a0*/  IABS R10, R0 ;  /* 0x00000000000a7213 */ /* 0x000fe40000000000 */
[----:B------:R-:W-:-:S04]  /*13b0*/  LOP3.LUT R0, R0, R12, RZ, 0x3c, !PT ;  /* 0x0000000c00007212 */ /* 0x000fc800078e3cff */
[----:B------:R-:W-:Y:S01]  /*13c0*/  ISETP.GE.AND P2, PT, R0, RZ, PT ;  /* 0x000000ff0000720c */ /* 0x000fe20003f46270 */
[----:B0-----:R-:W0:Y:S02]  /*13d0*/  MUFU.RCP R3, R3 ;  /* 0x0000000300037308 */ /* 0x001e240000001000 */
[----:B0-----:R-:W-:Y:S02]  /*13e0*/  VIADD R8, R3, 0xffffffe ;  /* 0x0ffffffe03087836 */ /* 0x001fe40000000000 */
[----:B------:R-:W-:-:S04]  /*13f0*/  IMAD.MOV R3, RZ, RZ, -R13 ;  /* 0x000000ffff037224 */ /* 0x000fc800078e0a0d */
[----:B------:R0:W1:Y:S02]  /*1400*/  F2I.FTZ.U32.TRUNC.NTZ R9, R8 ;  /* 0x0000000800097305 */ /* 0x000064000021f000 */
[----:B0-----:R-:W-:Y:S01]  /*1410*/  MOV R8, RZ ;  /* 0x000000ff00087202 */ /* 0x001fe20000000f00 */
[----:B-1----:R-:W-:-:S04]  /*1420*/  IMAD.MOV R7, RZ, RZ, -R9 ;  /* 0x000000ffff077224 */ /* 0x002fc800078e0a09 */
[----:B------:R-:W-:-:S04]  /*1430*/  IMAD R7, R7, R4, RZ ;  /* 0x0000000407077224 */ /* 0x000fc800078e02ff */
[----:B------:R-:W-:-:S06]  /*1440*/  IMAD.HI.U32 R9, R9, R7, R8 ;  /* 0x0000000709097227 */ /* 0x000fcc00078e0008 */
[----:B------:R-:W-:-:S04]  /*1450*/  IMAD.HI.U32 R9, R9, R10, RZ ;  /* 0x0000000a09097227 */ /* 0x000fc800078e00ff */
[----:B------:R-:W-:-:S05]  /*1460*/  IMAD R3, R9, R3, R10 ;  /* 0x0000000309037224 */ /* 0x000fca00078e020a */
[----:B------:R-:W-:-:S13]  /*1470*/  ISETP.GT.U32.AND P1, PT, R4, R3, PT ;  /* 0x000000030400720c */ /* 0x000fda0003f24070 */
[----:B------:R-:W-:Y:S02]  /*1480*/  @!P1 IMAD.IADD R3, R3, 0x1, -R4 ;  /* 0x0000000103039824 */ /* 0x000fe400078e0a04 */
[----:B------:R-:W-:Y:S01]  /*1490*/  @!P1 VIADD R9, R9, 0x1 ;  /* 0x0000000109099836 */ /* 0x000fe20000000000 */
[----:B------:R-:W-:Y:S02]  /*14a0*/  ISETP.NE.AND P1, PT, R12, RZ, PT ;  /* 0x000000ff0c00720c */ /* 0x000fe40003f25270 */
[----:B------:R-:W-:-:S13]  /*14b0*/  ISETP.GE.U32.AND P0, PT, R3, R4, PT ;  /* 0x000000040300720c */ /* 0x000fda0003f06070 */
[----:B------:R-:W-:-:S04]  /*14c0*/  @P0 VIADD R9, R9, 0x1 ;  /* 0x0000000109090836 */ /* 0x000fc80000000000 */
[----:B------:R-:W-:Y:S01]  /*14d0*/  @!P2 IMAD.MOV R9, RZ, RZ, -R9 ;  /* 0x000000ffff09a224 */ /* 0x000fe200078e0a09 */
[----:B------:R-:W-:-:S05]  /*14e0*/  @!P1 LOP3.LUT R9, RZ, R12, RZ, 0x33, !PT ;  /* 0x0000000cff099212 */ /* 0x000fca00078e33ff */
[----:B------:R-:W-:-:S07]  /*14f0*/  IMAD.MOV.U32 R88, RZ, RZ, R9 ;  /* 0x000000ffff587224 */ /* 0x000fce00078e0009 */
.L_x_165:
[-C--:B------:R-:W-:Y:S01]  /*1500*/  IMAD R22, R155, R88.reuse, RZ ;  /* 0x000000589b167224 */ /* 0x080fe200078e02ff */
[----:B------:R-:W-:Y:S01]  /*1510*/  LOP3.LUT R139, R6, 0xffff, RZ, 0xc0, !PT ;  /* 0x0000ffff068b7812 */ /* 0x000fe200078ec0ff */
[----:B------:R-:W-:Y:S01]  /*1520*/  IMAD.MOV.U32 R141, RZ, RZ, R5 ;  /* 0x000000ffff8d7224 */ /* 0x000fe200078e0005 */
[----:B------:R-:W-:Y:S01]  /*1530*/  PLOP3.LUT P0, PT, PT, PT, PT, 0x80, 0x0 ;  /* 0x000000000000781c */ /* 0x000fe20003f0f070 */
[----:B------:R-:W-:Y:S01]  /*1540*/  IMAD.MOV.U32 R3, RZ, RZ, RZ ;  /* 0x000000ffff037224 */ /* 0x000fe200078e00ff */
[----:B------:R-:W-:Y:S02]  /*1550*/  VIADDMNMX R88, R22, R88, R11, PT ;  /* 0x0000005816587246 */ /* 0x000fe4000380010b */
[----:B------:R-:W-:Y:S02]  /*1560*/  CS2R R134, SRZ ;  /* 0x0000000000867805 */ /* 0x000fe4000001ff00 */
[----:B------:R-:W-:Y:S02]  /*1570*/  MOV R0, RZ ;  /* 0x000000ff00007202 */ /* 0x000fe40000000f00 */
[----:B------:R-:W-:-:S02]  /*1580*/  CS2R R52, SRZ ;  /* 0x0000000000347805 */ /* 0x000fc4000001ff00 */
[----:B------:R-:W-:Y:S02]  /*1590*/  ISETP.GT.AND P1, PT, R88, R22, PT ;  /* 0x000000165800720c */ /* 0x000fe40003f24270 */
        /* <DEDUP_REMOVED lines=23> */
[----:B------:R-:W0:Y:S01]  /*1710*/  S2R R4, SR_TID.X ;  /* 0x0000000000047919 */ /* 0x000e220000002100 */
[----:B------:R-:W-:-:S04]  /*1720*/  UIADD3 UR6, UR41, 0x21800, URZ ;  /* 0x0002180029067890 */ /* 0x000fc8000fffe03f */
[----:B------:R-:W-:-:S06]  /*1730*/  ULOP3.LUT UP0, URZ, UR6, 0x3ff, URZ, 0xc0, !UPT ;  /* 0x000003ff063f7892 */ /* 0x000fcc000f80c03f */
[----:B------:R-:W-:Y:S01]  /*1740*/  PLOP3.LUT P0, PT, PT, PT, UP0, 0x80, 0x0 ;  /* 0x000000000000781c */ /* 0x000fe20003f0f008 */
[----:B0-----:R-:W-:-:S05]  /*1750*/  VIADD R7, R4, 0xffffff80 ;  /* 0xffffff8004077836 */ /* 0x001fca0000000000 */
[----:B------:R-:W-:-:S04]  /*1760*/  SHF.R.S32.HI R4, RZ, 0x1f, R7 ;  /* 0x0000001fff047819 */ /* 0x000fc80000011407 */
[----:B------:R-:W-:-:S04]  /*1770*/  LEA.HI R4, R4, R7, RZ, 0x7 ;  /* 0x0000000704047211 */ /* 0x000fc800078f38ff */
[----:B------:R-:W-:-:S05]  /*1780*/  SHF.R.S32.HI R4, RZ, 0x7, R4 ;  /* 0x00000007ff047819 */ /* 0x000fca0000011404 */
[----:B------:R-:W0:Y:S02]  /*1790*/  SHFL.IDX PT, R0, R4, RZ, 0x1f ;  /* 0x00001fff04007589 */ /* 0x000e2400000e0000 */
[----:B0-----:R-:W-:-:S13]  /*17a0*/  R2UR UR40, R0 ;  /* 0x00000000002872ca */ /* 0x001fda00000e0000 */
        /* <DEDUP_REMOVED lines=15> */
[----:B------:R-:W-:Y:S01]  /*18a0*/  MOV R8, 0x70 ;  /* 0x0000007000087802 */ /* 0x000fe20000000f00 */
[----:B------:R-:W-:Y:S02]  /*18b0*/  IMAD.U32 R6, RZ, RZ, UR4 ;  /* 0x00000004ff067e24 */ /* 0x000fe4000f8e00ff */
[----:B------:R-:W-:-:S02]  /*18c0*/  IMAD.U32 R7, RZ, RZ, UR5 ;  /* 0x00000005ff077e24 */ /* 0x000fc4000f8e00ff */
[----:B------:R-:W-:Y:S02]  /*18d0*/  IMAD.U32 R11, RZ, RZ, UR7 ;  /* 0x00000007ff0b7e24 */ /* 0x000fe4000f8e00ff */
[----:B------:R-:W-:Y:S02]  /*18e0*/  IMAD.MOV.U32 R12, RZ, RZ, 0x1 ;  /* 0x00000001ff0c7424 */ /* 0x000fe400078e00ff */
[----:B0-----:R-:W-:-:S07]  /*18f0*/  IMAD.MOV.U32 R13, RZ, RZ, RZ ;  /* 0x000000ffff0d7224 */ /* 0x001fce00078e00ff */
[----:B------:R-:W-:-:S07]  /*1900*/  LEPC R20, `(.L_x_167) ;  /* 0x000000001014794e */ /* 0x000fce0000000000 */
[----:B-1----:R-:W-:Y:S05]  /*1910*/  CALL.ABS.NOINC R14 ;  /* 0x000000000e007343 */ /* 0x002fea0003c00000 */
.L_x_167:
[----:B------:R-:W2:Y:S01]  /*1920*/  LDL R20, [R1+0x8] ;  /* 0x0000080001147983 */ /* 0x000ea20000100800 */
[----:B------:R-:W-:Y:S02]  /*1930*/  ISETP.NE.AND P0, PT, R19, 0x3, PT ;  /* 0x000000031300780c */ /* 0x000fe40003f05270 */
[----:B--2---:R-:W-:-:S04]  /*1940*/  LEA.HI R0, R20, R20, RZ, 0x1 ;  /* 0x0000001414007211 */ /* 0x004fc800078f08ff */
[----:B------:R-:W-:-:S05]  /*1950*/  LOP3.LUT R0, R0, 0xfffffffe, RZ, 0xc0, !PT ;  /* 0xfffffffe00007812 */ /* 0x000fca00078ec0ff */
[----:B------:R-:W-:-:S05]  /*1960*/  IMAD.IADD R0, R20, 0x1, -R0 ;  /* 0x0000000114007824 */ /* 0x000fca00078e0a00 */
[----:B------:R-:W-:-:S04]  /*1970*/  SHF.L.U32 R0, R0, 0x1f, RZ ;  /* 0x0000001f00007819 */ /* 0x000fc800000006ff */
[----:B------:R-:W0:Y:S02]  /*1980*/  SYNCS.PHASECHK.TRANS64.TRYWAIT P1, [UR41+0x2d800], R0 ;  /* 0x02d80000ff0075a7 */ /* 0x000e240008020169 */
[----:B0-----:R-:W-:Y:S05]  /*1990*/  @!P1 BRA `(.L_x_168) ;  /* 0x000000dc00b49947 */ /* 0x001fea0003800000 */
.L_x_288:
[----:B------:R-:W-:Y:S05]  /*19a0*/  @!P0 BRA `(.L_x_169) ;  /* 0x0000000000048947 */ /* 0x000fea0003800000 */
[----:B------:R-:W-:Y:S01]  /*19b0*/  BPT.TRAP 0x1 ;  /* 0x000000040000795c */ /* 0x000fe20000300000 */
.L_x_169:
[----:B0-----:R-:W-:Y:S01]  /*19c0*/  IMAD.U32 R0, RZ, RZ, UR38 ;  /* 0x00000026ff007e24 */ /* 0x001fe2000f8e00ff */
[----:B------:R-:W-:-:S04]  /*19d0*/  SHF.L.U32 R3, R2, 0x1f, RZ ;  /* 0x0000001f02037819 */ /* 0x000fc800000006ff */
[----:B------:R-:W-:-:S04]  /*19e0*/  LEA R0, R0, UR41, 0x3 ;  /* 0x0000002900007c11 */ /* 0x000fc8000f8e18ff */
[----:B------:R0:W1:Y:S01]  /*19f0*/  SYNCS.PHASECHK.TRANS64.TRYWAIT P1, [R0+URZ+0x2d830], R3 ;  /* 0x02d83003000075a7 */ /* 0x000062000802017f */
[----:B------:R-:W-:Y:S05]  /*1a00*/  @!P0 BRA `(.L_x_170) ;  /* 0x0000000000048947 */ /* 0x000fea0003800000 */
[----:B------:R-:W-:Y:S01]  /*1a10*/  BPT.TRAP 0x1 ;  /* 0x000000040000795c */ /* 0x000fe20000300000 */
.L_x_170:
[----:B------:R-:W-:Y:S01]  /*1a20*/  IMAD.MOV.U32 R135, RZ, RZ, RZ ;  /* 0x000000ffff877224 */ /* 0x000fe200078e00ff */
[----:B-1----:R-:W-:Y:S06]  /*1a30*/  @P1 BRA `(.L_x_171) ;  /* 0x0000000000081947 */ /* 0x002fec0003800000 */
[----:B------:R-:W1:Y:S02]  /*1a40*/  SYNCS.PHASECHK.TRANS64.TRYWAIT P1, [R0+URZ+0x2d830], R3 ;  /* 0x02d83003000075a7 */ /* 0x000e64000802017f */
[----:B-1----:R-:W-:Y:S05]  /*1a50*/  @!P1 BRA `(.L_x_172) ;  /* 0x000000dc009c9947 */ /* 0x002fea0003800000 */
.L_x_171:
[----:B------:R-:W-:Y:S05]  /*1a60*/  WARPSYNC.ALL ;  /* 0x0000000000007948 */ /* 0x000fea0003800000 */
[----:B------:R-:W-:Y:S01]  /*1a70*/  UIADD3 UR4, UR41, 0x15400, URZ ;  /* 0x0001540029047890 */ /* 0x000fe2000fffe03f */
[----:B------:R-:W-:Y:S01]  /*1a80*/  WARPGROUP.ARRIVE ;  /* 0x00000000000079c5 */ /* 0x000fe20000000000 */
[----:B------:R-:W-:Y:S02]  /*1a90*/  ULEA UR43, UR43, UR41, 0xc ;  /* 0x000000292b2b7291 */ /* 0x000fe4000f8e603f */
[----:B------:R-:W-:Y:S02]  /*1aa0*/  USHF.R.U32.HI UR4, URZ, 0x4, UR4 ;  /* 0x000000043f047899 */ /* 0x000fe40008011604 */
[----:B------:R-:W-:-:S02]  /*1ab0*/  UIADD3 UR43, UR43, 0xc400, URZ ;  /* 0x0000c4002b2b7890 */ /* 0x000fc4000fffe03f */
[----:B------:R-:W-:Y:S02]  /*1ac0*/  ULOP3.LUT UR4, UR4, 0x3fff, URZ, 0xc0, !UPT ;  /* 0x00003fff04047892 */ /* 0x000fe4000f8ec03f */
[----:B------:R-:W-:Y:S02]  /*1ad0*/  USHF.R.U32.HI UR43, URZ, 0x4, UR43 ;  /* 0x000000043f2b7899 */ /* 0x000fe4000801162b */
[----:B------:R-:W-:Y:S02]  /*1ae0*/  ULOP3.LUT UR28, UR4, 0x10000, URZ, 0xfc, !UPT ;  /* 0x00010000041c7892 */ /* 0x000fe4000f8efc3f */
[----:B------:R-:W-:Y:S02]  /*1af0*/  ULOP3.LUT UR43, UR43, 0x3fff, URZ, 0xc0, !UPT ;  /* 0x00003fff2b2b7892 */ /* 0x000fe4000f8ec03f */
[----:B------:R-:W-:Y:S02]  /*1b00*/  UIMAD UR6, UR38, 0x600, UR28 ;  /* 0x00000600260678a4 */ /* 0x000fe4000f8e021c */
[----:B------:R-:W-:Y:S01]  /*1b10*/  ULOP3.LUT UR4, UR43, 0x10000, URZ, 0xfc, !UPT ;  /* 0x000100002b047892 */ /* 0x000fe2000f8efc3f */
[----:B------:R-:W-:Y:S01]  /*1b20*/  UMOV UR7, 0x80000020 ;  /* 0x8000002000077882 */ /* 0x000fe20000000000 */
[----:B------:R-:W-:-:S02]  /*1b30*/  UMOV UR5, 0x80000020 ;  /* 0x8000002000057882 */ /* 0x000fc40000000000 */
[----:B------:R-:W-:Y:S02]  /*1b40*/  UIADD3 UR8, UR4, 0x2, URZ ;  /* 0x0000000204087890 */ /* 0x000fe4000fffe03f */
[----:B------:R-:W-:Y:S01]  /*1b50*/  UIADD3 UR10, UR6, 0x2, URZ ;  /* 0x00000002060a7890 */ /* 0x000fe2000fffe03f */
[----:B------:R-:W-:Y:S02]  /*1b60*/  UMOV UR9, 0x80000020 ;  /* 0x8000002000097882 */ /* 0x000fe40000000000 */
[----:B------:R-:W-:Y:S01]  /*1b70*/  HGMMA.64x128x16.F32 R24, gdesc[UR4], RZ, !UPT, gsb0 ;  /* 0x01e00000041879f0 */ /* 0x000fe2000c0008ff */
[----:B------:R-:W-:Y:S01]  /*1b80*/  UMOV UR11, 0x80000020 ;  /* 0x80000020000b7882 */ /* 0x000fe20000000000 */
[----:B------:R-:W-:Y:S02]  /*1b90*/  UIADD3 UR12, UR4, 0x300, URZ ;  /* 0x00000300040c7890 */ /* 0x000fe4000fffe03f */
[----:B------:R-:W-:Y:S01]  /*1ba0*/  UIADD3 UR14, UR6, 0x200, URZ ;  /* 0x00000200060e7890 */ /* 0x000fe2000fffe03f */
[----:B------:R-:W-:Y:S01]  /*1bb0*/  UMOV UR13, 0x80000020 ;  /* 0x80000020000d7882 */ /* 0x000fe20000000000 */
[----:B------:R-:W-:Y:S01]  /*1bc0*/  UMOV UR15, 0x80000020 ;  /* 0x80000020000f7882 */ /* 0x000fe20000000000 */
[----:B------:R-:W-:-:S02]  /*1bd0*/  UIADD3 UR16, UR4, 0x302, URZ ;  /* 0x0000030204107890 */ /* 0x000fc4000fffe03f */
[----:B------:R-:W-:Y:S01]  /*1be0*/  UIADD3 UR18, UR6, 0x202, URZ ;  /* 0x0000020206127890 */ /* 0x000fe2000fffe03f */
[----:B------:R-:W-:Y:S01]  /*1bf0*/  UMOV UR17, 0x80000020 ;  /* 0x8000002000117882 */ /* 0x000fe20000000000 */
[----:B------:R-:W-:Y:S01]  /*1c00*/  UMOV UR19, 0x80000020 ;  /* 0x8000002000137882 */ /* 0x000fe20000000000 */
[----:B------:R-:W-:Y:S02]  /*1c10*/  UIADD3 UR20, UR4, 0x600, URZ ;  /* 0x0000060004147890 */ /* 0x000fe4000fffe03f */
[----:B------:R-:W-:Y:S01]  /*1c20*/  UIADD3 UR22, UR6, 0x400, URZ ;  /* 0x0000040006167890 */ /* 0x000fe2000fffe03f */
[----:B------:R-:W-:Y:S01]  /*1c30*/  UMOV UR21, 0x80000020 ;  /* 0x8000002000157882 */ /* 0x000fe20000000000 */
[----:B------:R-:W-:Y:S01]  /*1c40*/  UMOV UR23, 0x80000020 ;  /* 0x8000002000177882 */ /* 0x000fe20000000000 */
[----:B------:R-:W-:Y:S02]  /*1c50*/  UIADD3 UR24, UR4, 0x602, URZ ;  /* 0x0000060204187890 */ /* 0x000fe4000fffe03f */
[----:B------:R-:W-:Y:S01]  /*1c60*/  UIADD3 UR26, UR6, 0x402, URZ ;  /* 0x00000402061a7890 */ /* 0x000fe2000fffe03f */
[----:B------:R-:W-:Y:S01]  /*1c70*/  UMOV UR25, 0x80000020 ;  /* 0x8000002000197882 */ /* 0x000fe20000000000 */
[----:B------:R-:W-:Y:S01]  /*1c80*/  UMOV UR27, 0x80000020 ;  /* 0x80000020001b7882 */ /* 0x000fe20000000000 */
[----:B------:R-:W-:-:S02]  /*1c90*/  WARPGROUP.DEPBAR.LE gsb0, 0x0 ;  /* 0x00008000000079c5 */ /* 0x000fc40000010000 */
        /* <DEDUP_REMOVED lines=15> */
[----:B------:R-:W-:Y:S05]  /*1d90*/  @!P0 BRA `(.L_x_173) ;  /* 0x0000000000048947 */ /* 0x000fea0003800000 */
[----:B------:R-:W-:Y:S01]  /*1da0*/  BPT.TRAP 0x1 ;  /* 0x000000040000795c */ /* 0x000fe20000300000 */
.L_x_173:
[----:B------:R-:W-:Y:S01]  /*1db0*/  ULDC UR6, c[0x0][0x9d8] ;  /* 0x0002760000067ab9 */ /* 0x000fe20000000800 */
[----:B------:R-:W-:Y:S01]  /*1dc0*/  IADD3 R89, R89, 0x80, -R157 ;  /* 0x0000008059597810 */ /* 0x000fe20007ffe89d */
[----:B01----:R-:W-:Y:S01]  /*1dd0*/  FMUL.FTZ R3, R24, UR6 ;  /* 0x0000000618037c20 */ /* 0x003fe20008410000 */
[----:B------:R-:W-:Y:S01]  /*1de0*/  FMUL.FTZ R4, R25, UR6 ;  /* 0x0000000619047c20 */ /* 0x000fe20008410000 */
[----:B------:R-:W-:Y:S01]  /*1df0*/  FMUL.FTZ R7, R28, UR6 ;  /* 0x000000061c077c20 */ /* 0x000fe20008410000 */
[----:B------:R-:W-:Y:S01]  /*1e00*/  FMUL.FTZ R8, R29, UR6 ;  /* 0x000000061d087c20 */ /* 0x000fe20008410000 */
[----:B------:R-:W-:Y:S01]  /*1e10*/  FMUL.FTZ R13, R34, UR6 ;  /* 0x00000006220d7c20 */ /* 0x000fe20008410000 */
[----:B------:R-:W-:Y:S01]  /*1e20*/  FMUL.FTZ R11, R32, UR6 ;  /* 0x00000006200b7c20 */ /* 0x000fe20008410000 */
[----:B------:R-:W0:Y:S01]  /*1e30*/  MUFU.TANH R3, R3 ;  /* 0x0000000300037308 */ /* 0x000e220000002400 */
[----:B------:R-:W-:Y:S01]  /*1e40*/  FMUL.FTZ R34, R49, UR6 ;  /* 0x0000000631227c20 */ /* 0x000fe20008410000 */
[----:B------:R-:W-:Y:S01]  /*1e50*/  FMUL.FTZ R49, R64, UR6 ;  /* 0x0000000640317c20 */ /* 0x000fe20008410000 */
[----:B------:R-:W-:-:S02]  /*1e60*/  IMAD R64, R88, -0x80, R89 ;  /* 0xffffff8058407824 */ /* 0x000fc400078e0259 */
[----:B------:R-:W-:Y:S01]  /*1e70*/  FMUL.FTZ R5, R26, UR6 ;  /* 0x000000061a057c20 */ /* 0x000fe20008410000 */
[----:B------:R-:W-:Y:S01]  /*1e80*/  FMUL.FTZ R12, R33, UR6 ;  /* 0x00000006210c7c20 */ /* 0x000fe20008410000 */
[----:B------:R-:W-:Y:S01]  /*1e90*/  FMUL.FTZ R6, R27, UR6 ;  /* 0x000000061b067c20 */ /* 0x000fe20008410000 */
[----:B------:R-:W-:Y:S01]  /*1ea0*/  FMUL.FTZ R15, R36, UR6 ;  /* 0x00000006240f7c20 */ /* 0x000fe20008410000 */
[----:B------:R-:W1:Y:S01]  /*1eb0*/  MUFU.TANH R4, R4 ;  /* 0x0000000400047308 */ /* 0x000e620000002400 */
[C---:B------:R-:W-:Y:S01]  /*1ec0*/  ISETP.GT.AND P2, PT, R64.reuse, RZ, PT ;  /* 0x000000ff4000720c */ /* 0x040fe20003f44270 */
[----:B------:R-:W-:Y:S01]  /*1ed0*/  FMUL.FTZ R36, R51, UR6 ;  /* 0x0000000633247c20 */ /* 0x000fe20008410000 */
[----:B------:R-:W-:Y:S01]  /*1ee0*/  ISETP.GT.AND P1, PT, R64, 0x1, PT ;  /* 0x000000014000780c */ /* 0x000fe20003f24270 */
[----:B------:R-:W-:Y:S01]  /*1ef0*/  FMUL.FTZ R51, R66, UR6 ;  /* 0x0000000642337c20 */ /* 0x000fe20008410000 */
[----:B------:R-:W-:Y:S01]  /*1f00*/  FMUL.FTZ R9, R30, UR6 ;  /* 0x000000061e097c20 */ /* 0x000fe20008410000 */
[----:B------:R-:W-:Y:S01]  /*1f10*/  ISETP.GT.AND P6, PT, R64, 0x8, PT ;  /* 0x000000084000780c */ /* 0x000fe20003fc4270 */
[----:B------:R-:W-:Y:S01]  /*1f20*/  FMUL.FTZ R20, R37, UR6 ;  /* 0x0000000625147c20 */ /* 0x000fe20008410000 */
[----:B------:R-:W2:Y:S01]  /*1f30*/  MUFU.TANH R7, R7 ;  /* 0x0000000700077308 */ /* 0x000ea20000002400 */
[----:B0-----:R-:W-:Y:S01]  /*1f40*/  FSEL R66, R3, -INF , P2 ;  /* 0xff80000003427808 */ /* 0x001fe20001000000 */
[----:B------:R-:W-:Y:S01]  /*1f50*/  FMUL.FTZ R21, R38, UR6 ;  /* 0x0000000626157c20 */ /* 0x000fe20008410000 */
[----:B------:R-:W-:Y:S01]  /*1f60*/  FMUL.FTZ R37, R52, UR6 ;  /* 0x0000000634257c20 */ /* 0x000fe20008410000 */
[----:B------:R-:W-:Y:S01]  /*1f70*/  FMUL.FTZ R38, R53, UR6 ;  /* 0x0000000635267c20 */ /* 0x000fe20008410000 */
[----:B------:R-:W-:Y:S01]  /*1f80*/  FMUL.FTZ R52, R67, UR6 ;  /* 0x0000000643347c20 */ /* 0x000fe20008410000 */
[----:B------:R-:W-:Y:S01]  /*1f90*/  FMUL.FTZ R53, R68, UR6 ;  /* 0x0000000644357c20 */ /* 0x000fe20008410000 */
[----:B------:R-:W-:Y:S01]  /*1fa0*/  FMUL.FTZ R10, R31, UR6 ;  /* 0x000000061f0a7c20 */ /* 0x000fe20008410000 */
[----:B------:R-:W0:Y:S01]  /*1fb0*/  MUFU.TANH R8, R8 ;  /* 0x0000000800087308 */ /* 0x000e220000002400 */
[----:B-1----:R-:W-:Y:S01]  /*1fc0*/  FSEL R4, R4, -INF , P1 ;  /* 0xff80000004047808 */ /* 0x002fe20000800000 */
[----:B------:R-:W-:Y:S01]  /*1fd0*/  FMUL.FTZ R25, R40, UR6 ;  /* 0x0000000628197c20 */ /* 0x000fe20008410000 */
[----:B------:R-:W-:Y:S01]  /*1fe0*/  ISETP.GT.AND P5, PT, R64, 0x9, PT ;  /* 0x000000094000780c */ /* 0x000fe20003fa4270 */
[----:B------:R-:W-:Y:S01]  /*1ff0*/  FMUL.FTZ R26, R41, UR6 ;  /* 0x00000006291a7c20 */ /* 0x000fe20008410000 */
[----:B------:R-:W-:Y:S01]  /*2000*/  FMNMX.FTZ R67, R66, R4, !PT ;  /* 0x0000000442437209 */ /* 0x000fe20007810000 */
[----:B------:R-:W-:Y:S01]  /*2010*/  FMUL.FTZ R27, R42, UR6 ;  /* 0x000000062a1b7c20 */ /* 0x000fe20008410000 */
[----:B------:R-:W-:Y:S01]  /*2020*/  ISETP.GT.AND P4, PT, R64, 0x10, PT ;  /* 0x000000104000780c */ /* 0x000fe20003f84270 */
[----:B------:R-:W1:Y:S01]  /*2030*/  MUFU.TANH R11, R11 ;  /* 0x0000000b000b7308 */ /* 0x000e620000002400 */
[----:B--2---:R-:W-:Y:S01]  /*2040*/  FSEL R68, R7, -INF , P6 ;  /* 0xff80000007447808 */ /* 0x004fe20003000000 */
[----:B------:R-:W-:Y:S01]  /*2050*/  FMUL.FTZ R42, R57, UR6 ;  /* 0x00000006392a7c20 */ /* 0x000fe20008410000 */
[----:B------:R-:W-:Y:S01]  /*2060*/  FMUL.FTZ R57, R72, UR6 ;  /* 0x0000000648397c20 */ /* 0x000fe20008410000 */
[----:B------:R-:W-:Y:S01]  /*2070*/  FMUL.FTZ R14, R35, UR6 ;  /* 0x00000006230e7c20 */ /* 0x000fe20008410000 */
[----:B------:R-:W-:Y:S01]  /*2080*/  FMNMX.FTZ R67, R68, R67, !PT ;  /* 0x0000004344437209 */ /* 0x000fe20007810000 */
[----:B------:R-:W-:Y:S01]  /*2090*/  FMUL.FTZ R29, R44, UR6 ;  /* 0x000000062c1d7c20 */ /* 0x000fe20008410000 */
[----:B------:R-:W-:Y:S01]  /*20a0*/  ISETP.GT.AND P3, PT, R64, 0x11, PT ;  /* 0x000000114000780c */ /* 0x000fe20003f64270 */
[----:B------:R-:W2:Y:S01]  /*20b0*/  MUFU.TANH R5, R5 ;  /* 0x0000000500057308 */ /* 0x000ea20000002400 */
[----:B0-----:R-:W-:Y:S01]  /*20c0*/  FSEL R8, R8, -INF , P5 ;  /* 0xff80000008087808 */ /* 0x001fe20002800000 */
[----:B------:R-:W-:Y:S01]  /*20d0*/  FMUL.FTZ R40, R55, UR6 ;  /* 0x0000000637287c20 */ /* 0x000fe20008410000 */
[----:B------:R-:W-:Y:S01]  /*20e0*/  FMUL.FTZ R55, R70, UR6 ;  /* 0x0000000646377c20 */ /* 0x000fe20008410000 */
[----:B------:R-:W-:Y:S01]  /*20f0*/  FMUL.FTZ R30, R45, UR6 ;  /* 0x000000062d1e7c20 */ /* 0x000fe20008410000 */
[----:B------:R-:W-:Y:S01]  /*2100*/  FMNMX.FTZ R67, R8, R67, !PT ;  /* 0x0000004308437209 */ /* 0x000fe20007810000 */
[----:B------:R-:W-:Y:S01]  /*2110*/  FMUL.FTZ R31, R46, UR6 ;  /* 0x000000062e1f7c20 */ /* 0x000fe20008410000 */
        /* <DEDUP_REMOVED lines=11> */
[----:B------:R-:W-:Y:S01]  /*21d0*/  FMUL.FTZ R84, R84, UR6 ;  /* 0x0000000654547c20 */ /* 0x000fe20008410000 */
[----:B------:R-:W-:Y:S01]  /*21e0*/  ISETP.GT.AND P2, PT, R64, 0x18, PT ;  /* 0x000000184000780c */ /* 0x000fe20003f44270 */
[----:B------:R-:W-:Y:S01]  /*21f0*/  FMUL.FTZ R28, R43, UR6 ;  /* 0x000000062b1c7c20 */ /* 0x000fe20008410000 */
[----:B------:R-:W-:Y:S01]  /*2200*/  FMUL.FTZ R48, R63, UR6 ;  /* 0x000000063f307c20 */ /* 0x000fe20008410000 */
[----:B------:R-:W-:Y:S01]  /*2210*/  FMUL.FTZ R63, R80, UR6 ;  /* 0x00000006503f7c20 */ /* 0x000fe20008410000 */
[----:B------:R-:W-:Y:S01]  /*2220*/  FMUL.FTZ R32, R47, UR6 ;  /* 0x000000062f207c20 */ /* 0x000fe20008410000 */
        /* <DEDUP_REMOVED lines=11> */
[----:B------:R-:W-:Y:S01]  /*22e0*/  ISETP.GT.AND P1, PT, R64, 0x19, PT ;  /* 0x000000194000780c */ /* 0x000fe20003f24270 */
[----:B------:R-:W-:Y:S01]  /*22f0*/  FMUL.FTZ R47, R62, UR6 ;  /* 0x000000063e2f7c20 */ /* 0x000fe20008410000 */
[----:B------:R-:W-:Y:S01]  /*2300*/  FMUL.FTZ R54, R69, UR6 ;  /* 0x0000000645367c20 */ /* 0x000fe20008410000 */
[----:B------:R-:W-:Y:S01]  /*2310*/  FMUL.FTZ R58, R73, UR6 ;  /* 0x00000006493a7c20 */ /* 0x000fe20008410000 */
[----:B------:R-:W-:Y:S01]  /*2320*/  FMUL.FTZ R62, R77, UR6 ;  /* 0x000000064d3e7c20 */ /* 0x000fe20008410000 */
[----:B------:R-:W1:Y:S01]  /*2330*/  MUFU.TANH R20, R20 ;  /* 0x0000001400147308 */ /* 0x000e620000002400 */
[----:B--2---:R-:W-:Y:S01]  /*2340*/  FSEL R76, R15, -INF , P2 ;  /* 0xff8000000f4c7808 */ /* 0x004fe20001000000 */
[----:B------:R-:W-:Y:S01]  /*2350*/  FMUL.FTZ R56, R71, UR6 ;  /* 0x0000000647387c20 */ /* 0x000fe20008410000 */
[----:B------:R-:W-:Y:S01]  /*2360*/  FMUL.FTZ R65, R81, UR6 ;  /* 0x0000000651417c20 */ /* 0x000fe20008410000 */
[----:B------:R-:W-:Y:S01]  /*2370*/  FMUL.FTZ R60, R75, UR6 ;  /* 0x000000064b3c7c20 */ /* 0x000fe20008410000 */
[----:B------:R-:W-:Y:S01]  /*2380*/  FMNMX.FTZ R67, R76, R67, !PT ;  /* 0x000000434c437209 */ /* 0x000fe20007810000 */
[----:B------:R-:W-:Y:S01]  /*2390*/  FMUL.FTZ R7, R85, UR6 ;  /* 0x0000000655077c20 */ /* 0x000fe20008410000 */
[----:B------:R-:W-:Y:S01]  /*23a0*/  ULDC UR7, c[0x0][0x988] ;  /* 0x0002620000077ab9 */ /* 0x000fe20000000800 */
[----:B------:R-:W2:Y:S01]  /*23b0*/  MUFU.TANH R10, R10 ;  /* 0x0000000a000a7308 */ /* 0x000ea20000002400 */
[----:B0-----:R-:W-:Y:S01]  /*23c0*/  FSEL R74, R9, -INF , P6 ;  /* 0xff800000094a7808 */ /* 0x001fe20003000000 */
[----:B------:R-:W-:Y:S01]  /*23d0*/  IMAD.U32 R71, RZ, RZ, UR7 ;  /* 0x00000007ff477e24 */ /* 0x000fe2000f8e00ff */
[----:B------:R-:W-:Y:S01]  /*23e0*/  ISETP.GT.AND P6, PT, R64, 0x20, PT ;  /* 0x000000204000780c */ /* 0x000fe20003fc4270 */
[--C-:B------:R-:W-:Y:S01]  /*23f0*/  IMAD.MOV.U32 R133, RZ, RZ, R135.reuse ;  /* 0x000000ffff857224 */ /* 0x100fe200078e0087 */
[----:B------:R-:W-:Y:S01]  /*2400*/  FMNMX.FTZ R9, R70, R6, !PT ;  /* 0x0000000646097209 */ /* 0x000fe20007810000 */
[--C-:B------:R-:W-:Y:S01]  /*2410*/  IMAD.MOV.U32 R131, RZ, RZ, R135.reuse ;  /* 0x000000ffff837224 */ /* 0x100fe200078e0087 */
[----:B------:R-:W-:Y:S01]  /*2420*/  P2R R90, PR, RZ, 0x1 ;  /* 0x00000001ff5a7803 */ /* 0x000fe20000000000 */
[----:B------:R-:W-:Y:S01]  /*2430*/  MUFU.TANH R25, R25 ;  /* 0x0000001900197308 */ /* 0x000fe20000002400 */
[----:B-1----:R-:W-:Y:S01]  /*2440*/  FSEL R20, R20, -INF , P1 ;  /* 0xff80000014147808 */ /* 0x002fe20000800000 */
[--C-:B------:R-:W-:Y:S01]  /*2450*/  IMAD.MOV.U32 R129, RZ, RZ, R135.reuse ;  /* 0x000000ffff817224 */ /* 0x100fe200078e0087 */
[----:B------:R-:W-:Y:S01]  /*2460*/  FMNMX.FTZ R9, R74, R9, !PT ;  /* 0x000000094a097209 */ /* 0x000fe20007810000 */
[--C-:B------:R-:W-:Y:S01]  /*2470*/  IMAD.MOV.U32 R127, RZ, RZ, R135.reuse ;  /* 0x000000ffff7f7224 */ /* 0x100fe200078e0087 */
[----:B------:R-:W-:Y:S01]  /*2480*/  FMNMX.FTZ R67, R20, R67, !PT ;  /* 0x0000004314437209 */ /* 0x000fe20007810000 */
[----:B------:R-:W-:-:S02]  /*2490*/  IMAD.MOV.U32 R125, RZ, RZ, R135 ;  /* 0x000000ffff7d7224 */ /* 0x000fc400078e0087 */
[----:B------:R-:W0:Y:S01]  /*24a0*/  MUFU.TANH R13, R13 ;  /* 0x0000000d000d7308 */ /* 0x000e220000002400 */
[----:B--2---:R-:W-:Y:S01]  /*24b0*/  FSEL R10, R10, -INF , P5 ;  /* 0xff8000000a0a7808 */ /* 0x004fe20002800000 */
[--C-:B------:R-:W-:Y:S01]  /*24c0*/  IMAD.MOV.U32 R123, RZ, RZ, R135.reuse ;  /* 0x000000ffff7b7224 */ /* 0x100fe200078e0087 */
[----:B------:R-:W-:Y:S01]  /*24d0*/  ISETP.GT.AND P5, PT, R64, 0x21, PT ;  /* 0x000000214000780c */ /* 0x000fe20003fa4270 */
[--C-:B------:R-:W-:Y:S01]  /*24e0*/  IMAD.MOV.U32 R121, RZ, RZ, R135.reuse ;  /* 0x000000ffff797224 */ /* 0x100fe200078e0087 */
[----:B------:R-:W-:Y:S01]  /*24f0*/  FMNMX.FTZ R9, R10, R9, !PT ;  /* 0x000000090a097209 */ /* 0x000fe20007810000 */
[--C-:B------:R-:W-:Y:S02]  /*2500*/  IMAD.MOV.U32 R119, RZ, RZ, R135.reuse ;  /* 0x000000ffff777224 */ /* 0x100fe400078e0087 */
[----:B------:R-:W1:Y:S01]  /*2510*/  MUFU.TANH R26, R26 ;  /* 0x0000001a001a7308 */ /* 0x000e620000002400 */
[--C-:B------:R-:W-:Y:S02]  /*2520*/  IMAD.MOV.U32 R117, RZ, RZ, R135.reuse ;  /* 0x000000ffff757224 */ /* 0x100fe400078e0087 */
[----:B------:R-:W-:-:S02]  /*2530*/  IMAD.MOV.U32 R115, RZ, RZ, R135 ;  /* 0x000000ffff737224 */ /* 0x000fc400078e0087 */
[--C-:B------:R-:W-:Y:S02]  /*2540*/  IMAD.MOV.U32 R113, RZ, RZ, R135.reuse ;  /* 0x000000ffff717224 */ /* 0x100fe400078e0087 */
[--C-:B------:R-:W-:Y:S01]  /*2550*/  IMAD.MOV.U32 R111, RZ, RZ, R135.reuse ;  /* 0x000000ffff6f7224 */ /* 0x100fe200078e0087 */
[----:B------:R-:W2:Y:S01]  /*2560*/  MUFU.TANH R14, R14 ;  /* 0x0000000e000e7308 */ /* 0x000ea20000002400 */
[----:B0-----:R-:W-:Y:S01]  /*2570*/  FSEL R80, R13, -INF , P4 ;  /* 0xff8000000d507808 */ /* 0x001fe20002000000 */
[--C-:B------:R-:W-:Y:S01]  /*2580*/  IMAD.MOV.U32 R109, RZ, RZ, R135.reuse ;  /* 0x000000ffff6d7224 */ /* 0x100fe200078e0087 */
[----:B------:R-:W-:Y:S01]  /*2590*/  ISETP.GT.AND P4, PT, R64, 0x28, PT ;  /* 0x000000284000780c */ /* 0x000fe20003f84270 */
[--C-:B------:R-:W-:Y:S01]  /*25a0*/  IMAD.MOV.U32 R107, RZ, RZ, R135.reuse ;  /* 0x000000ffff6b7224 */ /* 0x100fe200078e0087 */
[----:B------:R-:W-:Y:S01]  /*25b0*/  FMNMX.FTZ R9, R80, R9, !PT ;  /* 0x0000000950097209 */ /* 0x000fe20007810000 */
[--C-:B------:R-:W-:Y:S02]  /*25c0*/  IMAD.MOV.U32 R105, RZ, RZ, R135.reuse ;  /* 0x000000ffff697224 */ /* 0x100fe400078e0087 */
[----:B------:R-:W0:Y:S01]  /*25d0*/  MUFU.TANH R29, R29 ;  /* 0x0000001d001d7308 */ /* 0x000e220000002400 */
[----:B-1----:R-:W-:Y:S01]  /*25e0*/  FSEL R26, R26, -INF , P5 ;  /* 0xff8000001a1a7808 */ /* 0x002fe20002800000 */
[----:B------:R-:W-:-:S02]  /*25f0*/  IMAD.MOV.U32 R103, RZ, RZ, R135 ;  /* 0x000000ffff677224 */ /* 0x000fc400078e0087 */
[--C-:B------:R-:W-:Y:S02]  /*2600*/  IMAD.MOV.U32 R101, RZ, RZ, R135.reuse ;  /* 0x000000ffff657224 */ /* 0x100fe400078e0087 */
[--C-:B------:R-:W-:Y:S02]  /*2610*/  IMAD.MOV.U32 R99, RZ, RZ, R135.reuse ;  /* 0x000000ffff637224 */ /* 0x100fe400078e0087 */
[----:B------:R-:W1:Y:S01]  /*2620*/  MUFU.TANH R21, R21 ;  /* 0x0000001500157308 */ /* 0x000e620000002400 */
[----:B--2---:R-:W-:Y:S01]  /*2630*/  FSEL R14, R14, -INF , P3 ;  /* 0xff8000000e0e7808 */ /* 0x004fe20001800000 */
[--C-:B------:R-:W-:Y:S01]  /*2640*/  IMAD.MOV.U32 R97, RZ, RZ, R135.reuse ;  /* 0x000000ffff617224 */ /* 0x100fe200078e0087 */
[----:B------:R-:W-:Y:S01]  /*2650*/  ISETP.GT.AND P3, PT, R64, 0x29, PT ;  /* 0x000000294000780c */ /* 0x000fe20003f64270 */
[--C-:B------:R-:W-:Y:S01]  /*2660*/  IMAD.MOV.U32 R95, RZ, RZ, R135.reuse ;  /* 0x000000ffff5f7224 */ /* 0x100fe200078e0087 */
[----:B------:R-:W-:Y:S01]  /*2670*/  FMNMX.FTZ R11, R14, R9, !PT ;  /* 0x000000090e0b7209 */ /* 0x000fe20007810000 */
[----:B------:R-:W-:-:S02]  /*2680*/  IMAD.MOV.U32 R93, RZ, RZ, R135 ;  /* 0x000000ffff5d7224 */ /* 0x000fc400078e0087 */
[----:B------:R-:W2:Y:S01]  /*2690*/  MUFU.TANH R30, R30 ;  /* 0x0000001e001e7308 */ /* 0x000ea20000002400 */
[----:B0-----:R-:W-:Y:S01]  /*26a0*/  FSEL R94, R29, -INF , P4 ;  /* 0xff8000001d5e7808 */ /* 0x001fe20002000000 */
[--C-:B------:R-:W-:Y:S02]  /*26b0*/  IMAD.MOV.U32 R91, RZ, RZ, R135.reuse ;  /* 0x000000ffff5b7224 */ /* 0x100fe400078e0087 */
[----:B------:R-:W-:-:S04]  /*26c0*/  IMAD.MOV.U32 R89, RZ, RZ, R135 ;  /* 0x000000ffff597224 */ /* 0x000fc800078e0087 */
[----:B------:R-:W0:Y:S01]  /*26d0*/  MUFU.TANH R24, R24 ;  /* 0x0000001800187308 */ /* 0x000e220000002400 */
[----:B-1----:R-:W-:Y:S01]  /*26e0*/  FSEL R92, R21, -INF , P2 ;  /* 0xff800000155c7808 */ /* 0x002fe20001000000 */
[----:B------:R-:W-:Y:S01]  /*26f0*/  FMUL.FTZ R21, R78, UR6 ;  /* 0x000000064e157c20 */ /* 0x000fe20008410000 */
[----:B------:R-:W-:Y:S02]  /*2700*/  ISETP.GT.AND P2, PT, R64, 0x30, PT ;  /* 0x000000304000780c */ /* 0x000fe40003f44270 */
[----:B------:R-:W-:-:S03]  /*2710*/  FMNMX.FTZ R11, R92, R11, !PT ;  /* 0x0000000b5c0b7209 */ /* 0x000fc60007810000 */
[----:B------:R-:W1:Y:S01]  /*2720*/  MUFU.TANH R33, R33 ;  /* 0x0000002100217308 */ /* 0x000e620000002400 */
[----:B--2---:R-:W-:-:S07]  /*2730*/  FSEL R30, R30, -INF , P3 ;  /* 0xff8000001e1e7808 */ /* 0x004fce0001800000 */
[----:B------:R2:W-:Y:S01]  /*2740*/  MUFU.TANH R3, R84 ;  /* 0x0000005400037308 */ /* 0x0005e20000002400 */
[----:B0-----:R-:W-:Y:S02]  /*2750*/  FSEL R24, R24, -INF , P1 ;  /* 0xff80000018187808 */ /* 0x001fe40000800000 */
[----:B------:R-:W-:Y:S02]  /*2760*/  ISETP.GT.AND P1, PT, R64, 0x31, PT ;  /* 0x000000314000780c */ /* 0x000fe40003f24270 */
[----:B------:R-:W-:-:S03]  /*2770*/  FMNMX.FTZ R13, R24, R11, !PT ;  /* 0x0000000b180d7209 */ /* 0x000fc60007810000 */
[----:B------:R-:W0:Y:S01]  /*2780*/  MUFU.TANH R27, R27 ;  /* 0x0000001b001b7308 */ /* 0x000e220000002400 */
[----:B--2---:R-:W-:Y:S01]  /*2790*/  FSEL R84, R25, -INF , P6 ;  /* 0xff80000019547808 */ /* 0x004fe20003000000 */
[----:B------:R-:W-:Y:S01]  /*27a0*/  FMUL.FTZ R25, R82, UR6 ;  /* 0x0000000652197c20 */ /* 0x000fe20008410000 */
[----:B-1----:R-:W-:Y:S01]  /*27b0*/  FSEL R96, R33, -INF , P2 ;  /* 0xff80000021607808 */ /* 0x002fe20001000000 */
[----:B------:R-:W-:Y:S01]  /*27c0*/  FMUL.FTZ R33, R83, UR6 ;  /* 0x0000000653217c20 */ /* 0x000fe20008410000 */
[----:B------:R-:W-:-:S03]  /*27d0*/  FMNMX.FTZ R67, R84, R67, !PT ;  /* 0x0000004354437209 */ /* 0x000fc60007810000 */
[----:B------:R-:W1:Y:S01]  /*27e0*/  MUFU.TANH R34, R34 ;  /* 0x0000002200227308 */ /* 0x000e620000002400 */
[----:B------:R-:W-:-:S04]  /*27f0*/  FMNMX.FTZ R67, R26, R67, !PT ;  /* 0x000000431a437209 */ /* 0x000fc80007810000 */
[----:B------:R-:W-:-:S03]  /*2800*/  FMNMX.FTZ R67, R94, R67, !PT ;  /* 0x000000435e437209 */ /* 0x000fc60007810000 */
[----:B------:R-:W2:Y:S01]  /*2810*/  MUFU.TANH R28, R28 ;  /* 0x0000001c001c7308 */ /* 0x000ea20000002400 */
[----:B------:R-:W-:Y:S02]  /*2820*/  FMNMX.FTZ R67, R30, R67, !PT ;  /* 0x000000431e437209 */ /* 0x000fe40007810000 */
[----:B0-----:R-:W-:Y:S02]  /*2830*/  FSEL R98, R27, -INF , P6 ;  /* 0xff8000001b627808 */ /* 0x001fe40003000000 */
[----:B------:R-:W-:Y:S02]  /*2840*/  ISETP.GT.AND P6, PT, R64, 0x38, PT ;  /* 0x000000384000780c */ /* 0x000fe40003fc4270 */
[----:B------:R-:W-:Y:S01]  /*2850*/  FMNMX.FTZ R67, R96, R67, !PT ;  /* 0x0000004360437209 */ /* 0x000fe20007810000 */
[----:B------:R-:W0:Y:S01]  /*2860*/  MUFU.TANH R37, R37 ;  /* 0x0000002500257308 */ /* 0x000e220000002400 */
[----:B-1----:R-:W-:Y:S02]  /*2870*/  FSEL R34, R34, -INF , P1 ;  /* 0xff80000022227808 */ /* 0x002fe40000800000 */
[----:B------:R-:W-:-:S02]  /*2880*/  FMNMX.FTZ R13, R98, R13, !PT ;  /* 0x0000000d620d7209 */ /* 0x000fc40007810000 */
        /* <DEDUP_REMOVED lines=9> */
[----:B-1----:R-:W-:Y:S01]  /*2920*/  FSEL R100, R31, -INF , P4 ;  /* 0xff8000001f647808 */ /* 0x002fe20002000000 */
[----:B------:R-:W-:Y:S01]  /*2930*/  FMUL.FTZ R31, R79, UR6 ;  /* 0x000000064f1f7c20 */ /* 0x000fe20008410000 */
[----:B------:R-:W-:Y:S02]  /*2940*/  ISETP.GT.AND P4, PT, R64, 0x40, PT ;  /* 0x000000404000780c */ /* 0x000fe40003f84270 */
[----:B------:R-:W-:-:S03]  /*2950*/  FMNMX.FTZ R13, R100, R13, !PT ;  /* 0x0000000d640d7209 */ /* 0x000fc60007810000 */
[----:B------:R-:W1:Y:S01]  /*2960*/  MUFU.TANH R41, R41 ;  /* 0x0000002900297308 */ /* 0x000e620000002400 */
[----:B--2---:R-:W-:-:S04]  /*2970*/  FSEL R104, R38, -INF , P5 ;  /* 0xff80000026687808 */ /* 0x004fc80002800000 */
[----:B------:R-:W-:-:S03]  /*2980*/  FMNMX.FTZ R67, R104, R67, !PT ;  /* 0x0000004368437209 */ /* 0x000fc60007810000 */
[----:B------:R-:W2:Y:S01]  /*2990*/  MUFU.TANH R35, R35 ;  /* 0x0000002300237308 */ /* 0x000ea20000002400 */
[----:B0-----:R-:W-:Y:S02]  /*29a0*/  FSEL R32, R32, -INF , P3 ;  /* 0xff80000020207808 */ /* 0x001fe40001800000 */
[----:B------:R-:W-:Y:S02]  /*29b0*/  ISETP.GT.AND P3, PT, R64, 0x41, PT ;  /* 0x000000414000780c */ /* 0x000fe40003f64270 */
[----:B------:R-:W-:-:S03]  /*29c0*/  FMNMX.FTZ R13, R32, R13, !PT ;  /* 0x0000000d200d7209 */ /* 0x000fc60007810000 */
[----:B------:R-:W0:Y:S01]  /*29d0*/  MUFU.TANH R42, R42 ;  /* 0x0000002a002a7308 */ /* 0x000e220000002400 */
[----:B-1----:R-:W-:Y:S01]  /*29e0*/  FSEL R106, R41, -INF , P4 ;  /* 0xff800000296a7808 */ /* 0x002fe20002000000 */
[----:B------:R-:W-:-:S03]  /*29f0*/  FMUL.FTZ R41, R86, UR6 ;  /* 0x0000000656297c20 */ /* 0x000fc60008410000 */
[----:B------:R-:W-:-:S03]  /*2a00*/  FMNMX.FTZ R67, R106, R67, !PT ;  /* 0x000000436a437209 */ /* 0x000fc60007810000 */
[----:B------:R-:W1:Y:S01]  /*2a10*/  MUFU.TANH R36, R36 ;  /* 0x0000002400247308 */ /* 0x000e620000002400 */
[----:B--2---:R-:W-:Y:S01]  /*2a20*/  FSEL R38, R35, -INF , P2 ;  /* 0xff80000023267808 */ /* 0x004fe20001000000 */
[----:B------:R-:W-:Y:S01]  /*2a30*/  FMUL.FTZ R35, R87, UR6 ;  /* 0x0000000657237c20 */ /* 0x000fe20008410000 */
[----:B------:R-:W-:Y:S02]  /*2a40*/  ISETP.GT.AND P2, PT, R64, 0x48, PT ;  /* 0x000000484000780c */ /* 0x000fe40003f44270 */
[----:B------:R-:W-:Y:S02]  /*2a50*/  FMNMX.FTZ R13, R38, R13, !PT ;  /* 0x0000000d260d7209 */ /* 0x000fe40007810000 */
[----:B------:R-:W-:Y:S01]  /*2a60*/  R2UR UR6, R0 ;  /* 0x00000000000672ca */ /* 0x000fe200000e0000 */
[----:B------:R-:W2:Y:S01]  /*2a70*/  MUFU.TANH R45, R45 ;  /* 0x0000002d002d7308 */ /* 0x000ea20000002400 */
[----:B0-----:R-:W-:-:S04]  /*2a80*/  FSEL R108, R42, -INF , P3 ;  /* 0xff8000002a6c7808 */ /* 0x001fc80001800000 */
[----:B------:R-:W-:-:S03]  /*2a90*/  FMNMX.FTZ R67, R108, R67, !PT ;  /* 0x000000436c437209 */ /* 0x000fc60007810000 */
[----:B------:R-:W0:Y:S01]  /*2aa0*/  MUFU.TANH R39, R39 ;  /* 0x0000002700277308 */ /* 0x000e220000002400 */
[----:B-1----:R-:W-:Y:S02]  /*2ab0*/  FSEL R36, R36, -INF , P1 ;  /* 0xff80000024247808 */ /* 0x002fe40000800000 */
[----:B------:R-:W-:Y:S01]  /*2ac0*/  ISETP.GT.AND P1, PT, R64, 0x49, PT ;  /* 0x000000494000780c */ /* 0x000fe20003f24270 */
[----:B------:R-:W-:Y:S01]  /*2ad0*/  UIADD3 UR6, UR6, 0x2d840, URZ ;  /* 0x0002d84006067890 */ /* 0x000fe2000fffe03f */
[----:B------:R-:W-:-:S03]  /*2ae0*/  FMNMX.FTZ R13, R36, R13, !PT ;  /* 0x0000000d240d7209 */ /* 0x000fc60007810000 */
[----:B------:R-:W1:Y:S01]  /*2af0*/  MUFU.TANH R46, R46 ;  /* 0x0000002e002e7308 */ /* 0x000e620000002400 */
[----:B--2---:R-:W-:Y:S01]  /*2b00*/  FSEL R110, R45, -INF , P2 ;  /* 0xff8000002d6e7808 */ /* 0x004fe20001000000 */
[----:B------:R-:W-:-:S03]  /*2b10*/  UPRMT UR6, UR42, 0x654, UR6 ;  /* 0x000006542a067896 */ /* 0x000fc60008000006 */
[----:B------:R-:W-:-:S03]  /*2b20*/  FMNMX.FTZ R67, R110, R67, !PT ;  /* 0x000000436e437209 */ /* 0x000fc60007810000 */
[----:B------:R-:W2:Y:S01]  /*2b30*/  MUFU.TANH R40, R40 ;  /* 0x0000002800287308 */ /* 0x000ea20000002400 */
[----:B0-----:R-:W-:Y:S02]  /*2b40*/  FSEL R42, R39, -INF , P6 ;  /* 0xff800000272a7808 */ /* 0x001fe40003000000 */
[----:B------:R-:W-:Y:S01]  /*2b50*/  ISETP.GT.AND P6, PT, R64, 0x50, PT ;  /* 0x000000504000780c */ /* 0x000fe20003fc4270 */
[----:B------:R-:W-:Y:S01]  /*2b60*/  SYNCS.ARRIVE.TRANS64.RED.A1T0 RZ, [UR6], RZ ;  /* 0x000000ffffff79a7 */ /* 0x000fe20008100406 */
[----:B------:R-:W-:-:S03]  /*2b70*/  FMNMX.FTZ R13, R42, R13, !PT ;  /* 0x0000000d2a0d7209 */ /* 0x000fc60007810000 */
        /* <DEDUP_REMOVED lines=69> */
[----:B------:R-:W-:Y:S02]  /*2fd0*/  FMNMX.FTZ R37, R62, R37, !PT ;  /* 0x000000253e257209 */ /* 0x000fe40007810000 */
[----:B------:R-:W-:Y:S01]  /*2fe0*/  FSEL R134, R3, -INF , P2 ;  /* 0xff80000003867808 */ /* 0x000fe20001000000 */
[----:B------:R-:W2:Y:S01]  /*2ff0*/  MUFU.TANH R7, R7 ;  /* 0x0000000700077308 */ /* 0x000ea20000002400 */
[----:B0-----:R-:W-:-:S04]  /*3000*/  FSEL R132, R65, -INF , P3 ;  /* 0xff80000041847808 */ /* 0x001fc80001800000 */
[----:B------:R-:W-:-:S03]  /*3010*/  FMNMX.FTZ R67, R132, R67, !PT ;  /* 0x0000004384437209 */ /* 0x000fc60007810000 */
[----:B------:R-:W-:Y:S01]  /*3020*/  MUFU.TANH R21, R21 ;  /* 0x0000001500157308 */ /* 0x000fe20000002400 */
[----:B-1----:R-:W-:Y:S02]  /*3030*/  FSEL R60, R60, -INF , P1 ;  /* 0xff8000003c3c7808 */ /* 0x002fe40000800000 */
[----:B------:R-:W-:Y:S02]  /*3040*/  ISETP.GT.AND P1, PT, R64, 0x79, PT ;  /* 0x000000794000780c */ /* 0x000fe40003f24270 */
[----:B------:R-:W-:Y:S02]  /*3050*/  FMNMX.FTZ R67, R134, R67, !PT ;  /* 0x0000004386437209 */ /* 0x000fe40007810000 */
[----:B------:R-:W-:Y:S01]  /*3060*/  FMNMX.FTZ R37, R60, R37, !PT ;  /* 0x000000253c257209 */ /* 0x000fe20007810000 */
[----:B------:R-:W-:Y:S01]  /*3070*/  MUFU.TANH R31, R31 ;  /* 0x0000001f001f7308 */ /* 0x000fe20000002400 */
[----:B--2---:R-:W-:-:S04]  /*3080*/  FSEL R64, R7, -INF , P1 ;  /* 0xff80000007407808 */ /* 0x004fc80000800000 */
        /* <DEDUP_REMOVED lines=9> */
[----:B0-----:R-:W-:-:S04]  /*3120*/  FMNMX.FTZ R47, R5, R47, !PT ;  /* 0x0000002f052f7209 */ /* 0x001fc80007810000 */
[C---:B------:R-:W-:Y:S01]  /*3130*/  FSETP.NEU.FTZ.AND P0, PT, R47.reuse, -INF , PT ;  /* 0xff8000002f00780b */ /* 0x040fe20003f1d000 */
[----:B------:R-:W-:-:S05]  /*3140*/  FMUL.FTZ R3, R47, R71 ;  /* 0x000000472f037220 */ /* 0x000fca0000410000 */
[----:B------:R-:W-:Y:S02]  /*3150*/  FSEL R3, R3, RZ, P0 ;  /* 0x000000ff03037208 */ /* 0x000fe40000000000 */
[----:B------:R-:W-:-:S03]  /*3160*/  ISETP.NE.AND P0, PT, R90, RZ, PT ;  /* 0x000000ff5a00720c */ /* 0x000fc60003f05270 */
[-CC-:B------:R-:W-:Y:S01]  /*3170*/  FFMA.FTZ R12, R12, R71.reuse, -R3.reuse ;  /* 0x000000470c0c7223 */ /* 0x180fe20000010803 */
[-CC-:B------:R-:W-:Y:S01]  /*3180*/  FFMA.FTZ R7, R68, R71.reuse, -R3.reuse ;  /* 0x0000004744077223 */ /* 0x180fe20000010803 */
[-CC-:B------:R-:W-:Y:S01]  /*3190*/  FFMA.FTZ R76, R76, R71.reuse, -R3.reuse ;  /* 0x000000474c4c7223 */ /* 0x180fe20000010803 */
[-CC-:B------:R-:W-:Y:S01]  /*31a0*/  FFMA.FTZ R68, R20, R71.reuse, -R3.reuse ;  /* 0x0000004714447223 */ /* 0x180fe20000010803 */
[----:B------:R0:W-:Y:S01]  /*31b0*/  MUFU.EX2 R9, R12 ;  /* 0x0000000c00097308 */ /* 0x0001e20000000800 */
[-CC-:B------:R-:W-:Y:S01]  /*31c0*/  FFMA.FTZ R20, R102, R71.reuse, -R3.reuse ;  /* 0x0000004766147223 */ /* 0x180fe20000010803 */
[----:B------:R-:W-:Y:S01]  /*31d0*/  FSEL R102, R31, -INF , P5 ;  /* 0xff8000001f667808 */ /* 0x000fe20002800000 */
[-CC-:B------:R-:W-:Y:S01]  /*31e0*/  FFMA.FTZ R31, R106, R71.reuse, -R3.reuse ;  /* 0x000000476a1f7223 */ /* 0x180fe20000010803 */
[----:B------:R-:W-:Y:S01]  /*31f0*/  FSEL R106, R33, -INF , P3 ;  /* 0xff800000216a7808 */ /* 0x000fe20001800000 */
[-CC-:B------:R-:W-:Y:S01]  /*3200*/  FFMA.FTZ R27, R84, R71.reuse, -R3.reuse ;  /* 0x00000047541b7223 */ /* 0x180fe20000010803 */
[-CC-:B------:R-:W-:Y:S01]  /*3210*/  FFMA.FTZ R84, R108, R71.reuse, -R3.reuse ;  /* 0x000000476c547223 */ /* 0x180fe20000010803 */
[----:B--2---:R-:W-:Y:S01]  /*3220*/  FSEL R108, R35, -INF , P1 ;  /* 0xff800000236c7808 */ /* 0x004fe20000800000 */
[----:B------:R1:W-:Y:S01]  /*3230*/  MUFU.EX2 R11, R76 ;  /* 0x0000004c000b7308 */ /* 0x0003e20000000800 */
[-CC-:B0-----:R-:W-:Y:S01]  /*3240*/  FFMA.FTZ R12, R96, R71.reuse, -R3.reuse ;  /* 0x00000047600c7223 */ /* 0x181fe20000010803 */
[----:B------:R-:W-:Y:S01]  /*3250*/  FSEL R96, R21, -INF , P6 ;  /* 0xff80000015607808 */ /* 0x000fe20003000000 */
[-CC-:B------:R-:W-:Y:S01]  /*3260*/  FFMA.FTZ R5, R66, R71.reuse, -R3.reuse ;  /* 0x0000004742057223 */ /* 0x180fe20000010803 */
[-CC-:B------:R-:W-:Y:S01]  /*3270*/  FFMA.FTZ R4, R4, R71.reuse, -R3.reuse ;  /* 0x0000004704047223 */ /* 0x180fe20000010803 */
[--C-:B------:R-:W-:Y:S01]  /*3280*/  FFMA.FTZ R66, R8, R71, -R3.reuse ;  /* 0x0000004708427223 */ /* 0x100fe20000010803 */
[----:B------:R-:W-:Y:S01]  /*3290*/  FMNMX.FTZ R37, R96, R37, !PT ;  /* 0x0000002560257209 */ /* 0x000fe20007810000 */
[-CC-:B------:R-:W-:Y:S01]  /*32a0*/  FFMA.FTZ R8, R72, R71.reuse, -R3.reuse ;  /* 0x0000004748087223 */ /* 0x180fe20000010803 */
[----:B------:R0:W-:Y:S01]  /*32b0*/  MUFU.EX2 R15, R20 ;  /* 0x00000014000f7308 */ /* 0x0001e20000000800 */
[-CC-:B-1----:R-:W-:Y:S01]  /*32c0*/  FFMA.FTZ R76, R30, R71.reuse, -R3.reuse ;  /* 0x000000471e4c7223 */ /* 0x182fe20000010803 */
[-CC-:B------:R-:W-:Y:S01]  /*32d0*/  FFMA.FTZ R30, R104, R71.reuse, -R3.reuse ;  /* 0x00000047681e7223 */ /* 0x180fe20000010803 */
[----:B------:R-:W-:Y:S01]  /*32e0*/  FSEL R104, R25, -INF , P4 ;  /* 0xff80000019687808 */ /* 0x000fe20002000000 */
[--C-:B------:R-:W-:Y:S01]  /*32f0*/  FFMA.FTZ R34, R34, R71, -R3.reuse ;  /* 0x0000004722227223 */ /* 0x100fe20000010803 */
[----:B------:R-:W-:Y:S01]  /*3300*/  FMNMX.FTZ R37, R102, R37, !PT ;  /* 0x0000002566257209 */ /* 0x000fe20007810000 */
[-CC-:B------:R-:W-:Y:S01]  /*3310*/  FFMA.FTZ R72, R26, R71.reuse, -R3.reuse ;  /* 0x000000471a487223 */ /* 0x180fe20000010803 */
[--C-:B------:R-:W-:Y:S01]  /*3320*/  FFMA.FTZ R29, R94, R71, -R3.reuse ;  /* 0x000000475e1d7223 */ /* 0x100fe20000010803 */
[----:B------:R-:W-:Y:S01]  /*3330*/  MUFU.EX2 R5, R5 ;  /* 0x0000000500057308 */ /* 0x000fe20000000800 */
[----:B------:R-:W-:Y:S01]  /*3340*/  FMNMX.FTZ R37, R104, R37, !PT ;  /* 0x0000002568257209 */ /* 0x000fe20007810000 */
[-CC-:B------:R-:W-:Y:S01]  /*3350*/  FFMA.FTZ R90, R112, R71.reuse, -R3.reuse ;  /* 0x00000047705a7223 */ /* 0x180fe20000010803 */
[-CC-:B------:R-:W-:Y:S01]  /*3360*/  FFMA.FTZ R26, R116, R71.reuse, -R3.reuse ;  /* 0x00000047741a7223 */ /* 0x180fe20000010803 */
[--C-:B------:R-:W-:Y:S01]  /*3370*/  FFMA.FTZ R25, R118, R71, -R3.reuse ;  /* 0x0000004776197223 */ /* 0x100fe20000010803 */
[----:B0-----:R-:W-:Y:S01]  /*3380*/  FMNMX.FTZ R20, R106, R37, !PT ;  /* 0x000000256a147209 */ /* 0x001fe20007810000 */
[-CC-:B------:R-:W-:Y:S01]  /*3390*/  FFMA.FTZ R37, R110, R71.reuse, -R3.reuse ;  /* 0x000000476e257223 */ /* 0x180fe20000010803 */
[-CC-:B------:R-:W-:Y:S01]  /*33a0*/  FFMA.FTZ R82, R124, R71.reuse, -R3.reuse ;  /* 0x000000477c527223 */ /* 0x180fe20000010803 */
[----:B------:R-:W0:Y:S01]  /*33b0*/  MUFU.EX2 R4, R4 ;  /* 0x0000000400047308 */ /* 0x000e220000000800 */
[----:B------:R-:W-:Y:S01]  /*33c0*/  FMNMX.FTZ R21, R41, R20, !PT ;  /* 0x0000001429157209 */ /* 0x000fe20007810000 */
[-CC-:B------:R-:W-:Y:S01]  /*33d0*/  FFMA.FTZ R35, R126, R71.reuse, -R3.reuse ;  /* 0x000000477e237223 */ /* 0x180fe20000010803 */
[-CC-:B------:R-:W-:Y:S01]  /*33e0*/  FFMA.FTZ R86, R128, R71.reuse, -R3.reuse ;  /* 0x0000004780567223 */ /* 0x180fe20000010803 */
[--C-:B------:R-:W-:Y:S01]  /*33f0*/  FFMA.FTZ R39, R130, R71, -R3.reuse ;  /* 0x0000004782277223 */ /* 0x100fe20000010803 */
[----:B------:R-:W-:Y:S01]  /*3400*/  FMNMX.FTZ R20, R108, R21, !PT ;  /* 0x000000156c147209 */ /* 0x000fe20007810000 */
[-CC-:B------:R-:W-:Y:S01]  /*3410*/  FFMA.FTZ R21, R114, R71.reuse, -R3.reuse ;  /* 0x0000004772157223 */ /* 0x180fe20000010803 */
[----:B------:R-:W-:Y:S01]  /*3420*/  FFMA.FTZ R94, R132, R71, -R3 ;  /* 0x00000047845e7223 */ /* 0x000fe20000010803 */
[----:B------:R-:W1:Y:S01]  /*3430*/  MUFU.EX2 R7, R7 ;  /* 0x0000000700077308 */ /* 0x000e620000000800 */
[--C-:B------:R-:W-:Y:S01]  /*3440*/  IMAD.MOV.U32 R132, RZ, RZ, R135.reuse ;  /* 0x000000ffff847224 */ /* 0x100fe200078e0087 */
[----:B------:R-:W2:Y:S01]  /*3450*/  SHFL.BFLY PT, R33, R20, 0x2, 0x1f ;  /* 0x0c401f0014217f89 */ /* 0x000ea200000e0000 */
[--C-:B------:R-:W-:Y:S01]  /*3460*/  IMAD.MOV.U32 R130, RZ, RZ, R135.reuse ;  /* 0x000000ffff827224 */ /* 0x100fe200078e0087 */
[-C--:B------:R-:W-:Y:S01]  /*3470*/  MOV R126, R135.reuse ;  /* 0x00000087007e7202 */ /* 0x080fe20000000f00 */
[--C-:B------:R-:W-:Y:S01]  /*3480*/  IMAD.MOV.U32 R128, RZ, RZ, R135.reuse ;  /* 0x000000ffff807224 */ /* 0x100fe200078e0087 */
[----:B------:R-:W-:Y:S01]  /*3490*/  MOV R118, R135 ;  /* 0x0000008700767202 */ /* 0x000fe20000000f00 */
[--C-:B------:R-:W-:Y:S01]  /*34a0*/  IMAD.MOV.U32 R124, RZ, RZ, R135.reuse ;  /* 0x000000ffff7c7224 */ /* 0x100fe200078e0087 */
[----:B------:R-:W3:Y:S01]  /*34b0*/  MUFU.EX2 R66, R66 ;  /* 0x0000004200427308 */ /* 0x000ee20000000800 */
[----:B------:R-:W-:-:S02]  /*34c0*/  IMAD.MOV.U32 R116, RZ, RZ, R135 ;  /* 0x000000ffff747224 */ /* 0x000fc400078e0087 */
[--C-:B------:R-:W-:Y:S02]  /*34d0*/  IMAD.MOV.U32 R114, RZ, RZ, R135.reuse ;  /* 0x000000ffff727224 */ /* 0x100fe400078e0087 */
[----:B------:R-:W-:-:S03]  /*34e0*/  IMAD.MOV.U32 R112, RZ, RZ, R135 ;  /* 0x000000ffff707224 */ /* 0x000fc600078e0087 */
[----:B------:R-:W-:Y:S08]  /*34f0*/  MUFU.EX2 R8, R8 ;  /* 0x0000000800087308 */ /* 0x000ff00000000800 */
[----:B------:R4:W-:Y:S01]  /*3500*/  MUFU.EX2 R13, R34 ;  /* 0x00000022000d7308 */ /* 0x0009e20000000800 */
[----:B--2---:R-:W-:Y:S01]  /*3510*/  FMNMX.FTZ R43, R20, R33, !PT ;  /* 0x00000021142b7209 */ /* 0x004fe20007810000 */
[-CC-:B------:R-:W-:Y:S01]  /*3520*/  FFMA.FTZ R33, R122, R71.reuse, -R3.reuse ;  /* 0x000000477a217223 */ /* 0x180fe20000010803 */
[----:B------:R-:W-:Y:S01]  /*3530*/  FFMA.FTZ R20, R134, R71, -R3 ;  /* 0x0000004786147223 */ /* 0x000fe20000010803 */
[----:B------:R-:W-:Y:S01]  /*3540*/  MOV R134, R135 ;  /* 0x0000008700867202 */ /* 0x000fe20000000f00 */
[----:B------:R-:W-:Y:S01]  /*3550*/  IMAD.MOV.U32 R122, RZ, RZ, R135 ;  /* 0x000000ffff7a7224 */ /* 0x000fe200078e0087 */
[----:B------:R-:W2:Y:S02]  /*3560*/  SHFL.BFLY PT, R78, R43, 0x1, 0x1f ;  /* 0x0c201f002b4e7f89 */ /* 0x000ea400000e0000 */
[----:B------:R-:W-:Y:S01]  /*3570*/  MUFU.EX2 R68, R68 ;  /* 0x0000004400447308 */ /* 0x000fe20000000800 */
[-CC-:B----4-:R-:W-:Y:S01]  /*3580*/  FFMA.FTZ R34, R120, R71.reuse, -R3.reuse ;  /* 0x0000004778227223 */ /* 0x190fe20000010803 */
[----:B------:R-:W-:Y:S01]  /*3590*/  FFMA.FTZ R3, R64, R71, -R3 ;  /* 0x0000004740037223 */ /* 0x000fe20000010803 */
[----:B------:R-:W-:-:S05]  /*35a0*/  IMAD.MOV.U32 R120, RZ, RZ, R135 ;  /* 0x000000ffff787224 */ /* 0x000fca00078e0087 */
[----:B------:R-:W-:Y:S08]  /*35b0*/  MUFU.EX2 R27, R27 ;  /* 0x0000001b001b7308 */ /* 0x000ff00000000800 */
[----:B------:R-:W-:Y:S01]  /*35c0*/  MUFU.EX2 R72, R72 ;  /* 0x0000004800487308 */ /* 0x000fe20000000800 */
[----:B--2---:R-:W-:-:S07]  /*35d0*/  FMNMX.FTZ R78, R43, R78, !PT ;  /* 0x0000004e2b4e7209 */ /* 0x004fce0007810000 */
[----:B------:R-:W-:Y:S01]  /*35e0*/  MUFU.EX2 R29, R29 ;  /* 0x0000001d001d7308 */ /* 0x000fe20000000800 */
[C---:B------:R-:W-:Y:S01]  /*35f0*/  FSETP.NEU.FTZ.AND P1, PT, R78.reuse, -INF , PT ;  /* 0xff8000004e00780b */ /* 0x040fe20003f3d000 */
[----:B------:R-:W-:-:S06]  /*3600*/  FMUL.FTZ R49, R78, R71 ;  /* 0x000000474e317220 */ /* 0x000fcc0000410000 */
[----:B------:R-:W-:Y:S01]  /*3610*/  MUFU.EX2 R76, R76 ;  /* 0x0000004c004c7308 */ /* 0x000fe20000000800 */
[----:B------:R-:W-:-:S05]  /*3620*/  FSEL R49, R49, RZ, P1 ;  /* 0x000000ff31317208 */ /* 0x000fca0000800000 */
[-CC-:B------:R-:W-:Y:S01]  /*3630*/  FFMA.FTZ R57, R70, R71.reuse, -R49.reuse ;  /* 0x0000004746397223 */ /* 0x180fe20000010831 */
[-CC-:B------:R-:W-:Y:S01]  /*3640*/  FFMA.FTZ R110, R6, R71.reuse, -R49.reuse ;  /* 0x00000047066e7223 */ /* 0x180fe20000010831 */
[-CC-:B------:R-:W-:Y:S01]  /*3650*/  FFMA.FTZ R61, R74, R71.reuse, -R49.reuse ;  /* 0x000000474a3d7223 */ /* 0x180fe20000010831 */
[-CC-:B------:R-:W-:Y:S01]  /*3660*/  FFMA.FTZ R10, R10, R71.reuse, -R49.reuse ;  /* 0x000000470a0a7223 */ /* 0x180fe20000010831 */
[-CC-:B------:R-:W-:Y:S01]  /*3670*/  FFMA.FTZ R43, R80, R71.reuse, -R49.reuse ;  /* 0x00000047502b7223 */ /* 0x180fe20000010831 */
[-CC-:B------:R-:W-:Y:S01]  /*3680*/  FFMA.FTZ R14, R14, R71.reuse, -R49.reuse ;  /* 0x000000470e0e7223 */ /* 0x180fe20000010831 */
[----:B------:R-:W-:Y:S01]  /*3690*/  MUFU.EX2 R57, R57 ;  /* 0x0000003900397308 */ /* 0x000fe20000000800 */
[-CC-:B------:R-:W-:Y:S01]  /*36a0*/  FFMA.FTZ R64, R24, R71.reuse, -R49.reuse ;  /* 0x0000004718407223 */ /* 0x180fe20000010831 */
[----:B0-----:R-:W-:Y:S01]  /*36b0*/  FADD.FTZ R6, R5, R4 ;  /* 0x0000000405067221 */ /* 0x001fe20000010000 */
[-CC-:B------:R-:W-:Y:S01]  /*36c0*/  FFMA.FTZ R24, R38, R71.reuse, -R49.reuse ;  /* 0x0000004726187223 */ /* 0x180fe20000010831 */
[-CC-:B------:R-:W-:Y:S01]  /*36d0*/  FFMA.FTZ R51, R92, R71.reuse, -R49.reuse ;  /* 0x000000475c337223 */ /* 0x180fe20000010831 */
[--C-:B------:R-:W-:Y:S01]  /*36e0*/  FFMA.FTZ R70, R28, R71, -R49.reuse ;  /* 0x000000471c467223 */ /* 0x100fe20000010831 */
[----:B-1----:R-:W-:Y:S01]  /*36f0*/  FADD.FTZ R65, R7, R6 ;  /* 0x0000000607417221 */ /* 0x002fe20000010000 */
[----:B---3--:R-:W-:Y:S01]  /*3700*/  F2FP.F16.F32.PACK_AB R6, R66, R7 ;  /* 0x000000074206723e */ /* 0x008fe200000000ff */
[----:B------:R-:W0:Y:S01]  /*3710*/  MUFU.EX2 R110, R110 ;  /* 0x0000006e006e7308 */ /* 0x000e220000000800 */
[-C--:B------:R-:W-:Y:S01]  /*3720*/  FFMA.FTZ R28, R42, R71.reuse, -R49 ;  /* 0x000000472a1c7223 */ /* 0x080fe20000010831 */
[----:B------:R-:W-:Y:S01]  /*3730*/  FADD.FTZ R65, R66, R65 ;  /* 0x0000004142417221 */ /* 0x000fe20000010000 */
[-CC-:B------:R-:W-:Y:S01]  /*3740*/  FFMA.FTZ R53, R98, R71.reuse, -R49.reuse ;  /* 0x0000004762357223 */ /* 0x180fe20000010831 */
[-CC-:B------:R-:W-:Y:S01]  /*3750*/  FFMA.FTZ R55, R100, R71.reuse, -R49.reuse ;  /* 0x0000004764377223 */ /* 0x180fe20000010831 */
[-CC-:B------:R-:W-:Y:S01]  /*3760*/  FFMA.FTZ R32, R32, R71.reuse, -R49.reuse ;  /* 0x0000004720207223 */ /* 0x180fe20000010831 */
[-CC-:B------:R-:W-:Y:S01]  /*3770*/  FFMA.FTZ R45, R36, R71.reuse, -R49.reuse ;  /* 0x00000047242d7223 */ /* 0x180fe20000010831 */
[-CC-:B------:R-:W-:Y:S01]  /*3780*/  FFMA.FTZ R59, R40, R71.reuse, -R49.reuse ;  /* 0x00000047283b7223 */ /* 0x180fe20000010831 */
[----:B------:R-:W1:Y:S01]  /*3790*/  MUFU.EX2 R61, R61 ;  /* 0x0000003d003d7308 */ /* 0x000e620000000800 */
[--C-:B------:R-:W-:Y:S01]  /*37a0*/  FFMA.FTZ R36, R46, R71, -R49.reuse ;  /* 0x000000472e247223 */ /* 0x100fe20000010831 */
[----:B------:R-:W-:Y:S01]  /*37b0*/  F2FP.F16.F32.PACK_AB R4, R4, R5 ;  /* 0x000000050404723e */ /* 0x000fe200000000ff */
[-CC-:B------:R-:W-:Y:S01]  /*37c0*/  FFMA.FTZ R63, R44, R71.reuse, -R49.reuse ;  /* 0x000000472c3f7223 */ /* 0x180fe20000010831 */
[-CC-:B------:R-:W-:Y:S01]  /*37d0*/  FFMA.FTZ R0, R50, R71.reuse, -R49.reuse ;  /* 0x0000004732007223 */ /* 0x180fe20000010831 */
[-CC-:B------:R-:W-:Y:S01]  /*37e0*/  FFMA.FTZ R54, R54, R71.reuse, -R49.reuse ;  /* 0x0000004736367223 */ /* 0x180fe20000010831 */
[-CC-:B------:R-:W-:Y:S01]  /*37f0*/  FFMA.FTZ R40, R58, R71.reuse, -R49.reuse ;  /* 0x000000473a287223 */ /* 0x180fe20000010831 */
[--C-:B------:R-:W-:Y:S01]  /*3800*/  FFMA.FTZ R56, R56, R71, -R49.reuse ;  /* 0x0000004738387223 */ /* 0x100fe20000010831 */
[----:B------:R-:W2:Y:S01]  /*3810*/  MUFU.EX2 R10, R10 ;  /* 0x0000000a000a7308 */ /* 0x000ea20000000800 */
[----:B0-----:R-:W-:Y:S01]  /*3820*/  FADD.FTZ R38, R57, R110 ;  /* 0x0000006e39267221 */ /* 0x001fe20000010000 */
[----:B------:R-:W-:Y:S01]  /*3830*/  F2FP.F16.F32.PACK_AB R5, R110, R57 ;  /* 0x000000396e05723e */ /* 0x000fe200000000ff */
[-CC-:B------:R-:W-:Y:S01]  /*3840*/  FFMA.FTZ R44, R62, R71.reuse, -R49.reuse ;  /* 0x000000473e2c7223 */ /* 0x180fe20000010831 */
[-CC-:B------:R-:W-:Y:S01]  /*3850*/  FFMA.FTZ R60, R60, R71.reuse, -R49.reuse ;  /* 0x000000473c3c7223 */ /* 0x180fe20000010831 */
[-CC-:B------:R-:W-:Y:S01]  /*3860*/  FFMA.FTZ R96, R96, R71.reuse, -R49.reuse ;  /* 0x0000004760607223 */ /* 0x180fe20000010831 */
[-CC-:B------:R-:W-:Y:S01]  /*3870*/  FFMA.FTZ R102, R102, R71.reuse, -R49.reuse ;  /* 0x0000004766667223 */ /* 0x180fe20000010831 */
[-CC-:B------:R-:W-:Y:S01]  /*3880*/  FFMA.FTZ R104, R104, R71.reuse, -R49.reuse ;  /* 0x0000004768687223 */ /* 0x180fe20000010831 */
[----:B------:R-:W0:Y:S01]  /*3890*/  MUFU.EX2 R43, R43 ;  /* 0x0000002b002b7308 */ /* 0x000e220000000800 */
[----:B-1----:R-:W-:Y:S01]  /*38a0*/  FADD.FTZ R7, R61, R38 ;  /* 0x000000263d077221 */ /* 0x002fe20000010000 */
[-CC-:B------:R-:W-:Y:S01]  /*38b0*/  FFMA.FTZ R38, R48, R71.reuse, -R49.reuse ;  /* 0x0000004730267223 */ /* 0x180fe20000010831 */
[----:B------:R-:W-:Y:S01]  /*38c0*/  FFMA.FTZ R106, R106, R71, -R49 ;  /* 0x000000476a6a7223 */ /* 0x000fe20000010831 */
[----:B------:R-:W-:Y:S01]  /*38d0*/  MOV R110, R135 ;  /* 0x00000087006e7202 */ /* 0x000fe20000000f00 */
[----:B------:R-:W-:-:S02]  /*38e0*/  IMAD.MOV.U32 R100, RZ, RZ, R135 ;  /* 0x000000ffff647224 */ /* 0x000fc400078e0087 */
[----:B------:R-:W-:Y:S01]  /*38f0*/  IMAD.MOV.U32 R98, RZ, RZ, R135 ;  /* 0x000000ffff627224 */ /* 0x000fe200078e0087 */
[----:B------:R-:W1:Y:S01]  /*3900*/  MUFU.EX2 R14, R14 ;  /* 0x0000000e000e7308 */ /* 0x000e620000000800 */
[C---:B--2---:R-:W-:Y:S01]  /*3910*/  FADD.FTZ R42, R10.reuse, R7 ;  /* 0x000000070a2a7221 */ /* 0x044fe20000010000 */
[----:B------:R-:W-:Y:S01]  /*3920*/  F2FP.F16.F32.PACK_AB R7, R10, R61 ;  /* 0x0000003d0a07723e */ /* 0x000fe200000000ff */
[----:B------:R-:W-:Y:S01]  /*3930*/  FADD.FTZ R10, R8, R65 ;  /* 0x00000041080a7221 */ /* 0x000fe20000010000 */
[----:B------:R-:W-:Y:S01]  /*3940*/  FFMA.FTZ R61, R52, R71, -R49 ;  /* 0x00000047343d7223 */ /* 0x000fe20000010831 */
[----:B------:R-:W-:Y:S02]  /*3950*/  IMAD.MOV.U32 R92, RZ, RZ, R135 ;  /* 0x000000ffff5c7224 */ /* 0x000fe400078e0087 */
[----:B------:R-:W-:Y:S01]  /*3960*/  FADD.FTZ R10, R9, R10 ;  /* 0x0000000a090a7221 */ /* 0x000fe20000010000 */
[----:B------:R-:W2:Y:S01]  /*3970*/  MUFU.EX2 R51, R51 ;  /* 0x0000003300337308 */ /* 0x000ea20000000800 */
[----:B0-----:R-:W-:Y:S01]  /*3980*/  FADD.FTZ R65, R43, R42 ;  /* 0x0000002a2b417221 */ /* 0x001fe20000010000 */
[----:B------:R0:W-:Y:S01]  /*3990*/  STSM.16.M88.4 [R16+0x21800], R4 ;  /* 0x0218000410007844 */ /* 0x0001e20000000200 */
[----:B------:R-:W-:-:S04]  /*39a0*/  FADD.FTZ R67, R11, R10 ;  /* 0x0000000a0b437221 */ /* 0x000fc80000010000 */
[----:B------:R-:W-:Y:S01]  /*39b0*/  FADD.FTZ R42, R68, R67 ;  /* 0x00000043442a7221 */ /* 0x000fe20000010000 */
[----:B------:R-:W3:Y:S01]  /*39c0*/  MUFU.EX2 R64, R64 ;  /* 0x0000004000407308 */ /* 0x000ee20000000800 */
[----:B-1----:R-:W-:Y:S02]  /*39d0*/  FADD.FTZ R10, R14, R65 ;  /* 0x000000410e0a7221 */ /* 0x002fe40000010000 */
[----:B------:R-:W-:-:S04]  /*39e0*/  FADD.FTZ R67, R27, R42 ;  /* 0x0000002a1b437221 */ /* 0x000fc80000010000 */
[----:B------:R-:W-:Y:S01]  /*39f0*/  FADD.FTZ R42, R72, R67 ;  /* 0x00000043482a7221 */ /* 0x000fe20000010000 */
[----:B------:R-:W1:Y:S01]  /*3a00*/  MUFU.EX2 R53, R53 ;  /* 0x0000003500357308 */ /* 0x000e620000000800 */
[----:B--2---:R-:W-:Y:S01]  /*3a10*/  FADD.FTZ R65, R51, R10 ;  /* 0x0000000a33417221 */ /* 0x004fe20000010000 */
[----:B0-----:R-:W-:Y:S01]  /*3a20*/  F2FP.F16.F32.PACK_AB R4, R9, R8 ;  /* 0x000000080904723e */ /* 0x001fe200000000ff */
[----:B------:R-:W-:Y:S01]  /*3a30*/  FADD.FTZ R67, R29, R42 ;  /* 0x0000002a1d437221 */ /* 0x000fe20000010000 */
[----:B------:R-:W-:Y:S01]  /*3a40*/  F2FP.F16.F32.PACK_AB R6, R68, R11 ;  /* 0x0000000b4406723e */ /* 0x000fe200000000ff */
[----:B------:R-:W-:Y:S01]  /*3a50*/  FFMA.FTZ R42, R41, R71, -R49 ;  /* 0x00000047292a7223 */ /* 0x000fe20000010831 */
[----:B------:R-:W-:Y:S01]  /*3a60*/  F2FP.F16.F32.PACK_AB R5, R14, R43 ;  /* 0x0000002b0e05723e */ /* 0x000fe200000000ff */
[----:B------:R-:W-:Y:S01]  /*3a70*/  FADD.FTZ R67, R76, R67 ;  /* 0x000000434c437221 */ /* 0x000fe20000010000 */
[----:B------:R-:W0:Y:S01]  /*3a80*/  MUFU.EX2 R70, R70 ;  /* 0x0000004600467308 */ /* 0x000e220000000800 */
[C---:B---3--:R-:W-:Y:S01]  /*3a90*/  FADD.FTZ R10, R64.reuse, R65 ;  /* 0x00000041400a7221 */ /* 0x048fe20000010000 */
[----:B------:R-:W-:Y:S01]  /*3aa0*/  F2FP.F16.F32.PACK_AB R7, R64, R51 ;  /* 0x000000334007723e */ /* 0x000fe200000000ff */
[----:B------:R-:W-:Y:S01]  /*3ab0*/  FFMA.FTZ R49, R108, R71, -R49 ;  /* 0x000000476c317223 */ /* 0x000fe20000010831 */
[----:B------:R-:W-:Y:S01]  /*3ac0*/  F2FP.F16.F32.PACK_AB R8, R72, R27 ;  /* 0x0000001b4808723e */ /* 0x000fe200000000ff */
[----:B------:R-:W-:-:S02]  /*3ad0*/  IMAD.MOV.U32 R108, RZ, RZ, R135 ;  /* 0x000000ffff6c7224 */ /* 0x000fc400078e0087 */
[----:B------:R2:W-:Y:S01]  /*3ae0*/  STSM.16.M88.4 [R23], R4 ;  /* 0x0000000417007844 */ /* 0x0005e20000000200 */
[----:B------:R-:W3:Y:S01]  /*3af0*/  MUFU.EX2 R55, R55 ;  /* 0x0000003700377308 */ /* 0x000ee20000000800 */
[----:B-1----:R-:W-:-:S07]  /*3b00*/  FADD.FTZ R65, R53, R10 ;  /* 0x0000000a35417221 */ /* 0x002fce0000010000 */
[----:B------:R-:W1:Y:S01]  /*3b10*/  MUFU.EX2 R12, R12 ;  /* 0x0000000c000c7308 */ /* 0x000e620000000800 */
[----:B0-----:R-:W-:-:S07]  /*3b20*/  FADD.FTZ R10, R70, R65 ;  /* 0x00000041460a7221 */ /* 0x001fce0000010000 */
[----:B------:R-:W0:Y:S01]  /*3b30*/  MUFU.EX2 R32, R32 ;  /* 0x0000002000207308 */ /* 0x000e220000000800 */
[----:B---3--:R-:W-:-:S07]  /*3b40*/  FADD.FTZ R65, R55, R10 ;  /* 0x0000000a37417221 */ /* 0x008fce0000010000 */
[----:B------:R-:W3:Y:S01]  /*3b50*/  MUFU.EX2 R24, R24 ;  /* 0x0000001800187308 */ /* 0x000ee20000000800 */
[----:B-1----:R-:W-:Y:S01]  /*3b60*/  FADD.FTZ R10, R12, R67 ;  /* 0x000000430c0a7221 */ /* 0x002fe20000010000 */
[----:B------:R-:W-:-:S03]  /*3b70*/  F2FP.F16.F32.PACK_AB R12, R13, R12 ;  /* 0x0000000c0d0c723e */ /* 0x000fc600000000ff */
[----:B------:R-:W-:-:S03]  /*3b80*/  FADD.FTZ R46, R13, R10 ;  /* 0x0000000a0d2e7221 */ /* 0x000fc60000010000 */
[----:B------:R-:W1:Y:S01]  /*3b90*/  MUFU.EX2 R45, R45 ;  /* 0x0000002d002d7308 */ /* 0x000e620000000800 */
[----:B0-----:R-:W-:-:S07]  /*3ba0*/  FADD.FTZ R65, R32, R65 ;  /* 0x0000004120417221 */ /* 0x001fce0000010000 */
[----:B------:R-:W0:Y:S01]  /*3bb0*/  MUFU.EX2 R30, R30 ;  /* 0x0000001e001e7308 */ /* 0x000e220000000800 */
[----:B---3--:R-:W-:Y:S01]  /*3bc0*/  FADD.FTZ R10, R24, R65 ;  /* 0x00000041180a7221 */ /* 0x008fe20000010000 */
[----:B------:R-:W-:-:S06]  /*3bd0*/  FADD.FTZ R65, R15, R46 ;  /* 0x0000002e0f417221 */ /* 0x000fcc0000010000 */
[----:B------:R-:W3:Y:S01]  /*3be0*/  MUFU.EX2 R28, R28 ;  /* 0x0000001c001c7308 */ /* 0x000ee20000000800 */
[----:B-1----:R-:W-:Y:S01]  /*3bf0*/  FADD.FTZ R9, R45, R10 ;  /* 0x0000000a2d097221 */ /* 0x002fe20000010000 */
[----:B------:R-:W-:-:S06]  /*3c00*/  F2FP.F16.F32.PACK_AB R10, R76, R29 ;  /* 0x0000001d4c0a723e */ /* 0x000fcc00000000ff */
[----:B------:R-:W1:Y:S01]  /*3c10*/  MUFU.EX2 R31, R31 ;  /* 0x0000001f001f7308 */ /* 0x000e620000000800 */
[----:B0-----:R-:W-:-:S07]  /*3c20*/  FADD.FTZ R48, R30, R65 ;  /* 0x000000411e307221 */ /* 0x001fce0000010000 */
[----:B------:R-:W0:Y:S01]  /*3c30*/  MUFU.EX2 R59, R59 ;  /* 0x0000003b003b7308 */ /* 0x000e220000000800 */
[----:B---3--:R-:W-:-:S07]  /*3c40*/  FADD.FTZ R46, R28, R9 ;  /* 0x000000091c2e7221 */ /* 0x008fce0000010000 */
[----:B------:R-:W3:Y:S01]  /*3c50*/  MUFU.EX2 R84, R84 ;  /* 0x0000005400547308 */ /* 0x000ee20000000800 */
[----:B-1----:R-:W-:-:S07]  /*3c60*/  FADD.FTZ R9, R31, R48 ;  /* 0x000000301f097221 */ /* 0x002fce0000010000 */
[----:B------:R-:W1:Y:S01]  /*3c70*/  MUFU.EX2 R36, R36 ;  /* 0x0000002400247308 */ /* 0x000e620000000800 */
[----:B0-----:R-:W-:-:S07]  /*3c80*/  FADD.FTZ R11, R59, R46 ;  /* 0x0000002e3b0b7221 */ /* 0x001fce0000010000 */
[----:B------:R-:W0:Y:S01]  /*3c90*/  MUFU.EX2 R37, R37 ;  /* 0x0000002500257308 */ /* 0x000e220000000800 */
[----:B---3--:R-:W-:Y:S01]  /*3ca0*/  FADD.FTZ R46, R84, R9 ;  /* 0x00000009542e7221 */ /* 0x008fe20000010000 */
[----:B------:R-:W-:Y:S02]  /*3cb0*/  F2FP.F16.F32.PACK_AB R9, R70, R53 ;  /* 0x000000354609723e */ /* 0x000fe400000000ff */
[----:B--2---:R-:W-:-:S04]  /*3cc0*/  F2FP.F16.F32.PACK_AB R4, R84, R31 ;  /* 0x0000001f5404723e */ /* 0x004fc800000000ff */
[----:B------:R-:W2:Y:S01]  /*3cd0*/  MUFU.EX2 R63, R63 ;  /* 0x0000003f003f7308 */ /* 0x000ea20000000800 */
[----:B-1----:R-:W-:Y:S01]  /*3ce0*/  FADD.FTZ R14, R36, R11 ;  /* 0x0000000b240e7221 */ /* 0x002fe20000010000 */
[----:B------:R-:W-:-:S05]  /*3cf0*/  F2FP.F16.F32.PACK_AB R11, R32, R55 ;  /* 0x00000037200b723e */ /* 0x000fca00000000ff */
[----:B------:R1:W-:Y:S01]  /*3d00*/  STSM.16.M88.4 [R18], R8 ;  /* 0x0000000812007844 */ /* 0x0003e20000000200 */
[----:B------:R-:W3:Y:S01]  /*3d10*/  MUFU.EX2 R90, R90 ;  /* 0x0000005a005a7308 */ /* 0x000ee20000000800 */
[----:B0-----:R-:W-:-:S07]  /*3d20*/  FADD.FTZ R51, R37, R46 ;  /* 0x0000002e25337221 */ /* 0x001fce0000010000 */
[----:B------:R-:W0:Y:S01]  /*3d30*/  MUFU.EX2 R0, R0 ;  /* 0x0000000000007308 */ /* 0x000e220000000800 */
[----:B--2---:R-:W-:-:S07]  /*3d40*/  FADD.FTZ R43, R63, R14 ;  /* 0x0000000e3f2b7221 */ /* 0x004fce0000010000 */
[----:B------:R-:W2:Y:S01]  /*3d50*/  MUFU.EX2 R21, R21 ;  /* 0x0000001500157308 */ /* 0x000ea20000000800 */
[C---:B---3--:R-:W-:Y:S01]  /*3d60*/  FADD.FTZ R14, R90.reuse, R51 ;  /* 0x000000335a0e7221 */ /* 0x048fe20000010000 */
[----:B------:R-:W-:Y:S01]  /*3d70*/  F2FP.F16.F32.PACK_AB R6, R90, R37 ;  /* 0x000000255a06723e */ /* 0x000fe200000000ff */
[----:B------:R-:W-:-:S05]  /*3d80*/  IMAD.MOV.U32 R90, RZ, RZ, R135 ;  /* 0x000000ffff5a7224 */ /* 0x000fca00078e0087 */
[----:B------:R-:W3:Y:S01]  /*3d90*/  MUFU.EX2 R57, R54 ;  /* 0x0000003600397308 */ /* 0x000ee20000000800 */
[----:B0-----:R-:W-:-:S07]  /*3da0*/  FADD.FTZ R32, R0, R43 ;  /* 0x0000002b00207221 */ /* 0x001fce0000010000 */
[----:B------:R-:W0:Y:S01]  /*3db0*/  MUFU.EX2 R26, R26 ;  /* 0x0000001a001a7308 */ /* 0x000e220000000800 */
[----:B--2---:R-:W-:Y:S01]  /*3dc0*/  FADD.FTZ R43, R21, R14 ;  /* 0x0000000e152b7221 */ /* 0x004fe20000010000 */
[----:B------:R-:W-:Y:S02]  /*3dd0*/  F2FP.F16.F32.PACK_AB R14, R30, R15 ;  /* 0x0000000f1e0e723e */ /* 0x000fe400000000ff */
[----:B------:R-:W-:-:S04]  /*3de0*/  F2FP.F16.F32.PACK_AB R15, R59, R28 ;  /* 0x0000001c3b0f723e */ /* 0x000fc800000000ff */
[----:B------:R-:W2:Y:S01]  /*3df0*/  MUFU.EX2 R38, R38 ;  /* 0x0000002600267308 */ /* 0x000ea20000000800 */
[----:B---3--:R-:W-:-:S07]  /*3e00*/  FADD.FTZ R13, R57, R32 ;  /* 0x00000020390d7221 */ /* 0x008fce0000010000 */
[----:B------:R-:W3:Y:S01]  /*3e10*/  MUFU.EX2 R25, R25 ;  /* 0x0000001900197308 */ /* 0x000ee20000000800 */
[----:B0-----:R-:W-:-:S07]  /*3e20*/  FADD.FTZ R32, R26, R43 ;  /* 0x0000002b1a207221 */ /* 0x001fce0000010000 */
[----:B------:R-:W0:Y:S01]  /*3e30*/  MUFU.EX2 R61, R61 ;  /* 0x0000003d003d7308 */ /* 0x000e220000000800 */
[----:B--2---:R-:W-:Y:S01]  /*3e40*/  FADD.FTZ R30, R38, R13 ;  /* 0x0000000d261e7221 */ /* 0x004fe20000010000 */
[----:B------:R-:W-:-:S05]  /*3e50*/  F2FP.F16.F32.PACK_AB R13, R45, R24 ;  /* 0x000000182d0d723e */ /* 0x000fca00000000ff */
[----:B------:R-:W-:Y:S01]  /*3e60*/  STSM.16.M88.4 [R17], R12 ;  /* 0x0000000c11007844 */ /* 0x000fe20000000200 */
[----:B------:R-:W1:Y:S01]  /*3e70*/  MUFU.EX2 R34, R34 ;  /* 0x0000002200227308 */ /* 0x000e620000000800 */
[----:B---3--:R-:W-:-:S07]  /*3e80*/  FADD.FTZ R7, R25, R32 ;  /* 0x0000002019077221 */ /* 0x008fce0000010000 */
[----:B------:R-:W2:Y:S01]  /*3e90*/  MUFU.EX2 R40, R40 ;  /* 0x0000002800287308 */ /* 0x000ea20000000800 */
[----:B0-----:R-:W-:-:S07]  /*3ea0*/  FADD.FTZ R5, R61, R30 ;  /* 0x0000001e3d057221 */ /* 0x001fce0000010000 */
[----:B------:R-:W0:Y:S01]  /*3eb0*/  MUFU.EX2 R33, R33 ;  /* 0x0000002100217308 */ /* 0x000e220000000800 */
[----:B-1----:R-:W-:Y:S01]  /*3ec0*/  FADD.FTZ R10, R34, R7 ;  /* 0x00000007220a7221 */ /* 0x002fe20000010000 */
[----:B------:R-:W-:-:S06]  /*3ed0*/  F2FP.F16.F32.PACK_AB R7, R57, R0 ;  /* 0x000000003907723e */ /* 0x000fcc00000000ff */
[----:B------:R-:W1:Y:S01]  /*3ee0*/  MUFU.EX2 R41, R56 ;  /* 0x0000003800297308 */ /* 0x000e620000000800 */
[----:B--2---:R-:W-:Y:S01]  /*3ef0*/  FADD.FTZ R8, R40, R5 ;  /* 0x0000000528087221 */ /* 0x004fe20000010000 */
[----:B------:R-:W-:-:S05]  /*3f00*/  F2FP.F16.F32.PACK_AB R5, R63, R36 ;  /* 0x000000243f05723e */ /* 0x000fca00000000ff */
[----:B------:R2:W-:Y:S01]  /*3f10*/  STSM.16.M88.4 [R16+0x27800], R4 ;  /* 0x0278000410007844 */ /* 0x0005e20000000200 */
[----:B------:R-:W3:Y:S01]  /*3f20*/  MUFU.EX2 R82, R82 ;  /* 0x0000005200527308 */ /* 0x000ee20000000800 */
[----:B0-----:R-:W-:-:S07]  /*3f30*/  FADD.FTZ R11, R33, R10 ;  /* 0x0000000a210b7221 */ /* 0x001fce0000010000 */
[----:B------:R-:W0:Y:S01]  /*3f40*/  MUFU.EX2 R44, R44 ;  /* 0x0000002c002c7308 */ /* 0x000e220000000800 */
[----:B-1----:R-:W-:Y:S01]  /*3f50*/  FADD.FTZ R9, R41, R8 ;  /* 0x0000000829097221 */ /* 0x002fe20000010000 */
[----:B--2---:R-:W-:-:S06]  /*3f60*/  F2FP.F16.F32.PACK_AB R4, R26, R21 ;  /* 0x000000151a04723e */ /* 0x004fcc00000000ff */
[----:B------:R-:W1:Y:S01]  /*3f70*/  MUFU.EX2 R35, R35 ;  /* 0x0000002300237308 */ /* 0x000e620000000800 */
[----:B---3--:R-:W-:Y:S01]  /*3f80*/  FADD.FTZ R8, R82, R11 ;  /* 0x0000000b52087221 */ /* 0x008fe20000010000 */
[----:B------:R-:W-:Y:S02]  /*3f90*/  F2FP.F16.F32.PACK_AB R6, R34, R25 ;  /* 0x000000192206723e */ /* 0x000fe400000000ff */
[----:B------:R-:W-:Y:S02]  /*3fa0*/  F2FP.F16.F32.PACK_AB R5, R61, R38 ;  /* 0x000000263d05723e */ /* 0x000fe400000000ff */
[----:B------:R-:W-:Y:S02]  /*3fb0*/  F2FP.F16.F32.PACK_AB R7, R41, R40 ;  /* 0x000000282907723e */ /* 0x000fe400000000ff */
[----:B------:R-:W2:Y:S01]  /*3fc0*/  MUFU.EX2 R27, R60 ;  /* 0x0000003c001b7308 */ /* 0x000ea20000000800 */
[----:B0-----:R-:W-:Y:S02]  /*3fd0*/  FADD.FTZ R0, R44, R9 ;  /* 0x000000092c007221 */ /* 0x001fe40000010000 */
[----:B------:R0:W-:Y:S05]  /*3fe0*/  STSM.16.M88.4 [R136], R4 ;  /* 0x0000000488007844 */ /* 0x0001ea0000000200 */
[----:B------:R-:W3:Y:S01]  /*3ff0*/  MUFU.EX2 R86, R86 ;  /* 0x0000005600567308 */ /* 0x000ee20000000800 */
[----:B-1----:R-:W-:-:S07]  /*4000*/  FADD.FTZ R9, R35, R8 ;  /* 0x0000000823097221 */ /* 0x002fce0000010000 */
[----:B------:R1:W4:Y:S01]  /*4010*/  MUFU.EX2 R29, R96 ;  /* 0x00000060001d7308 */ /* 0x0003220000000800 */
[----:B--2---:R-:W-:-:S07]  /*4020*/  FADD.FTZ R0, R27, R0 ;  /* 0x000000001b007221 */ /* 0x004fce0000010000 */
[----:B------:R-:W2:Y:S01]  /*4030*/  MUFU.EX2 R39, R39 ;  /* 0x0000002700277308 */ /* 0x000ea20000000800 */
[C---:B---3--:R-:W-:Y:S01]  /*4040*/  FADD.FTZ R8, R86.reuse, R9 ;  /* 0x0000000956087221 */ /* 0x048fe20000010000 */
[----:B------:R-:W-:Y:S01]  /*4050*/  F2FP.F16.F32.PACK_AB R10, R86, R35 ;  /* 0x00000023560a723e */ /* 0x000fe200000000ff */
[----:B-1----:R-:W-:-:S05]  /*4060*/  IMAD.MOV.U32 R96, RZ, RZ, R135 ;  /* 0x000000ffff607224 */ /* 0x002fca00078e0087 */
[----:B------:R-:W1:Y:S01]  /*4070*/  MUFU.EX2 R102, R102 ;  /* 0x0000006600667308 */ /* 0x000e620000000800 */
[----:B----4-:R-:W-:-:S07]  /*4080*/  FADD.FTZ R9, R29, R0 ;  /* 0x000000001d097221 */ /* 0x010fce0000010000 */
[----:B------:R-:W3:Y:S01]  /*4090*/  MUFU.EX2 R94, R94 ;  /* 0x0000005e005e7308 */ /* 0x000ee20000000800 */
[----:B--2---:R-:W-:Y:S01]  /*40a0*/  FADD.FTZ R11, R39, R8 ;  /* 0x00000008270b7221 */ /* 0x004fe20000010000 */
[----:B------:R-:W-:-:S06]  /*40b0*/  F2FP.F16.F32.PACK_AB R8, R82, R33 ;  /* 0x000000215208723e */ /* 0x000fcc00000000ff */
[----:B------:R-:W2:Y:S01]  /*40c0*/  MUFU.EX2 R104, R104 ;  /* 0x0000006800687308 */ /* 0x000ea20000000800 */
[----:B-1----:R-:W-:-:S07]  /*40d0*/  FADD.FTZ R9, R102, R9 ;  /* 0x0000000966097221 */ /* 0x002fce0000010000 */
[----:B------:R-:W-:Y:S01]  /*40e0*/  MUFU.EX2 R20, R20 ;  /* 0x0000001400147308 */ /* 0x000fe20000000800 */
[----:B---3--:R-:W-:Y:S01]  /*40f0*/  FADD.FTZ R21, R94, R11 ;  /* 0x0000000b5e157221 */ /* 0x008fe20000010000 */
[----:B------:R-:W-:Y:S02]  /*4100*/  F2FP.F16.F32.PACK_AB R11, R102, R29 ;  /* 0x0000001d660b723e */ /* 0x000fe400000000ff */
[----:B------:R-:W-:Y:S02]  /*4110*/  F2FP.F16.F32.PACK_AB R12, R94, R39 ;  /* 0x000000275e0c723e */ /* 0x000fe400000000ff */
[----:B------:R-:W-:Y:S02]  /*4120*/  MOV R102, R135 ;  /* 0x0000008700667202 */ /* 0x000fe40000000f00 */
[----:B------:R-:W1:Y:S01]  /*4130*/  MUFU.EX2 R3, R3 ;  /* 0x0000000300037308 */ /* 0x000e620000000800 */
[----:B--2---:R-:W-:Y:S01]  /*4140*/  FADD.FTZ R0, R104, R9 ;  /* 0x0000000968007221 */ /* 0x004fe20000010000 */
[----:B------:R-:W-:-:S02]  /*4150*/  F2FP.F16.F32.PACK_AB R9, R27, R44 ;  /* 0x0000002c1b09723e */ /* 0x000fc400000000ff */
[----:B------:R-:W-:-:S03]  /*4160*/  MOV R94, R135 ;  /* 0x00000087005e7202 */ /* 0x000fc60000000f00 */
[----:B------:R2:W-:Y:S01]  /*4170*/  STSM.16.M88.4 [R18+0x6000], R8 ;  /* 0x0060000812007844 */ /* 0x0005e20000000200 */
[----:B------:R3:W4:Y:S08]  /*4180*/  MUFU.EX2 R31, R106 ;  /* 0x0000006a001f7308 */ /* 0x0007300000000800 */
[----:B------:R-:W-:Y:S01]  /*4190*/  MUFU.EX2 R42, R42 ;  /* 0x0000002a002a7308 */ /* 0x000fe20000000800 */
[----:B-1----:R-:W-:Y:S01]  /*41a0*/  F2FP.F16.F32.PACK_AB R14, R3, R20 ;  /* 0x00000014030e723e */ /* 0x002fe200000000ff */
[----:B------:R-:W-:Y:S01]  /*41b0*/  FADD.FTZ R20, R20, R21 ;  /* 0x0000001514147221 */ /* 0x000fe20000010000 */
[----:B---3--:R-:W-:-:S03]  /*41c0*/  IMAD.MOV.U32 R106, RZ, RZ, R135 ;  /* 0x000000ffff6a7224 */ /* 0x008fc600078e0087 */
[----:B0-----:R-:W-:Y:S01]  /*41d0*/  FADD.FTZ R5, R3, R20 ;  /* 0x0000001403057221 */ /* 0x001fe20000010000 */
[----:B------:R-:W-:Y:S01]  /*41e0*/  VIADD R3, R88, 0xfffffffe ;  /* 0xfffffffe58037836 */ /* 0x000fe20000000000 */
[----:B------:R-:W0:Y:S01]  /*41f0*/  MUFU.EX2 R49, R49 ;  /* 0x0000003100317308 */ /* 0x000e220000000800 */
[C---:B----4-:R-:W-:Y:S01]  /*4200*/  F2FP.F16.F32.PACK_AB R13, R31.reuse, R104 ;  /* 0x000000681f0d723e */ /* 0x050fe200000000ff */
[----:B------:R-:W-:Y:S01]  /*4210*/  FADD.FTZ R25, R31, R0 ;  /* 0x000000001f197221 */ /* 0x000fe20000010000 */
[--C-:B------:R-:W-:Y:S01]  /*4220*/  IMAD.MOV.U32 R104, RZ, RZ, R135.reuse ;  /* 0x000000ffff687224 */ /* 0x100fe200078e0087 */
[----:B------:R-:W-:Y:S01]  /*4230*/  ISETP.GE.AND P1, PT, R3, R22, PT ;  /* 0x000000160300720c */ /* 0x000fe20003f26270 */
[----:B------:R-:W-:Y:S01]  /*4240*/  IMAD.MOV.U32 R88, RZ, RZ, R135 ;  /* 0x000000ffff587224 */ /* 0x000fe200078e0087 */
[----:B0-----:R-:W-:Y:S01]  /*4250*/  F2FP.F16.F32.PACK_AB R15, R49, R42 ;  /* 0x0000002a310f723e */ /* 0x001fe200000000ff */
[----:B------:R-:W-:-:S04]  /*4260*/  FADD.FTZ R42, R42, R25 ;  /* 0x000000192a2a7221 */ /* 0x000fc80000010000 */
[----:B------:R2:W-:Y:S01]  /*4270*/  STSM.16.M88.4 [R17+0x6000], R12 ;  /* 0x0060000c11007844 */ /* 0x0005e20000000200 */
[----:B------:R-:W-:Y:S01]  /*4280*/  FADD.FTZ R6, R49, R42 ;  /* 0x0000002a31067221 */ /* 0x000fe20000010000 */
[----:B------:R0:W-:Y:S06]  /*4290*/  MEMBAR.ALL.CTA ;  /* 0x0000000000007992 */ /* 0x0001ec0000008000 */
[----:B0-----:R-:W0:Y:S02]  /*42a0*/  FENCE.VIEW.ASYNC.S ;  /* 0x00000000000073c6 */ /* 0x001e240000000000 */
[----:B0-----:R-:W-:Y:S01]  /*42b0*/  NOP ;  /* 0x0000000000007918 */ /* 0x001fe20000000000 */
[----:B------:R-:W-:Y:S05]  /*42c0*/  @!P1 BRA `(.L_x_174) ;  /* 0x0000002800a09947 */ /* 0x000fea0003800000 */
[----:B------:R-:W-:Y:S01]  /*42d0*/  IMAD.MOV.U32 R4, RZ, RZ, R78 ;  /* 0x000000ffff047224 */ /* 0x000fe200078e004e */
[----:B------:R-:W-:Y:S01]  /*42e0*/  MOV R0, R47 ;  /* 0x0000002f00007202 */ /* 0x000fe20000000f00 */
[----:B------:R-:W-:Y:S01]  /*42f0*/  IMAD.MOV.U32 R7, RZ, RZ, R2 ;  /* 0x000000ffff077224 */ /* 0x000fe200078e0002 */
        /* <DEDUP_REMOVED lines=24> */
[----:B------:R-:W-:Y:S01]  /*4480*/  UMOV UR11, UR38 ;  /* 0x00000026000b7c82 */ /* 0x000fe20008000000 */
[----:B------:R-:W-:-:S05]  /*4490*/  ULDC UR10, c[0x0][0x9d8] ;  /* 0x00027600000a7ab9 */ /* 0x000fca0000000800 */
.L_x_185:
[----:B------:R-:W-:Y:S01]  /*44a0*/  ISETP.NE.AND P2, PT, RZ, UR40, PT ;  /* 0x00000028ff007c0c */ /* 0x000fe2000bf45270 */
[----:B------:R-:W-:-:S04]  /*44b0*/  UISETP.NE.AND UP0, UPT, UR11, 0x1, UPT ;  /* 0x000000010b00788c */ /* 0x000fc8000bf05270 */
[----:B------:R-:W-:-:S06]  /*44c0*/  USEL UR6, URZ, 0x1, UP0 ;  /* 0x000000013f067887 */ /* 0x000fcc0008000000 */
[----:B------:R-:W-:Y:S02]  /*44d0*/  LOP3.LUT R2, R7, UR6, RZ, 0x3c, !PT ;  /* 0x0000000607027c12 */ /* 0x000fe4000f8e3cff */
[----:B------:R-:W-:Y:S05]  /*44e0*/  @P2 BRA `(.L_x_175) ;  /* 0x0000000000342947 */ /* 0x000fea0003800000 */
[----:B------:R-:W-:Y:S05]  /*44f0*/  @!P0 BRA `(.L_x_176) ;  /* 0x0000000000048947 */ /* 0x000fea0003800000 */
[----:B------:R-:W-:Y:S01]  /*4500*/  BPT.TRAP 0x1 ;  /* 0x000000040000795c */ /* 0x000fe20000300000 */
.L_x_176:
[----:B------:R-:W-:Y:S01]  /*4510*/  UIADD3 UR6, UR11, 0x1, URZ ;  /* 0x000000010b067890 */ /* 0x000fe2000fffe03f */
[----:B--2---:R-:W-:-:S03]  /*4520*/  SHF.L.U32 R8, R2, 0x1f, RZ ;  /* 0x0000001f02087819 */ /* 0x004fc600000006ff */
[----:B------:R-:W-:-:S04]  /*4530*/  UISETP.NE.AND UP0, UPT, UR6, 0x2, UPT ;  /* 0x000000020600788c */ /* 0x000fc8000bf05270 */
[----:B------:R-:W-:-:S04]  /*4540*/  USEL UR6, UR6, URZ, UP0 ;  /* 0x0000003f06067287 */ /* 0x000fc80008000000 */
[----:B------:R-:W-:-:S09]  /*4550*/  ULEA UR6, UR6, UR41, 0x3 ;  /* 0x0000002906067291 */ /* 0x000fd2000f8e183f */
[----:B------:R0:W1:Y:S01]  /*4560*/  SYNCS.PHASECHK.TRANS64.TRYWAIT P1, [UR6+0x2d830], R8 ;  /* 0x02d83008ff0075a7 */ /* 0x0000620008020146 */
[----:B------:R-:W-:Y:S05]  /*4570*/  @!P0 BRA `(.L_x_177) ;  /* 0x0000000000048947 */ /* 0x000fea0003800000 */
[----:B------:R-:W-:Y:S01]  /*4580*/  BPT.TRAP 0x1 ;  /* 0x000000040000795c */ /* 0x000fe20000300000 */
.L_x_177:
[----:B-1----:R-:W-:Y:S05]  /*4590*/  @P1 BRA `(.L_x_175) ;  /* 0x0000000000081947 */ /* 0x002fea0003800000 */
[----:B------:R-:W1:Y:S02]  /*45a0*/  SYNCS.PHASECHK.TRANS64.TRYWAIT P1, [UR6+0x2d830], R8 ;  /* 0x02d83008ff0075a7 */ /* 0x000e640008020146 */
[----:B-1----:R-:W-:Y:S05]  /*45b0*/  @!P1 BRA `(.L_x_178) ;  /* 0x000000b000d89947 */ /* 0x002fea0003800000 */
.L_x_175:
[----:B-12---:R-:W1:Y:S01]  /*45c0*/  S2R R9, SR_TID.X ;  /* 0x0000000000097919 */ /* 0x006e620000002100 */
[----:B------:R-:W-:Y:S01]  /*45d0*/  UIADD3 UR38, UR11, 0x1, URZ ;  /* 0x000000010b267890 */ /* 0x000fe2000fffe03f */
[----:B------:R-:W-:Y:S01]  /*45e0*/  UMOV UR7, 0x80000020 ;  /* 0x8000002000077882 */ /* 0x000fe20000000000 */
[----:B------:R-:W-:Y:S02]  /*45f0*/  UMOV UR32, UR8 ;  /* 0x0000000800207c82 */ /* 0x000fe40008000000 */
[----:B------:R-:W-:Y:S01]  /*4600*/  UISETP.NE.AND UP0, UPT, UR38, 0x2, UPT ;  /* 0x000000022600788c */ /* 0x000fe2000bf05270 */
[----:B------:R-:W-:Y:S01]  /*4610*/  UMOV UR33, UR9 ;  /* 0x0000000900217c82 */ /* 0x000fe20008000000 */
[----:B------:R-:W-:Y:S02]  /*4620*/  UMOV UR35, 0x80000020 ;  /* 0x8000002000237882 */ /* 0x000fe40000000000 */
[----:B------:R-:W-:Y:S01]  /*4630*/  USEL UR38, UR38, URZ, UP0 ;  /* 0x0000003f26267287 */ /* 0x000fe20008000000 */
[----:B------:R-:W-:Y:S01]  /*4640*/  UMOV UR15, 0x80000020 ;  /* 0x80000020000f7882 */ /* 0x000fe20000000000 */
[----:B------:R-:W-:-:S02]  /*4650*/  UMOV UR19, 0x80000020 ;  /* 0x8000002000137882 */ /* 0x000fc40000000000 */
[----:B------:R-:W-:Y:S01]  /*4660*/  UIMAD UR6, UR38, 0x600, UR28 ;  /* 0x00000600260678a4 */ /* 0x000fe2000f8e021c */
[----:B------:R-:W-:Y:S01]  /*4670*/  UMOV UR23, 0x80000020 ;  /* 0x8000002000177882 */ /* 0x000fe20000000000 */
[----:B------:R-:W-:Y:S02]  /*4680*/  UMOV UR27, 0x80000020 ;  /* 0x80000020001b7882 */ /* 0x000fe40000000000 */
[----:B------:R-:W-:Y:S02]  /*4690*/  UIADD3 UR34, UR6, 0x2, URZ ;  /* 0x0000000206227890 */ /* 0x000fe4000fffe03f */
[----:B------:R-:W-:Y:S02]  /*46a0*/  UIADD3 UR14, UR6, 0x200, URZ ;  /* 0x00000200060e7890 */ /* 0x000fe4000fffe03f */
[----:B------:R-:W-:Y:S02]  /*46b0*/  UIADD3 UR18, UR6, 0x202, URZ ;  /* 0x0000020206127890 */ /* 0x000fe4000fffe03f */
[----:B------:R-:W-:-:S02]  /*46c0*/  UIADD3 UR22, UR6, 0x400, URZ ;  /* 0x0000040006167890 */ /* 0x000fc4000fffe03f */
[----:B------:R-:W-:Y:S01]  /*46d0*/  UIADD3 UR26, UR6, 0x402, URZ ;  /* 0x00000402061a7890 */ /* 0x000fe2000fffe03f */
[----:B-1----:R-:W-:-:S05]  /*46e0*/  SHF.R.U32.HI R9, RZ, 0x7, R9 ;  /* 0x00000007ff097819 */ /* 0x002fca0000011609 */
[----:B0-----:R-:W-:-:S05]  /*46f0*/  VIADD R8, R9, 0x8 ;  /* 0x0000000809087836 */ /* 0x001fca0000000000 */
[----:B------:R0:W-:Y:S06]  /*4700*/  BAR.SYNC.DEFER_BLOCKING R8, 0x100 ;  /* 0x000400080000751d */ /* 0x0001ec0000010000 */
[----:B------:R-:W-:-:S06]  /*4710*/  WARPGROUP.ARRIVE ;  /* 0x00000000000079c5 */ /* 0x000fcc0000000000 */
        /* <DEDUP_REMOVED lines=17> */
[----:B0-----:R-:W-:Y:S05]  /*4830*/  @P2 BRA `(.L_x_179) ;  /* 0x0000000000282947 */ /* 0x001fea0003800000 */
[----:B------:R-:W-:Y:S05]  /*4840*/  @!P0 BRA `(.L_x_180) ;  /* 0x0000000000048947 */ /* 0x000fea0003800000 */
[----:B------:R-:W-:Y:S01]  /*4850*/  BPT.TRAP 0x1 ;  /* 0x000000040000795c */ /* 0x000fe20000300000 */
.L_x_180:
[----:B------:R-:W-:Y:S01]  /*4860*/  ULEA UR6, UR11, UR41, 0x3 ;  /* 0x000000290b067291 */ /* 0x000fe2000f8e183f */
[----:B------:R-:W-:-:S08]  /*4870*/  SHF.L.U32 R7, R7, 0x1f, RZ ;  /* 0x0000001f07077819 */ /* 0x000fd000000006ff */
[----:B------:R0:W1:Y:S01]  /*4880*/  SYNCS.PHASECHK.TRANS64.TRYWAIT P1, [UR6+0x2d850], R7 ;  /* 0x02d85007ff0075a7 */ /* 0x0000620008020146 */
[----:B------:R-:W-:Y:S05]  /*4890*/  @!P0 BRA `(.L_x_181) ;  /* 0x0000000000048947 */ /* 0x000fea0003800000 */
[----:B------:R-:W-:Y:S01]  /*48a0*/  BPT.TRAP 0x1 ;  /* 0x000000040000795c */ /* 0x000fe20000300000 */
.L_x_181:
[----:B-1----:R-:W-:Y:S05]  /*48b0*/  @P1 BRA `(.L_x_179) ;  /* 0x0000000000081947 */ /* 0x002fea0003800000 */
[----:B------:R-:W1:Y:S02]  /*48c0*/  SYNCS.PHASECHK.TRANS64.TRYWAIT P1, [UR6+0x2d850], R7 ;  /* 0x02d85007ff0075a7 */ /* 0x000e640008020146 */
[----:B-1----:R-:W-:Y:S05]  /*48d0*/  @!P1 BRA `(.L_x_182) ;  /* 0x000000b000289947 */ /* 0x002fea0003800000 */
.L_x_179:
[----:B------:R-:W-:Y:S01]  /*48e0*/  UIADD3 UR6, UR41, 0x400, URZ ;  /* 0x0000040029067890 */ /* 0x000fe2000fffe03f */
[----:B------:R-:W-:Y:S01]  /*48f0*/  WARPGROUP.ARRIVE ;  /* 0x00000000000079c5 */ /* 0x000fe20000000000 */
[----:B------:R-:W-:-:S05]  /*4900*/  ULOP3.LUT UR7, UR39, 0x10000, URZ, 0xfc, !UPT ;  /* 0x0001000027077892 */ /* 0x000fca000f8efc3f */
[----:B------:R-:W1:Y:S01]  /*4910*/  S2R R9, SR_TID.X ;  /* 0x0000000000097919 */ /* 0x000e620000002100 */
[----:B------:R-:W-:Y:S01]  /*4920*/  USHF.R.U32.HI UR6, URZ, 0x4, UR6 ;  /* 0x000000043f067899 */ /* 0x000fe20008011606 */
[----:B------:R-:W-:Y:S01]  /*4930*/  UMOV UR33, 0x40000040 ;  /* 0x4000004000217882 */ /* 0x000fe20000000000 */
[----:B------:R-:W-:Y:S02]  /*4940*/  UMOV UR35, 0x80000020 ;  /* 0x8000002000237882 */ /* 0x000fe40000000000 */
[----:B------:R-:W-:Y:S01]  /*4950*/  ULOP3.LUT UR6, UR6, 0x3fff, URZ, 0xc0, !UPT ;  /* 0x00003fff06067892 */ /* 0x000fe2000f8ec03f */
[----:B------:R-:W-:-:S03]  /*4960*/  UMOV UR32, UR7 ;  /* 0x0000000700207c82 */ /* 0x000fc60008000000 */
        /* <DEDUP_REMOVED lines=8> */
[----:B-1----:R-:W-:Y:S02]  /*49f0*/  SHF.R.U32.HI R8, RZ, 0x7, R9 ;  /* 0x00000007ff087819 */ /* 0x002fe40000011609 */
[----:B------:R-:W-:-:S03]  /*4a00*/  ISETP.GE.U32.AND P1, PT, R9, 0x180, PT ;  /* 0x000001800900780c */ /* 0x000fc60003f26070 */
[----:B0-----:R-:W-:-:S05]  /*4a10*/  VIADD R7, R8, 0x9 ;  /* 0x0000000908077836 */ /* 0x001fca0000000000 */
[----:B------:R-:W-:Y:S01]  /*4a20*/  SEL R7, R7, 0x9, !P1 ;  /* 0x0000000907077807 */ /* 0x000fe20004800000 */
        /* <DEDUP_REMOVED lines=49> */
.L_x_183:
[----:B0-----:R-:W-:Y:S01]  /*4d40*/  FMUL.FTZ R7, R24, UR10 ;  /* 0x0000000a18077c20 */ /* 0x001fe20008410000 */
        /* <DEDUP_REMOVED lines=71> */
[----:B------:R-:W-:-:S04]  /*51c0*/  ULEA UR6, UR38, UR41, 0x3 ;  /* 0x0000002926067291 */ /* 0x000fc8000f8e183f */
[----:B------:R-:W-:Y:S02]  /*51d0*/  UIADD3 UR6, UR6, 0x2d840, URZ ;  /* 0x0002d84006067890 */ /* 0x000fe4000fffe03f */
[----:B------:R-:W0:Y:S01]  /*51e0*/  MUFU.TANH R28, R28 ;  /* 0x0000001c001c7308 */ /* 0x000e220000002400 */
[----:B-1----:R-:W-:Y:S01]  /*51f0*/  FMNMX.FTZ R48, R26, R45, !PT ;  /* 0x0000002d1a307209 */ /* 0x002fe20007810000 */
[----:B------:R-:W-:-:S06]  /*5200*/  UPRMT UR6, UR42, 0x654, UR6 ;  /* 0x000006542a067896 */ /* 0x000fcc0008000006 */
[----:B------:R-:W1:Y:S01]  /*5210*/  MUFU.TANH R29, R29 ;  /* 0x0000001d001d7308 */ /* 0x000e620000002400 */
[----:B--2---:R-:W-:Y:S02]  /*5220*/  FMNMX.FTZ R48, R27, R48, !PT ;  /* 0x000000301b307209 */ /* 0x004fe40007810000 */
[----:B------:R-:W-:Y:S05]  /*5230*/  SYNCS.ARRIVE.TRANS64.RED.A1T0 RZ, [UR6], RZ ;  /* 0x000000ffffff79a7 */ /* 0x000fea0008100406 */
        /* <DEDUP_REMOVED lines=26> */
[----:B------:R0:W3:Y:S01]  /*53e0*/  MUFU.TANH R49, R72 ;  /* 0x0000004800317308 */ /* 0x0000e20000002400 */
[----:B-1----:R-:W-:-:S07]  /*53f0*/  FMNMX.FTZ R61, R45, R61, !PT ;  /* 0x0000003d2d3d7209 */ /* 0x002fce0007810000 */
[----:B------:R1:W4:Y:S01]  /*5400*/  MUFU.TANH R52, R73 ;  /* 0x0000004900347308 */ /* 0x0003220000002400 */
[----:B--2---:R-:W-:Y:S01]  /*5410*/  FMNMX.FTZ R64, R48, R61, !PT ;  /* 0x0000003d30407209 */ /* 0x004fe20007810000 */
[----:B0-----:R-:W-:Y:S01]  /*5420*/  FMUL.FTZ R72, R75, UR10 ;  /* 0x0000000a4b487c20 */ /* 0x001fe20008410000 */
[----:B------:R-:W-:-:S05]  /*5430*/  FMUL.FTZ R75, R82, UR10 ;  /* 0x0000000a524b7c20 */ /* 0x000fca0008410000 */
[----:B------:R0:W2:Y:S01]  /*5440*/  MUFU.TANH R53, R76 ;  /* 0x0000004c00357308 */ /* 0x0000a20000002400 */
[----:B---3--:R-:W-:Y:S01]  /*5450*/  FMNMX.FTZ R64, R49, R64, !PT ;  /* 0x0000004031407209 */ /* 0x008fe20007810000 */
[----:B-1----:R-:W-:-:S06]  /*5460*/  FMUL.FTZ R73, R78, UR10 ;  /* 0x0000000a4e497c20 */ /* 0x002fcc0008410000 */
[----:B------:R1:W3:Y:S01]  /*5470*/  MUFU.TANH R56, R77 ;  /* 0x0000004d00387308 */ /* 0x0002e20000002400 */
[----:B----4-:R-:W-:Y:S01]  /*5480*/  FMNMX.FTZ R65, R52, R64, !PT ;  /* 0x0000004034417209 */ /* 0x010fe20007810000 */
[----:B0-----:R-:W-:-:S06]  /*5490*/  FMUL.FTZ R76, R83, UR10 ;  /* 0x0000000a534c7c20 */ /* 0x001fcc0008410000 */
[----:B------:R-:W0:Y:S01]  /*54a0*/  MUFU.TANH R57, R80 ;  /* 0x0000005000397308 */ /* 0x000e220000002400 */
[----:B--2---:R-:W-:Y:S01]  /*54b0*/  FMNMX.FTZ R65, R53, R65, !PT ;  /* 0x0000004135417209 */ /* 0x004fe20007810000 */
[----:B-1----:R-:W-:-:S06]  /*54c0*/  FMUL.FTZ R77, R86, UR10 ;  /* 0x0000000a564d7c20 */ /* 0x002fcc0008410000 */
[----:B------:R-:W1:Y:S01]  /*54d0*/  MUFU.TANH R60, R81 ;  /* 0x00000051003c7308 */ /* 0x000e620000002400 */
[----:B---3--:R-:W-:-:S07]  /*54e0*/  FMNMX.FTZ R65, R56, R65, !PT ;  /* 0x0000004138417209 */ /* 0x008fce0007810000 */
        /* <DEDUP_REMOVED lines=8> */
[----:B------:R-:W-:-:S04]  /*5570*/  FMUL.FTZ R65, R47, UR10 ;  /* 0x0000000a2f417c20 */ /* 0x000fc80008410000 */
[----:B------:R-:W0:Y:S02]  /*5580*/  SHFL.BFLY PT, R69, R68, 0x2, 0x1f ;  /* 0x0c401f0044457f89 */ /* 0x000e2400000e0000 */
[----:B------:R-:W3:Y:S08]  /*5590*/  MUFU.TANH R13, R13 ;  /* 0x0000000d000d7308 */ /* 0x000ef00000002400 */
[----:B------:R-:W4:Y:S08]  /*55a0*/  MUFU.TANH R14, R14 ;  /* 0x0000000e000e7308 */ /* 0x000f300000002400 */
[----:B------:R-:W5:Y:S01]  /*55b0*/  MUFU.TANH R21, R21 ;  /* 0x0000001500157308 */ /* 0x000f620000002400 */
[----:B0-----:R-:W-:-:S07]  /*55c0*/  FMNMX.FTZ R47, R68, R69, !PT ;  /* 0x00000045442f7209 */ /* 0x001fce0007810000 */
[----:B------:R-:W0:Y:S01]  /*55d0*/  MUFU.TANH R24, R24 ;  /* 0x0000001800187308 */ /* 0x000e220000002400 */
[----:B------:R-:W1:Y:S07]  /*55e0*/  SHFL.BFLY PT, R68, R47, 0x1, 0x1f ;  /* 0x0c201f002f447f89 */ /* 0x000e6e00000e0000 */
[----:B------:R-:W0:Y:S08]  /*55f0*/  MUFU.TANH R38, R38 ;  /* 0x0000002600267308 */ /* 0x000e300000002400 */
[----:B------:R-:W0:Y:S08]  /*5600*/  MUFU.TANH R39, R39 ;  /* 0x0000002700277308 */ /* 0x000e300000002400 */
[----:B------:R-:W0:Y:S01]  /*5610*/  MUFU.TANH R42, R42 ;  /* 0x0000002a002a7308 */ /* 0x000e220000002400 */
[----:B-1----:R-:W-:-:S02]  /*5620*/  FMNMX.FTZ R47, R47, R68, !PT ;  /* 0x000000442f2f7209 */ /* 0x002fc40007810000 */
[----:B------:R-:W-:-:S05]  /*5630*/  FMNMX.FTZ R68, R9, R4, !PT ;  /* 0x0000000409447209 */ /* 0x000fca0007810000 */
[----:B------:R-:W1:Y:S01]  /*5640*/  MUFU.TANH R43, R43 ;  /* 0x0000002b002b7308 */ /* 0x000e620000002400 */
[----:B--2---:R-:W-:Y:S01]  /*5650*/  FMNMX.FTZ R68, R10, R68, !PT ;  /* 0x000000440a447209 */ /* 0x004fe20007810000 */
[----:B------:R-:W-:-:S03]  /*5660*/  FADD.FTZ R80, -R47, R0 ;  /* 0x000000002f507221 */ /* 0x000fc60000010100 */
[----:B---3--:R-:W-:-:S03]  /*5670*/  FMNMX.FTZ R68, R13, R68, !PT ;  /* 0x000000440d447209 */ /* 0x008fc60007810000 */
[----:B------:R-:W2:Y:S01]  /*5680*/  MUFU.TANH R46, R46 ;  /* 0x0000002e002e7308 */ /* 0x000ea20000002400 */
[----:B----4-:R-:W-:-:S04]  /*5690*/  FMNMX.FTZ R68, R14, R68, !PT ;  /* 0x000000440e447209 */ /* 0x010fc80007810000 */
[----:B-----5:R-:W-:-:S03]  /*56a0*/  FMNMX.FTZ R68, R21, R68, !PT ;  /* 0x0000004415447209 */ /* 0x020fc60007810000 */
[----:B------:R-:W3:Y:S01]  /*56b0*/  MUFU.TANH R65, R65 ;  /* 0x0000004100417308 */ /* 0x000ee20000002400 */
[----:B0-----:R-:W-:-:S04]  /*56c0*/  FMNMX.FTZ R68, R24, R68, !PT ;  /* 0x0000004418447209 */ /* 0x001fc80007810000 */
[----:B------:R-:W-:-:S03]  /*56d0*/  FMNMX.FTZ R68, R38, R68, !PT ;  /* 0x0000004426447209 */ /* 0x000fc60007810000 */
[----:B------:R-:W0:Y:S01]  /*56e0*/  MUFU.TANH R50, R50 ;  /* 0x0000003200327308 */ /* 0x000e220000002400 */
[----:B------:R-:W-:-:S04]  /*56f0*/  FMNMX.FTZ R68, R39, R68, !PT ;  /* 0x0000004427447209 */ /* 0x000fc80007810000 */
[----:B------:R-:W-:-:S03]  /*5700*/  FMNMX.FTZ R69, R42, R68, !PT ;  /* 0x000000442a457209 */ /* 0x000fc60007810000 */
[----:B------:R-:W4:Y:S01]  /*5710*/  MUFU.TANH R51, R51 ;  /* 0x0000003300337308 */ /* 0x000f220000002400 */
[----:B-1----:R-:W-:-:S07]  /*5720*/  FMNMX.FTZ R69, R43, R69, !PT ;  /* 0x000000452b457209 */ /* 0x002fce0007810000 */
[----:B------:R-:W1:Y:S08]  /*5730*/  MUFU.TANH R54, R54 ;  /* 0x0000003600367308 */ /* 0x000e700000002400 */
[----:B------:R2:W-:Y:S08]  /*5740*/  MUFU.TANH R68, R70 ;  /* 0x0000004600447308 */ /* 0x0005f00000002400 */
[----:B------:R-:W5:Y:S01]  /*5750*/  MUFU.TANH R55, R55 ;  /* 0x0000003700377308 */ /* 0x000f620000002400 */
[----:B--2---:R-:W-:-:S04]  /*5760*/  FMNMX.FTZ R70, R46, R69, !PT ;  /* 0x000000452e467209 */ /* 0x004fc80007810000 */
[----:B---3--:R-:W-:-:S03]  /*5770*/  FMNMX.FTZ R70, R65, R70, !PT ;  /* 0x0000004641467209 */ /* 0x008fc60007810000 */
[----:B------:R-:W2:Y:S08]  /*5780*/  MUFU.TANH R58, R58 ;  /* 0x0000003a003a7308 */ /* 0x000eb00000002400 */
[----:B------:R0:W-:Y:S08]  /*5790*/  MUFU.TANH R69, R71 ;  /* 0x0000004700457308 */ /* 0x0001f00000002400 */
[----:B------:R-:W3:Y:S01]  /*57a0*/  MUFU.TANH R59, R59 ;  /* 0x0000003b003b7308 */ /* 0x000ee20000002400 */
[----:B0-----:R-:W-:-:S04]  /*57b0*/  FMNMX.FTZ R71, R50, R70, !PT ;  /* 0x0000004632477209 */ /* 0x001fc80007810000 */
[----:B----4-:R-:W-:-:S03]  /*57c0*/  FMNMX.FTZ R71, R51, R71, !PT ;  /* 0x0000004733477209 */ /* 0x010fc60007810000 */
[----:B------:R-:W0:Y:S01]  /*57d0*/  MUFU.TANH R62, R62 ;  /* 0x0000003e003e7308 */ /* 0x000e220000002400 */
[----:B-1----:R-:W-:-:S04]  /*57e0*/  FMNMX.FTZ R71, R54, R71, !PT ;  /* 0x0000004736477209 */ /* 0x002fc80007810000 */
[----:B-----5:R-:W-:-:S03]  /*57f0*/  FMNMX.FTZ R71, R55, R71, !PT ;  /* 0x0000004737477209 */ /* 0x020fc60007810000 */
[----:B------:R-:W1:Y:S01]  /*5800*/  MUFU.TANH R63, R63 ;  /* 0x0000003f003f7308 */ /* 0x000e620000002400 */
[----:B--2---:R-:W-:-:S04]  /*5810*/  FMNMX.FTZ R71, R58, R71, !PT ;  /* 0x000000473a477209 */ /* 0x004fc80007810000 */
[----:B---3--:R-:W-:-:S03]  /*5820*/  FMNMX.FTZ R71, R59, R71, !PT ;  /* 0x000000473b477209 */ /* 0x008fc60007810000 */
[----:B------:R-:W2:Y:S01]  /*5830*/  MUFU.TANH R66, R66 ;  /* 0x0000004200427308 */ /* 0x000ea20000002400 */
[----:B0-----:R-:W-:-:S07]  /*5840*/  FMNMX.FTZ R71, R62, R71, !PT ;  /* 0x000000473e477209 */ /* 0x001fce0007810000 */
[----:B------:R-:W0:Y:S01]  /*5850*/  MUFU.TANH R67, R67 ;  /* 0x0000004300437308 */ /* 0x000e220000002400 */
[----:B-1----:R-:W-:-:S07]  /*5860*/  FMNMX.FTZ R71, R63, R71, !PT ;  /* 0x000000473f477209 */ /* 0x002fce0007810000 */
[----:B------:R1:W3:Y:S01]  /*5870*/  MUFU.TANH R70, R74 ;  /* 0x0000004a00467308 */ /* 0x0002e20000002400 */
[----:B--2---:R-:W-:-:S07]  /*5880*/  FMNMX.FTZ R71, R66, R71, !PT ;  /* 0x0000004742477209 */ /* 0x004fce0007810000 */
[----:B------:R-:W2:Y:S01]  /*5890*/  MUFU.TANH R72, R72 ;  /* 0x0000004800487308 */ /* 0x000ea20000002400 */
[----:B0-----:R-:W-:Y:S01]  /*58a0*/  FMNMX.FTZ R71, R67, R71, !PT ;  /* 0x0000004743477209 */ /* 0x001fe20007810000 */
[----:B-1----:R-:W-:Y:S01]  /*58b0*/  FMUL.FTZ R74, R79, UR10 ;  /* 0x0000000a4f4a7c20 */ /* 0x002fe20008410000 */
[----:B------:R-:W-:Y:S02]  /*58c0*/  FMUL.FTZ R79, R87, UR10 ;  /* 0x0000000a574f7c20 */ /* 0x000fe40008410000 */
[----:B------:R-:W-:-:S03]  /*58d0*/  FMNMX.FTZ R71, R68, R71, !PT ;  /* 0x0000004744477209 */ /* 0x000fc60007810000 */
[----:B------:R-:W0:Y:S01]  /*58e0*/  MUFU.TANH R73, R73 ;  /* 0x0000004900497308 */ /* 0x000e220000002400 */
[----:B------:R-:W-:-:S04]  /*58f0*/  FMNMX.FTZ R71, R69, R71, !PT ;  /* 0x0000004745477209 */ /* 0x000fc80007810000 */
[----:B---3--:R-:W-:-:S03]  /*5900*/  FMNMX.FTZ R71, R70, R71, !PT ;  /* 0x0000004746477209 */ /* 0x008fc60007810000 */
        /* <DEDUP_REMOVED lines=9> */
[----:B0-----:R-:W-:-:S04]  /*59a0*/  FMNMX.FTZ R71, R76, R71, !PT ;  /* 0x000000474c477209 */ /* 0x001fc80007810000 */
[----:B-1----:R-:W-:-:S04]  /*59b0*/  FMNMX.FTZ R71, R77, R71, !PT ;  /* 0x000000474d477209 */ /* 0x002fc80007810000 */
[----:B--2---:R-:W-:-:S05]  /*59c0*/  FMNMX.FTZ R71, R79, R71, !PT ;  /* 0x000000474f477209 */ /* 0x004fca0007810000 */
[----:B------:R-:W0:Y:S02]  /*59d0*/  SHFL.BFLY PT, R78, R71, 0x2, 0x1f ;  /* 0x0c401f00474e7f89 */ /* 0x000e2400000e0000 */
[----:B0-----:R-:W-:-:S05]  /*59e0*/  FMNMX.FTZ R78, R71, R78, !PT ;  /* 0x0000004e474e7209 */ /* 0x001fca0007810000 */
[----:B------:R-:W0:Y:S02]  /*59f0*/  SHFL.BFLY PT, R71, R78, 0x1, 0x1f ;  /* 0x0c201f004e477f89 */ /* 0x000e2400000e0000 */
[----:B0-----:R-:W-:Y:S02]  /*5a00*/  FMNMX.FTZ R78, R78, R71, !PT ;  /* 0x000000474e4e7209 */ /* 0x001fe40007810000 */
[----:B------:R-:W0:Y:S03]  /*5a10*/  LDC R71, c[0x0][0x988] ;  /* 0x00026200ff477b82 */ /* 0x000e260000000800 */
[----:B------:R-:W-:Y:S01]  /*5a20*/  FADD.FTZ R81, -R78, R4 ;  /* 0x000000044e517221 */ /* 0x000fe20000010100 */
[-C--:B0-----:R-:W-:Y:S01]  /*5a30*/  FMUL.FTZ R0, R47, R71.reuse ;  /* 0x000000472f007220 */ /* 0x081fe20000410000 */
[-C--:B------:R-:W-:Y:S02]  /*5a40*/  FMUL.FTZ R4, R80, R71.reuse ;  /* 0x0000004750047220 */ /* 0x080fe40000410000 */
[-C--:B------:R-:W-:Y:S01]  /*5a50*/  FMUL.FTZ R81, R81, R71.reuse ;  /* 0x0000004751517220 */ /* 0x080fe20000410000 */
[-CC-:B------:R-:W-:Y:S01]  /*5a60*/  FFMA.FTZ R7, R7, R71.reuse, -R0.reuse ;  /* 0x0000004707077223 */ /* 0x180fe20000010800 */
        /* <DEDUP_REMOVED lines=30> */
[-C--:B------:R-:W-:Y:S01]  /*5c50*/  FFMA.FTZ R0, R64, R71.reuse, -R0 ;  /* 0x0000004740007223 */ /* 0x080fe20000010800 */
[-C--:B------:R-:W-:Y:S01]  /*5c60*/  FMUL.FTZ R64, R78, R71.reuse ;  /* 0x000000474e407220 */ /* 0x080fe20000410000 */
[----:B------:R-:W-:Y:S03]  /*5c70*/  MUFU.EX2 R4, R4 ;  /* 0x0000000400047308 */ /* 0x000fe60000000800 */
[-CC-:B------:R-:W-:Y:S01]  /*5c80*/  FFMA.FTZ R9, R9, R71.reuse, -R64.reuse ;  /* 0x0000004709097223 */ /* 0x180fe20000010840 */
[-CC-:B------:R-:W-:Y:S01]  /*5c90*/  FFMA.FTZ R10, R10, R71.reuse, -R64.reuse ;  /* 0x000000470a0a7223 */ /* 0x180fe20000010840 */
[-CC-:B------:R-:W-:Y:S01]  /*5ca0*/  FFMA.FTZ R13, R13, R71.reuse, -R64.reuse ;  /* 0x000000470d0d7223 */ /* 0x180fe20000010840 */
[-CC-:B------:R-:W-:Y:S01]  /*5cb0*/  FFMA.FTZ R14, R14, R71.reuse, -R64.reuse ;  /* 0x000000470e0e7223 */ /* 0x180fe20000010840 */
[-CC-:B------:R-:W-:Y:S01]  /*5cc0*/  FFMA.FTZ R21, R21, R71.reuse, -R64.reuse ;  /* 0x0000004715157223 */ /* 0x180fe20000010840 */
[----:B------:R-:W-:Y:S01]  /*5cd0*/  MUFU.EX2 R49, R81 ;  /* 0x0000005100317308 */ /* 0x000fe20000000800 */
[-CC-:B------:R-:W-:Y:S01]  /*5ce0*/  FFMA.FTZ R24, R24, R71.reuse, -R64.reuse ;  /* 0x0000004718187223 */ /* 0x180fe20000010840 */
[-CC-:B------:R-:W-:Y:S01]  /*5cf0*/  FFMA.FTZ R38, R38, R71.reuse, -R64.reuse ;  /* 0x0000004726267223 */ /* 0x180fe20000010840 */
[-CC-:B------:R-:W-:Y:S01]  /*5d00*/  FFMA.FTZ R39, R39, R71.reuse, -R64.reuse ;  /* 0x0000004727277223 */ /* 0x180fe20000010840 */
[-CC-:B------:R-:W-:Y:S01]  /*5d10*/  FFMA.FTZ R42, R42, R71.reuse, -R64.reuse ;  /* 0x000000472a2a7223 */ /* 0x180fe20000010840 */
[-CC-:B------:R-:W-:Y:S01]  /*5d20*/  FFMA.FTZ R43, R43, R71.reuse, -R64.reuse ;  /* 0x000000472b2b7223 */ /* 0x180fe20000010840 */
[-CC-:B------:R-:W-:Y:S01]  /*5d30*/  FFMA.FTZ R46, R46, R71.reuse, -R64.reuse ;  /* 0x000000472e2e7223 */ /* 0x180fe20000010840 */
[-CC-:B------:R-:W-:Y:S01]  /*5d40*/  FFMA.FTZ R65, R65, R71.reuse, -R64.reuse ;  /* 0x0000004741417223 */ /* 0x180fe20000010840 */
[----:B------:R-:W0:Y:S01]  /*5d50*/  MUFU.EX2 R7, R7 ;  /* 0x0000000700077308 */ /* 0x000e220000000800 */
[-CC-:B------:R-:W-:Y:S01]  /*5d60*/  FFMA.FTZ R50, R50, R71.reuse, -R64.reuse ;  /* 0x0000004732327223 */ /* 0x180fe20000010840 */
[-CC-:B------:R-:W-:Y:S01]  /*5d70*/  FFMA.FTZ R51, R51, R71.reuse, -R64.reuse ;  /* 0x0000004733337223 */ /* 0x180fe20000010840 */
[-CC-:B------:R-:W-:Y:S01]  /*5d80*/  FFMA.FTZ R54, R54, R71.reuse, -R64.reuse ;  /* 0x0000004736367223 */ /* 0x180fe20000010840 */
[-CC-:B------:R-:W-:Y:S01]  /*5d90*/  FFMA.FTZ R55, R55, R71.reuse, -R64.reuse ;  /* 0x0000004737377223 */ /* 0x180fe20000010840 */
[-CC-:B------:R-:W-:Y:S01]  /*5da0*/  FFMA.FTZ R58, R58, R71.reuse, -R64.reuse ;  /* 0x000000473a3a7223 */ /* 0x180fe20000010840 */
[-CC-:B------:R-:W-:Y:S01]  /*5db0*/  FFMA.FTZ R59, R59, R71.reuse, -R64.reuse ;  /* 0x000000473b3b7223 */ /* 0x180fe20000010840 */
[-CC-:B------:R-:W-:Y:S01]  /*5dc0*/  FFMA.FTZ R62, R62, R71.reuse, -R64.reuse ;  /* 0x000000473e3e7223 */ /* 0x180fe20000010840 */
[----:B------:R-:W1:Y:S01]  /*5dd0*/  MUFU.EX2 R9, R9 ;  /* 0x0000000900097308 */ /* 0x000e620000000800 */
[-CC-:B------:R-:W-:Y:S01]  /*5de0*/  FFMA.FTZ R63, R63, R71.reuse, -R64.reuse ;  /* 0x000000473f3f7223 */ /* 0x180fe20000010840 */
[-CC-:B------:R-:W-:Y:S01]  /*5df0*/  FFMA.FTZ R66, R66, R71.reuse, -R64.reuse ;  /* 0x0000004742427223 */ /* 0x180fe20000010840 */
[-CC-:B------:R-:W-:Y:S01]  /*5e00*/  FFMA.FTZ R67, R67, R71.reuse, -R64.reuse ;  /* 0x0000004743437223 */ /* 0x180fe20000010840 */
[-CC-:B------:R-:W-:Y:S01]  /*5e10*/  FFMA.FTZ R68, R68, R71.reuse, -R64.reuse ;  /* 0x0000004744447223 */ /* 0x180fe20000010840 */
[-CC-:B------:R-:W-:Y:S01]  /*5e20*/  FFMA.FTZ R69, R69, R71.reuse, -R64.reuse ;  /* 0x0000004745457223 */ /* 0x180fe20000010840 */
[-CC-:B------:R-:W-:Y:S01]  /*5e30*/  FFMA.FTZ R70, R70, R71.reuse, -R64.reuse ;  /* 0x0000004746467223 */ /* 0x180fe20000010840 */
[--C-:B------:R-:W-:Y:S01]  /*5e40*/  FFMA.FTZ R72, R72, R71, -R64.reuse ;  /* 0x0000004748487223 */ /* 0x100fe20000010840 */
[----:B------:R-:W2:Y:S01]  /*5e50*/  MUFU.EX2 R8, R8 ;  /* 0x0000000800087308 */ /* 0x000ea20000000800 */
[----:B0-----:R-:W-:Y:S01]  /*5e60*/  FFMA.FTZ R5, R4, R5, R7 ;  /* 0x0000000504057223 */ /* 0x001fe20000010007 */
[-CC-:B------:R-:W-:Y:S01]  /*5e70*/  FFMA.FTZ R73, R73, R71.reuse, -R64.reuse ;  /* 0x0000004749497223 */ /* 0x180fe20000010840 */
[-CC-:B------:R-:W-:Y:S01]  /*5e80*/  FFMA.FTZ R74, R74, R71.reuse, -R64.reuse ;  /* 0x000000474a4a7223 */ /* 0x180fe20000010840 */
[-CC-:B------:R-:W-:Y:S01]  /*5e90*/  FFMA.FTZ R75, R75, R71.reuse, -R64.reuse ;  /* 0x000000474b4b7223 */ /* 0x180fe20000010840 */
[-CC-:B------:R-:W-:Y:S01]  /*5ea0*/  FFMA.FTZ R76, R76, R71.reuse, -R64.reuse ;  /* 0x000000474c4c7223 */ /* 0x180fe20000010840 */
[-CC-:B------:R-:W-:Y:S01]  /*5eb0*/  FFMA.FTZ R77, R77, R71.reuse, -R64.reuse ;  /* 0x000000474d4d7223 */ /* 0x180fe20000010840 */
[----:B------:R-:W-:Y:S01]  /*5ec0*/  FFMA.FTZ R64, R79, R71, -R64 ;  /* 0x000000474f407223 */ /* 0x000fe20000010840 */
[----:B------:R-:W0:Y:S01]  /*5ed0*/  MUFU.EX2 R10, R10 ;  /* 0x0000000a000a7308 */ /* 0x000e220000000800 */
[----:B-1----:R-:W-:-:S07]  /*5ee0*/  FFMA.FTZ R6, R49, R6, R9 ;  /* 0x0000000631067223 */ /* 0x002fce0000010009 */
[----:B------:R-:W1:Y:S01]  /*5ef0*/  MUFU.EX2 R11, R11 ;  /* 0x0000000b000b7308 */ /* 0x000e620000000800 */
[----:B--2---:R-:W-:-:S07]  /*5f00*/  FADD.FTZ R5, R8, R5 ;  /* 0x0000000508057221 */ /* 0x004fce0000010000 */
[----:B------:R-:W2:Y:S01]  /*5f10*/  MUFU.EX2 R13, R13 ;  /* 0x0000000d000d7308 */ /* 0x000ea20000000800 */
[----:B0-----:R-:W-:-:S07]  /*5f20*/  FADD.FTZ R6, R10, R6 ;  /* 0x000000060a067221 */ /* 0x001fce0000010000 */
[----:B------:R-:W0:Y:S01]  /*5f30*/  MUFU.EX2 R12, R12 ;  /* 0x0000000c000c7308 */ /* 0x000e220000000800 */
[----:B-1----:R-:W-:-:S07]  /*5f40*/  FADD.FTZ R5, R11, R5 ;  /* 0x000000050b057221 */ /* 0x002fce0000010000 */
        /* <DEDUP_REMOVED lines=113> */
[----:B-1----:R-:W-:Y:S01]  /*6660*/  FADD.FTZ R6, R77, R6 ;  /* 0x000000064d067221 */ /* 0x002fe20000010000 */
[----:B--2---:R-:W-:-:S03]  /*6670*/  FADD.FTZ R5, R0, R5 ;  /* 0x0000000500057221 */ /* 0x004fc60000010000 */
[----:B0-----:R-:W-:Y:S01]  /*6680*/  FADD.FTZ R6, R64, R6 ;  /* 0x0000000640067221 */ /* 0x001fe20000010000 */
[----:B------:R-:W-:Y:S06]  /*6690*/  @!P0 BRA `(.L_x_184) ;  /* 0x0000000000048947 */ /* 0x000fec0003800000 */
[----:B------:R-:W-:Y:S01]  /*66a0*/  BPT.TRAP 0x1 ;  /* 0x000000040000795c */ /* 0x000fe20000300000 */
.L_x_184:
[----:B------:R-:W-:Y:S01]  /*66b0*/  ULEA UR6, UR11, UR41, 0x3 ;  /* 0x000000290b067291 */ /* 0x000fe2000f8e183f */
[----:B------:R-:W-:Y:S01]  /*66c0*/  F2FP.F16.F32.PACK_AB R9, R10, R9 ;  /* 0x000000090a09723e */ /* 0x000fe200000000ff */
[-C--:B------:R-:W-:Y:S01]  /*66d0*/  FMUL.FTZ R88, R88, R4.reuse ;  /* 0x0000000458587220 */ /* 0x080fe20000410000 */
        /* <DEDUP_REMOVED lines=11> */
[----:B------:R-:W-:Y:S01]  /*6790*/  FMUL.FTZ R93, R93, R4 ;  /* 0x000000045d5d7220 */ /* 0x000fe20000410000 */
        /* <DEDUP_REMOVED lines=11> */
[----:B------:R-:W-:Y:S01]  /*6850*/  FMUL.FTZ R100, R100, R4 ;  /* 0x0000000464647220 */ /* 0x000fe20000410000 */
[----:B------:R-:W-:Y:S01]  /*6860*/  F2FP.F16.F32.PACK_AB R29, R51, R50 ;  /* 0x00000032331d723e */ /* 0x000fe200000000ff */
[----:B------:R2:W-:Y:S01]  /*6870*/  STSM.16.M88.4 [R18], R24 ;  /* 0x0000001812007844 */ /* 0x0005e20000000200 */
[----:B------:R-:W-:Y:S01]  /*6880*/  F2FP.F16.F32.PACK_AB R30, R34, R33 ;  /* 0x00000021221e723e */ /* 0x000fe200000000ff */
[----:B------:R-:W-:Y:S01]  /*6890*/  FMUL.FTZ R101, R101, R4 ;  /* 0x0000000465657220 */ /* 0x000fe20000410000 */
[----:B------:R-:W-:Y:S01]  /*68a0*/  F2FP.F16.F32.PACK_AB R31, R55, R54 ;  /* 0x00000036371f723e */ /* 0x000fe200000000ff */
[----:B------:R-:W-:Y:S01]  /*68b0*/  FMUL.FTZ R104, R104, R4 ;  /* 0x0000000468687220 */ /* 0x000fe20000410000 */
[----:B------:R-:W-:Y:S01]  /*68c0*/  F2FP.F16.F32.PACK_AB R80, R52, R80 ;  /* 0x000000503450723e */ /* 0x000fe200000000ff */
[----:B------:R-:W-:Y:S01]  /*68d0*/  FMUL.FTZ R105, R105, R4 ;  /* 0x0000000469697220 */ /* 0x000fe20000410000 */
[----:B------:R-:W-:Y:S01]  /*68e0*/  F2FP.F16.F32.PACK_AB R81, R72, R70 ;  /* 0x000000464851723e */ /* 0x000fe200000000ff */
[----:B------:R3:W-:Y:S01]  /*68f0*/  STSM.16.M88.4 [R17], R28 ;  /* 0x0000001c11007844 */ /* 0x0007e20000000200 */
[----:B0-----:R-:W-:Y:S01]  /*6900*/  F2FP.F16.F32.PACK_AB R8, R36, R35 ;  /* 0x000000232408723e */ /* 0x001fe200000000ff */
[----:B------:R-:W-:Y:S01]  /*6910*/  FMUL.FTZ R108, R108, R4 ;  /* 0x000000046c6c7220 */ /* 0x000fe20000410000 */
[----:B------:R-:W-:Y:S01]  /*6920*/  F2FP.F16.F32.PACK_AB R9, R59, R58 ;  /* 0x0000003a3b09723e */ /* 0x000fe200000000ff */
[-C--:B------:R-:W-:Y:S01]  /*6930*/  FMUL.FTZ R109, R109, R4.reuse ;  /* 0x000000046d6d7220 */ /* 0x080fe20000410000 */
[----:B------:R-:W-:Y:S01]  /*6940*/  F2FP.F16.F32.PACK_AB R10, R40, R37 ;  /* 0x00000025280a723e */ /* 0x000fe200000000ff */
[----:B------:R-:W-:Y:S01]  /*6950*/  FMUL.FTZ R112, R112, R4 ;  /* 0x0000000470707220 */ /* 0x000fe20000410000 */
[----:B------:R-:W-:Y:S01]  /*6960*/  F2FP.F16.F32.PACK_AB R11, R63, R62 ;  /* 0x0000003e3f0b723e */ /* 0x000fe200000000ff */
[-C--:B------:R-:W-:Y:S01]  /*6970*/  FMUL.FTZ R113, R113, R4.reuse ;  /* 0x0000000471717220 */ /* 0x080fe20000410000 */
[----:B-1----:R-:W-:Y:S01]  /*6980*/  F2FP.F16.F32.PACK_AB R12, R44, R41 ;  /* 0x000000292c0c723e */ /* 0x002fe200000000ff */
[----:B------:R-:W-:Y:S01]  /*6990*/  FMUL.FTZ R116, R116, R4 ;  /* 0x0000000474747220 */ /* 0x000fe20000410000 */
[----:B------:R-:W-:Y:S01]  /*69a0*/  F2FP.F16.F32.PACK_AB R13, R67, R66 ;  /* 0x00000042430d723e */ /* 0x000fe200000000ff */
[----:B------:R3:W-:Y:S01]  /*69b0*/  STSM.16.M88.4 [R16+0x27800], R8 ;  /* 0x0278000810007844 */ /* 0x0007e20000000200 */
[----:B------:R-:W-:Y:S01]  /*69c0*/  F2FP.F16.F32.PACK_AB R14, R48, R45 ;  /* 0x0000002d300e723e */ /* 0x000fe200000000ff */
[----:B------:R-:W-:Y:S01]  /*69d0*/  FMUL.FTZ R117, R117, R4 ;  /* 0x0000000475757220 */ /* 0x000fe20000410000 */
[----:B------:R-:W-:Y:S01]  /*69e0*/  F2FP.F16.F32.PACK_AB R15, R69, R68 ;  /* 0x00000044450f723e */ /* 0x000fe200000000ff */
[-C--:B------:R-:W-:Y:S01]  /*69f0*/  FMUL.FTZ R120, R120, R4.reuse ;  /* 0x0000000478787220 */ /* 0x080fe20000410000 */
[----:B------:R-:W-:Y:S01]  /*6a00*/  F2FP.F16.F32.PACK_AB R82, R56, R53 ;  /* 0x000000353852723e */ /* 0x000fe200000000ff */
[-C--:B------:R-:W-:Y:S01]  /*6a10*/  FMUL.FTZ R121, R121, R4.reuse ;  /* 0x0000000479797220 */ /* 0x080fe20000410000 */
[----:B------:R-:W-:Y:S01]  /*6a20*/  F2FP.F16.F32.PACK_AB R83, R74, R73 ;  /* 0x000000494a53723e */ /* 0x000fe200000000ff */
[----:B------:R3:W-:Y:S01]  /*6a30*/  STSM.16.M88.4 [R136], R12 ;  /* 0x0000000c88007844 */ /* 0x0007e20000000200 */
[----:B--2---:R-:W-:Y:S01]  /*6a40*/  F2FP.F16.F32.PACK_AB R24, R60, R57 ;  /* 0x000000393c18723e */ /* 0x004fe200000000ff */
[-C--:B------:R-:W-:Y:S01]  /*6a50*/  FMUL.FTZ R124, R124, R4.reuse ;  /* 0x000000047c7c7220 */ /* 0x080fe20000410000 */
[----:B------:R-:W-:Y:S01]  /*6a60*/  F2FP.F16.F32.PACK_AB R25, R76, R75 ;  /* 0x0000004b4c19723e */ /* 0x000fe200000000ff */
[----:B------:R3:W-:Y:S01]  /*6a70*/  STSM.16.M88.4 [R18+0x6000], R80 ;  /* 0x0060005012007844 */ /* 0x0007e20000000200 */
[----:B------:R-:W-:Y:S01]  /*6a80*/  F2FP.F16.F32.PACK_AB R26, R0, R61 ;  /* 0x0000003d001a723e */ /* 0x000fe200000000ff */
[-C--:B------:R-:W-:Y:S01]  /*6a90*/  FMUL.FTZ R125, R125, R4.reuse ;  /* 0x000000047d7d7220 */ /* 0x080fe20000410000 */
[----:B------:R-:W-:Y:S01]  /*6aa0*/  F2FP.F16.F32.PACK_AB R27, R64, R77 ;  /* 0x0000004d401b723e */ /* 0x000fe200000000ff */
[----:B------:R-:W-:Y:S01]  /*6ab0*/  FMUL.FTZ R128, R128, R4 ;  /* 0x0000000480807220 */ /* 0x000fe20000410000 */
[----:B------:R-:W-:Y:S01]  /*6ac0*/  ISETP.GT.AND P1, PT, R3, R22, PT ;  /* 0x000000160300720c */ /* 0x000fe20003f24270 */
[-C--:B------:R-:W-:Y:S01]  /*6ad0*/  FMUL.FTZ R129, R129, R4.reuse ;  /* 0x0000000481817220 */ /* 0x080fe20000410000 */
[-C--:B------:R-:W-:Y:S01]  /*6ae0*/  FMUL.FTZ R132, R132, R4.reuse ;  /* 0x0000000484847220 */ /* 0x080fe20000410000 */
[----:B------:R3:W-:Y:S01]  /*6af0*/  STSM.16.M88.4 [R17+0x6000], R24 ;  /* 0x0060001811007844 */ /* 0x0007e20000000200 */
[----:B------:R-:W-:Y:S01]  /*6b00*/  FMUL.FTZ R133, R133, R4 ;  /* 0x0000000485857220 */ /* 0x000fe20000410000 */
[-C--:B------:R-:W-:Y:S01]  /*6b10*/  FMUL.FTZ R90, R90, R49.reuse ;  /* 0x000000315a5a7220 */ /* 0x080fe20000410000 */
[-C--:B------:R-:W-:Y:S01]  /*6b20*/  FMUL.FTZ R91, R91, R49.reuse ;  /* 0x000000315b5b7220 */ /* 0x080fe20000410000 */
[----:B------:R-:W-:Y:S01]  /*6b30*/  @!PT LDS RZ, [RZ] ;  /* 0x00000000fffff984 */ /* 0x000fe20000000800 */
[----:B------:R-:W-:Y:S01]  /*6b40*/  @!PT LDS RZ, [RZ] ;  /* 0x00000000fffff984 */ /* 0x000fe20000000800 */
[----:B------:R-:W-:Y:S01]  /*6b50*/  @!PT LDS RZ, [RZ] ;  /* 0x00000000fffff984 */ /* 0x000fe20000000800 */
[----:B------:R-:W-:Y:S01]  /*6b60*/  @!PT LDS RZ, [RZ] ;  /* 0x00000000fffff984 */ /* 0x000fe20000000800 */
[----:B------:R0:W-:Y:S06]  /*6b70*/  MEMBAR.ALL.CTA ;  /* 0x0000000000007992 */ /* 0x0001ec0000008000 */
[----:B0-----:R-:W0:Y:S01]  /*6b80*/  FENCE.VIEW.ASYNC.S ;  /* 0x00000000000073c6 */ /* 0x001e220000000000 */
        /* <DEDUP_REMOVED lines=22> */
[----:B------:R-:W-:-:S02]  /*6cf0*/  VIADD R3, R3, 0xffffffff ;  /* 0xffffffff03037836 */ /* 0x000fc40000000000 */
[----:B------:R-:W-:Y:S02]  /*6d00*/  IMAD.MOV.U32 R4, RZ, RZ, R78 ;  /* 0x000000ffff047224 */ /* 0x000fe400078e004e */
[----:B------:R-:W-:Y:S02]  /*6d10*/  IMAD.MOV.U32 R0, RZ, RZ, R47 ;  /* 0x000000ffff007224 */ /* 0x000fe400078e002f */
[----:B------:R-:W-:Y:S01]  /*6d20*/  IMAD.MOV.U32 R7, RZ, RZ, R2 ;  /* 0x000000ffff077224 */ /* 0x000fe200078e0002 */
[----:B0-----:R-:W-:Y:S01]  /*6d30*/  NOP ;  /* 0x0000000000007918 */ /* 0x001fe20000000000 */
[----:B---3--:R-:W-:Y:S05]  /*6d40*/  @P1 BRA `(.L_x_185) ;  /* 0xffffffd400d41947 */ /* 0x008fea000383ffff */
.L_x_174:
[----:B------:R-:W-:Y:S06]  /*6d50*/  BAR.ARV 0x8, 0x200 ;  /* 0x0208000000007b1d */ /* 0x000fec0000002000 */
[----:B------:R-:W-:Y:S05]  /*6d60*/  @!P0 BRA `(.L_x_186) ;  /* 0x0000000000048947 */ /* 0x000fea0003800000 */
[----:B------:R-:W-:Y:S01]  /*6d70*/  BPT.TRAP 0x1 ;  /* 0x000000040000795c */ /* 0x000fe20000300000 */
.L_x_186:
[----:B------:R-:W-:Y:S01]  /*6d80*/  ULEA UR4, UR38, UR41, 0x3 ;  /* 0x0000002926047291 */ /* 0x000fe2000f8e183f */
[----:B------:R-:W-:-:S08]  /*6d90*/  SHF.L.U32 R0, R2, 0x1f, RZ ;  /* 0x0000001f02007819 */ /* 0x000fd000000006ff */
[----:B------:R0:W1:Y:S01]  /*6da0*/  SYNCS.PHASECHK.TRANS64.TRYWAIT P1, [UR4+0x2d850], R0 ;  /* 0x02d85000ff0075a7 */ /* 0x0000620008020144 */
[----:B------:R-:W-:Y:S05]  /*6db0*/  @!P0 BRA `(.L_x_187) ;  /* 0x0000000000048947 */ /* 0x000fea0003800000 */
[----:B------:R-:W-:Y:S01]  /*6dc0*/  BPT.TRAP 0x1 ;  /* 0x000000040000795c */ /* 0x000fe20000300000 */
.L_x_187:
[----:B-1----:R-:W-:Y:S05]  /*6dd0*/  @P1 BRA `(.L_x_188) ;  /* 0x0000000000081947 */ /* 0x002fea0003800000 */
[----:B------:R-:W1:Y:S02]  /*6de0*/  SYNCS.PHASECHK.TRANS64.TRYWAIT P1, [UR4+0x2d850], R0 ;  /* 0x02d85000ff0075a7 */ /* 0x000e640008020144 */
[----:B-1----:R-:W-:Y:S05]  /*6df0*/  @!P1 BRA `(.L_x_189) ;  /* 0x0000008800f89947 */ /* 0x002fea0003800000 */
.L_x_188:
[----:B------:R-:W-:Y:S01]  /*6e00*/  UIADD3 UR41, UR41, 0x400, URZ ;  /* 0x0000040029297890 */ /* 0x000fe2000fffe03f */
[----:B------:R-:W-:Y:S01]  /*6e10*/  WARPGROUP.ARRIVE ;  /* 0x00000000000079c5 */ /* 0x000fe20000000000 */
[----:B------:R-:W-:Y:S01]  /*6e20*/  ULOP3.LUT UR39, UR39, 0x10000, URZ, 0xfc, !UPT ;  /* 0x0001000027277892 */ /* 0x000fe2000f8efc3f */
[----:B01----:R-:W0:Y:S01]  /*6e30*/  SHFL.BFLY PT, R0, R5, 0x2, 0x1f ;  /* 0x0c401f0005007f89 */ /* 0x003e2200000e0000 */
[----:B------:R-:W-:Y:S01]  /*6e40*/  USHF.R.U32.HI UR41, URZ, 0x4, UR41 ;  /* 0x000000043f297899 */ /* 0x000fe20008011629 */
[----:B------:R-:W-:Y:S01]  /*6e50*/  MOV R53, RZ ;  /* 0x000000ff00357202 */ /* 0x000fe20000000f00 */
[----:B------:R-:W-:Y:S01]  /*6e60*/  UMOV UR9, 0x40000040 ;  /* 0x4000004000097882 */ /* 0x000fe20000000000 */
[----:B------:R-:W-:Y:S01]  /*6e70*/  UMOV UR11, 0x80000020 ;  /* 0x80000020000b7882 */ /* 0x000fe20000000000 */
[----:B------:R-:W-:Y:S01]  /*6e80*/  ULOP3.LUT UR41, UR41, 0x3fff, URZ, 0xc0, !UPT ;  /* 0x00003fff29297892 */ /* 0x000fe2000f8ec03f */
[----:B------:R-:W1:Y:S01]  /*6e90*/  SHFL.BFLY PT, R3, R6, 0x2, 0x1f ;  /* 0x0c401f0006037f89 */ /* 0x000e6200000e0000 */
[----:B------:R-:W-:-:S02]  /*6ea0*/  UMOV UR8, UR39 ;  /* 0x0000002700087c82 */ /* 0x000fc40008000000 */
[----:B------:R-:W-:-:S04]  /*6eb0*/  ULOP3.LUT UR5, UR41, 0x2000000, URZ, 0xfc, !UPT ;  /* 0x0200000029057892 */ /* 0x000fc8000f8efc3f */
[----:B------:R-:W-:-:S07]  /*6ec0*/  UIMAD UR5, UR38, 0x600, UR5 ;  /* 0x00000600260578a4 */ /* 0x000fce000f8e0205 */
[----:B------:R-:W-:Y:S02]  /*6ed0*/  UMOV UR10, UR5 ;  /* 0x00000005000a7c82 */ /* 0x000fe40008000000 */
[----:B------:R-:W-:Y:S01]  /*6ee0*/  HGMMA.64x96x16.F32 R88, gdesc[UR8].tnspB, R88, gsb0 ;  /* 0x41600000085879f0 */ /* 0x000fe20008000858 */
[----:B------:R-:W-:Y:S01]  /*6ef0*/  UIADD3 UR8, UR39, 0x2, URZ ;  /* 0x0000000227087890 */ /* 0x000fe2000fffe03f */
[----:B0-----:R-:W-:Y:S01]  /*6f00*/  FADD.FTZ R0, R0, R5 ;  /* 0x0000000500007221 */ /* 0x001fe20000010000 */
[----:B------:R-:W-:Y:S01]  /*6f10*/  UIADD3 UR10, UR5, 0x40, URZ ;  /* 0x00000040050a7890 */ /* 0x000fe2000fffe03f */
[----:B------:R-:W-:Y:S01]  /*6f20*/  UMOV UR9, 0x40000040 ;  /* 0x4000004000097882 */ /* 0x000fe20000000000 */
[----:B------:R-:W-:Y:S01]  /*6f30*/  UMOV UR11, 0x80000020 ;  /* 0x80000020000b7882 */ /* 0x000fe20000000000 */
[----:B-1----:R-:W-:Y:S02]  /*6f40*/  FADD.FTZ R7, R3, R6 ;  /* 0x0000000603077221 */ /* 0x002fe40000010000 */
[----:B------:R-:W2:Y:S04]  /*6f50*/  SHFL.BFLY PT, R3, R0, 0x1, 0x1f ;  /* 0x0c201f0000037f89 */ /* 0x000ea800000e0000 */
[----:B------:R-:W0:Y:S01]  /*6f60*/  SHFL.BFLY PT, R4, R7, 0x1, 0x1f ;  /* 0x0c201f0007047f89 */ /* 0x000e2200000e0000 */
[----:B--2---:R-:W-:Y:S01]  /*6f70*/  FADD.FTZ R9, R0, R3 ;  /* 0x0000000300097221 */ /* 0x004fe20000010000 */
[----:B------:R-:W-:-:S02]  /*6f80*/  IMAD.MOV.U32 R0, RZ, RZ, -0x800000 ;  /* 0xff800000ff007424 */ /* 0x000fc400078e00ff */
[----:B------:R-:W-:Y:S02]  /*6f90*/  IMAD.MOV.U32 R3, RZ, RZ, -0x800000 ;  /* 0xff800000ff037424 */ /* 0x000fe400078e00ff */
[----:B0-----:R-:W-:Y:S01]  /*6fa0*/  FADD.FTZ R10, R7, R4 ;  /* 0x00000004070a7221 */ /* 0x001fe20000010000 */
[----:B------:R-:W-:Y:S01]  /*6fb0*/  FSETP.NE.FTZ.AND P1, PT, R9, RZ, PT ;  /* 0x000000ff0900720b */ /* 0x000fe20003f35000 */
[----:B------:R-:W-:-:S03]  /*6fc0*/  IMAD.MOV.U32 R4, RZ, RZ, RZ ;  /* 0x000000ffff047224 */ /* 0x000fc600078e00ff */
[----:B------:R-:W-:-:S09]  /*6fd0*/  FSETP.NE.FTZ.AND P2, PT, R10, RZ, PT ;  /* 0x000000ff0a00720b */ /* 0x000fd20003f55000 */
[----:B------:R-:W0:Y:S01]  /*6fe0*/  @P1 MUFU.LG2 R5, R9 ;  /* 0x0000000900051308 */ /* 0x000e220000000c00 */
[----:B------:R-:W-:-:S03]  /*6ff0*/  @P1 FMUL.FTZ R6, R71, 0.69314718246459960938 ;  /* 0x3f31721847061820 */ /* 0x000fc60000410000 */
[----:B------:R-:W-:-:S04]  /*7000*/  @P2 FMUL.FTZ R12, R71, 0.69314718246459960938 ;  /* 0x3f317218470c2820 */ /* 0x000fc80000410000 */
        /* <DEDUP_REMOVED lines=55> */
.L_x_190:
[----:B------:R-:W2:Y:S01]  /*7380*/  LDL.LU R5, [R1+0x8] ;  /* 0x0000080001057983 */ /* 0x000ea20000300800 */
[----:B------:R-:W-:Y:S01]  /*7390*/  UIADD3 UR4, UR4, 0x2d860, URZ ;  /* 0x0002d86004047890 */ /* 0x000fe2000fffe03f */
[-C--:B------:R-:W-:Y:S01]  /*73a0*/  FMUL.FTZ R20, R88, R53.reuse ;  /* 0x0000003558147220 */ /* 0x080fe20000410000 */
[----:B------:R-:W-:Y:S01]  /*73b0*/  UIADD3 UR38, UR38, 0x1, URZ ;  /* 0x0000000126267890 */ /* 0x000fe2000fffe03f */
[-C--:B------:R-:W-:Y:S01]  /*73c0*/  FMUL.FTZ R21, R89, R53.reuse ;  /* 0x0000003559157220 */ /* 0x080fe20000410000 */
[----:B------:R-:W-:Y:S01]  /*73d0*/  UPRMT UR4, UR42, 0x654, UR4 ;  /* 0x000006542a047896 */ /* 0x000fe20008000004 */
[-C--:B------:R-:W-:Y:S01]  /*73e0*/  FMUL.FTZ R32, R92, R53.reuse ;  /* 0x000000355c207220 */ /* 0x080fe20000410000 */
[----:B------:R-:W-:Y:S01]  /*73f0*/  UISETP.NE.AND UP0, UPT, UR38, 0x2, UPT ;  /* 0x000000022600788c */ /* 0x000fe2000bf05270 */
[-C--:B------:R-:W-:Y:S01]  /*7400*/  FMUL.FTZ R33, R93, R53.reuse ;  /* 0x000000355d217220 */ /* 0x080fe20000410000 */
[-C--:B------:R-:W-:Y:S01]  /*7410*/  FMUL.FTZ R34, R96, R53.reuse ;  /* 0x0000003560227220 */ /* 0x080fe20000410000 */
[-C--:B------:R-:W-:Y:S01]  /*7420*/  FMUL.FTZ R35, R97, R53.reuse ;  /* 0x0000003561237220 */ /* 0x080fe20000410000 */
[-C--:B------:R-:W-:Y:S01]  /*7430*/  FMUL.FTZ R36, R100, R53.reuse ;  /* 0x0000003564247220 */ /* 0x080fe20000410000 */
[-C--:B------:R-:W-:Y:S01]  /*7440*/  FMUL.FTZ R37, R101, R53.reuse ;  /* 0x0000003565257220 */ /* 0x080fe20000410000 */
[-C--:B------:R-:W-:Y:S01]  /*7450*/  FMUL.FTZ R38, R104, R53.reuse ;  /* 0x0000003568267220 */ /* 0x080fe20000410000 */
[----:B------:R-:W-:Y:S01]  /*7460*/  SYNCS.ARRIVE.TRANS64.RED.A1T0 RZ, [UR4], RZ ;  /* 0x000000ffffff79a7 */ /* 0x000fe20008100404 */
[----:B------:R-:W-:Y:S01]  /*7470*/  USEL UR4, URZ, 0x1, UP0 ;  /* 0x000000013f047887 */ /* 0x000fe20008000000 */
        /* <DEDUP_REMOVED lines=40> */
[----:B------:R-:W-:Y:S01]  /*7700*/  LOP3.LUT R2, R2, UR4, RZ, 0x3c, !PT ;  /* 0x0000000402027c12 */ /* 0x000fe2000f8e3cff */
[----:B------:R-:W-:Y:S01]  /*7710*/  USEL UR38, UR38, URZ, UP0 ;  /* 0x0000003f26267287 */ /* 0x000fe20008000000 */
[----:B--2---:R-:W-:-:S05]  /*7720*/  VIADD R5, R5, 0x1 ;  /* 0x0000000105057836 */ /* 0x004fca0000000000 */
[----:B------:R0:W-:Y:S06]  /*7730*/  STL [R1+0x8], R5 ;  /* 0x0000080501007387 */ /* 0x0001ec0000100800 */
.L_x_166:
[----:B------:R-:W1:Y:S08]  /*7740*/  S2UR UR42, SR_CgaCtaId ;  /* 0x00000000002a79c3 */ /* 0x000e700000008800 */
[----:B------:R-:W-:Y:S06]  /*7750*/  BAR.SYNC.DEFER_BLOCKING 0x5, 0x200 ;  /* 0x0148000000007b1d */ /* 0x000fec0000010000 */
[----:B------:R-:W-:Y:S01]  /*7760*/  UMOV UR41, 0x400 ;  /* 0x0000040000297882 */ /* 0x000fe20000000000 */
[----:B------:R-:W-:Y:S01]  /*7770*/  BSSY B0, `(.L_x_191) ;  /* 0x0000278000007945 */ /* 0x000fe20003800000 */
[----:B-1----:R-:W-:-:S09]  /*7780*/  ULEA UR41, UR42, UR41, 0x18 ;  /* 0x000000292a297291 */ /* 0x002fd2000f8ec03f */
[----:B0-----:R-:W0:Y:S01]  /*7790*/  LDS.128 R4, [UR41+0x2d8d0] ;  /* 0x02d8d029ff047984 */ /* 0x001e220008000c00 */
[----:B------:R-:W-:Y:S06]  /*77a0*/  BAR.ARV 0x4, 0x200 ;  /* 0x0108000000007b1d */ /* 0x000fec0000002000 */
[----:B------:R-:W-:Y:S05]  /*77b0*/  @P0 BRA `(.L_x_192) ;  /* 0x0000001c00300947 */ /* 0x000fea0003800000 */
[----:B------:R-:W2:Y:S01]  /*77c0*/  LDL R8, [R1+0x44] ;  /* 0x0000440001087983 */ /* 0x000ea20000100800 */
[----:B------:R-:W1:Y:S03]  /*77d0*/  S2UR UR6, SR_SWINHI ;  /* 0x00000000000679c3 */ /* 0x000e660000002f00 */
[----:B------:R-:W3:Y:S01]  /*77e0*/  LDL R86, [R1+0x40] ;  /* 0x0000400001567983 */ /* 0x000ee20000100800 */
[----:B------:R-:W-:Y:S01]  /*77f0*/  UMOV UR4, UR41 ;  /* 0x0000002900047c82 */ /* 0x000fe20008000000 */
[----:B-1----:R-:W-:Y:S01]  /*7800*/  UMOV UR5, UR6 ;  /* 0x0000000600057c82 */ /* 0x002fe20008000000 */
[----:B------:R-:W-:Y:S02]  /*7810*/  IMAD.U32 R76, RZ, RZ, UR4 ;  /* 0x00000004ff4c7e24 */ /* 0x000fe4000f8e00ff */
[----:B------:R-:W-:Y:S01]  /*7820*/  IMAD.U32 R77, RZ, RZ, UR5 ;  /* 0x00000005ff4d7e24 */ /* 0x000fe2000f8e00ff */
[----:B------:R-:W-:Y:S01]  /*7830*/  SHF.L.U64.HI R84, R138, 0x2, R156 ;  /* 0x000000028a547819 */ /* 0x000fe2000001029c */
[----:B------:R-:W-:Y:S01]  /*7840*/  ULDC.64 UR4, c[0x0][0xc08] ;  /* 0x0003020000047ab9 */ /* 0x000fe20000000a00 */
[----:B------:R-:W-:Y:S01]  /*7850*/  BAR.SYNC.DEFER_BLOCKING 0x1, 0x180 ;  /* 0x0046000000007b1d */ /* 0x000fe20000010000 */
[----:B--2---:R-:W-:-:S03]  /*7860*/  IMAD.WIDE R8, R8, 0x2, R76 ;  /* 0x0000000208087825 */ /* 0x004fc600078e024c */
[----:B------:R-:W-:-:S04]  /*7870*/  IADD3 R83, P1, R8, 0x6000, RZ ;  /* 0x0000600008537810 */ /* 0x000fc80007f3e0ff */
[----:B0-----:R-:W-:Y:S02]  /*7880*/  LOP3.LUT R4, R83, 0x180, RZ, 0xc0, !PT ;  /* 0x0000018053047812 */ /* 0x001fe400078ec0ff */
[----:B------:R-:W-:Y:S02]  /*7890*/  IADD3 R79, P3, R8, 0x3000, RZ ;  /* 0x00003000084f7810 */ /* 0x000fe40007f7e0ff */
[----:B------:R-:W-:Y:S02]  /*78a0*/  SHF.R.U64 R4, R4, 0x3, RZ ;  /* 0x0000000304047819 */ /* 0x000fe400000012ff */
[C---:B------:R-:W-:Y:S02]  /*78b0*/  IADD3 R85, P0, R8.reuse, 0x6020, RZ ;  /* 0x0000602008557810 */ /* 0x040fe40007f1e0ff */
[C---:B------:R-:W-:Y:S02]  /*78c0*/  IADD3 R31, P4, R8.reuse, 0x20, RZ ;  /* 0x00000020081f7810 */ /* 0x040fe40007f9e0ff */
[----:B------:R-:W-:-:S02]  /*78d0*/  LOP3.LUT R11, R8, 0x180, RZ, 0xc0, !PT ;  /* 0x00000180080b7812 */ /* 0x000fc400078ec0ff */
[----:B------:R-:W-:Y:S02]  /*78e0*/  LOP3.LUT R12, R4, R83, RZ, 0x3c, !PT ;  /* 0x00000053040c7212 */ /* 0x000fe400078e3cff */
[----:B------:R-:W-:Y:S02]  /*78f0*/  LOP3.LUT R22, R79, 0x180, RZ, 0xc0, !PT ;  /* 0x000001804f167812 */ /* 0x000fe400078ec0ff */
[----:B------:R-:W-:Y:S02]  /*7900*/  LOP3.LUT R10, R85, 0x180, RZ, 0xc0, !PT ;  /* 0x00000180550a7812 */ /* 0x000fe400078ec0ff */
[----:B------:R-:W-:Y:S02]  /*7910*/  LOP3.LUT R4, R31, 0x180, RZ, 0xc0, !PT ;  /* 0x000001801f047812 */ /* 0x000fe400078ec0ff */
[----:B------:R-:W-:Y:S02]  /*7920*/  IADD3 R81, P2, R8, 0x3020, RZ ;  /* 0x0000302008517810 */ /* 0x000fe40007f5e0ff */
[----:B------:R-:W-:-:S02]  /*7930*/  SHF.R.U64 R11, R11, 0x3, RZ ;  /* 0x000000030b0b7819 */ /* 0x000fc400000012ff */
[----:B------:R-:W-:Y:S02]  /*7940*/  SHF.R.U64 R22, R22, 0x3, RZ ;  /* 0x0000000316167819 */ /* 0x000fe400000012ff */
[----:B------:R-:W-:Y:S02]  /*7950*/  SHF.R.U64 R10, R10, 0x3, RZ ;  /* 0x000000030a0a7819 */ /* 0x000fe400000012ff */
[----:B------:R-:W-:Y:S02]  /*7960*/  SHF.R.U64 R4, R4, 0x3, RZ ;  /* 0x0000000304047819 */ /* 0x000fe400000012ff */
[----:B------:R-:W-:Y:S02]  /*7970*/  LOP3.LUT R8, R11, R8, RZ, 0x3c, !PT ;  /* 0x000000080b087212 */ /* 0x000fe400078e3cff */
[----:B------:R-:W-:Y:S01]  /*7980*/  LOP3.LUT R14, R81, 0x180, RZ, 0xc0, !PT ;  /* 0x00000180510e7812 */ /* 0x000fe200078ec0ff */
[--C-:B------:R-:W-:Y:S01]  /*7990*/  IMAD.X R27, RZ, RZ, R9.reuse, P0 ;  /* 0x000000ffff1b7224 */ /* 0x100fe200000e0609 */
[----:B------:R-:W-:Y:S01]  /*79a0*/  LOP3.LUT R28, R22, R79, RZ, 0x3c, !PT ;  /* 0x0000004f161c7212 */ /* 0x000fe200078e3cff */
[--C-:B------:R-:W-:Y:S01]  /*79b0*/  IMAD.X R25, RZ, RZ, R9.reuse, P4 ;  /* 0x000000ffff197224 */ /* 0x100fe200020e0609 */
[----:B------:R-:W-:Y:S01]  /*79c0*/  LOP3.LUT R26, R10, R85, RZ, 0x3c, !PT ;  /* 0x000000550a1a7212 */ /* 0x000fe200078e3cff */
[----:B------:R-:W0:Y:S01]  /*79d0*/  LDC.64 R78, c[0x0][0xc00] ;  /* 0x00030000ff4e7b82 */ /* 0x000e220000000a00 */
[----:B------:R-:W-:Y:S01]  /*79e0*/  LOP3.LUT R24, R4, R31, RZ, 0x3c, !PT ;  /* 0x0000001f04187212 */ /* 0x000fe200078e3cff */
[--C-:B------:R-:W-:Y:S01]  /*79f0*/  IMAD.X R15, RZ, RZ, R9.reuse, P2 ;  /* 0x000000ffff0f7224 */ /* 0x100fe200010e0609 */
[-C--:B------:R-:W-:Y:S01]  /*7a00*/  IADD3.X R13, RZ, R9.reuse, RZ, P1, !PT ;  /* 0x00000009ff0d7210 */ /* 0x080fe20000ffe4ff */
[----:B------:R-:W-:Y:S01]  /*7a10*/  IMAD.X R29, RZ, RZ, R9, P3 ;  /* 0x000000ffff1d7224 */ /* 0x000fe200018e0609 */
[----:B------:R-:W-:-:S02]  /*7a20*/  MOV R30, R8 ;  /* 0x00000008001e7202 */ /* 0x000fc40000000f00 */
[----:B------:R-:W-:Y:S02]  /*7a30*/  SHF.R.U64 R14, R14, 0x3, RZ ;  /* 0x000000030e0e7819 */ /* 0x000fe400000012ff */
[----:B------:R-:W-:Y:S02]  /*7a40*/  F2FP.F16.F32.PACK_AB R8, R21, R20 ;  /* 0x000000141508723e */ /* 0x000fe400000000ff */
[----:B------:R-:W-:Y:S02]  /*7a50*/  F2FP.F16.F32.PACK_AB R9, R55, R54 ;  /* 0x000000363709723e */ /* 0x000fe400000000ff */
[----:B------:R-:W-:Y:S02]  /*7a60*/  F2FP.F16.F32.PACK_AB R10, R33, R32 ;  /* 0x00000020210a723e */ /* 0x000fe400000000ff */
[----:B------:R-:W-:Y:S02]  /*7a70*/  F2FP.F16.F32.PACK_AB R11, R57, R56 ;  /* 0x00000038390b723e */ /* 0x000fe400000000ff */
[----:B------:R-:W-:-:S02]  /*7a80*/  MOV R22, R26 ;  /* 0x0000001a00167202 */ /* 0x000fc40000000f00 */
[----:B------:R-:W-:Y:S02]  /*7a90*/  MOV R82, R24 ;  /* 0x0000001800527202 */ /* 0x000fe40000000f00 */
[----:B------:R-:W-:Y:S02]  /*7aa0*/  LOP3.LUT R14, R14, R81, RZ, 0x3c, !PT ;  /* 0x000000510e0e7212 */ /* 0x000fe400078e3cff */
[----:B------:R-:W-:Y:S02]  /*7ab0*/  F2FP.F16.F32.PACK_AB R24, R35, R34 ;  /* 0x000000222318723e */ /* 0x000fe400000000ff */
[----:B------:R-:W-:Y:S02]  /*7ac0*/  F2FP.F16.F32.PACK_AB R25, R59, R58 ;  /* 0x0000003a3b19723e */ /* 0x000fe400000000ff */
[----:B------:R-:W-:Y:S02]  /*7ad0*/  F2FP.F16.F32.PACK_AB R26, R37, R36 ;  /* 0x00000024251a723e */ /* 0x000fe400000000ff */
[----:B------:R-:W-:Y:S01]  /*7ae0*/  F2FP.F16.F32.PACK_AB R27, R61, R60 ;  /* 0x0000003c3d1b723e */ /* 0x000fe200000000ff */
[----:B------:R1:W-:Y:S01]  /*7af0*/  STSM.16.M88.4 [R30], R8 ;  /* 0x000000081e007844 */ /* 0x0003e20000000200 */
[----:B------:R-:W-:-:S02]  /*7b00*/  MOV R4, R28 ;  /* 0x0000001c00047202 */ /* 0x000fc40000000f00 */
[----:B------:R-:W-:Y:S02]  /*7b10*/  F2FP.F16.F32.PACK_AB R28, R39, R38 ;  /* 0x00000026271c723e */ /* 0x000fe400000000ff */
[----:B------:R-:W-:Y:S02]  /*7b20*/  F2FP.F16.F32.PACK_AB R29, R63, R62 ;  /* 0x0000003e3f1d723e */ /* 0x000fe400000000ff */
[----:B------:R-:W-:Y:S01]  /*7b30*/  F2FP.F16.F32.PACK_AB R31, R65, R64 ;  /* 0x00000040411f723e */ /* 0x000fe200000000ff */
[----:B------:R2:W-:Y:S01]  /*7b40*/  STSM.16.M88.4 [R82], R24 ;  /* 0x0000001852007844 */ /* 0x0005e20000000200 */
[----:B------:R-:W-:Y:S02]  /*7b50*/  MOV R80, R12 ;  /* 0x0000000c00507202 */ /* 0x000fe40000000f00 */
[----:B------:R-:W-:Y:S02]  /*7b60*/  MOV R81, R14 ;  /* 0x0000000e00517202 */ /* 0x000fe40000000f00 */
[----:B------:R-:W-:-:S02]  /*7b70*/  F2FP.F16.F32.PACK_AB R12, R47, R46 ;  /* 0x0000002e2f0c723e */ /* 0x000fc400000000ff */
[----:B-1----:R-:W-:Y:S02]  /*7b80*/  F2FP.F16.F32.PACK_AB R30, R41, R40 ;  /* 0x00000028291e723e */ /* 0x002fe400000000ff */
[----:B------:R-:W-:Y:S02]  /*7b90*/  F2FP.F16.F32.PACK_AB R8, R43, R42 ;  /* 0x0000002a2b08723e */ /* 0x000fe400000000ff */
[----:B------:R-:W-:Y:S02]  /*7ba0*/  F2FP.F16.F32.PACK_AB R9, R67, R66 ;  /* 0x000000424309723e */ /* 0x000fe400000000ff */
[----:B------:R-:W-:Y:S02]  /*7bb0*/  F2FP.F16.F32.PACK_AB R10, R45, R44 ;  /* 0x0000002c2d0a723e */ /* 0x000fe400000000ff */
[----:B------:R-:W-:Y:S02]  /*7bc0*/  F2FP.F16.F32.PACK_AB R11, R69, R68 ;  /* 0x00000044450b723e */ /* 0x000fe400000000ff */
[----:B------:R-:W-:-:S02]  /*7bd0*/  F2FP.F16.F32.PACK_AB R13, R71, R70 ;  /* 0x00000046470d723e */ /* 0x000fc400000000ff */
[----:B------:R-:W-:Y:S02]  /*7be0*/  F2FP.F16.F32.PACK_AB R14, R49, R48 ;  /* 0x00000030310e723e */ /* 0x000fe400000000ff */
[----:B------:R-:W-:Y:S02]  /*7bf0*/  F2FP.F16.F32.PACK_AB R15, R73, R72 ;  /* 0x00000048490f723e */ /* 0x000fe400000000ff */
[----:B--2---:R-:W-:Y:S02]  /*7c00*/  F2FP.F16.F32.PACK_AB R24, R51, R50 ;  /* 0x000000323318723e */ /* 0x004fe400000000ff */
[----:B------:R-:W-:Y:S02]  /*7c10*/  F2FP.F16.F32.PACK_AB R25, R75, R74 ;  /* 0x0000004a4b19723e */ /* 0x000fe400000000ff */
[----:B------:R-:W-:Y:S02]  /*7c20*/  F2FP.F16.F32.PACK_AB R26, R53, R52 ;  /* 0x00000034351a723e */ /* 0x000fe400000000ff */
[----:B------:R-:W-:Y:S01]  /*7c30*/  F2FP.F16.F32.PACK_AB R27, R135, R134 ;  /* 0x00000086871b723e */ /* 0x000fe200000000ff */
[----:B------:R1:W-:Y:S04]  /*7c40*/  STSM.16.M88.4 [R4], R28 ;  /* 0x0000001c04007844 */ /* 0x0003e80000000200 */
[----:B------:R2:W-:Y:S04]  /*7c50*/  STSM.16.M88.4 [R81], R8 ;  /* 0x0000000851007844 */ /* 0x0005e80000000200 */
[----:B------:R-:W-:Y:S04]  /*7c60*/  STSM.16.M88.4 [R80], R12 ;  /* 0x0000000c50007844 */ /* 0x000fe80000000200 */
[----:B------:R4:W-:Y:S01]  /*7c70*/  STSM.16.M88.4 [R22], R24 ;  /* 0x0000001816007844 */ /* 0x0009e20000000200 */
[----:B0-----:R-:W-:Y:S01]  /*7c80*/  ISETP.NE.U32.AND P0, PT, R78, RZ, PT ;  /* 0x000000ff4e00720c */ /* 0x001fe20003f05070 */
[----:B------:R-:W-:-:S03]  /*7c90*/  IMAD.SHL.U32 R83, R138, 0x4, RZ ;  /* 0x000000048a537824 */ /* 0x000fc600078e00ff */
[----:B------:R-:W-:Y:S01]  /*7ca0*/  ISETP.NE.AND.EX P0, PT, R79, RZ, PT, P0 ;  /* 0x000000ff4f00720c */ /* 0x000fe20003f05300 */
[----:B------:R-:W-:Y:S01]  /*7cb0*/  BAR.SYNC.DEFER_BLOCKING 0x1, 0x180 ;  /* 0x0046000000007b1d */ /* 0x000fe20000010000 */
[----:B-1----:R-:W-:Y:S01]  /*7cc0*/  IADD3 R28, P1, R83, R78, RZ ;  /* 0x0000004e531c7210 */ /* 0x002fe20007f3e0ff */
[----:B------:R-:W-:-:S04]  /*7cd0*/  IMAD.MOV.U32 R4, RZ, RZ, RZ ;  /* 0x000000ffff047224 */ /* 0x000fc800078e00ff */
[----:B------:R-:W-:Y:S02]  /*7ce0*/  IMAD.X R29, R84, 0x1, R79, P1 ;  /* 0x00000001541d7824 */ /* 0x000fe400008e064f */
[----:B--2---:R-:W0:Y:S08]  /*7cf0*/  LDC R11, c[0x0][0xad4] ;  /* 0x0002b500ff0b7b82 */ /* 0x004e300000000800 */
[----:B----4-:R-:W1:Y:S08]  /*7d00*/  LDC R22, c[0x0][0xbe8] ;  /* 0x0002fa00ff167b82 */ /* 0x010e700000000800 */
[----:B------:R-:W2:Y:S01]  /*7d10*/  LDC.64 R14, c[0x0][0xba8] ;  /* 0x0002ea00ff0e7b82 */ /* 0x000ea20000000a00 */
[----:B------:R-:W4:Y:S01]  /*7d20*/  @P0 LDG.E R4, desc[UR36][R28.64] ;  /* 0x000000241c040981 */ /* 0x000f22000c1e1900 */
[----:B------:R-:W-:-:S04]  /*7d30*/  ISETP.NE.U32.AND P1, PT, RZ, UR4, PT ;  /* 0x00000004ff007c0c */ /* 0x000fc8000bf25070 */
[----:B------:R-:W-:-:S13]  /*7d40*/  ISETP.NE.AND.EX P1, PT, RZ, UR5, PT, P1 ;  /* 0x00000005ff007c0c */ /* 0x000fda000bf25310 */
[----:B------:R-:W-:-:S04]  /*7d50*/  @P1 IADD3 R8, P2, R83, UR4, RZ ;  /* 0x0000000453081c10 */ /* 0x000fc8000ff5e0ff */
[----:B------:R-:W-:Y:S02]  /*7d60*/  @P1 IADD3.X R9, R84, UR5, RZ, P2, !PT ;  /* 0x0000000554091c10 */ /* 0x000fe400097fe4ff */
[----:B------:R-:W-:Y:S01]  /*7d70*/  ISETP.NE.AND P2, PT, R140, RZ, PT ;  /* 0x000000ff8c00720c */ /* 0x000fe20003f45270 */
[----:B------:R-:W-:-:S03]  /*7d80*/  ULDC UR4, c[0x0][0xa88] ;  /* 0x0002a20000047ab9 */ /* 0x000fc60000000800 */
[----:B0-----:R-:W-:Y:S01]  /*7d90*/  SEL R11, R140, R11, P2 ;  /* 0x0000000b8c0b7207 */ /* 0x001fe20001000000 */
[----:B------:R-:W-:Y:S01]  /*7da0*/  IMAD.U32 R31, RZ, RZ, UR4 ;  /* 0x00000004ff1f7e24 */ /* 0x000fe2000f8e00ff */
[----:B------:R-:W-:Y:S02]  /*7db0*/  MOV R24, 0x9b8 ;  /* 0x000009b800187802 */ /* 0x000fe40000000f00 */
[----:B------:R-:W-:Y:S02]  /*7dc0*/  ISETP.GT.AND P3, PT, R11, 0x1, PT ;  /* 0x000000010b00780c */ /* 0x000fe40003f64270 */
[----:B-1----:R-:W-:Y:S01]  /*7dd0*/  ISETP.NE.AND P4, PT, R22, 0x1, PT ;  /* 0x000000011600780c */ /* 0x002fe20003f85270 */
[----:B------:R0:W5:Y:S01]  /*7de0*/  @P1 LDG.E R31, desc[UR36][R8.64] ;  /* 0x00000024081f1981 */ /* 0x000162000c1e1900 */
[----:B------:R-:W-:-:S04]  /*7df0*/  SEL R24, R24, 0x978, P3 ;  /* 0x0000097818187807 */ /* 0x000fc80001800000 */
[----:B------:R-:W1:Y:S08]  /*7e00*/  LDC.64 R10, c[0x0][R24+0x218] ;  /* 0x00008600180a7b82 */ /* 0x000e700000000a00 */
[----:B0-----:R-:W0:Y:S01]  /*7e10*/  LDC.64 R8, c[0x0][R24+0x220] ;  /* 0x0000880018087b82 */ /* 0x001e220000000a00 */
[----:B------:R-:W-:-:S07]  /*7e20*/  ISETP.NE.U32.AND P2, PT, R78, RZ, PT ;  /* 0x000000ff4e00720c */ /* 0x000fce0003f45070 */
[----:B------:R-:W4:Y:S01]  /*7e30*/  @P4 LDC R26, c[0x0][0xbec] ;  /* 0x0002fb00ff1a4b82 */ /* 0x000f220000000800 */
[----:B------:R-:W-:-:S04]  /*7e40*/  ISETP.NE.AND.EX P2, PT, R79, RZ, PT, P2 ;  /* 0x000000ff4f00720c */ /* 0x000fc80003f45320 */
[----:B------:R-:W-:-:S03]  /*7e50*/  SEL R138, R138, RZ, !P2 ;  /* 0x000000ff8a8a7207 */ /* 0x000fc60005000000 */
[----:B------:R-:W4:Y:S01]  /*7e60*/  @P4 LDC R85, c[0x0][0xbf0] ;  /* 0x0002fc00ff554b82 */ /* 0x000f220000000800 */
[----:B------:R-:W-:-:S07]  /*7e70*/  SEL R25, R156, RZ, !P2 ;  /* 0x000000ff9c197207 */ /* 0x000fce0005000000 */
[----:B------:R3:W2:Y:S01]  /*7e80*/  LDC.64 R12, c[0x0][R24+0x228] ;  /* 0x00008a00180c7b82 */ /* 0x0006a20000000a00 */
[-C--:B0-----:R-:W-:Y:S02]  /*7e90*/  IMAD R9, R9, R138.reuse, RZ ;  /* 0x0000008a09097224 */ /* 0x081fe400078e02ff */
[----:B-1----:R-:W-:Y:S02]  /*7ea0*/  IMAD R81, R11, R139, RZ ;  /* 0x0000008b0b517224 */ /* 0x002fe400078e02ff */
[----:B------:R-:W-:Y:S02]  /*7eb0*/  IMAD R83, R8, R25, R9 ;  /* 0x0000001908537224 */ /* 0x000fe400078e0209 */
[----:B------:R-:W-:Y:S01]  /*7ec0*/  IMAD.WIDE.U32 R10, R10, R139, RZ ;  /* 0x0000008b0a0a7225 */ /* 0x000fe200078e00ff */
[----:B---3--:R-:W0:Y:S03]  /*7ed0*/  LDC.64 R24, c[0x0][R24+0x210] ;  /* 0x0000840018187b82 */ /* 0x008e260000000a00 */
[----:B------:R-:W-:-:S04]  /*7ee0*/  IMAD.WIDE.U32 R8, R8, R138, RZ ;  /* 0x0000008a08087225 */ /* 0x000fc800078e00ff */
[----:B------:R-:W-:Y:S01]  /*7ef0*/  IMAD R27, R141, 0xc0, R86 ;  /* 0x000000c08d1b7824 */ /* 0x000fe200078e0256 */
[----:B------:R-:W-:Y:S01]  /*7f00*/  SEL R79, R155, RZ, P3 ;  /* 0x000000ff9b4f7207 */ /* 0x000fe20001800000 */
[----:B------:R-:W-:Y:S01]  /*7f10*/  IMAD.IADD R83, R9, 0x1, R83 ;  /* 0x0000000109537824 */ /* 0x000fe200078e0253 */
[----:B--2---:R-:W1:Y:S01]  /*7f20*/  @!P3 LDC R14, c[0x0][0xb50] ;  /* 0x0002d400ff0ebb82 */ /* 0x004e620000000800 */
[----:B------:R-:W-:Y:S02]  /*7f30*/  IMAD.MOV.U32 R9, RZ, RZ, R27 ;  /* 0x000000ffff097224 */ /* 0x000fe400078e001b */
[----:B------:R-:W-:Y:S02]  /*7f40*/  IMAD.IADD R11, R11, 0x1, R81 ;  /* 0x000000010b0b7824 */ /* 0x000fe400078e0251 */
[-C--:B------:R-:W-:Y:S02]  /*7f50*/  IMAD R81, R13, R79.reuse, RZ ;  /* 0x0000004f0d517224 */ /* 0x080fe400078e02ff */
[----:B------:R-:W-:Y:S01]  /*7f60*/  IMAD.WIDE.U32 R12, R12, R79, RZ ;  /* 0x0000004f0c0c7225 */ /* 0x000fe200078e00ff */
[----:B------:R-:W2:Y:S03]  /*7f70*/  @!P3 LDC R15, c[0x0][0xb54] ;  /* 0x0002d500ff0fbb82 */ /* 0x000ea60000000800 */
[----:B------:R-:W-:Y:S01]  /*7f80*/  IMAD.IADD R81, R13, 0x1, R81 ;  /* 0x000000010d517824 */ /* 0x000fe200078e0251 */
[--C-:B----4-:R-:W-:Y:S01]  /*7f90*/  IADD3 R10, P2, P5, R8, R10, R4.reuse ;  /* 0x0000000a080a7210 */ /* 0x110fe20007d5e004 */
[----:B------:R-:W-:Y:S01]  /*7fa0*/  @P4 IMAD.HI.U32 R8, R27, R26, RZ ;  /* 0x0000001a1b084227 */ /* 0x000fe200078e00ff */
[----:B------:R-:W-:-:S04]  /*7fb0*/  SHF.R.S32.HI R78, RZ, 0x1f, R4 ;  /* 0x0000001fff4e7819 */ /* 0x000fc80000011404 */
[----:B------:R-:W-:Y:S02]  /*7fc0*/  @P4 SHF.R.U32.HI R9, RZ, R85, R8 ;  /* 0x00000055ff094219 */ /* 0x000fe40000011608 */
[----:B------:R-:W-:-:S03]  /*7fd0*/  IADD3.X R11, R83, R11, R78, P2, P5 ;  /* 0x0000000b530b7210 */ /* 0x000fc600017ea44e */
[--C-:B------:R-:W-:Y:S01]  /*7fe0*/  IMAD.MOV R26, RZ, RZ, -R9.reuse ;  /* 0x000000ffff1a7224 */ /* 0x100fe200078e0a09 */
[----:B------:R-:W-:Y:S02]  /*7ff0*/  IADD3 R12, P2, P5, R9, R10, R12 ;  /* 0x0000000a090c7210 */ /* 0x000fe40007d5e00c */
[----:B------:R-:W-:Y:S01]  /*8000*/  SHF.R.S32.HI R8, RZ, 0x1f, R9 ;  /* 0x0000001fff087819 */ /* 0x000fe20000011409 */
[----:B------:R-:W-:-:S03]  /*8010*/  IMAD R9, R22, R26, R27 ;  /* 0x0000001a16097224 */ /* 0x000fc600078e021b */
[----:B------:R-:W-:Y:S01]  /*8020*/  IADD3.X R13, R8, R11, R81, P2, P5 ;  /* 0x0000000b080d7210 */ /* 0x000fe200017ea451 */
[-C--:B0-----:R-:W-:Y:S01]  /*8030*/  IMAD R8, R25, R9.reuse, RZ ;  /* 0x0000000919087224 */ /* 0x081fe200078e02ff */
[----:B------:R-:W-:Y:S01]  /*8040*/  SHF.R.S32.HI R11, RZ, 0x1f, R9 ;  /* 0x0000001fff0b7819 */ /* 0x000fe20000011409 */
[----:B------:R-:W-:-:S04]  /*8050*/  IMAD.WIDE.U32 R12, R24, R9, R12 ;  /* 0x00000009180c7225 */ /* 0x000fc800078e000c */
[----:B------:R-:W-:Y:S01]  /*8060*/  IMAD R11, R24, R11, R8 ;  /* 0x0000000b180b7224 */ /* 0x000fe200078e0208 */
[----:B-1----:R-:W-:-:S03]  /*8070*/  LEA R14, P2, R12, R14, 0x2 ;  /* 0x0000000e0c0e7211 */ /* 0x002fc600078410ff */
[----:B------:R-:W-:-:S05]  /*8080*/  IMAD.IADD R8, R13, 0x1, R11 ;  /* 0x000000010d087824 */ /* 0x000fca00078e020b */
[----:B--2---:R-:W-:Y:S01]  /*8090*/  LEA.HI.X R15, R12, R15, R8, 0x2, P2 ;  /* 0x0000000f0c0f7211 */ /* 0x004fe200010f1408 */
[----:B------:R-:W-:Y:S06]  /*80a0*/  @P1 BRA `(.L_x_193) ;  /* 0x0000000000101947 */ /* 0x000fec0003800000 */
[----:B------:R-:W-:Y:S05]  /*80b0*/  @!P0 BRA `(.L_x_193) ;  /* 0x00000000000c8947 */ /* 0x000fea0003800000 */
[----:B------:R-:W2:Y:S04]  /*80c0*/  LDG.E R8, desc[UR36][R28.64] ;  /* 0x000000241c087981 */ /* 0x000ea8000c1e1900 */
[----:B-----5:R-:W2:Y:S02]  /*80d0*/  LDG.E R31, desc[UR36][R28.64+0x4] ;  /* 0x000004241c1f7981 */ /* 0x020ea4000c1e1900 */
[----:B--2---:R-:W-:-:S07]  /*80e0*/  IMAD.IADD R31, R31, 0x1, -R8 ;  /* 0x000000011f1f7824 */ /* 0x004fce00078e0a08 */
.L_x_193:
[----:B------:R-:W2:Y:S01]  /*80f0*/  LDL R13, [R1+0x3c] ;  /* 0x00003c00010d7983 */ /* 0x000ea20000100800 */
[----:B------:R-:W0:Y:S03]  /*8100*/  S2R R8, SR_TID.X ;  /* 0x0000000000087919 */ /* 0x000e260000002100 */
[----:B------:R-:W-:Y:S04]  /*8110*/  SHFL.IDX PT, R9, R15, RZ, 0x1c1f ;  /* 0x001c1fff0f097589 */ /* 0x000fe800000e0000 */
[----:B------:R-:W-:Y:S04]  /*8120*/  SHFL.IDX PT, R10, R14, 0x1, 0x1c1f ;  /* 0x003c1f000e0a7f89 */ /* 0x000fe800000e0000 */
[----:B------:R-:W-:Y:S01]  /*8130*/  SHFL.IDX PT, R11, R15, 0x1, 0x1c1f ;  /* 0x003c1f000f0b7f89 */ /* 0x000fe200000e0000 */
[----:B0-----:R-:W-:-:S04]  /*8140*/  IADD3 R24, R8, -0x80, RZ ;  /* 0xffffff8008187810 */ /* 0x001fc80007ffe0ff */
[----:B------:R-:W-:-:S04]  /*8150*/  SHF.R.S32.HI R12, RZ, 0x1f, R24 ;  /* 0x0000001fff0c7819 */ /* 0x000fc80000011418 */
[----:B------:R-:W-:-:S04]  /*8160*/  LEA.HI R12, R12, R24, RZ, 0x7 ;  /* 0x000000180c0c7211 */ /* 0x000fc800078f38ff */
[----:B------:R-:W-:Y:S01]  /*8170*/  LOP3.LUT R12, R12, 0xffffff80, RZ, 0xc0, !PT ;  /* 0xffffff800c0c7812 */ /* 0x000fe200078ec0ff */
[----:B------:R-:W0:Y:S04]  /*8180*/  SHFL.IDX PT, R8, R14, RZ, 0x1c1f ;  /* 0x001c1fff0e087589 */ /* 0x000e2800000e0000 */
[----:B------:R-:W-:Y:S02]  /*8190*/  IMAD.IADD R12, R24, 0x1, -R12 ;  /* 0x00000001180c7824 */ /* 0x000fe400078e0a0c */
[----:B-----5:R-:W-:-:S03]  /*81a0*/  IMAD R79, R31, R22, RZ ;  /* 0x000000161f4f7224 */ /* 0x020fc600078e02ff */
[----:B------:R-:W-:Y:S01]  /*81b0*/  LOP3.LUT P0, RZ, R12, 0x3, RZ, 0xc0, !PT ;  /* 0x000000030cff7812 */ /* 0x000fe2000780c0ff */
[----:B--2---:R-:W-:-:S04]  /*81c0*/  IMAD R24, R141, 0xc0, R13 ;  /* 0x000000c08d187824 */ /* 0x004fc800078e020d */
[C---:B------:R-:W-:Y:S01]  /*81d0*/  VIADD R12, R24.reuse, 0x8 ;  /* 0x00000008180c7836 */ /* 0x040fe20000000000 */
[----:B------:R-:W-:-:S04]  /*81e0*/  ISETP.GE.OR P1, PT, R24, R79, P0 ;  /* 0x0000004f1800720c */ /* 0x000fc80000726670 */
[-C--:B------:R-:W-:Y:S02]  /*81f0*/  ISETP.GE.OR P0, PT, R12, R79.reuse, P0 ;  /* 0x0000004f0c00720c */ /* 0x080fe40000706670 */
[----:B------:R-:W-:-:S07]  /*8200*/  ISETP.GE.AND P2, PT, R24, R79, PT ;  /* 0x0000004f1800720c */ /* 0x000fce0003f46270 */
[----:B0-----:R0:W-:Y:S04]  /*8210*/  @!P1 ST.E desc[UR36][R8.64], R0 ;  /* 0x0000000008009985 */ /* 0x0011e8000c101924 */
[----:B------:R0:W-:Y:S01]  /*8220*/  @!P0 ST.E desc[UR36][R10.64], R3 ;  /* 0x000000030a008985 */ /* 0x0001e2000c101924 */
[----:B------:R-:W-:Y:S01]  /*8230*/  ISETP.GE.AND P0, PT, R12, R79, PT ;  /* 0x0000004f0c00720c */ /* 0x000fe20003f06270 */
[----:B------:R-:W-:-:S12]  /*8240*/  @P3 BRA `(.L_x_194) ;  /* 0x0000000800103947 */ /* 0x000fd80003800000 */
[----:B------:R-:W1:Y:S01]  /*8250*/  S2R R13, SR_TID.X ;  /* 0x00000000000d7919 */ /* 0x000e620000002100 */
[----:B------:R-:W2:Y:S01]  /*8260*/  @P4 LDC R43, c[0x0][0xbec] ;  /* 0x0002fb00ff2b4b82 */ /* 0x000ea20000000800 */
[----:B------:R-:W-:-:S07]  /*8270*/  ULDC.64 UR4, c[0x0][0xaa0] ;  /* 0x0002a80000047ab9 */ /* 0x000fce0000000a00 */
[----:B------:R-:W3:Y:S01]  /*8280*/  @P4 LDC R45, c[0x0][0xbf0] ;  /* 0x0002fc00ff2d4b82 */ /* 0x000ee20000000800 */
[----:B------:R-:W-:Y:S01]  /*8290*/  SHF.R.S32.HI R41, RZ, 0x1f, R138 ;  /* 0x0000001fff297819 */ /* 0x000fe2000001148a */
[----:B------:R-:W-:Y:S01]  /*82a0*/  ULDC.64 UR6, c[0x0][0xa80] ;  /* 0x0002a00000067ab9 */ /* 0x000fe20000000a00 */
[----:B-1----:R-:W-:-:S05]  /*82b0*/  VIADD R81, R13, 0xffffff80 ;  /* 0xffffff800d517836 */ /* 0x002fca0000000000 */
[----:B------:R-:W-:-:S04]  /*82c0*/  SHF.R.S32.HI R80, RZ, 0x1f, R81 ;  /* 0x0000001fff507819 */ /* 0x000fc80000011451 */
[----:B------:R-:W-:-:S04]  /*82d0*/  LEA.HI R80, R80, R81, RZ, 0x2 ;  /* 0x0000005150507211 */ /* 0x000fc800078f10ff */
[----:B------:R-:W-:-:S05]  /*82e0*/  SHF.R.S32.HI R80, RZ, 0x2, R80 ;  /* 0x00000002ff507819 */ /* 0x000fca0000011450 */
[----:B0-----:R-:W-:-:S04]  /*82f0*/  IMAD R3, R80, 0x20, R137 ;  /* 0x0000002050037824 */ /* 0x001fc800078e0289 */
[----:B------:R-:W-:Y:S01]  /*8300*/  IMAD.WIDE R76, R3, 0x2, R76 ;  /* 0x00000002034c7825 */ /* 0x000fe200078e024c */
[----:B------:R-:W-:Y:S02]  /*8310*/  SHF.R.S32.HI R40, RZ, 0x1f, R81 ;  /* 0x0000001fff287819 */ /* 0x000fe40000011451 */
[----:B------:R-:W-:Y:S01]  /*8320*/  IADD3 R3, P5, R76, 0x7800, RZ ;  /* 0x000078004c037810 */ /* 0x000fe20007fbe0ff */
[----:B------:R-:W-:Y:S01]  /*8330*/  IMAD.WIDE.U32 R20, R4, UR4, RZ ;  /* 0x0000000404147c25 */ /* 0x000fe2000f8e00ff */
[----:B------:R-:W-:Y:S02]  /*8340*/  IADD3 R13, P0, R76, 0x1800, RZ ;  /* 0x000018004c0d7810 */ /* 0x000fe40007f1e0ff */
[----:B------:R-:W-:Y:S01]  /*8350*/  LOP3.LUT R0, R3, 0x180, RZ, 0xc0, !PT ;  /* 0x0000018003007812 */ /* 0x000fe200078ec0ff */
[----:B------:R-:W-:Y:S01]  /*8360*/  IMAD.X R37, RZ, RZ, R77, P5 ;  /* 0x000000ffff257224 */ /* 0x000fe200028e064d */
[----:B------:R-:W-:Y:S02]  /*8370*/  LEA.HI R40, R40, R81, RZ, 0x2 ;  /* 0x0000005128287211 */ /* 0x000fe400078f10ff */
[----:B------:R-:W-:-:S02]  /*8380*/  SHF.R.U64 R0, R0, 0x3, RZ ;  /* 0x0000000300007819 */ /* 0x000fc400000012ff */
[----:B------:R-:W-:Y:S02]  /*8390*/  LOP3.LUT R40, R40, 0xfffffffc, RZ, 0xc0, !PT ;  /* 0xfffffffc28287812 */ /* 0x000fe400078ec0ff */
[----:B------:R-:W-:Y:S01]  /*83a0*/  LOP3.LUT R36, R0, R3, RZ, 0x3c, !PT ;  /* 0x0000000300247212 */ /* 0x000fe200078e3cff */
[----:B------:R-:W-:Y:S01]  /*83b0*/  IMAD R3, R78, UR4, RZ ;  /* 0x000000044e037c24 */ /* 0x000fe2000f8e02ff */
[C---:B------:R-:W-:Y:S01]  /*83c0*/  IADD3 R25, P1, R76.reuse, 0x3000, RZ ;  /* 0x000030004c197810 */ /* 0x040fe20007f3e0ff */
[----:B------:R-:W-:Y:S01]  /*83d0*/  IMAD.IADD R40, R81, 0x1, -R40 ;  /* 0x0000000151287824 */ /* 0x000fe200078e0a28 */
[----:B------:R-:W-:Y:S01]  /*83e0*/  IADD3 R29, P2, R76, 0x4800, RZ ;  /* 0x000048004c1d7810 */ /* 0x000fe20007f5e0ff */
[----:B------:R-:W-:Y:S01]  /*83f0*/  IMAD R3, R4, UR5, R3 ;  /* 0x0000000504037c24 */ /* 0x000fe2000f8e0203 */
[----:B------:R-:W-:Y:S01]  /*8400*/  ULDC.64 UR4, c[0x0][0xae8] ;  /* 0x0002ba0000047ab9 */ /* 0x000fe20000000a00 */
[----:B------:R-:W-:Y:S01]  /*8410*/  IMAD R0, R40, 0x60, R80 ;  /* 0x0000006028007824 */ /* 0x000fe200078e0250 */
[----:B------:R-:W-:Y:S01]  /*8420*/  IADD3 R33, P3, R76, 0x6000, RZ ;  /* 0x000060004c217810 */ /* 0x000fe20007f7e0ff */
[----:B------:R-:W-:Y:S01]  /*8430*/  IMAD.IADD R21, R21, 0x1, R3 ;  /* 0x0000000115157824 */ /* 0x000fe200078e0203 */
[----:B------:R-:W-:Y:S01]  /*8440*/  LOP3.LUT R12, R13, 0x180, RZ, 0xc0, !PT ;  /* 0x000001800d0c7812 */ /* 0x000fe200078ec0ff */
[----:B------:R-:W-:Y:S01]  /*8450*/  IMAD R4, R141, 0xc0, R0 ;  /* 0x000000c08d047824 */ /* 0x000fe200078e0200 */
[----:B------:R-:W-:Y:S01]  /*8460*/  LOP3.LUT R24, R25, 0x180, RZ, 0xc0, !PT ;  /* 0x0000018019187812 */ /* 0x000fe200078ec0ff */
[----:B------:R-:W-:Y:S01]  /*8470*/  IMAD.WIDE.U32 R20, R139, UR4, R20 ;  /* 0x000000048b147c25 */ /* 0x000fe2000f8e0014 */
[----:B------:R-:W-:Y:S01]  /*8480*/  LOP3.LUT R28, R29, 0x180, RZ, 0xc0, !PT ;  /* 0x000001801d1c7812 */ /* 0x000fe200078ec0ff */
[----:B------:R-:W5:Y:S01]  /*8490*/  LD.E.128 R36, desc[UR36][R36.64] ;  /* 0x0000002424247980 */ /* 0x000f62000c101d00 */
[----:B------:R-:W-:Y:S01]  /*84a0*/  LOP3.LUT R32, R33, 0x180, RZ, 0xc0, !PT ;  /* 0x0000018021207812 */ /* 0x000fe200078ec0ff */
[----:B--2---:R-:W-:Y:S01]  /*84b0*/  @P4 IMAD.HI.U32 R0, R4, R43, RZ ;  /* 0x0000002b04004227 */ /* 0x004fe200078e00ff */
[----:B------:R-:W-:-:S02]  /*84c0*/  LOP3.LUT R9, R76, 0x180, RZ, 0xc0, !PT ;  /* 0x000001804c097812 */ /* 0x000fc400078ec0ff */
[----:B------:R-:W-:Y:S01]  /*84d0*/  SHF.R.U64 R12, R12, 0x3, RZ ;  /* 0x000000030c0c7819 */ /* 0x000fe200000012ff */
[----:B------:R-:W-:Y:S01]  /*84e0*/  IMAD R21, R139, UR5, R21 ;  /* 0x000000058b157c24 */ /* 0x000fe2000f8e0215 */
[----:B------:R-:W-:Y:S01]  /*84f0*/  ULDC.64 UR4, c[0x0][0xaf0] ;  /* 0x0002bc0000047ab9 */ /* 0x000fe20000000a00 */
[----:B------:R-:W-:Y:S01]  /*8500*/  IMAD.MOV.U32 R3, RZ, RZ, R4 ;  /* 0x000000ffff037224 */ /* 0x000fe200078e0004 */
[----:B---3--:R-:W-:Y:S01]  /*8510*/  @P4 SHF.R.U32.HI R3, RZ, R45, R0 ;  /* 0x0000002dff034219 */ /* 0x008fe20000011600 */
[----:B------:R-:W-:Y:S01]  /*8520*/  IMAD R41, R41, UR4, RZ ;  /* 0x0000000429297c24 */ /* 0x000fe2000f8e02ff */
[----:B------:R-:W-:Y:S02]  /*8530*/  SHF.R.U64 R24, R24, 0x3, RZ ;  /* 0x0000000318187819 */ /* 0x000fe400000012ff */
[----:B------:R-:W-:Y:S01]  /*8540*/  SHF.R.S32.HI R0, RZ, 0x1f, R3 ;  /* 0x0000001fff007819 */ /* 0x000fe20000011403 */
[----:B------:R-:W-:Y:S01]  /*8550*/  IMAD R41, R138, UR5, R41 ;  /* 0x000000058a297c24 */ /* 0x000fe2000f8e0229 */
[----:B------:R-:W-:Y:S01]  /*8560*/  SHF.R.U64 R28, R28, 0x3, RZ ;  /* 0x000000031c1c7819 */ /* 0x000fe200000012ff */
[----:B------:R-:W-:Y:S01]  /*8570*/  IMAD.WIDE.U32 R138, R138, UR4, R20 ;  /* 0x000000048a8a7c25 */ /* 0x000fe2000f8e0014 */
[----:B------:R-:W-:Y:S01]  /*8580*/  SHF.R.U64 R32, R32, 0x3, RZ ;  /* 0x0000000320207819 */ /* 0x000fe200000012ff */
[----:B------:R-:W-:Y:S01]  /*8590*/  ULDC.64 UR4, c[0x0][0xae0] ;  /* 0x0002b80000047ab9 */ /* 0x000fe20000000a00 */
[----:B------:R-:W-:Y:S01]  /*85a0*/  SHF.R.U64 R9, R9, 0x3, RZ ;  /* 0x0000000309097819 */ /* 0x000fe200000012ff */
[----:B------:R-:W-:Y:S01]  /*85b0*/  IMAD.MOV R21, RZ, RZ, -R3 ;  /* 0x000000ffff157224 */ /* 0x000fe200078e0a03 */
[----:B------:R-:W-:Y:S01]  /*85c0*/  LOP3.LUT R12, R12, R13, RZ, 0x3c, !PT ;  /* 0x0000000d0c0c7212 */ /* 0x000fe200078e3cff */
[----:B------:R-:W-:Y:S01]  /*85d0*/  IMAD.IADD R139, R139, 0x1, R41 ;  /* 0x000000018b8b7824 */ /* 0x000fe200078e0229 */
[----:B------:R-:W-:Y:S01]  /*85e0*/  LOP3.LUT R24, R24, R25, RZ, 0x3c, !PT ;  /* 0x0000001918187212 */ /* 0x000fe200078e3cff */
[----:B------:R-:W-:Y:S01]  /*85f0*/  IMAD R0, R0, UR4, RZ ;  /* 0x0000000400007c24 */ /* 0x000fe2000f8e02ff */
[----:B------:R-:W-:Y:S01]  /*8600*/  LOP3.LUT R28, R28, R29, RZ, 0x3c, !PT ;  /* 0x0000001d1c1c7212 */ /* 0x000fe200078e3cff */
[----:B------:R-:W-:Y:S01]  /*8610*/  IMAD R41, R22, R21, R4 ;  /* 0x0000001516297224 */ /* 0x000fe200078e0204 */
[----:B------:R-:W-:Y:S01]  /*8620*/  LOP3.LUT R32, R32, R33, RZ, 0x3c, !PT ;  /* 0x0000002120207212 */ /* 0x000fe200078e3cff */
[--C-:B------:R-:W-:Y:S01]  /*8630*/  IMAD.X R13, RZ, RZ, R77.reuse, P0 ;  /* 0x000000ffff0d7224 */ /* 0x100fe200000e064d */
[----:B------:R-:W-:Y:S01]  /*8640*/  IADD3.X R33, RZ, R77, RZ, P3, !PT ;  /* 0x0000004dff217210 */ /* 0x000fe20001ffe4ff */
[--C-:B------:R-:W-:Y:S01]  /*8650*/  IMAD.X R25, RZ, RZ, R77.reuse, P1 ;  /* 0x000000ffff197224 */ /* 0x100fe200008e064d */
[----:B------:R-:W-:Y:S01]  /*8660*/  LOP3.LUT R76, R9, R76, RZ, 0x3c, !PT ;  /* 0x0000004c094c7212 */ /* 0x000fe200078e3cff */
[----:B------:R-:W-:-:S02]  /*8670*/  IMAD.X R29, RZ, RZ, R77, P2 ;  /* 0x000000ffff1d7224 */ /* 0x000fc400010e064d */
[C---:B------:R-:W-:Y:S01]  /*8680*/  IMAD R43, R3.reuse, UR5, R0 ;  /* 0x00000005032b7c24 */ /* 0x040fe2000f8e0200 */
[----:B------:R-:W-:Y:S01]  /*8690*/  SHF.R.S32.HI R0, RZ, 0x1f, R41 ;  /* 0x0000001fff007819 */ /* 0x000fe20000011429 */
[----:B------:R0:W5:Y:S01]  /*86a0*/  LD.E.128 R8, desc[UR36][R76.64] ;  /* 0x000000244c087980 */ /* 0x000162000c101d00 */
[----:B------:R-:W-:Y:S01]  /*86b0*/  IMAD.WIDE.U32 R20, R3, UR4, R138 ;  /* 0x0000000403147c25 */ /* 0x000fe2000f8e008a */
[----:B------:R-:W-:Y:S02]  /*86c0*/  ULDC.64 UR4, c[0x0][0xad8] ;  /* 0x0002b60000047ab9 */ /* 0x000fe40000000a00 */
[----:B------:R-:W5:Y:S01]  /*86d0*/  LD.E.128 R12, desc[UR36][R12.64] ;  /* 0x000000240c0c7980 */ /* 0x000f62000c101d00 */
[----:B------:R-:W-:-:S03]  /*86e0*/  IMAD R0, R0, UR4, RZ ;  /* 0x0000000400007c24 */ /* 0x000fc6000f8e02ff */
[----:B------:R-:W5:Y:S04]  /*86f0*/  LD.E.128 R24, desc[UR36][R24.64] ;  /* 0x0000002418187980 */ /* 0x000f68000c101d00 */
[----:B------:R-:W5:Y:S04]  /*8700*/  LD.E.128 R28, desc[UR36][R28.64] ;  /* 0x000000241c1c7980 */ /* 0x000f68000c101d00 */
[----:B------:R-:W5:Y:S01]  /*8710*/  LD.E.128 R32, desc[UR36][R32.64] ;  /* 0x0000002420207980 */ /* 0x000f62000c101d00 */
[----:B------:R-:W-:Y:S01]  /*8720*/  @!PT LDS RZ, [RZ] ;  /* 0x00000000fffff984 */ /* 0x000fe20000000800 */
[----:B------:R-:W-:Y:S01]  /*8730*/  @!PT LDS RZ, [RZ] ;  /* 0x00000000fffff984 */ /* 0x000fe20000000800 */
[----:B------:R-:W-:Y:S01]  /*8740*/  @!PT LDS RZ, [RZ] ;  /* 0x00000000fffff984 */ /* 0x000fe20000000800 */
[----:B------:R-:W-:Y:S01]  /*8750*/  @!PT LDS RZ, [RZ] ;  /* 0x00000000fffff984 */ /* 0x000fe20000000800 */
[----:B------:R1:W-:Y:S06]  /*8760*/  MEMBAR.ALL.CTA ;  /* 0x0000000000007992 */ /* 0x0003ec0000008000 */
[----:B-1----:R-:W1:Y:S01]  /*8770*/  FENCE.VIEW.ASYNC.S ;  /* 0x00000000000073c6 */ /* 0x002e620000000000 */
[----:B------:R-:W-:-:S02]  /*8780*/  IMAD.IADD R21, R21, 0x1, R43 ;  /* 0x0000000115157824 */ /* 0x000fc400078e022b */
[----:B------:R-:W-:Y:S02]  /*8790*/  IMAD R3, R41, UR5, R0 ;  /* 0x0000000529037c24 */ /* 0x000fe4000f8e0200 */
[----:B------:R-:W-:Y:S02]  /*87a0*/  IMAD R0, R141, 0xc0, R80 ;  /* 0x000000c08d007824 */ /* 0x000fe400078e0250 */
[----:B------:R-:W-:Y:S01]  /*87b0*/  IMAD.WIDE.U32 R20, R41, UR4, R20 ;  /* 0x0000000429147c25 */ /* 0x000fe2000f8e0014 */
[----:B------:R-:W-:Y:S02]  /*87c0*/  UIADD3 UR4, UR41, 0x2d820, URZ ;  /* 0x0002d82029047890 */ /* 0x000fe4000fffe03f */
[----:B------:R-:W-:Y:S02]  /*87d0*/  ISETP.GE.AND P0, PT, R0, R79, PT ;  /* 0x0000004f0000720c */ /* 0x000fe40003f06270 */
[----:B------:R-:W-:Y:S01]  /*87e0*/  UPRMT UR4, URZ, 0x654, UR4 ;  /* 0x000006543f047896 */ /* 0x000fe20008000004 */
[----:B------:R-:W-:-:S02]  /*87f0*/  IADD3 R3, R21, R3, RZ ;  /* 0x0000000315037210 */ /* 0x000fc40007ffe0ff */
[----:B------:R-:W-:-:S04]  /*8800*/  LEA R4, P1, R20, UR6, 0x1 ;  /* 0x0000000614047c11 */ /* 0x000fc8000f8208ff */
[----:B------:R-:W-:Y:S01]  /*8810*/  LEA.HI.X R3, R20, UR7, R3, 0x1, P1 ;  /* 0x0000000714037c11 */ /* 0x000fe200088f0c03 */
[----:B-1----:R0:W1:Y:S01]  /*8820*/  SHFL.IDX PT, R40, R4, RZ, 0x1c1f ;  /* 0x001c1fff04287589 */ /* 0x00206200000e0000 */
[----:B------:R-:W-:Y:S01]  /*8830*/  BSSY B1, `(.L_x_195) ;  /* 0x0000012000017945 */ /* 0x000fe20003800000 */
[----:B------:R-:W-:Y:S02]  /*8840*/  SYNCS.ARRIVE.TRANS64.RED.A1T0 RZ, [UR4], RZ ;  /* 0x000000ffffff79a7 */ /* 0x000fe40008100404 */
[----:B------:R0:W2:Y:S01]  /*8850*/  SHFL.IDX PT, R41, R3, RZ, 0x1c1f ;  /* 0x001c1fff03297589 */ /* 0x0000a200000e0000 */
[----:B------:R-:W-:Y:S02]  /*8860*/  SHF.R.S32.HI R46, RZ, 0x1f, R143 ;  /* 0x0000001fff2e7819 */ /* 0x000fe4000001148f */
[----:B------:R-:W-:Y:S01]  /*8870*/  SHF.R.S32.HI R47, RZ, 0x1f, R142 ;  /* 0x0000001fff2f7819 */ /* 0x000fe2000001148e */
[----:B------:R-:W-:Y:S06]  /*8880*/  @P0 BRA `(.L_x_196) ;  /* 0x0000000000300947 */ /* 0x000fec0003800000 */
[----:B------:R-:W-:Y:S02]  /*8890*/  ULDC UR4, c[0x0][0xac8] ;  /* 0x0002b20000047ab9 */ /* 0x000fe40000000800 */
[----:B------:R-:W-:Y:S02]  /*88a0*/  ISETP.GE.AND P1, PT, R142, UR4, PT ;  /* 0x000000048e007c0c */ /* 0x000fe4000bf26270 */
[----:B------:R-:W-:Y:S02]  /*88b0*/  ISETP.GE.AND P2, PT, R143, UR4, PT ;  /* 0x000000048f007c0c */ /* 0x000fe4000bf46270 */
[----:B------:R-:W-:-:S09]  /*88c0*/  ISETP.GE.AND P0, PT, R137, UR4, PT ;  /* 0x0000000489007c0c */ /* 0x000fd2000bf06270 */
[CC--:B-1----:R-:W-:Y:S02]  /*88d0*/  @!P1 LEA R42, P3, R142.reuse, R40.reuse, 0x1 ;  /* 0x000000288e2a9211 */ /* 0x0c2fe400078608ff */
[----:B------:R-:W-:Y:S02]  /*88e0*/  @!P2 LEA R44, P4, R143, R40, 0x1 ;  /* 0x000000288f2ca211 */ /* 0x000fe400078808ff */
[----:B--2---:R-:W-:Y:S01]  /*88f0*/  @!P0 IMAD.WIDE R20, R137, 0x2, R40 ;  /* 0x0000000289148825 */ /* 0x004fe200078e0228 */
[-C--:B------:R-:W-:Y:S02]  /*8900*/  @!P1 LEA.HI.X R43, R142, R41.reuse, R47, 0x1, P3 ;  /* 0x000000298e2b9211 */ /* 0x080fe400018f0c2f */
[----:B------:R-:W-:Y:S02]  /*8910*/  @!P2 LEA.HI.X R45, R143, R41, R46, 0x1, P4 ;  /* 0x000000298f2da211 */ /* 0x000fe400020f0c2e */
[----:B-----5:R3:W-:Y:S04]  /*8920*/  @!P0 ST.E.128 desc[UR36][R20.64], R8 ;  /* 0x0000000814008985 */ /* 0x0207e8000c101d24 */
[----:B------:R3:W-:Y:S04]  /*8930*/  @!P1 ST.E.128 desc[UR36][R42.64], R24 ;  /* 0x000000182a009985 */ /* 0x0007e8000c101d24 */
[----:B------:R3:W-:Y:S02]  /*8940*/  @!P2 ST.E.128 desc[UR36][R44.64], R32 ;  /* 0x000000202c00a985 */ /* 0x0007e4000c101d24 */
.L_x_196:
[----:B------:R-:W-:Y:S05]  /*8950*/  BSYNC B1 ;  /* 0x0000000000017941 */ /* 0x000fea0003800000 */
.L_x_195:
[----:B------:R-:W-:Y:S01]  /*8960*/  VIADD R0, R0, 0x60 ;  /* 0x0000006000007836 */ /* 0x000fe20000000000 */
[----:B---3-5:R3:W4:Y:S04]  /*8970*/  SHFL.IDX PT, R11, R3, 0x1, 0x1c1f ;  /* 0x003c1f00030b7f89 */ /* 0x02872800000e0000 */
[----:B------:R-:W-:Y:S01]  /*8980*/  ISETP.GE.AND P0, PT, R0, R79, PT ;  /* 0x0000004f0000720c */ /* 0x000fe20003f06270 */
[----:B------:R3:W0:-:S12]  /*8990*/  SHFL.IDX PT, R10, R4, 0x1, 0x1c1f ;  /* 0x003c1f00040a7f89 */ /* 0x00061800000e0000 */
[----:B---3--:R-:W-:Y:S05]  /*89a0*/  @P0 BRA `(.L_x_197) ;  /* 0x0000001400500947 */ /* 0x008fea0003800000 */
[----:B------:R-:W-:Y:S02]  /*89b0*/  ULDC UR4, c[0x0][0xac8] ;  /* 0x0002b20000047ab9 */ /* 0x000fe40000000800 */
[----:B------:R-:W-:Y:S02]  /*89c0*/  ISETP.GE.AND P2, PT, R142, UR4, PT ;  /* 0x000000048e007c0c */ /* 0x000fe4000bf46270 */
[----:B------:R-:W-:-:S11]  /*89d0*/  ISETP.GE.AND P1, PT, R137, UR4, PT ;  /* 0x0000000489007c0c */ /* 0x000fd6000bf26270 */
[C---:B0-----:R-:W-:Y:S02]  /*89e0*/  @!P2 LEA R20, P0, R142.reuse, R10, 0x1 ;  /* 0x0000000a8e14a211 */ /* 0x041fe400078008ff */
[----:B----4-:R-:W-:Y:S02]  /*89f0*/  @!P1 IMAD.WIDE R8, R137, 0x2, R10 ;  /* 0x0000000289089825 */ /* 0x010fe400078e020a */
[----:B------:R-:W-:Y:S02]  /*8a00*/  @!P2 LEA.HI.X R21, R142, R11, R47, 0x1, P0 ;  /* 0x0000000b8e15a211 */ /* 0x000fe400000f0c2f */
[----:B------:R-:W-:Y:S01]  /*8a10*/  ISETP.GE.AND P0, PT, R143, UR4, PT ;  /* 0x000000048f007c0c */ /* 0x000fe2000bf06270 */
[----:B------:R0:W-:Y:S04]  /*8a20*/  @!P1 ST.E.128 desc[UR36][R8.64], R12 ;  /* 0x0000000c08009985 */ /* 0x0001e8000c101d24 */
[----:B------:R0:W-:Y:S08]  /*8a30*/  @!P2 ST.E.128 desc[UR36][R20.64], R28 ;  /* 0x0000001c1400a985 */ /* 0x0001f0000c101d24 */
[----:B------:R-:W-:Y:S05]  /*8a40*/  @P0 BRA `(.L_x_197) ;  /* 0x0000001400280947 */ /* 0x000fea0003800000 */
[----:B0-----:R-:W-:-:S04]  /*8a50*/  LEA R8, P0, R143, R10, 0x1 ;  /* 0x0000000a8f087211 */ /* 0x001fc800078008ff */
[----:B------:R-:W-:-:S05]  /*8a60*/  LEA.HI.X R9, R143, R11, R46, 0x1, P0 ;  /* 0x0000000b8f097211 */ /* 0x000fca00000f0c2e */
[----:B------:R0:W-:Y:S01]  /*8a70*/  ST.E.128 desc[UR36][R8.64], R36 ;  /* 0x0000002408007985 */ /* 0x0001e2000c101d24 */
[----:B------:R-:W-:Y:S05]  /*8a80*/  BRA `(.L_x_197) ;  /* 0x0000001400187947 */ /* 0x000fea0003800000 */
.L_x_194:
[----:B0-----:R-:W0:Y:S01]  /*8a90*/  @P4 LDC R0, c[0x0][0xbec] ;  /* 0x0002fb00ff004b82 */ /* 0x001e220000000800 */
[----:B------:R-:W-:Y:S01]  /*8aa0*/  ULDC.64 UR4, c[0x0][0xb08] ;  /* 0x0002c20000047ab9 */ /* 0x000fe20000000a00 */
[----:B------:R-:W-:Y:S01]  /*8ab0*/  ULDC.64 UR6, c[0x0][0xb30] ;  /* 0x0002cc0000067ab9 */ /* 0x000fe20000000a00 */
[----:B------:R-:W-:Y:S01]  /*8ac0*/  IMAD R3, R78, UR4, RZ ;  /* 0x000000044e037c24 */ /* 0x000fe2000f8e02ff */
[----:B------:R-:W-:Y:S01]  /*8ad0*/  BSSY B1, `(.L_x_198) ;  /* 0x0000065000017945 */ /* 0x000fe20003800000 */
[C---:B------:R-:W-:Y:S01]  /*8ae0*/  IMAD.WIDE.U32 R8, R4.reuse, UR4, RZ ;  /* 0x0000000404087c25 */ /* 0x040fe2000f8e00ff */
[----:B------:R-:W-:Y:S02]  /*8af0*/  SHF.R.S32.HI R28, RZ, 0x1f, R144 ;  /* 0x0000001fff1c7819 */ /* 0x000fe40000011490 */
[----:B------:R-:W1:Y:S01]  /*8b00*/  @P4 LDC R13, c[0x0][0xbf0] ;  /* 0x0002fc00ff0d4b82 */ /* 0x000e620000000800 */
[----:B------:R-:W-:Y:S01]  /*8b10*/  IMAD R3, R4, UR5, R3 ;  /* 0x0000000504037c24 */ /* 0x000fe2000f8e0203 */
[----:B------:R-:W-:Y:S01]  /*8b20*/  ULDC.64 UR4, c[0x0][0xb38] ;  /* 0x0002ce0000047ab9 */ /* 0x000fe20000000a00 */
[----:B------:R-:W-:-:S02]  /*8b30*/  SHF.R.S32.HI R29, RZ, 0x1f, R145 ;  /* 0x0000001fff1d7819 */ /* 0x000fc40000011491 */
[----:B------:R-:W-:Y:S01]  /*8b40*/  IMAD.IADD R9, R9, 0x1, R3 ;  /* 0x0000000109097824 */ /* 0x000fe200078e0203 */
[----:B------:R-:W-:Y:S02]  /*8b50*/  SHF.R.S32.HI R3, RZ, 0x1f, R138 ;  /* 0x0000001fff037819 */ /* 0x000fe4000001148a */
[----:B------:R-:W-:Y:S01]  /*8b60*/  SHF.R.S32.HI R30, RZ, 0x1f, R146 ;  /* 0x0000001fff1e7819 */ /* 0x000fe20000011492 */
[C---:B------:R-:W-:Y:S01]  /*8b70*/  IMAD.WIDE.U32 R8, R139.reuse, UR4, R8 ;  /* 0x000000048b087c25 */ /* 0x040fe2000f8e0008 */
[----:B------:R-:W-:Y:S02]  /*8b80*/  SHF.R.S32.HI R31, RZ, 0x1f, R147 ;  /* 0x0000001fff1f7819 */ /* 0x000fe40000011493 */
[----:B------:R-:W-:Y:S01]  /*8b90*/  SHF.R.S32.HI R76, RZ, 0x1f, R148 ;  /* 0x0000001fff4c7819 */ /* 0x000fe20000011494 */
[----:B------:R-:W-:Y:S01]  /*8ba0*/  IMAD R9, R139, UR5, R9 ;  /* 0x000000058b097c24 */ /* 0x000fe2000f8e0209 */
[----:B------:R-:W-:Y:S01]  /*8bb0*/  ULDC.64 UR4, c[0x0][0xb40] ;  /* 0x0002d00000047ab9 */ /* 0x000fe20000000a00 */
[----:B------:R-:W-:Y:S01]  /*8bc0*/  SHF.R.S32.HI R77, RZ, 0x1f, R149 ;  /* 0x0000001fff4d7819 */ /* 0x000fe20000011495 */
[----:B------:R-:W-:Y:S01]  /*8bd0*/  IMAD R3, R3, UR4, RZ ;  /* 0x0000000403037c24 */ /* 0x000fe2000f8e02ff */
[----:B------:R-:W-:Y:S01]  /*8be0*/  SHF.R.S32.HI R79, RZ, 0x1f, R150 ;  /* 0x0000001fff4f7819 */ /* 0x000fe20000011496 */
[----:B0-----:R-:W-:Y:S01]  /*8bf0*/  @P4 IMAD.HI.U32 R0, R27, R0, RZ ;  /* 0x000000001b004227 */ /* 0x001fe200078e00ff */
[----:B------:R-:W-:-:S02]  /*8c00*/  SHF.R.S32.HI R80, RZ, 0x1f, R151 ;  /* 0x0000001fff507819 */ /* 0x000fc40000011497 */
[----:B------:R-:W-:Y:S01]  /*8c10*/  SHF.R.S32.HI R81, RZ, 0x1f, R152 ;  /* 0x0000001fff517819 */ /* 0x000fe20000011498 */
[C---:B------:R-:W-:Y:S01]  /*8c20*/  IMAD R11, R138.reuse, UR5, R3 ;  /* 0x000000058a0b7c24 */ /* 0x040fe2000f8e0203 */
[----:B------:R-:W-:Y:S01]  /*8c30*/  SHF.R.S32.HI R82, RZ, 0x1f, R153 ;  /* 0x0000001fff527819 */ /* 0x000fe20000011499 */
[----:B------:R-:W-:Y:S01]  /*8c40*/  IMAD.WIDE.U32 R8, R138, UR4, R8 ;  /* 0x000000048a087c25 */ /* 0x000fe2000f8e0008 */
[----:B------:R-:W-:Y:S01]  /*8c50*/  ULDC.64 UR4, c[0x0][0xb48] ;  /* 0x0002d20000047ab9 */ /* 0x000fe20000000a00 */
[----:B------:R-:W-:Y:S02]  /*8c60*/  SHF.R.S32.HI R83, RZ, 0x1f, R154 ;  /* 0x0000001fff537819 */ /* 0x000fe4000001149a */
[----:B------:R-:W-:Y:S01]  /*8c70*/  IMAD.MOV.U32 R3, RZ, RZ, R27 ;  /* 0x000000ffff037224 */ /* 0x000fe200078e001b */
[----:B-1----:R-:W-:Y:S01]  /*8c80*/  @P4 SHF.R.U32.HI R3, RZ, R13, R0 ;  /* 0x0000000dff034219 */ /* 0x002fe20000011600 */
[----:B------:R-:W-:-:S03]  /*8c90*/  IMAD.IADD R9, R9, 0x1, R11 ;  /* 0x0000000109097824 */ /* 0x000fc600078e020b */
[--C-:B------:R-:W-:Y:S01]  /*8ca0*/  SHF.R.S32.HI R0, RZ, 0x1f, R3.reuse ;  /* 0x0000001fff007819 */ /* 0x100fe20000011403 */
[----:B------:R-:W-:Y:S02]  /*8cb0*/  IMAD.MOV R11, RZ, RZ, -R3 ;  /* 0x000000ffff0b7224 */ /* 0x000fe400078e0a03 */
[----:B------:R-:W-:Y:S01]  /*8cc0*/  IMAD.WIDE.U32 R8, R155, UR4, R8 ;  /* 0x000000049b087c25 */ /* 0x000fe2000f8e0008 */
[----:B------:R-:W-:-:S03]  /*8cd0*/  UIADD3 UR4, UR41, 0x2d820, URZ ;  /* 0x0002d82029047890 */ /* 0x000fc6000fffe03f */
[----:B------:R-:W-:Y:S01]  /*8ce0*/  IMAD R11, R22, R11, R27 ;  /* 0x0000000b160b7224 */ /* 0x000fe200078e021b */
[----:B------:R-:W-:Y:S01]  /*8cf0*/  UPRMT UR4, URZ, 0x654, UR4 ;  /* 0x000006543f047896 */ /* 0x000fe20008000004 */
[----:B------:R-:W-:Y:S02]  /*8d00*/  IMAD R0, R0, UR6, RZ ;  /* 0x0000000600007c24 */ /* 0x000fe4000f8e02ff */
[----:B------:R-:W-:Y:S02]  /*8d10*/  IMAD R9, R155, UR5, R9 ;  /* 0x000000059b097c24 */ /* 0x000fe4000f8e0209 */
[C---:B------:R-:W-:Y:S01]  /*8d20*/  IMAD R13, R3.reuse, UR7, R0 ;  /* 0x00000007030d7c24 */ /* 0x040fe2000f8e0200 */
[----:B------:R-:W-:Y:S01]  /*8d30*/  SHF.R.S32.HI R0, RZ, 0x1f, R11 ;  /* 0x0000001fff007819 */ /* 0x000fe2000001140b */
[----:B------:R-:W-:Y:S01]  /*8d40*/  IMAD.WIDE.U32 R8, R3, UR6, R8 ;  /* 0x0000000603087c25 */ /* 0x000fe2000f8e0008 */
[----:B------:R-:W-:Y:S01]  /*8d50*/  ULDC.64 UR6, c[0x0][0xb28] ;  /* 0x0002ca0000067ab9 */ /* 0x000fe20000000a00 */
[----:B------:R-:W-:Y:S02]  /*8d60*/  SYNCS.ARRIVE.TRANS64.RED.A1T0 RZ, [UR4], RZ ;  /* 0x000000ffffff79a7 */ /* 0x000fe40008100404 */
[----:B------:R-:W-:-:S02]  /*8d70*/  IMAD R0, R0, UR6, RZ ;  /* 0x0000000600007c24 */ /* 0x000fc4000f8e02ff */
[----:B------:R-:W-:Y:S02]  /*8d80*/  IMAD.IADD R9, R9, 0x1, R13 ;  /* 0x0000000109097824 */ /* 0x000fe400078e020d */
[C---:B------:R-:W-:Y:S02]  /*8d90*/  IMAD R3, R11.reuse, UR7, R0 ;  /* 0x000000070b037c24 */ /* 0x040fe4000f8e0200 */
[----:B------:R-:W-:Y:S01]  /*8da0*/  IMAD.WIDE.U32 R8, R11, UR6, R8 ;  /* 0x000000060b087c25 */ /* 0x000fe2000f8e0008 */
[----:B------:R-:W-:-:S03]  /*8db0*/  ULDC.64 UR6, c[0x0][0xb00] ;  /* 0x0002c00000067ab9 */ /* 0x000fc60000000a00 */
[----:B------:R-:W-:Y:S01]  /*8dc0*/  IMAD.IADD R3, R9, 0x1, R3 ;  /* 0x0000000109037824 */ /* 0x000fe200078e0203 */
[----:B------:R-:W-:-:S04]  /*8dd0*/  LEA R0, P1, R8, UR6, 0x2 ;  /* 0x0000000608007c11 */ /* 0x000fc8000f8210ff */
[----:B------:R-:W-:Y:S02]  /*8de0*/  LEA.HI.X R3, R8, UR7, R3, 0x2, P1 ;  /* 0x0000000708037c11 */ /* 0x000fe400088f1403 */
[----:B------:R0:W1:Y:S04]  /*8df0*/  SHFL.IDX PT, R8, R0, RZ, 0x1c1f ;  /* 0x001c1fff00087589 */ /* 0x00006800000e0000 */
[----:B------:R0:W2:Y:S01]  /*8e00*/  SHFL.IDX PT, R9, R3, RZ, 0x1c1f ;  /* 0x001c1fff03097589 */ /* 0x0000a200000e0000 */
[----:B------:R-:W-:Y:S05]  /*8e10*/  @P2 BRA `(.L_x_199) ;  /* 0x0000000000c02947 */ /* 0x000fea0003800000 */
[----:B------:R-:W-:Y:S02]  /*8e20*/  ULDC UR4, c[0x0][0xac8] ;  /* 0x0002b20000047ab9 */ /* 0x000fe40000000800 */
[----:B------:R-:W-:Y:S02]  /*8e30*/  ISETP.GE.AND P3, PT, R154, UR4, PT ;  /* 0x000000049a007c0c */ /* 0x000fe4000bf66270 */
[----:B------:R-:W-:Y:S02]  /*8e40*/  ISETP.GE.AND P1, PT, R157, UR4, PT ;  /* 0x000000049d007c0c */ /* 0x000fe4000bf26270 */
[----:B------:R-:W-:Y:S02]  /*8e50*/  ISETP.GE.AND P4, PT, R153, UR4, PT ;  /* 0x0000000499007c0c */ /* 0x000fe4000bf86270 */
[----:B------:R-:W-:-:S07]  /*8e60*/  ISETP.GE.AND P2, PT, R152, UR4, PT ;  /* 0x0000000498007c0c */ /* 0x000fce000bf46270 */
[CC--:B-1----:R-:W-:Y:S02]  /*8e70*/  @!P3 LEA R12, P5, R154.reuse, R8.reuse, 0x2 ;  /* 0x000000089a0cb211 */ /* 0x0c2fe400078a10ff */
[----:B--2---:R-:W-:Y:S02]  /*8e80*/  @!P1 IMAD.WIDE R10, R157, 0x4, R8 ;  /* 0x000000049d0a9825 */ /* 0x004fe400078e0208 */
[----:B------:R-:W-:Y:S02]  /*8e90*/  @!P3 LEA.HI.X R13, R154, R9, R83, 0x2, P5 ;  /* 0x000000099a0db211 */ /* 0x000fe400028f1453 */
[----:B------:R-:W-:Y:S01]  /*8ea0*/  ISETP.GE.AND P5, PT, R151, UR4, PT ;  /* 0x0000000497007c0c */ /* 0x000fe2000bfa6270 */
[----:B------:R1:W-:Y:S01]  /*8eb0*/  @!P1 ST.E.64 desc[UR36][R10.64], R20 ;  /* 0x000000140a009985 */ /* 0x0003e2000c101b24 */
[-C--:B------:R-:W-:Y:S02]  /*8ec0*/  @!P4 LEA R14, P1, R153, R8.reuse, 0x2 ;  /* 0x00000008990ec211 */ /* 0x080fe400078210ff */
[----:B------:R-:W-:Y:S01]  /*8ed0*/  @!P2 LEA R24, P6, R152, R8, 0x2 ;  /* 0x000000089818a211 */ /* 0x000fe200078c10ff */
[----:B------:R2:W-:Y:S01]  /*8ee0*/  @!P3 ST.E.64 desc[UR36][R12.64], R32 ;  /* 0x000000200c00b985 */ /* 0x0005e2000c101b24 */
[----:B------:R-:W-:-:S02]  /*8ef0*/  ISETP.GE.AND P3, PT, R150, UR4, PT ;  /* 0x0000000496007c0c */ /* 0x000fc4000bf66270 */
[-C--:B------:R-:W-:Y:S02]  /*8f00*/  @!P4 LEA.HI.X R15, R153, R9.reuse, R82, 0x2, P1 ;  /* 0x00000009990fc211 */ /* 0x080fe400008f1452 */
[----:B------:R-:W-:Y:S02]  /*8f10*/  ISETP.GE.AND P1, PT, R149, UR4, PT ;  /* 0x0000000495007c0c */ /* 0x000fe4000bf26270 */
[----:B------:R-:W-:Y:S01]  /*8f20*/  @!P2 LEA.HI.X R25, R152, R9, R81, 0x2, P6 ;  /* 0x000000099819a211 */ /* 0x000fe200030f1451 */
[----:B------:R3:W-:Y:S01]  /*8f30*/  @!P4 ST.E.64 desc[UR36][R14.64], R34 ;  /* 0x000000220e00c985 */ /* 0x0007e2000c101b24 */
[----:B------:R-:W-:-:S03]  /*8f40*/  @!P5 LEA R26, P4, R151, R8, 0x2 ;  /* 0x00000008971ad211 */ /* 0x000fc600078810ff */
[----:B------:R4:W-:Y:S01]  /*8f50*/  @!P2 ST.E.64 desc[UR36][R24.64], R36 ;  /* 0x000000241800a985 */ /* 0x0009e2000c101b24 */
[----:B------:R-:W-:Y:S02]  /*8f60*/  ISETP.GE.AND P2, PT, R148, UR4, PT ;  /* 0x0000000494007c0c */ /* 0x000fe4000bf46270 */
[-C--:B------:R-:W-:Y:S02]  /*8f70*/  @!P5 LEA.HI.X R27, R151, R9.reuse, R80, 0x2, P4 ;  /* 0x00000009971bd211 */ /* 0x080fe400020f1450 */
[CC--:B-1----:R-:W-:Y:S02]  /*8f80*/  @!P3 LEA R10, P6, R150.reuse, R8.reuse, 0x2 ;  /* 0x00000008960ab211 */ /* 0x0c2fe400078c10ff */
[----:B--2---:R-:W-:Y:S01]  /*8f90*/  @!P1 LEA R12, P4, R149, R8, 0x2 ;  /* 0x00000008950c9211 */ /* 0x004fe200078810ff */
[----:B------:R-:W-:Y:S01]  /*8fa0*/  @!P5 ST.E.64 desc[UR36][R26.64], R38 ;  /* 0x000000261a00d985 */ /* 0x000fe2000c101b24 */
[----:B------:R-:W-:Y:S02]  /*8fb0*/  @!P3 LEA.HI.X R11, R150, R9, R79, 0x2, P6 ;  /* 0x00000009960bb211 */ /* 0x000fe400030f144f */
[----:B------:R-:W-:-:S02]  /*8fc0*/  ISETP.GE.AND P5, PT, R147, UR4, PT ;  /* 0x0000000493007c0c */ /* 0x000fc4000bfa6270 */
[-C--:B------:R-:W-:Y:S01]  /*8fd0*/  @!P1 LEA.HI.X R13, R149, R9.reuse, R77, 0x2, P4 ;  /* 0x00000009950d9211 */ /* 0x080fe200020f144d */
[----:B------:R1:W-:Y:S01]  /*8fe0*/  @!P3 ST.E.64 desc[UR36][R10.64], R40 ;  /* 0x000000280a00b985 */ /* 0x0003e2000c101b24 */
[----:B------:R-:W-:Y:S02]  /*8ff0*/  ISETP.GE.AND P4, PT, R146, UR4, PT ;  /* 0x0000000492007c0c */ /* 0x000fe4000bf86270 */
[----:B---3--:R-:W-:Y:S01]  /*9000*/  @!P2 LEA R14, P6, R148, R8, 0x2 ;  /* 0x00000008940ea211 */ /* 0x008fe200078c10ff */
[----:B------:R3:W-:Y:S01]  /*9010*/  @!P1 ST.E.64 desc[UR36][R12.64], R42 ;  /* 0x0000002a0c009985 */ /* 0x0007e2000c101b24 */
[----:B------:R-:W-:Y:S02]  /*9020*/  ISETP.GE.AND P3, PT, R145, UR4, PT ;  /* 0x0000000491007c0c */ /* 0x000fe4000bf66270 */
[----:B------:R-:W-:Y:S02]  /*9030*/  ISETP.GE.AND P1, PT, R144, UR4, PT ;  /* 0x0000000490007c0c */ /* 0x000fe4000bf26270 */
[----:B------:R-:W-:-:S02]  /*9040*/  @!P2 LEA.HI.X R15, R148, R9, R76, 0x2, P6 ;  /* 0x00000009940fa211 */ /* 0x000fc400030f144c */
[----:B------:R-:W-:-:S03]  /*9050*/  @!P5 LEA R20, P6, R147, R8, 0x2 ;  /* 0x000000089314d211 */ /* 0x000fc600078c10ff */
[----:B------:R3:W-:Y:S01]  /*9060*/  @!P2 ST.E.64 desc[UR36][R14.64], R44 ;  /* 0x0000002c0e00a985 */ /* 0x0007e2000c101b24 */
[CC--:B----4-:R-:W-:Y:S02]  /*9070*/  @!P4 LEA R24, P2, R146.reuse, R8.reuse, 0x2 ;  /* 0x000000089218c211 */ /* 0x0d0fe400078410ff */
[-C--:B------:R-:W-:Y:S02]  /*9080*/  @!P5 LEA.HI.X R21, R147, R9.reuse, R31, 0x2, P6 ;  /* 0x000000099315d211 */ /* 0x080fe400030f141f */
[CC--:B-1----:R-:W-:Y:S02]  /*9090*/  @!P3 LEA R10, P6, R145.reuse, R8.reuse, 0x2 ;  /* 0x00000008910ab211 */ /* 0x0c2fe400078c10ff */
[-C--:B------:R-:W-:Y:S01]  /*90a0*/  @!P4 LEA.HI.X R25, R146, R9.reuse, R30, 0x2, P2 ;  /* 0x000000099219c211 */ /* 0x080fe200010f141e */
[----:B------:R3:W-:Y:S01]  /*90b0*/  @!P5 ST.E.64 desc[UR36][R20.64], R46 ;  /* 0x0000002e1400d985 */ /* 0x0007e2000c101b24 */
[C---:B------:R-:W-:Y:S02]  /*90c0*/  @!P1 LEA R8, P2, R144.reuse, R8, 0x2 ;  /* 0x0000000890089211 */ /* 0x040fe400078410ff */
[-C--:B------:R-:W-:Y:S01]  /*90d0*/  @!P3 LEA.HI.X R11, R145, R9.reuse, R29, 0x2, P6 ;  /* 0x00000009910bb211 */ /* 0x080fe200030f141d */
[----:B------:R3:W-:Y:S01]  /*90e0*/  @!P4 ST.E.64 desc[UR36][R24.64], R48 ;  /* 0x000000301800c985 */ /* 0x0007e2000c101b24 */
[----:B------:R-:W-:-:S03]  /*90f0*/  @!P1 LEA.HI.X R9, R144, R9, R28, 0x2, P2 ;  /* 0x0000000990099211 */ /* 0x000fc600010f141c */
[----:B------:R3:W-:Y:S04]  /*9100*/  @!P3 ST.E.64 desc[UR36][R10.64], R50 ;  /* 0x000000320a00b985 */ /* 0x0007e8000c101b24 */
[----:B------:R3:W-:Y:S02]  /*9110*/  @!P1 ST.E.64 desc[UR36][R8.64], R52 ;  /* 0x0000003408009985 */ /* 0x0007e4000c101b24 */
.L_x_199:
[----:B------:R-:W-:Y:S05]  /*9120*/  BSYNC B1 ;  /* 0x0000000000017941 */ /* 0x000fea0003800000 */
.L_x_198:
[----:B---3--:R3:W4:Y:S04]  /*9130*/  SHFL.IDX PT, R11, R3, 0x1, 0x1c1f ;  /* 0x003c1f00030b7f89 */ /* 0x00872800000e0000 */
[----:B------:R3:W0:Y:S01]  /*9140*/  SHFL.IDX PT, R10, R0, 0x1, 0x1c1f ;  /* 0x003c1f00000a7f89 */ /* 0x00062200000e0000 */
[----:B------:R-:W-:Y:S05]  /*9150*/  @P0 BRA `(.L_x_197) ;  /* 0x0000000c00640947 */ /* 0x000fea0003800000 */
[----:B------:R-:W-:Y:S02]  /*9160*/  ULDC UR4, c[0x0][0xac8] ;  /* 0x0002b20000047ab9 */ /* 0x000fe40000000800 */
[----:B------:R-:W-:Y:S02]  /*9170*/  ISETP.GE.AND P5, PT, R154, UR4, PT ;  /* 0x000000049a007c0c */ /* 0x000fe4000bfa6270 */
[----:B------:R-:W-:Y:S02]  /*9180*/  ISETP.GE.AND P1, PT, R157, UR4, PT ;  /* 0x000000049d007c0c */ /* 0x000fe4000bf26270 */
[----:B------:R-:W-:Y:S02]  /*9190*/  ISETP.GE.AND P3, PT, R153, UR4, PT ;  /* 0x0000000499007c0c */ /* 0x000fe4000bf66270 */
[----:B------:R-:W-:Y:S02]  /*91a0*/  ISETP.GE.AND P2, PT, R152, UR4, PT ;  /* 0x0000000498007c0c */ /* 0x000fe4000bf46270 */
[----:B------:R-:W-:-:S05]  /*91b0*/  ISETP.GE.AND P4, PT, R151, UR4, PT ;  /* 0x0000000497007c0c */ /* 0x000fca000bf86270 */
[CC--:B0-----:R-:W-:Y:S02]  /*91c0*/  @!P5 LEA R12, P0, R154.reuse, R10.reuse, 0x2 ;  /* 0x0000000a9a0cd211 */ /* 0x0c1fe400078010ff */
[----:B-12-4-:R-:W-:Y:S02]  /*91d0*/  @!P1 IMAD.WIDE R8, R157, 0x4, R10 ;  /* 0x000000049d089825 */ /* 0x016fe400078e020a */
[----:B------:R-:W-:Y:S02]  /*91e0*/  @!P5 LEA.HI.X R13, R154, R11, R83, 0x2, P0 ;  /* 0x0000000b9a0dd211 */ /* 0x000fe400000f1453 */
[-C--:B------:R-:W-:Y:S01]  /*91f0*/  @!P3 LEA R14, P0, R153, R10.reuse, 0x2 ;  /* 0x0000000a990eb211 */ /* 0x080fe200078010ff */
[----:B------:R0:W-:Y:S01]  /*9200*/  @!P1 ST.E.64 desc[UR36][R8.64], R54 ;  /* 0x0000003608009985 */ /* 0x0001e2000c101b24 */
[----:B------:R-:W-:Y:S02]  /*9210*/  ISETP.GE.AND P1, PT, R150, UR4, PT ;  /* 0x0000000496007c0c */ /* 0x000fe4000bf26270 */
[-C--:B------:R-:W-:Y:S01]  /*9220*/  @!P4 LEA R24, P6, R151, R10.reuse, 0x2 ;  /* 0x0000000a9718c211 */ /* 0x080fe200078c10ff */
[----:B------:R1:W-:Y:S01]  /*9230*/  @!P5 ST.E.64 desc[UR36][R12.64], R56 ;  /* 0x000000380c00d985 */ /* 0x0003e2000c101b24 */
[----:B------:R-:W-:-:S02]  /*9240*/  @!P2 LEA R20, P5, R152, R10, 0x2 ;  /* 0x0000000a9814a211 */ /* 0x000fc400078a10ff */
[-C--:B------:R-:W-:Y:S02]  /*9250*/  @!P3 LEA.HI.X R15, R153, R11.reuse, R82, 0x2, P0 ;  /* 0x0000000b990fb211 */ /* 0x080fe400000f1452 */
[-C--:B------:R-:W-:Y:S02]  /*9260*/  @!P2 LEA.HI.X R21, R152, R11.reuse, R81, 0x2, P5 ;  /* 0x0000000b9815a211 */ /* 0x080fe400028f1451 */
[----:B------:R-:W-:Y:S01]  /*9270*/  ISETP.GE.AND P0, PT, R149, UR4, PT ;  /* 0x0000000495007c0c */ /* 0x000fe2000bf06270 */
[----:B------:R-:W-:Y:S01]  /*9280*/  @!P3 ST.E.64 desc[UR36][R14.64], R58 ;  /* 0x0000003a0e00b985 */ /* 0x000fe2000c101b24 */
[----:B------:R-:W-:Y:S02]  /*9290*/  @!P4 LEA.HI.X R25, R151, R11, R80, 0x2, P6 ;  /* 0x0000000b9719c211 */ /* 0x000fe400030f1450 */
[----:B0-----:R-:W-:Y:S01]  /*92a0*/  @!P1 LEA R8, P5, R150, R10, 0x2 ;  /* 0x0000000a96089211 */ /* 0x001fe200078a10ff */
[----:B------:R0:W-:Y:S01]  /*92b0*/  @!P2 ST.E.64 desc[UR36][R20.64], R60 ;  /* 0x0000003c1400a985 */ /* 0x0001e2000c101b24 */
[----:B------:R-:W-:-:S02]  /*92c0*/  ISETP.GE.AND P3, PT, R147, UR4, PT ;  /* 0x0000000493007c0c */ /* 0x000fc4000bf66270 */
[----:B------:R-:W-:Y:S01]  /*92d0*/  ISETP.GE.AND P2, PT, R146, UR4, PT ;  /* 0x0000000492007c0c */ /* 0x000fe2000bf46270 */
[----:B------:R2:W-:Y:S01]  /*92e0*/  @!P4 ST.E.64 desc[UR36][R24.64], R62 ;  /* 0x0000003e1800c985 */ /* 0x0005e2000c101b24 */
[----:B------:R-:W-:Y:S02]  /*92f0*/  ISETP.GE.AND P4, PT, R148, UR4, PT ;  /* 0x0000000494007c0c */ /* 0x000fe4000bf86270 */
[-C--:B------:R-:W-:Y:S02]  /*9300*/  @!P1 LEA.HI.X R9, R150, R11.reuse, R79, 0x2, P5 ;  /* 0x0000000b96099211 */ /* 0x080fe400028f144f */
[----:B------:R-:W-:Y:S02]  /*9310*/  ISETP.GE.AND P5, PT, R145, UR4, PT ;  /* 0x0000000491007c0c */ /* 0x000fe4000bfa6270 */
[C---:B-1----:R-:W-:Y:S01]  /*9320*/  @!P0 LEA R12, P6, R149.reuse, R10, 0x2 ;  /* 0x0000000a950c8211 */ /* 0x042fe200078c10ff */
[----:B------:R1:W-:Y:S03]  /*9330*/  @!P1 ST.E.64 desc[UR36][R8.64], R64 ;  /* 0x0000004008009985 */ /* 0x0003e6000c101b24 */
[----:B------:R-:W-:-:S02]  /*9340*/  @!P0 LEA.HI.X R13, R149, R11, R77, 0x2, P6 ;  /* 0x0000000b950d8211 */ /* 0x000fc400030f144d */
[-C--:B0-----:R-:W-:Y:S02]  /*9350*/  @!P3 LEA R20, P6, R147, R10.reuse, 0x2 ;  /* 0x0000000a9314b211 */ /* 0x081fe400078c10ff */
[-C--:B------:R-:W-:Y:S01]  /*9360*/  @!P4 LEA R14, P1, R148, R10.reuse, 0x2 ;  /* 0x0000000a940ec211 */ /* 0x080fe200078210ff */
[----:B------:R1:W-:Y:S01]  /*9370*/  @!P0 ST.E.64 desc[UR36][R12.64], R66 ;  /* 0x000000420c008985 */ /* 0x0003e2000c101b24 */
[-C--:B--2---:R-:W-:Y:S02]  /*9380*/  @!P2 LEA R24, P0, R146, R10.reuse, 0x2 ;  /* 0x0000000a9218a211 */ /* 0x084fe400078010ff */
[-C--:B------:R-:W-:Y:S02]  /*9390*/  @!P4 LEA.HI.X R15, R148, R11.reuse, R76, 0x2, P1 ;  /* 0x0000000b940fc211 */ /* 0x080fe400008f144c */
[----:B------:R-:W-:Y:S02]  /*93a0*/  @!P5 LEA R26, P1, R145, R10, 0x2 ;  /* 0x0000000a911ad211 */ /* 0x000fe400078210ff */
[-C--:B------:R-:W-:Y:S01]  /*93b0*/  @!P3 LEA.HI.X R21, R147, R11.reuse, R31, 0x2, P6 ;  /* 0x0000000b9315b211 */ /* 0x080fe200030f141f */
[----:B------:R1:W-:Y:S01]  /*93c0*/  @!P4 ST.E.64 desc[UR36][R14.64], R68 ;  /* 0x000000440e00c985 */ /* 0x0003e2000c101b24 */
[----:B------:R-:W-:-:S02]  /*93d0*/  @!P2 LEA.HI.X R25, R146, R11, R30, 0x2, P0 ;  /* 0x0000000b9219a211 */ /* 0x000fc400000f141e */
[----:B------:R-:W-:Y:S01]  /*93e0*/  @!P5 LEA.HI.X R27, R145, R11, R29, 0x2, P1 ;  /* 0x0000000b911bd211 */ /* 0x000fe200008f141d */
[----:B------:R1:W-:Y:S01]  /*93f0*/  @!P3 ST.E.64 desc[UR36][R20.64], R70 ;  /* 0x000000461400b985 */ /* 0x0003e2000c101b24 */
[----:B------:R-:W-:-:S03]  /*9400*/  ISETP.GE.AND P0, PT, R144, UR4, PT ;  /* 0x0000000490007c0c */ /* 0x000fc6000bf06270 */
[----:B------:R1:W-:Y:S04]  /*9410*/  @!P2 ST.E.64 desc[UR36][R24.64], R72 ;  /* 0x000000481800a985 */ /* 0x0003e8000c101b24 */
[----:B------:R1:W-:Y:S06]  /*9420*/  @!P5 ST.E.64 desc[UR36][R26.64], R74 ;  /* 0x0000004a1a00d985 */ /* 0x0003ec000c101b24 */
[----:B------:R-:W-:Y:S05]  /*9430*/  @P0 BRA `(.L_x_197) ;  /* 0x0000000800ac0947 */ /* 0x000fea0003800000 */
[----:B-1----:R-:W-:-:S04]  /*9440*/  LEA R8, P0, R144, R10, 0x2 ;  /* 0x0000000a90087211 */ /* 0x002fc800078010ff */
[----:B------:R-:W-:-:S05]  /*9450*/  LEA.HI.X R9, R144, R11, R28, 0x2, P0 ;  /* 0x0000000b90097211 */ /* 0x000fca00000f141c */
[----:B------:R0:W-:Y:S01]  /*9460*/  ST.E.64 desc[UR36][R8.64], R134 ;  /* 0x0000008608007985 */ /* 0x0001e2000c101b24 */
[----:B------:R-:W-:Y:S05]  /*9470*/  BRA `(.L_x_197) ;  /* 0x00000008009c7947 */ /* 0x000fea0003800000 */
.L_x_192:
[----:B------:R-:W1:Y:S01]  /*9480*/  LDC.64 R10, c[0x0][0xc00] ;  /* 0x00030000ff0a7b82 */ /* 0x000e620000000a00 */
[----:B------:R-:W-:Y:S01]  /*9490*/  ULDC.64 UR4, c[0x0][0xc08] ;  /* 0x0003020000047ab9 */ /* 0x000fe20000000a00 */
[----:B------:R-:W-:Y:S02]  /*94a0*/  MOV R3, RZ ;  /* 0x000000ff00037202 */ /* 0x000fe40000000f00 */
[----:B------:R-:W-:-:S04]  /*94b0*/  ISETP.NE.U32.AND P0, PT, RZ, UR4, PT ;  /* 0x00000004ff007c0c */ /* 0x000fc8000bf05070 */
[----:B------:R-:W-:Y:S01]  /*94c0*/  ISETP.NE.AND.EX P1, PT, RZ, UR5, PT, P0 ;  /* 0x00000005ff007c0c */ /* 0x000fe2000bf25300 */
[----:B------:R-:W2:Y:S01]  /*94d0*/  LDC.64 R8, c[0x0][0xc00] ;  /* 0x00030000ff087b82 */ /* 0x000ea20000000a00 */
[----:B-1----:R-:W-:-:S04]  /*94e0*/  ISETP.NE.U32.AND P0, PT, R10, RZ, PT ;  /* 0x000000ff0a00720c */ /* 0x002fc80003f05070 */
[----:B------:R-:W-:-:S07]  /*94f0*/  ISETP.NE.AND.EX P0, PT, R11, RZ, PT, P0 ;  /* 0x000000ff0b00720c */ /* 0x000fce0003f05300 */
[----:B------:R-:W1:Y:S01]  /*9500*/  @P1 LDC.64 R10, c[0x0][0xc08] ;  /* 0x00030200ff0a1b82 */ /* 0x000e620000000a00 */
[----:B------:R-:W-:Y:S01]  /*9510*/  ULDC UR4, c[0x0][0xa88] ;  /* 0x0002a20000047ab9 */ /* 0x000fe20000000800 */
[----:B--2---:R-:W-:-:S04]  /*9520*/  IMAD.WIDE R12, R138, 0x4, R8 ;  /* 0x000000048a0c7825 */ /* 0x004fc800078e0208 */
[----:B------:R-:W-:Y:S01]  /*9530*/  IMAD.U32 R0, RZ, RZ, UR4 ;  /* 0x00000004ff007e24 */ /* 0x000fe2000f8e00ff */
[----:B------:R2:W5:Y:S01]  /*9540*/  @P0 LDG.E R3, desc[UR36][R12.64] ;  /* 0x000000240c030981 */ /* 0x000562000c1e1900 */
[----:B0-----:R-:W0:Y:S01]  /*9550*/  S2R R4, SR_TID.X ;  /* 0x0000000000047919 */ /* 0x001e220000002100 */
[----:B-1----:R-:W-:-:S05]  /*9560*/  @P1 IMAD.WIDE R8, R138, 0x4, R10 ;  /* 0x000000048a081825 */ /* 0x002fca00078e020a */
[----:B------:R2:W5:Y:S01]  /*9570*/  @P1 LDG.E R0, desc[UR36][R8.64] ;  /* 0x0000002408001981 */ /* 0x000562000c1e1900 */
[----:B------:R-:W-:-:S13]  /*9580*/  ISETP.NE.AND P2, PT, R140, RZ, PT ;  /* 0x000000ff8c00720c */ /* 0x000fda0003f45270 */
[----:B------:R-:W1:Y:S01]  /*9590*/  @!P2 LDC R140, c[0x0][0xad4] ;  /* 0x0002b500ff8cab82 */ /* 0x000e620000000800 */
[----:B0-----:R-:W-:-:S05]  /*95a0*/  VIADD R30, R4, 0xffffff80 ;  /* 0xffffff80041e7836 */ /* 0x001fca0000000000 */
[----:B------:R-:W-:Y:S02]  /*95b0*/  ISETP.GT.AND P3, PT, R30, 0xbf, PT ;  /* 0x000000bf1e00780c */ /* 0x000fe40003f64270 */
[----:B-1----:R-:W-:Y:S01]  /*95c0*/  ISETP.GT.AND P2, PT, R140, 0x1, PT ;  /* 0x000000018c00780c */ /* 0x002fe20003f44270 */
[----:B--2---:R-:W-:-:S12]  /*95d0*/  @P1 BRA `(.L_x_200) ;  /* 0x0000000000101947 */ /* 0x004fd80003800000 */
[----:B------:R-:W-:Y:S05]  /*95e0*/  @!P0 BRA `(.L_x_200) ;  /* 0x00000000000c8947 */ /* 0x000fea0003800000 */
[----:B------:R-:W2:Y:S04]  /*95f0*/  LDG.E R9, desc[UR36][R12.64] ;  /* 0x000000240c097981 */ /* 0x000ea8000c1e1900 */
[----:B-----5:R-:W2:Y:S02]  /*9600*/  LDG.E R0, desc[UR36][R12.64+0x4] ;  /* 0x000004240c007981 */ /* 0x020ea4000c1e1900 */
[----:B--2---:R-:W-:-:S07]  /*9610*/  IMAD.IADD R0, R0, 0x1, -R9 ;  /* 0x0000000100007824 */ /* 0x004fce00078e0a09 */
.L_x_200:
[----:B------:R-:W-:Y:S01]  /*9620*/  BSSY B1, `(.L_x_201) ;  /* 0x0000036000017945 */ /* 0x000fe20003800000 */
[----:B------:R-:W-:Y:S02]  /*9630*/  SEL R31, R138, RZ, !P0 ;  /* 0x000000ff8a1f7207 */ /* 0x000fe40004000000 */
[----:B------:R-:W-:Y:S02]  /*9640*/  SEL R156, R156, RZ, !P0 ;  /* 0x000000ff9c9c7207 */ /* 0x000fe40004000000 */
[----:B-----5:R-:W-:Y:S01]  /*9650*/  SHF.R.S32.HI R26, RZ, 0x1f, R3 ;  /* 0x0000001fff1a7819 */ /* 0x020fe20000011403 */
[----:B------:R-:W-:Y:S06]  /*9660*/  @P3 BRA `(.L_x_202) ;  /* 0x0000000000c43947 */ /* 0x000fec0003800000 */
[----:B------:R-:W0:Y:S01]  /*9670*/  LDC R33, c[0x0][0xbe8] ;  /* 0x0002fa00ff217b82 */ /* 0x000e220000000800 */
[----:B------:R-:W-:-:S04]  /*9680*/  IMAD R4, R141, 0xc0, R4 ;  /* 0x000000c08d047824 */ /* 0x000fc800078e0204 */
[----:B------:R-:W-:Y:S02]  /*9690*/  VIADD R28, R4, 0xffffff80 ;  /* 0xffffff80041c7836 */ /* 0x000fe40000000000 */
[----:B0-----:R-:W-:-:S05]  /*96a0*/  IMAD R8, R0, R33, RZ ;  /* 0x0000002100087224 */ /* 0x001fca00078e02ff */
[----:B------:R-:W-:-:S13]  /*96b0*/  ISETP.GE.AND P0, PT, R28, R8, PT ;  /* 0x000000081c00720c */ /* 0x000fda0003f06270 */
[----:B------:R-:W-:Y:S05]  /*96c0*/  @P0 BRA `(.L_x_202) ;  /* 0x0000000000ac0947 */ /* 0x000fea0003800000 */
[----:B------:R-:W-:Y:S01]  /*96d0*/  ISETP.NE.AND P1, PT, R33, 0x1, PT ;  /* 0x000000012100780c */ /* 0x000fe20003f25270 */
[----:B------:R-:W-:Y:S01]  /*96e0*/  IMAD.MOV.U32 R22, RZ, RZ, 0x9b8 ;  /* 0x000009b8ff167424 */ /* 0x000fe200078e00ff */
[----:B------:R-:W-:Y:S01]  /*96f0*/  ISETP.GT.AND P0, PT, R140, 0x1, PT ;  /* 0x000000018c00780c */ /* 0x000fe20003f04270 */
[----:B------:R-:W0:Y:S01]  /*9700*/  LDC.64 R8, c[0x0][0xba8] ;  /* 0x0002ea00ff087b82 */ /* 0x000e220000000a00 */
[----:B------:R-:W-:Y:S02]  /*9710*/  IMAD.MOV.U32 R27, RZ, RZ, R28 ;  /* 0x000000ffff1b7224 */ /* 0x000fe400078e001c */
[----:B------:R-:W-:Y:S02]  /*9720*/  SEL R22, R22, 0x978, P0 ;  /* 0x0000097816167807 */ /* 0x000fe40000000000 */
[----:B------:R-:W-:-:S03]  /*9730*/  SEL R155, R155, RZ, P0 ;  /* 0x000000ff9b9b7207 */ /* 0x000fc60000000000 */
[----:B------:R-:W1:Y:S08]  /*9740*/  LDC.64 R20, c[0x0][R22+0x220] ;  /* 0x0000880016147b82 */ /* 0x000e700000000a00 */
[----:B------:R-:W2:Y:S08]  /*9750*/  @P1 LDC R25, c[0x0][0xbec] ;  /* 0x0002fb00ff191b82 */ /* 0x000eb00000000800 */
[----:B------:R-:W3:Y:S08]  /*9760*/  LDC.64 R14, c[0x0][R22+0x218] ;  /* 0x00008600160e7b82 */ /* 0x000ef00000000a00 */
[----:B------:R-:W4:Y:S01]  /*9770*/  @P1 LDC R35, c[0x0][0xbf0] ;  /* 0x0002fc00ff231b82 */ /* 0x000f220000000800 */
[----:B-1----:R-:W-:-:S04]  /*9780*/  IMAD R21, R21, R31, RZ ;  /* 0x0000001f15157224 */ /* 0x002fc800078e02ff */
[----:B------:R-:W-:-:S03]  /*9790*/  IMAD R21, R20, R156, R21 ;  /* 0x0000009c14157224 */ /* 0x000fc600078e0215 */
[----:B------:R-:W1:Y:S01]  /*97a0*/  LDC.64 R12, c[0x0][R22+0x228] ;  /* 0x00008a00160c7b82 */ /* 0x000e620000000a00 */
[----:B--2---:R-:W-:-:S04]  /*97b0*/  @P1 IMAD.HI.U32 R4, R28, R25, RZ ;  /* 0x000000191c041227 */ /* 0x004fc800078e00ff */
[----:B------:R-:W-:-:S03]  /*97c0*/  IMAD.WIDE.U32 R24, R20, R31, RZ ;  /* 0x0000001f14187225 */ /* 0x000fc600078e00ff */
[----:B------:R-:W2:Y:S01]  /*97d0*/  LDC.64 R10, c[0x0][R22+0x210] ;  /* 0x00008400160a7b82 */ /* 0x000ea20000000a00 */
[-C--:B---3--:R-:W-:Y:S02]  /*97e0*/  IMAD R29, R15, R139.reuse, RZ ;  /* 0x0000008b0f1d7224 */ /* 0x088fe400078e02ff */
[----:B------:R-:W-:-:S04]  /*97f0*/  IMAD.WIDE.U32 R14, R14, R139, RZ ;  /* 0x0000008b0e0e7225 */ /* 0x000fc800078e00ff */
[----:B------:R-:W-:Y:S01]  /*9800*/  IMAD.IADD R29, R15, 0x1, R29 ;  /* 0x000000010f1d7824 */ /* 0x000fe200078e021d */
[----:B----4-:R-:W-:Y:S01]  /*9810*/  @P1 SHF.R.U32.HI R27, RZ, R35, R4 ;  /* 0x00000023ff1b1219 */ /* 0x010fe20000011604 */
[----:B------:R-:W-:Y:S01]  /*9820*/  IMAD.IADD R4, R25, 0x1, R21 ;  /* 0x0000000119047824 */ /* 0x000fe200078e0215 */
[----:B0-----:R-:W0:Y:S01]  /*9830*/  @!P0 LDC R8, c[0x0][0xb50] ;  /* 0x0002d400ff088b82 */ /* 0x001e220000000800 */
[----:B------:R-:W-:Y:S02]  /*9840*/  IADD3 R14, P1, P3, R24, R14, R3 ;  /* 0x0000000e180e7210 */ /* 0x000fe40007b3e003 */
[----:B------:R-:W-:Y:S02]  /*9850*/  IADD3 R15, -R27, RZ, RZ ;  /* 0x000000ff1b0f7210 */ /* 0x000fe40007ffe1ff */
[----:B------:R-:W-:Y:S01]  /*9860*/  IADD3.X R4, R4, R29, R26, P1, P3 ;  /* 0x0000001d04047210 */ /* 0x000fe20000fe641a */
[-C--:B-1----:R-:W-:Y:S02]  /*9870*/  IMAD R21, R13, R155.reuse, RZ ;  /* 0x0000009b0d157224 */ /* 0x082fe400078e02ff */
[----:B------:R-:W-:Y:S01]  /*9880*/  IMAD.WIDE.U32 R12, R12, R155, RZ ;  /* 0x0000009b0c0c7225 */ /* 0x000fe200078e00ff */
[----:B------:R-:W1:Y:S03]  /*9890*/  @!P0 LDC R9, c[0x0][0xb54] ;  /* 0x0002d500ff098b82 */ /* 0x000e660000000800 */
[----:B------:R-:W-:Y:S01]  /*98a0*/  IMAD.IADD R21, R13, 0x1, R21 ;  /* 0x000000010d157824 */ /* 0x000fe200078e0215 */
[----:B------:R-:W-:Y:S01]  /*98b0*/  IADD3 R12, P0, P1, R27, R14, R12 ;  /* 0x0000000e1b0c7210 */ /* 0x000fe2000791e00c */
[----:B------:R-:W-:Y:S01]  /*98c0*/  IMAD R15, R33, R15, R28 ;  /* 0x0000000f210f7224 */ /* 0x000fe200078e021c */
[----:B------:R-:W-:-:S04]  /*98d0*/  SHF.R.S32.HI R27, RZ, 0x1f, R27 ;  /* 0x0000001fff1b7819 */ /* 0x000fc8000001141b */
[----:B------:R-:W-:Y:S01]  /*98e0*/  IADD3.X R13, R27, R4, R21, P0, P1 ;  /* 0x000000041b0d7210 */ /* 0x000fe200007e2415 */
[----:B--2---:R-:W-:Y:S01]  /*98f0*/  IMAD R4, R11, R15, RZ ;  /* 0x0000000f0b047224 */ /* 0x004fe200078e02ff */
[----:B------:R-:W-:-:S05]  /*9900*/  SHF.R.S32.HI R21, RZ, 0x1f, R15 ;  /* 0x0000001fff157819 */ /* 0x000fca000001140f */
[C---:B------:R-:W-:Y:S02]  /*9910*/  IMAD R21, R10.reuse, R21, R4 ;  /* 0x000000150a157224 */ /* 0x040fe400078e0204 */
[----:B------:R-:W-:-:S04]  /*9920*/  IMAD.WIDE.U32 R10, R10, R15, R12 ;  /* 0x0000000f0a0a7225 */ /* 0x000fc800078e000c */
[----:B------:R-:W-:Y:S01]  /*9930*/  IMAD.IADD R4, R11, 0x1, R21 ;  /* 0x000000010b047824 */ /* 0x000fe200078e0215 */
[----:B0-----:R-:W-:Y:S01]  /*9940*/  LEA R8, P0, R10, R8, 0x2 ;  /* 0x000000080a087211 */ /* 0x001fe200078010ff */
[----:B------:R-:W-:-:S03]  /*9950*/  IMAD.MOV.U32 R11, RZ, RZ, -0x800000 ;  /* 0xff800000ff0b7424 */ /* 0x000fc600078e00ff */
[----:B-1----:R-:W-:-:S05]  /*9960*/  LEA.HI.X R9, R10, R9, R4, 0x2, P0 ;  /* 0x000000090a097211 */ /* 0x002fca00000f1404 */
[----:B------:R0:W-:Y:S04]  /*9970*/  STG.E desc[UR36][R8.64], R11 ;  /* 0x0000000b08007986 */ /* 0x0001e8000c101924 */
.L_x_202:
[----:B------:R-:W-:Y:S05]  /*9980*/  BSYNC B1 ;  /* 0x0000000000017941 */ /* 0x000fea0003800000 */
.L_x_201:
[----:B------:R-:W-:Y:S05]  /*9990*/  @P2 BRA `(.L_x_197) ;  /* 0x0000000400542947 */ /* 0x000fea0003800000 */
[----:B------:R-:W1:Y:S01]  /*99a0*/  LDC R15, c[0x0][0xbe8] ;  /* 0x0002fa00ff0f7b82 */ /* 0x000e620000000800 */
[--C-:B------:R-:W-:Y:S01]  /*99b0*/  SHF.R.S32.HI R10, RZ, 0x1f, R30.reuse ;  /* 0x0000001fff0a7819 */ /* 0x100fe2000001141e */
[----:B------:R-:W-:Y:S01]  /*99c0*/  ULDC.64 UR4, c[0x0][0xaa0] ;  /* 0x0002a80000047ab9 */ /* 0x000fe20000000a00 */
[----:B------:R-:W-:Y:S01]  /*99d0*/  SHF.R.S32.HI R14, RZ, 0x1f, R30 ;  /* 0x0000001fff0e7819 */ /* 0x000fe2000001141e */
[----:B------:R-:W-:Y:S01]  /*99e0*/  IMAD R4, R26, UR4, RZ ;  /* 0x000000041a047c24 */ /* 0x000fe2000f8e02ff */
[-C--:B------:R-:W-:Y:S01]  /*99f0*/  LEA.HI R10, R10, R30.reuse, RZ, 0x2 ;  /* 0x0000001e0a0a7211 */ /* 0x080fe200078f10ff */
[C---:B0-----:R-:W-:Y:S01]  /*9a00*/  IMAD.WIDE.U32 R8, R3.reuse, UR4, RZ ;  /* 0x0000000403087c25 */ /* 0x041fe2000f8e00ff */
[----:B------:R-:W-:Y:S01]  /*9a10*/  LEA.HI R14, R14, R30, RZ, 0x2 ;  /* 0x0000001e0e0e7211 */ /* 0x000fe200078f10ff */
[----:B------:R-:W-:Y:S01]  /*9a20*/  ULDC.64 UR6, c[0x0][0xaf0] ;  /* 0x0002bc0000067ab9 */ /* 0x000fe20000000a00 */
[----:B------:R-:W-:Y:S01]  /*9a30*/  LOP3.LUT R10, R10, 0xfffffffc, RZ, 0xc0, !PT ;  /* 0xfffffffc0a0a7812 */ /* 0x000fe200078ec0ff */
[----:B------:R-:W-:Y:S01]  /*9a40*/  IMAD R11, R3, UR5, R4 ;  /* 0x00000005030b7c24 */ /* 0x000fe2000f8e0204 */
[----:B------:R-:W-:Y:S01]  /*9a50*/  SHF.R.S32.HI R14, RZ, 0x2, R14 ;  /* 0x00000002ff0e7819 */ /* 0x000fe2000001140e */
[----:B------:R-:W-:Y:S01]  /*9a60*/  ULDC.64 UR4, c[0x0][0xae8] ;  /* 0x0002ba0000047ab9 */ /* 0x000fe20000000a00 */
[----:B------:R-:W-:Y:S01]  /*9a70*/  BSSY B1, `(.L_x_203) ;  /* 0x0000036000017945 */ /* 0x000fe20003800000 */
[----:B------:R-:W-:Y:S01]  /*9a80*/  IMAD.IADD R10, R30, 0x1, -R10 ;  /* 0x000000011e0a7824 */ /* 0x000fe200078e0a0a */
[----:B------:R-:W-:Y:S01]  /*9a90*/  SHF.R.S32.HI R22, RZ, 0x1f, R143 ;  /* 0x0000001fff167819 */ /* 0x000fe2000001148f */
[----:B------:R-:W-:Y:S01]  /*9aa0*/  IMAD.IADD R9, R9, 0x1, R11 ;  /* 0x0000000109097824 */ /* 0x000fe200078e020b */
[----:B------:R-:W-:Y:S01]  /*9ab0*/  SHF.R.S32.HI R24, RZ, 0x1f, R142 ;  /* 0x0000001fff187819 */ /* 0x000fe2000001148e */
[----:B------:R-:W-:-:S02]  /*9ac0*/  IMAD R4, R10, 0x60, R14 ;  /* 0x000000600a047824 */ /* 0x000fc400078e020e */
[----:B------:R-:W-:Y:S01]  /*9ad0*/  IMAD.WIDE.U32 R8, R139, UR4, R8 ;  /* 0x000000048b087c25 */ /* 0x000fe2000f8e0008 */
[----:B-1----:R-:W-:-:S03]  /*9ae0*/  ISETP.NE.AND P0, PT, R15, 0x1, PT ;  /* 0x000000010f00780c */ /* 0x002fc60003f05270 */
[----:B------:R-:W-:Y:S02]  /*9af0*/  IMAD R12, R141, 0xc0, R4 ;  /* 0x000000c08d0c7824 */ /* 0x000fe400078e0204 */
[----:B------:R-:W-:Y:S02]  /*9b00*/  IMAD R10, R156, UR6, RZ ;  /* 0x000000069c0a7c24 */ /* 0x000fe4000f8e02ff */
[----:B------:R-:W-:Y:S02]  /*9b10*/  IMAD.MOV.U32 R3, RZ, RZ, R12 ;  /* 0x000000ffff037224 */ /* 0x000fe400078e000c */
[----:B------:R-:W-:Y:S01]  /*9b20*/  IMAD R9, R139, UR5, R9 ;  /* 0x000000058b097c24 */ /* 0x000fe2000f8e0209 */
[----:B------:R-:W-:Y:S01]  /*9b30*/  ULDC.64 UR4, c[0x0][0xae0] ;  /* 0x0002b80000047ab9 */ /* 0x000fe20000000a00 */
[----:B------:R-:W-:Y:S02]  /*9b40*/  IMAD.WIDE.U32 R8, R31, UR6, R8 ;  /* 0x000000061f087c25 */ /* 0x000fe4000f8e0008 */
[----:B------:R-:W0:Y:S08]  /*9b50*/  @P0 LDC R13, c[0x0][0xbec] ;  /* 0x0002fb00ff0d0b82 */ /* 0x000e300000000800 */
[----:B------:R-:W1:Y:S01]  /*9b60*/  @P0 LDC R21, c[0x0][0xbf0] ;  /* 0x0002fc00ff150b82 */ /* 0x000e620000000800 */
[----:B0-----:R-:W-:-:S04]  /*9b70*/  @P0 IMAD.HI.U32 R4, R12, R13, RZ ;  /* 0x0000000d0c040227 */ /* 0x001fc800078e00ff */
[----:B------:R-:W-:Y:S01]  /*9b80*/  IMAD R13, R31, UR7, R10 ;  /* 0x000000071f0d7c24 */ /* 0x000fe2000f8e020a */
[----:B-1----:R-:W-:-:S03]  /*9b90*/  @P0 SHF.R.U32.HI R3, RZ, R21, R4 ;  /* 0x00000015ff030219 */ /* 0x002fc60000011604 */
[----:B------:R-:W-:Y:S01]  /*9ba0*/  IMAD.IADD R9, R9, 0x1, R13 ;  /* 0x0000000109097824 */ /* 0x000fe200078e020d */
[C---:B------:R-:W-:Y:S01]  /*9bb0*/  IADD3 R11, -R3.reuse, RZ, RZ ;  /* 0x000000ff030b7210 */ /* 0x040fe20007ffe1ff */
[----:B------:R-:W-:Y:S01]  /*9bc0*/  IMAD.WIDE.U32 R8, R3, UR4, R8 ;  /* 0x0000000403087c25 */ /* 0x000fe2000f8e0008 */
[----:B------:R-:W-:-:S03]  /*9bd0*/  SHF.R.S32.HI R4, RZ, 0x1f, R3 ;  /* 0x0000001fff047819 */ /* 0x000fc60000011403 */
[----:B------:R-:W-:Y:S02]  /*9be0*/  IMAD R11, R15, R11, R12 ;  /* 0x0000000b0f0b7224 */ /* 0x000fe400078e020c */
[----:B------:R-:W-:Y:S02]  /*9bf0*/  IMAD R4, R4, UR4, RZ ;  /* 0x0000000404047c24 */ /* 0x000fe4000f8e02ff */
[----:B------:R-:W-:Y:S02]  /*9c00*/  IMAD R15, R0, R15, RZ ;  /* 0x0000000f000f7224 */ /* 0x000fe400078e02ff */
[----:B------:R-:W-:Y:S01]  /*9c10*/  IMAD R13, R3, UR5, R4 ;  /* 0x00000005030d7c24 */ /* 0x000fe2000f8e0204 */
[----:B------:R-:W-:Y:S01]  /*9c20*/  SHF.R.S32.HI R4, RZ, 0x1f, R11 ;  /* 0x0000001fff047819 */ /* 0x000fe2000001140b */
[----:B------:R-:W-:Y:S01]  /*9c30*/  ULDC.64 UR4, c[0x0][0xad8] ;  /* 0x0002b60000047ab9 */ /* 0x000fe20000000a00 */
[----:B------:R-:W-:Y:S02]  /*9c40*/  IMAD R0, R141, 0xc0, R14 ;  /* 0x000000c08d007824 */ /* 0x000fe400078e020e */
[----:B------:R-:W-:-:S02]  /*9c50*/  IMAD.IADD R9, R9, 0x1, R13 ;  /* 0x0000000109097824 */ /* 0x000fc400078e020d */
[----:B------:R-:W-:Y:S01]  /*9c60*/  IMAD R4, R4, UR4, RZ ;  /* 0x0000000404047c24 */ /* 0x000fe2000f8e02ff */
[----:B------:R-:W-:Y:S01]  /*9c70*/  ISETP.GE.AND P0, PT, R0, R15, PT ;  /* 0x0000000f0000720c */ /* 0x000fe20003f06270 */
[----:B------:R-:W-:-:S04]  /*9c80*/  IMAD.WIDE.U32 R8, R11, UR4, R8 ;  /* 0x000000040b087c25 */ /* 0x000fc8000f8e0008 */
[----:B------:R-:W-:Y:S01]  /*9c90*/  IMAD R3, R11, UR5, R4 ;  /* 0x000000050b037c24 */ /* 0x000fe2000f8e0204 */
[----:B------:R-:W-:Y:S02]  /*9ca0*/  ULDC.64 UR4, c[0x0][0xa80] ;  /* 0x0002a00000047ab9 */ /* 0x000fe40000000a00 */
[----:B------:R-:W-:Y:S01]  /*9cb0*/  LEA R4, P1, R8, UR4, 0x1 ;  /* 0x0000000408047c11 */ /* 0x000fe2000f8208ff */
[----:B------:R-:W-:-:S05]  /*9cc0*/  IMAD.IADD R3, R9, 0x1, R3 ;  /* 0x0000000109037824 */ /* 0x000fca00078e0203 */
[----:B------:R-:W-:Y:S02]  /*9cd0*/  LEA.HI.X R3, R8, UR5, R3, 0x1, P1 ;  /* 0x0000000508037c11 */ /* 0x000fe400088f0c03 */
[----:B------:R0:W1:Y:S04]  /*9ce0*/  SHFL.IDX PT, R8, R4, RZ, 0x1c1f ;  /* 0x001c1fff04087589 */ /* 0x00006800000e0000 */
[----:B------:R0:W2:Y:S01]  /*9cf0*/  SHFL.IDX PT, R9, R3, RZ, 0x1c1f ;  /* 0x001c1fff03097589 */ /* 0x0000a200000e0000 */
[----:B------:R-:W-:Y:S05]  /*9d00*/  @P0 BRA `(.L_x_204) ;  /* 0x0000000000300947 */ /* 0x000fea0003800000 */
        /* <DEDUP_REMOVED lines=9> */
[----:B------:R3:W-:Y:S04]  /*9da0*/  @!P2 ST.E.128 desc[UR36][R10.64], RZ ;  /* 0x000000ff0a00a985 */ /* 0x0007e8000c101d24 */
[----:B------:R3:W-:Y:S04]  /*9db0*/  @!P3 ST.E.128 desc[UR36][R12.64], RZ ;  /* 0x000000ff0c00b985 */ /* 0x0007e8000c101d24 */
[----:B------:R3:W-:Y:S02]  /*9dc0*/  @!P4 ST.E.128 desc[UR36][R20.64], RZ ;  /* 0x000000ff1400c985 */ /* 0x0007e4000c101d24 */
.L_x_204:
[----:B------:R-:W-:Y:S05]  /*9dd0*/  BSYNC B1 ;  /* 0x0000000000017941 */ /* 0x000fea0003800000 */
.L_x_203:
[----:B------:R-:W-:Y:S01]  /*9de0*/  VIADD R0, R0, 0x60 ;  /* 0x0000006000007836 */ /* 0x000fe20000000000 */
[----:B--2---:R2:W4:Y:S04]  /*9df0*/  SHFL.IDX PT, R9, R3, 0x1, 0x1c1f ;  /* 0x003c1f0003097f89 */ /* 0x00452800000e0000 */
[----:B------:R-:W-:Y:S01]  /*9e00*/  ISETP.GE.AND P0, PT, R0, R15, PT ;  /* 0x0000000f0000720c */ /* 0x000fe20003f06270 */
[----:B-1----:R2:W1:-:S12]  /*9e10*/  SHFL.IDX PT, R8, R4, 0x1, 0x1c1f ;  /* 0x003c1f0004087f89 */ /* 0x00245800000e0000 */
[----:B--2---:R-:W-:Y:S05]  /*9e20*/  @P0 BRA `(.L_x_197) ;  /* 0x0000000000300947 */ /* 0x004fea0003800000 */
[----:B------:R-:W-:Y:S02]  /*9e30*/  ULDC UR4, c[0x0][0xac8] ;  /* 0x0002b20000047ab9 */ /* 0x000fe40000000800 */
[----:B------:R-:W-:Y:S02]  /*9e40*/  ISETP.GE.AND P3, PT, R142, UR4, PT ;  /* 0x000000048e007c0c */ /* 0x000fe4000bf66270 */
[----:B------:R-:W-:Y:S02]  /*9e50*/  ISETP.GE.AND P4, PT, R143, UR4, PT ;  /* 0x000000048f007c0c */ /* 0x000fe4000bf86270 */
[----:B------:R-:W-:-:S09]  /*9e60*/  ISETP.GE.AND P2, PT, R137, UR4, PT ;  /* 0x0000000489007c0c */ /* 0x000fd2000bf46270 */
[CC--:B-1-3--:R-:W-:Y:S02]  /*9e70*/  @!P3 LEA R12, P0, R142.reuse, R8.reuse, 0x1 ;  /* 0x000000088e0cb211 */ /* 0x0cafe400078008ff */
[----:B------:R-:W-:Y:S02]  /*9e80*/  @!P4 LEA R14, P1, R143, R8, 0x1 ;  /* 0x000000088f0ec211 */ /* 0x000fe400078208ff */
[----:B----4-:R-:W-:Y:S01]  /*9e90*/  @!P2 IMAD.WIDE R10, R137, 0x2, R8 ;  /* 0x00000002890aa825 */ /* 0x010fe200078e0208 */
[-C--:B------:R-:W-:Y:S02]  /*9ea0*/  @!P3 LEA.HI.X R13, R142, R9.reuse, R24, 0x1, P0 ;  /* 0x000000098e0db211 */ /* 0x080fe400000f0c18 */
[----:B------:R-:W-:Y:S02]  /*9eb0*/  @!P4 LEA.HI.X R15, R143, R9, R22, 0x1, P1 ;  /* 0x000000098f0fc211 */ /* 0x000fe400008f0c16 */
[----:B------:R2:W-:Y:S04]  /*9ec0*/  @!P2 ST.E.128 desc[UR36][R10.64], RZ ;  /* 0x000000ff0a00a985 */ /* 0x0005e8000c101d24 */
[----:B------:R2:W-:Y:S04]  /*9ed0*/  @!P3 ST.E.128 desc[UR36][R12.64], RZ ;  /* 0x000000ff0c00b985 */ /* 0x0005e8000c101d24 */
[----:B------:R2:W-:Y:S02]  /*9ee0*/  @!P4 ST.E.128 desc[UR36][R14.64], RZ ;  /* 0x000000ff0e00c985 */ /* 0x0005e4000c101d24 */
.L_x_197:
[----:B------:R-:W-:Y:S05]  /*9ef0*/  BSYNC B0 ;  /* 0x0000000000007941 */ /* 0x000fea0003800000 */
.L_x_191:
[----:B------:R-:W-:Y:S02]  /*9f00*/  ULDC UR4, c[0x0][0xc3c] ;  /* 0x00030f0000047ab9 */ /* 0x000fe40000000800 */
[----:B------:R-:W-:-:S13]  /*9f10*/  ISETP.GE.AND P0, PT, R7, UR4, PT ;  /* 0x0000000407007c0c */ /* 0x000fda000bf06270 */
[----:B------:R-:W-:Y:S05]  /*9f20*/  @!P0 BRA `(.L_x_205) ;  /* 0xffffff7000408947 */ /* 0x000fea000383ffff */
[----:B------:R-:W-:Y:S05]  /*9f30*/  EXIT ;  /* 0x000000000000794d */ /* 0x000fea0003800000 */
.L_x_162:
[----:B------:R-:W-:-:S08]  /*9f40*/  NOP ;  /* 0x0000000000007918 */ /* 0x000fd00000000000 */
[----:B------:R-:W0:-:S00]  /*9f50*/  USETMAXREG.DEALLOC.CTAPOOL 0x20 ;  /* 0x00000020000079c8 */ /* 0x000e0000080e0500 */
[----:B0-----:R-:W-:Y:S02]  /*9f60*/  LOP3.LUT R0, R0, 0x3, RZ, 0xc0, !PT ;  /* 0x0000000300007812 */ /* 0x001fe400078ec0ff */
[----:B------:R-:W-:-:S04]  /*9f70*/  LOP3.LUT R16, R16, 0xffffffbf, RZ, 0xc0, !PT ;  /* 0xffffffbf10107812 */ /* 0x000fc800078ec0ff */
[----:B------:R-:W0:Y:S02]  /*9f80*/  SHFL.IDX PT, R0, R0, RZ, 0x1f ;  /* 0x00001fff00007589 */ /* 0x000e2400000e0000 */
[----:B0-----:R-:W-:Y:S01]  /*9f90*/  ISETP.NE.AND P0, PT, R0, RZ, PT ;  /* 0x000000ff0000720c */ /* 0x001fe20003f05270 */
[----:B------:R-:W-:-:S12]  /*9fa0*/  IMAD.MOV.U32 R0, RZ, RZ, RZ ;  /* 0x000000ffff007224 */ /* 0x000fd800078e00ff */
[----:B------:R-:W-:Y:S01]  /*9fb0*/  @P0 LOP3.LUT R16, R16, 0x40, RZ, 0xfc, !PT ;  /* 0x0000004010100812 */ /* 0x000fe200078efcff */
[----:B------:R-:W-:Y:S06]  /*9fc0*/  @!P0 BRA `(.L_x_206) ;  /* 0x00000000001c8947 */ /* 0x000fec0003800000 */
[----:B------:R-:W0:Y:S08]  /*9fd0*/  S2UR UR5, SR_CgaCtaId ;  /* 0x00000000000579c3 */ /* 0x000e300000008800 */
[----:B------:R-:W-:Y:S06]  /*9fe0*/  BAR.SYNC.DEFER_BLOCKING 0x5, 0x200 ;  /* 0x0148000000007b1d */ /* 0x000fec0000010000 */
[----:B------:R-:W-:-:S02]  /*9ff0*/  UMOV UR4, 0x400 ;  /* 0x0000040000047882 */ /* 0x000fc40000000000 */
[----:B0-----:R-:W-:-:S09]  /*a000*/  ULEA UR4, UR5, UR4, 0x18 ;  /* 0x0000000405047291 */ /* 0x001fd2000f8ec03f */
[----:B------:R-:W1:Y:S01]  /*a010*/  LDS.128 R24, [UR4+0x2d8d0] ;  /* 0x02d8d004ff187984 */ /* 0x000e620008000c00 */
[----:B------:R-:W-:Y:S06]  /*a020*/  BAR.ARV 0x4, 0x200 ;  /* 0x0108000000007b1d */ /* 0x000fec0000002000 */
[----:B------:R-:W-:Y:S05]  /*a030*/  BRA `(.L_x_207) ;  /* 0x0000000800907947 */ /* 0x000fea0003800000 */
.L_x_206:
[----:B------:R-:W0:Y:S01]  /*a040*/  S2R R2, SR_TID.X ;  /* 0x0000000000027919 */ /* 0x000e220000002100 */
[----:B------:R-:W-:Y:S01]  /*a050*/  ULDC UR4, c[0x0][0xc3c] ;  /* 0x00030f0000047ab9 */ /* 0x000fe20000000800 */
[----:B------:R-:W-:Y:S01]  /*a060*/  IMAD.MOV.U32 R9, RZ, RZ, RZ ;  /* 0x000000ffff097224 */ /* 0x000fe200078e00ff */
[----:B------:R-:W1:Y:S01]  /*a070*/  S2UR UR6, SR_CTAID.X ;  /* 0x00000000000679c3 */ /* 0x000e620000002500 */
[----:B------:R-:W-:Y:S01]  /*a080*/  ULDC UR5, c[0x0][0xc38] ;  /* 0x00030e0000057ab9 */ /* 0x000fe20000000800 */
[----:B0-----:R-:W-:-:S04]  /*a090*/  LOP3.LUT R7, R2, 0x1f, RZ, 0xc0, !PT ;  /* 0x0000001f02077812 */ /* 0x001fc800078ec0ff */
[----:B------:R-:W-:-:S04]  /*a0a0*/  ISETP.NE.AND P0, PT, R7, 0x1f, PT ;  /* 0x0000001f0700780c */ /* 0x000fc80003f05270 */
[----:B------:R-:W-:-:S13]  /*a0b0*/  ISETP.GE.OR P1, PT, R7, UR4, !P0 ;  /* 0x0000000407007c0c */ /* 0x000fda000c726670 */
[----:B------:R-:W0:Y:S08]  /*a0c0*/  @!P1 LDC.64 R4, c[0x0][0xc80] ;  /* 0x00032000ff049b82 */ /* 0x000e300000000a00 */
[----:B------:R-:W2:Y:S01]  /*a0d0*/  @!P1 LDC.64 R2, c[0x0][0xc78] ;  /* 0x00031e00ff029b82 */ /* 0x000ea20000000a00 */
[----:B0-----:R-:W-:-:S05]  /*a0e0*/  @!P1 IMAD.WIDE.U32 R4, R7, 0x4, R4 ;  /* 0x0000000407049825 */ /* 0x001fca00078e0004 */
[----:B------:R-:W3:Y:S01]  /*a0f0*/  @!P1 LDG.E R0, desc[UR36][R4.64] ;  /* 0x0000002404009981 */ /* 0x000ee2000c1e1900 */
[----:B--2---:R-:W-:-:S05]  /*a100*/  @!P1 IMAD.WIDE.U32 R2, R7, 0x4, R2 ;  /* 0x0000000407029825 */ /* 0x004fca00078e0002 */
[----:B------:R-:W3:Y:S01]  /*a110*/  @!P1 LDG.E R9, desc[UR36][R2.64] ;  /* 0x0000002402099981 */ /* 0x000ee2000c1e1900 */
[C---:B------:R-:W-:Y:S02]  /*a120*/  ISETP.NE.AND P1, PT, R7.reuse, RZ, PT ;  /* 0x000000ff0700720c */ /* 0x040fe40003f25270 */
[C---:B------:R-:W-:Y:S02]  /*a130*/  ISETP.GE.U32.AND P2, PT, R7.reuse, 0x2, PT ;  /* 0x000000020700780c */ /* 0x040fe40003f46070 */
[C---:B------:R-:W-:Y:S02]  /*a140*/  ISETP.GE.U32.AND P3, PT, R7.reuse, 0x4, PT ;  /* 0x000000040700780c */ /* 0x040fe40003f66070 */
[C---:B------:R-:W-:Y:S02]  /*a150*/  ISETP.GE.U32.AND P4, PT, R7.reuse, 0x8, PT ;  /* 0x000000080700780c */ /* 0x040fe40003f86070 */
[----:B------:R-:W-:Y:S01]  /*a160*/  ISETP.GE.U32.AND P5, PT, R7, 0x10, PT ;  /* 0x000000100700780c */ /* 0x000fe20003fa6070 */
[----:B------:R-:W-:Y:S01]  /*a170*/  UMOV UR4, URZ ;  /* 0x0000003f00047c82 */ /* 0x000fe20008000000 */
[----:B---3--:R-:W-:-:S05]  /*a180*/  IMAD R6, R0, R9, RZ ;  /* 0x0000000900067224 */ /* 0x008fca00078e02ff */
[----:B------:R-:W0:Y:S02]  /*a190*/  SHFL.UP PT, R8, R6, 0x1, RZ ;  /* 0x0420000006087989 */ /* 0x000e2400000e00ff */
[----:B0-----:R-:W-:-:S05]  /*a1a0*/  SEL R11, R8, RZ, P1 ;  /* 0x000000ff080b7207 */ /* 0x001fca0000800000 */
[----:B------:R-:W-:-:S05]  /*a1b0*/  IMAD.IADD R11, R6, 0x1, R11 ;  /* 0x00000001060b7824 */ /* 0x000fca00078e020b */
[----:B------:R-:W0:Y:S02]  /*a1c0*/  SHFL.UP PT, R8, R11, 0x2, RZ ;  /* 0x044000000b087989 */ /* 0x000e2400000e00ff */
[----:B0-----:R-:W-:-:S04]  /*a1d0*/  SEL R8, R8, RZ, P2 ;  /* 0x000000ff08087207 */ /* 0x001fc80001000000 */
[----:B------:R-:W-:-:S05]  /*a1e0*/  IADD3 R8, R11, R8, RZ ;  /* 0x000000080b087210 */ /* 0x000fca0007ffe0ff */
[----:B------:R-:W0:Y:S02]  /*a1f0*/  SHFL.UP PT, R4, R8, 0x4, RZ ;  /* 0x0480000008047989 */ /* 0x000e2400000e00ff */
[----:B0-----:R-:W-:-:S05]  /*a200*/  SEL R3, R4, RZ, P3 ;  /* 0x000000ff04037207 */ /* 0x001fca0001800000 */
[----:B------:R-:W-:-:S05]  /*a210*/  IMAD.IADD R3, R8, 0x1, R3 ;  /* 0x0000000108037824 */ /* 0x000fca00078e0203 */
[----:B------:R-:W0:Y:S02]  /*a220*/  SHFL.UP PT, R2, R3, 0x8, RZ ;  /* 0x0500000003027989 */ /* 0x000e2400000e00ff */
[----:B0-----:R-:W-:-:S05]  /*a230*/  SEL R2, R2, RZ, P4 ;  /* 0x000000ff02027207 */ /* 0x001fca0002000000 */
[----:B------:R-:W-:-:S05]  /*a240*/  IMAD.IADD R4, R3, 0x1, R2 ;  /* 0x0000000103047824 */ /* 0x000fca00078e0202 */
[----:B------:R-:W0:Y:S02]  /*a250*/  SHFL.UP PT, R2, R4, 0x10, RZ ;  /* 0x0600000004027989 */ /* 0x000e2400000e00ff */
[----:B0-----:R-:W-:-:S05]  /*a260*/  SEL R5, R2, RZ, P5 ;  /* 0x000000ff02057207 */ /* 0x001fca0002800000 */
[----:B------:R-:W-:-:S05]  /*a270*/  IMAD.IADD R2, R4, 0x1, R5 ;  /* 0x0000000104027824 */ /* 0x000fca00078e0205 */
[----:B------:R-:W0:Y:S02]  /*a280*/  SHFL.IDX PT, R6, R2, 0x1f, 0x1f ;  /* 0x03e01f0002067f89 */ /* 0x000e2400000e0000 */
[----:B0-----:R-:W-:-:S05]  /*a290*/  IMAD R6, R6, UR5, RZ ;  /* 0x0000000506067c24 */ /* 0x001fca000f8e02ff */
[----:B-1----:R-:W-:Y:S01]  /*a2a0*/  ISETP.GT.AND P6, PT, R6, UR6, PT ;  /* 0x0000000606007c0c */ /* 0x002fe2000bfc4270 */
[----:B------:R-:W-:-:S12]  /*a2b0*/  IMAD.MOV.U32 R3, RZ, RZ, R6 ;  /* 0x000000ffff037224 */ /* 0x000fd800078e0006 */
[----:B------:R-:W-:Y:S05]  /*a2c0*/  @P6 BRA `(.L_x_208) ;  /* 0x0000000000986947 */ /* 0x000fea0003800000 */
[----:B------:R-:W-:Y:S01]  /*a2d0*/  IMAD.MOV.U32 R6, RZ, RZ, R3 ;  /* 0x000000ffff067224 */ /* 0x000fe200078e0003 */
[----:B------:R-:W-:Y:S01]  /*a2e0*/  UMOV UR4, URZ ;  /* 0x0000003f00047c82 */ /* 0x000fe20008000000 */
[----:B------:R-:W-:-:S05]  /*a2f0*/  ULDC UR5, c[0x0][0xc38] ;  /* 0x00030e0000057ab9 */ /* 0x000fca0000000800 */
.L_x_210:
[----:B------:R-:W0:Y:S01]  /*a300*/  LDC R0, c[0x0][0xc3c] ;  /* 0x00030f00ff007b82 */ /* 0x000e220000000800 */
[----:B------:R-:W-:-:S06]  /*a310*/  UIADD3 UR4, UR4, 0x1f, URZ ;  /* 0x0000001f04047890 */ /* 0x000fcc000fffe03f */
[----:B0-----:R-:W-:-:S13]  /*a320*/  ISETP.LE.AND P6, PT, R0, UR4, PT ;  /* 0x0000000400007c0c */ /* 0x001fda000bfc3270 */
[----:B------:R-:W-:Y:S05]  /*a330*/  @P6 BRA `(.L_x_209) ;  /* 0x0000000400a46947 */ /* 0x000fea0003800000 */
[----:B------:R-:W-:-:S05]  /*a340*/  VIADD R9, R7, UR4 ;  /* 0x0000000407097c36 */ /* 0x000fca0008000000 */
[----:B------:R-:W-:Y:S01]  /*a350*/  ISETP.GE.OR P6, PT, R9, R0, !P0 ;  /* 0x000000000900720c */ /* 0x000fe200047c6670 */
[----:B------:R-:W-:-:S12]  /*a360*/  IMAD.MOV.U32 R0, RZ, RZ, RZ ;  /* 0x000000ffff007224 */ /* 0x000fd800078e00ff */
[----:B------:R-:W0:Y:S08]  /*a370*/  @!P6 LDC.64 R4, c[0x0][0xc80] ;  /* 0x00032000ff04eb82 */ /* 0x000e300000000a00 */
[----:B------:R-:W1:Y:S01]  /*a380*/  @!P6 LDC.64 R2, c[0x0][0xc78] ;  /* 0x00031e00ff02eb82 */ /* 0x000e620000000a00 */
[----:B0-----:R-:W-:-:S05]  /*a390*/  @!P6 IMAD.WIDE R4, R9, 0x4, R4 ;  /* 0x000000040904e825 */ /* 0x001fca00078e0204 */
[----:B------:R-:W2:Y:S01]  /*a3a0*/  @!P6 LDG.E R0, desc[UR36][R4.64] ;  /* 0x000000240400e981 */ /* 0x000ea2000c1e1900 */
[----:B-1----:R-:W-:Y:S01]  /*a3b0*/  @!P6 IMAD.WIDE R2, R9, 0x4, R2 ;  /* 0x000000040902e825 */ /* 0x002fe200078e0202 */
[----:B------:R-:W-:-:S06]  /*a3c0*/  MOV R9, RZ ;  /* 0x000000ff00097202 */ /* 0x000fcc0000000f00 */
[----:B------:R-:W2:Y:S02]  /*a3d0*/  @!P6 LDG.E R9, desc[UR36][R2.64] ;  /* 0x000000240209e981 */ /* 0x000ea4000c1e1900 */
[----:B--2---:R-:W-:-:S05]  /*a3e0*/  IMAD R13, R0, R9, RZ ;  /* 0x00000009000d7224 */ /* 0x004fca00078e02ff */
        /* <DEDUP_REMOVED lines=16> */
[----:B0-----:R-:W-:-:S04]  /*a4f0*/  IMAD R3, R4, UR5, RZ ;  /* 0x0000000504037c24 */ /* 0x001fc8000f8e02ff */
[----:B------:R-:W-:-:S05]  /*a500*/  IMAD.IADD R6, R3, 0x1, R6 ;  /* 0x0000000103067824 */ /* 0x000fca00078e0206 */
[----:B------:R-:W-:-:S13]  /*a510*/  ISETP.GT.AND P6, PT, R6, UR6, PT ;  /* 0x0000000606007c0c */ /* 0x000fda000bfc4270 */
[----:B------:R-:W-:Y:S05]  /*a520*/  @!P6 BRA `(.L_x_210) ;  /* 0xfffffffc0074e947 */ /* 0x000fea000383ffff */
.L_x_208:
[----:B------:R-:W-:Y:S02]  /*a530*/  IMAD.IADD R11, R6, 0x1, -R3 ;  /* 0x00000001060b7824 */ /* 0x000fe400078e0a03 */
[----:B------:R-:W-:Y:S02]  /*a540*/  IMAD.MOV.U32 R24, RZ, RZ, RZ ;  /* 0x000000ffff187224 */ /* 0x000fe400078e00ff */
[----:B------:R-:W-:-:S05]  /*a550*/  IMAD R3, R2, UR5, R11 ;  /* 0x0000000502037c24 */ /* 0x000fca000f8e020b */
[----:B------:R-:W-:-:S13]  /*a560*/  ISETP.GT.AND P0, PT, R3, UR6, PT ;  /* 0x0000000603007c0c */ /* 0x000fda000bf04270 */
[----:B------:R-:W-:-:S04]  /*a570*/  VOTE.ANY R5, PT, !P0 ;  /* 0x0000000000057806 */ /* 0x000fc800040e0100 */
[----:B------:R-:W0:Y:S01]  /*a580*/  POPC R27, R5 ;  /* 0x00000005001b7309 */ /* 0x000e220000000000 */
[----:B------:R-:W-:Y:S01]  /*a590*/  ISETP.NE.AND P0, PT, R5, RZ, PT ;  /* 0x000000ff0500720c */ /* 0x000fe20003f05270 */
[----:B0-----:R-:W0:Y:S04]  /*a5a0*/  SHFL.IDX PT, R0, R0, R27, 0x1f ;  /* 0x00001f1b00007589 */ /* 0x001e2800000e0000 */
[----:B------:R-:W1:Y:S01]  /*a5b0*/  SHFL.IDX PT, R9, R9, R27, 0x1f ;  /* 0x00001f1b09097589 */ /* 0x000e6200000e0000 */
[----:B0-----:R-:W-:-:S04]  /*a5c0*/  IABS R4, R0 ;  /* 0x0000000000047213 */ /* 0x001fc80000000000 */
[----:B------:R-:W0:Y:S01]  /*a5d0*/  I2F.RP R6, R4 ;  /* 0x0000000400067306 */ /* 0x000e220000209400 */
[----:B-1----:R-:W-:-:S07]  /*a5e0*/  IABS R8, R9 ;  /* 0x0000000900087213 */ /* 0x002fce0000000000 */
[----:B0-----:R-:W0:Y:S02]  /*a5f0*/  MUFU.RCP R6, R6 ;  /* 0x0000000600067308 */ /* 0x001e240000001000 */
[----:B0-----:R-:W-:-:S06]  /*a600*/  IADD3 R3, R6, 0xffffffe, RZ ;  /* 0x0ffffffe06037810 */ /* 0x001fcc0007ffe0ff */
[----:B------:R-:W0:Y:S02]  /*a610*/  F2I.FTZ.U32.TRUNC.NTZ R3, R3 ;  /* 0x0000000300037305 */ /* 0x000e24000021f000 */
[----:B0-----:R-:W-:Y:S01]  /*a620*/  IMAD.MOV R13, RZ, RZ, -R3 ;  /* 0x000000ffff0d7224 */ /* 0x001fe200078e0a03 */
[----:B------:R-:W-:Y:S06]  /*a630*/  @!P0 BRA `(.L_x_211) ;  /* 0x0000000000088947 */ /* 0x000fec0003800000 */
[----:B------:R-:W-:-:S05]  /*a640*/  VIADD R5, R27, 0xffffffff ;  /* 0xffffffff1b057836 */ /* 0x000fca0000000000 */
[----:B------:R0:W1:Y:S02]  /*a650*/  SHFL.IDX PT, R24, R2, R5, 0x1f ;  /* 0x00001f0502187589 */ /* 0x00006400000e0000 */
.L_x_211:
[----:B-1----:R-:W-:Y:S02]  /*a660*/  IMAD R24, R24, UR5, R11 ;  /* 0x0000000518187c24 */ /* 0x002fe4000f8e020b */
[----:B------:R-:W-:Y:S02]  /*a670*/  IMAD R11, R13, R4, RZ ;  /* 0x000000040d0b7224 */ /* 0x000fe400078e02ff */
[----:B0-----:R-:W-:Y:S01]  /*a680*/  IMAD.MOV.U32 R2, RZ, RZ, RZ ;  /* 0x000000ffff027224 */ /* 0x001fe200078e00ff */
[----:B------:R-:W-:Y:S01]  /*a690*/  IADD3 R25, -R24, UR6, RZ ;  /* 0x0000000618197c10 */ /* 0x000fe2000fffe1ff */
[----:B------:R-:W-:Y:S01]  /*a6a0*/  IMAD.MOV.U32 R5, RZ, RZ, R8 ;  /* 0x000000ffff057224 */ /* 0x000fe200078e0008 */
[----:B------:R-:W-:Y:S01]  /*a6b0*/  IABS R8, R0 ;  /* 0x0000000000087213 */ /* 0x000fe20000000000 */
[----:B------:R-:W-:Y:S01]  /*a6c0*/  IMAD.HI.U32 R2, R3, R11, R2 ;  /* 0x0000000b03027227 */ /* 0x000fe200078e0002 */
[----:B------:R-:W-:Y:S01]  /*a6d0*/  IABS R3, R25 ;  /* 0x0000001900037213 */ /* 0x000fe20000000000 */
[----:B------:R-:W0:Y:S02]  /*a6e0*/  I2F.RP R6, R5 ;  /* 0x0000000500067306 */ /* 0x000e240000209400 */
[----:B------:R-:W-:-:S02]  /*a6f0*/  IMAD.MOV R8, RZ, RZ, -R8 ;  /* 0x000000ffff087224 */ /* 0x000fc400078e0a08 */
[----:B------:R-:W-:-:S04]  /*a700*/  IMAD.HI.U32 R2, R2, R3, RZ ;  /* 0x0000000302027227 */ /* 0x000fc800078e00ff */
[----:B------:R-:W-:Y:S02]  /*a710*/  IMAD R3, R2, R8, R3 ;  /* 0x0000000802037224 */ /* 0x000fe400078e0203 */
[----:B------:R-:W-:-:S03]  /*a720*/  VIADD R27, R27, UR4 ;  /* 0x000000041b1b7c36 */ /* 0x000fc60008000000 */
[----:B------:R-:W-:Y:S01]  /*a730*/  ISETP.GT.U32.AND P1, PT, R4, R3, PT ;  /* 0x000000030400720c */ /* 0x000fe20003f24070 */
[----:B0-----:R-:W0:-:S12]  /*a740*/  MUFU.RCP R6, R6 ;  /* 0x0000000600067308 */ /* 0x001e180000001000 */
[----:B------:R-:W-:Y:S02]  /*a750*/  @!P1 IMAD.IADD R3, R3, 0x1, -R4 ;  /* 0x0000000103039824 */ /* 0x000fe400078e0a04 */
[----:B------:R-:W-:Y:S01]  /*a760*/  @!P1 VIADD R2, R2, 0x1 ;  /* 0x0000000102029836 */ /* 0x000fe20000000000 */
[----:B------:R-:W-:Y:S02]  /*a770*/  ISETP.NE.AND P1, PT, R0, RZ, PT ;  /* 0x000000ff0000720c */ /* 0x000fe40003f25270 */
[----:B------:R-:W-:Y:S02]  /*a780*/  ISETP.GE.U32.AND P0, PT, R3, R4, PT ;  /* 0x000000040300720c */ /* 0x000fe40003f06070 */
[----:B0-----:R-:W-:Y:S02]  /*a790*/  IADD3 R8, R6, 0xffffffe, RZ ;  /* 0x0ffffffe06087810 */ /* 0x001fe40007ffe0ff */
[----:B------:R-:W-:Y:S02]  /*a7a0*/  LOP3.LUT R4, R25, R0, RZ, 0x3c, !PT ;  /* 0x0000000019047212 */ /* 0x000fe400078e3cff */
[----:B------:R0:W1:Y:S02]  /*a7b0*/  F2I.FTZ.U32.TRUNC.NTZ R3, R8 ;  /* 0x0000000800037305 */ /* 0x000064000021f000 */
[----:B------:R-:W-:-:S05]  /*a7c0*/  ISETP.GE.AND P2, PT, R4, RZ, PT ;  /* 0x000000ff0400720c */ /* 0x000fca0003f46270 */
[----:B------:R-:W-:Y:S01]  /*a7d0*/  @P0 VIADD R2, R2, 0x1 ;  /* 0x0000000102020836 */ /* 0x000fe20000000000 */
[----:B0-----:R-:W-:-:S03]  /*a7e0*/  IABS R8, R9 ;  /* 0x0000000900087213 */ /* 0x001fc60000000000 */
[----:B------:R-:W-:Y:S02]  /*a7f0*/  IMAD.MOV.U32 R6, RZ, RZ, R2 ;  /* 0x000000ffff067224 */ /* 0x000fe400078e0002 */
[----:B------:R-:W-:Y:S02]  /*a800*/  IMAD.MOV R8, RZ, RZ, -R8 ;  /* 0x000000ffff087224 */ /* 0x000fe400078e0a08 */
[----:B-1----:R-:W-:Y:S02]  /*a810*/  IMAD.MOV R2, RZ, RZ, -R3 ;  /* 0x000000ffff027224 */ /* 0x002fe400078e0a03 */
[----:B------:R-:W-:Y:S01]  /*a820*/  @!P2 IMAD.MOV R6, RZ, RZ, -R6 ;  /* 0x000000ffff06a224 */ /* 0x000fe200078e0a06 */
[----:B------:R-:W-:Y:S01]  /*a830*/  @!P1 LOP3.LUT R6, RZ, R0, RZ, 0x33, !PT ;  /* 0x00000000ff069212 */ /* 0x000fe200078e33ff */
[----:B------:R-:W-:Y:S02]  /*a840*/  IMAD R11, R2, R5, RZ ;  /* 0x00000005020b7224 */ /* 0x000fe400078e02ff */
[----:B------:R-:W-:Y:S01]  /*a850*/  IMAD.MOV.U32 R2, RZ, RZ, RZ ;  /* 0x000000ffff027224 */ /* 0x000fe200078e00ff */
[-C--:B------:R-:W-:Y:S01]  /*a860*/  IABS R4, R6.reuse ;  /* 0x0000000600047213 */ /* 0x080fe20000000000 */
[----:B------:R-:W-:-:S02]  /*a870*/  IMAD R0, R0, R6, RZ ;  /* 0x0000000600007224 */ /* 0x000fc400078e02ff */
[----:B------:R-:W-:Y:S01]  /*a880*/  IMAD.HI.U32 R2, R3, R11, R2 ;  /* 0x0000000b03027227 */ /* 0x000fe200078e0002 */
[----:B------:R-:W-:Y:S02]  /*a890*/  MOV R3, R4 ;  /* 0x0000000400037202 */ /* 0x000fe40000000f00 */
[----:B------:R-:W-:Y:S01]  /*a8a0*/  IADD3 R25, R25, -R0, RZ ;  /* 0x8000000019197210 */ /* 0x000fe20007ffe0ff */
[----:B------:R-:W-:Y:S02]  /*a8b0*/  IMAD.MOV.U32 R4, RZ, RZ, R8 ;  /* 0x000000ffff047224 */ /* 0x000fe400078e0008 */
[----:B------:R-:W-:-:S04]  /*a8c0*/  IMAD.HI.U32 R2, R2, R3, RZ ;  /* 0x0000000302027227 */ /* 0x000fc800078e00ff */
[----:B------:R-:W-:Y:S01]  /*a8d0*/  IMAD R4, R2, R4, R3 ;  /* 0x0000000402047224 */ /* 0x000fe200078e0203 */
[----:B------:R-:W-:-:S04]  /*a8e0*/  LOP3.LUT R3, R6, R9, RZ, 0x3c, !PT ;  /* 0x0000000906037212 */ /* 0x000fc800078e3cff */
[----:B------:R-:W-:Y:S02]  /*a8f0*/  ISETP.GT.U32.AND P1, PT, R5, R4, PT ;  /* 0x000000040500720c */ /* 0x000fe40003f24070 */
[----:B------:R-:W-:-:S11]  /*a900*/  ISETP.GE.AND P2, PT, R3, RZ, PT ;  /* 0x000000ff0300720c */ /* 0x000fd60003f46270 */
[----:B------:R-:W-:Y:S02]  /*a910*/  @!P1 IMAD.IADD R4, R4, 0x1, -R5 ;  /* 0x0000000104049824 */ /* 0x000fe400078e0a05 */
[----:B------:R-:W-:Y:S01]  /*a920*/  @!P1 VIADD R2, R2, 0x1 ;  /* 0x0000000102029836 */ /* 0x000fe20000000000 */
[----:B------:R-:W-:Y:S02]  /*a930*/  ISETP.NE.AND P1, PT, R9, RZ, PT ;  /* 0x000000ff0900720c */ /* 0x000fe40003f25270 */
[----:B------:R-:W-:-:S13]  /*a940*/  ISETP.GE.U32.AND P0, PT, R4, R5, PT ;  /* 0x000000050400720c */ /* 0x000fda0003f06070 */
[----:B------:R-:W-:-:S04]  /*a950*/  @P0 VIADD R2, R2, 0x1 ;  /* 0x0000000102020836 */ /* 0x000fc80000000000 */
[----:B------:R-:W-:Y:S01]  /*a960*/  @!P2 IMAD.MOV R2, RZ, RZ, -R2 ;  /* 0x000000ffff02a224 */ /* 0x000fe200078e0a02 */
[----:B------:R-:W-:-:S05]  /*a970*/  @!P1 LOP3.LUT R2, RZ, R9, RZ, 0x33, !PT ;  /* 0x00000009ff029212 */ /* 0x000fca00078e33ff */
[----:B------:R-:W-:-:S04]  /*a980*/  IMAD.MOV R26, RZ, RZ, -R2 ;  /* 0x000000ffff1a7224 */ /* 0x000fc800078e0a02 */
[C---:B------:R-:W-:Y:S02]  /*a990*/  IMAD R26, R9.reuse, R26, R6 ;  /* 0x0000001a091a7224 */ /* 0x040fe400078e0206 */
[----:B------:R-:W-:-:S04]  /*a9a0*/  IMAD R9, R9, 0x1000000, R2 ;  /* 0x0100000009097824 */ /* 0x000fc800078e0202 */
[----:B------:R-:W-:Y:S01]  /*a9b0*/  IMAD R26, R26, 0x10000, R9 ;  /* 0x000100001a1a7824 */ /* 0x000fe200078e0209 */
[----:B------:R-:W-:Y:S06]  /*a9c0*/  BRA `(.L_x_212) ;  /* 0x0000000000147947 */ /* 0x000fec0003800000 */
.L_x_209:
[----:B------:R-:W-:Y:S01]  /*a9d0*/  ULDC UR4, c[0x0][0xc3c] ;  /* 0x00030f0000047ab9 */ /* 0x000fe20000000800 */
[----:B------:R-:W-:Y:S02]  /*a9e0*/  IMAD.MOV.U32 R25, RZ, RZ, RZ ;  /* 0x000000ffff197224 */ /* 0x000fe400078e00ff */
[----:B------:R-:W-:Y:S02]  /*a9f0*/  IMAD.U32 R24, RZ, RZ, UR6 ;  /* 0x00000006ff187e24 */ /* 0x000fe4000f8e00ff */
[----:B------:R-:W-:Y:S02]  /*aa00*/  IMAD.MOV.U32 R26, RZ, RZ, RZ ;  /* 0x000000ffff1a7224 */ /* 0x000fe400078e00ff */
[----:B------:R-:W-:-:S07]  /*aa10*/  IMAD.U32 R27, RZ, RZ, UR4 ;  /* 0x00000004ff1b7e24 */ /* 0x000fce000f8e00ff */
.L_x_212:
[----:B------:R-:W-:-:S13]  /*aa20*/  ISETP.NE.AND P0, PT, R7, RZ, PT ;  /* 0x000000ff0700720c */ /* 0x000fda0003f05270 */
[----:B------:R-:W0:Y:S01]  /*aa30*/  @!P0 S2R R3, SR_CgaCtaId ;  /* 0x0000000000038919 */ /* 0x000e220000008800 */
[----:B------:R-:W-:-:S04]  /*aa40*/  @!P0 MOV R0, 0x400 ;  /* 0x0000040000008802 */ /* 0x000fc80000000f00 */
[----:B0-----:R-:W-:-:S05]  /*aa50*/  @!P0 LEA R0, R3, R0, 0x18 ;  /* 0x0000000003008211 */ /* 0x001fca00078ec0ff */
[----:B------:R0:W-:Y:S01]  /*aa60*/  @!P0 STS.128 [R0+0x2d8d0], R24 ;  /* 0x02d8d01800008388 */ /* 0x0001e20000000c00 */
[----:B------:R-:W-:Y:S06]  /*aa70*/  BAR.ARV 0x5, 0x200 ;  /* 0x0148000000007b1d */ /* 0x000fec0000002000 */
.L_x_207:
[----:B------:R2:W-:Y:S01]  /*aa80*/  STL [R1+0x3c], RZ ;  /* 0x00003cff01007387 */ /* 0x0005e20000100800 */
[----:B------:R-:W-:Y:S01]  /*aa90*/  ULDC UR4, c[0x0][0xc3c] ;  /* 0x00030f0000047ab9 */ /* 0x000fe20000000800 */
[----:B------:R-:W-:Y:S01]  /*aaa0*/  IMAD.MOV.U32 R29, RZ, RZ, 0x1 ;  /* 0x00000001ff1d7424 */ /* 0x000fe200078e00ff */
[----:B-1----:R-:W-:Y:S02]  /*aab0*/  ISETP.GE.AND P0, PT, R27, UR4, PT ;  /* 0x000000041b007c0c */ /* 0x002fe4000bf06270 */
[----:B------:R-:W-:-:S11]  /*aac0*/  MOV R22, RZ ;  /* 0x000000ff00167202 */ /* 0x000fd60000000f00 */
[----:B--2---:R-:W-:Y:S05]  /*aad0*/  @P0 BRA `(.L_x_213) ;  /* 0x00000048007c0947 */ /* 0x004fea0003800000 */
[----:B------:R-:W2:Y:S01]  /*aae0*/  LDL R6, [R1+0x20] ;  /* 0x0000200001067983 */ /* 0x000ea20000100800 */
[----:B------:R-:W0:Y:S01]  /*aaf0*/  S2R R3, SR_TID.X ;  /* 0x0000000000037919 */ /* 0x000e220000002100 */
[----:B------:R-:W1:Y:S01]  /*ab00*/  S2UR UR5, SR_CgaCtaId ;  /* 0x00000000000579c3 */ /* 0x000e620000008800 */
[----:B------:R-:W-:Y:S01]  /*ab10*/  UMOV UR4, 0x400 ;  /* 0x0000040000047882 */ /* 0x000fe20000000000 */
[C---:B0-----:R-:W-:Y:S01]  /*ab20*/  IMAD.SHL.U32 R0, R3.reuse, 0x8, RZ ;  /* 0x0000000803007824 */ /* 0x041fe200078e00ff */
[C---:B------:R-:W-:Y:S01]  /*ab30*/  LOP3.LUT R5, R3.reuse, 0x7f, RZ, 0xc0, !PT ;  /* 0x0000007f03057812 */ /* 0x040fe200078ec0ff */
[----:B------:R-:W-:-:S03]  /*ab40*/  IMAD.SHL.U32 R4, R3, 0x20, RZ ;  /* 0x0000002003047824 */ /* 0x000fc600078e00ff */
[----:B------:R-:W-:Y:S01]  /*ab50*/  LOP3.LUT R2, R0, 0xd8, RZ, 0xc0, !PT ;  /* 0x000000d800027812 */ /* 0x000fe200078ec0ff */
[----:B-1----:R-:W-:-:S03]  /*ab60*/  ULEA UR4, UR5, UR4, 0x18 ;  /* 0x0000000405047291 */ /* 0x002fc6000f8ec03f */
[----:B------:R-:W-:Y:S02]  /*ab70*/  LOP3.LUT R3, R2, 0x18, R3, 0x78, !PT ;  /* 0x0000001802037812 */ /* 0x000fe400078e7803 */
[----:B------:R-:W-:Y:S01]  /*ab80*/  SHF.R.U32.HI R5, RZ, 0x2, R5 ;  /* 0x00000002ff057819 */ /* 0x000fe20000011605 */
[----:B------:R-:W-:Y:S01]  /*ab90*/  IMAD.U32 R17, RZ, RZ, UR4 ;  /* 0x00000004ff117e24 */ /* 0x000fe2000f8e00ff */
[----:B------:R-:W-:Y:S01]  /*aba0*/  BSSY B8, `(.L_x_213) ;  /* 0x0000492000087945 */ /* 0x000fe20003800000 */
[----:B------:R-:W-:Y:S02]  /*abb0*/  IMAD.MOV.U32 R29, RZ, RZ, 0x1 ;  /* 0x00000001ff1d7424 */ /* 0x000fe400078e00ff */
[----:B------:R-:W-:Y:S01]  /*abc0*/  IMAD.MOV.U32 R22, RZ, RZ, RZ ;  /* 0x000000ffff167224 */ /* 0x000fe200078e00ff */
[----:B------:R-:W-:Y:S01]  /*abd0*/  ULDC UR38, c[0x0][0xc] ;  /* 0x0000030000267ab9 */ /* 0x000fe20000000800 */
[----:B--2---:R-:W-:Y:S02]  /*abe0*/  LOP3.LUT R2, R6, 0x2, RZ, 0xfc, !PT ;  /* 0x0000000206027812 */ /* 0x004fe400078efcff */
[----:B------:R-:W-:-:S03]  /*abf0*/  LOP3.LUT R6, R4, 0x60, RZ, 0xc0, !PT ;  /* 0x0000006004067812 */ /* 0x000fc600078ec0ff */
[----:B------:R0:W-:Y:S01]  /*ac00*/  STL [R1+0x48], R2 ;  /* 0x0000480201007387 */ /* 0x0001e20000100800 */
[----:B------:R-:W-:Y:S02]  /*ac10*/  LOP3.LUT R4, R0, 0x18, RZ, 0xc0, !PT ;  /* 0x0000001800047812 */ /* 0x000fe400078ec0ff */
[----:B0-----:R-:W-:Y:S02]  /*ac20*/  LOP3.LUT R2, R3, 0x320, R0, 0xf8, !PT ;  /* 0x0000032003027812 */ /* 0x001fe400078ef800 */
[----:B------:R-:W-:-:S03]  /*ac30*/  LOP3.LUT R0, R5, R6, RZ, 0xfc, !PT ;  /* 0x0000000605007212 */ /* 0x000fc600078efcff */
[----:B------:R-:W-:Y:S01]  /*ac40*/  IMAD R0, R2, 0x2, R17 ;  /* 0x0000000202007824 */ /* 0x000fe200078e0211 */
[----:B------:R0:W-:Y:S04]  /*ac50*/  STL [R1+0x3c], RZ ;  /* 0x00003cff01007387 */ /* 0x0001e80000100800 */
[----:B------:R0:W-:Y:S01]  /*ac60*/  STL [R1+0x1c], R0 ;  /* 0x00001c0001007387 */ /* 0x0001e20000100800 */
[C---:B------:R-:W-:Y:S02]  /*ac70*/  LOP3.LUT R5, R4.reuse, 0x20, RZ, 0xfc, !PT ;  /* 0x0000002004057812 */ /* 0x040fe400078efcff */
[----:B------:R-:W-:-:S07]  /*ac80*/  LOP3.LUT R3, R4, 0x40, RZ, 0xfc, !PT ;  /* 0x0000004004037812 */ /* 0x000fce00078efcff */
.L_x_274:
[----:B------:R-:W1:Y:S02]  /*ac90*/  LDC.64 R2, c[0x0][0xc88] ;  /* 0x00032200ff027b82 */ /* 0x000e640000000a00 */
[----:B-1----:R-:W-:-:S05]  /*aca0*/  IMAD.WIDE R2, R27, 0x4, R2 ;  /* 0x000000041b027825 */ /* 0x002fca00078e0202 */
[----:B0-----:R-:W0:Y:S01]  /*acb0*/  LDG.E R28, desc[UR36][R2.64] ;  /* 0x00000024021c7981 */ /* 0x001e22000c1e1900 */
[----:B------:R-:W-:Y:S05]  /*acc0*/  YIELD ;  /* 0x0000000000007946 */ /* 0x000fea0003800000 */
[----:B------:R-:W-:Y:S01]  /*acd0*/  ULDC.64 UR4, c[0x0][0xa28] ;  /* 0x00028a0000047ab9 */ /* 0x000fe20000000a00 */
[----:B------:R-:W-:Y:S01]  /*ace0*/  IMAD.MOV.U32 R6, RZ, RZ, RZ ;  /* 0x000000ffff067224 */ /* 0x000fe200078e00ff */
[----:B------:R-:W-:Y:S01]  /*acf0*/  ISETP.NE.U32.AND P0, PT, RZ, UR4, PT ;  /* 0x00000004ff007c0c */ /* 0x000fe2000bf05070 */
[----:B------:R-:W-:-:S03]  /*ad00*/  ULDC.64 UR6, c[0x0][0xa18] ;  /* 0x0002860000067ab9 */ /* 0x000fc60000000a00 */
[----:B------:R-:W-:Y:S02]  /*ad10*/  ISETP.NE.AND.EX P0, PT, RZ, UR5, PT, P0 ;  /* 0x00000005ff007c0c */ /* 0x000fe4000bf05300 */
[----:B0-----:R-:W-:-:S11]  /*ad20*/  SHF.R.S32.HI R0, RZ, 0x1f, R28 ;  /* 0x0000001fff007819 */ /* 0x001fd6000001141c */
[C---:B------:R-:W-:Y:S02]  /*ad30*/  @P0 LEA R2, P1, R28.reuse, UR4, 0x2 ;  /* 0x000000041c020c11 */ /* 0x040fe4000f8210ff */
[C---:B------:R-:W-:Y:S01]  /*ad40*/  SHF.L.U32 R18, R28.reuse, 0x2, RZ ;  /* 0x000000021c127819 */ /* 0x040fe200000006ff */
[----:B------:R0:W-:Y:S01]  /*ad50*/  STL [R1+0x28], R0 ;  /* 0x0000280001007387 */ /* 0x0001e20000100800 */
[----:B------:R-:W-:Y:S01]  /*ad60*/  @P0 LEA.HI.X R3, R28, UR5, R0, 0x2, P1 ;  /* 0x000000051c030c11 */ /* 0x000fe200088f1400 */
[----:B------:R-:W-:-:S04]  /*ad70*/  ULDC.64 UR4, c[0x0][0xa00] ;  /* 0x0002800000047ab9 */ /* 0x000fc80000000a00 */
[----:B--2---:R1:W2:Y:S01]  /*ad80*/  @P0 LDG.E R6, desc[UR36][R2.64] ;  /* 0x0000002402060981 */ /* 0x0042a2000c1e1900 */
[----:B------:R-:W-:Y:S02]  /*ad90*/  ISETP.NE.U32.AND P0, PT, RZ, UR4, PT ;  /* 0x00000004ff007c0c */ /* 0x000fe4000bf05070 */
[----:B------:R-:W-:Y:S01]  /*ada0*/  SHF.L.U64.HI R19, R28, 0x2, R0 ;  /* 0x000000021c137819 */ /* 0x000fe20000010200 */
[----:B0-----:R-:W-:Y:S01]  /*adb0*/  IMAD.MOV.U32 R0, RZ, RZ, RZ ;  /* 0x000000ffff007224 */ /* 0x001fe200078e00ff */
[----:B------:R-:W-:Y:S02]  /*adc0*/  ISETP.NE.AND.EX P2, PT, RZ, UR5, PT, P0 ;  /* 0x00000005ff007c0c */ /* 0x000fe4000bf45300 */
[----:B------:R-:W-:Y:S02]  /*add0*/  ISETP.NE.U32.AND P0, PT, RZ, UR6, PT ;  /* 0x00000006ff007c0c */ /* 0x000fe4000bf05070 */
[----:B------:R-:W-:Y:S02]  /*ade0*/  LOP3.LUT R16, R16, 0xffffffdf, RZ, 0xc0, !PT ;  /* 0xffffffdf10107812 */ /* 0x000fe400078ec0ff */
[----:B------:R-:W-:-:S02]  /*adf0*/  ISETP.NE.AND.EX P0, PT, RZ, UR7, PT, P0 ;  /* 0x00000007ff007c0c */ /* 0x000fc4000bf05300 */
[----:B-1----:R-:W-:-:S04]  /*ae00*/  IADD3 R2, P1, R18, UR4, RZ ;  /* 0x0000000412027c10 */ /* 0x002fc8000ff3e0ff */
[----:B------:R-:W-:Y:S01]  /*ae10*/  IADD3.X R3, R19, UR5, RZ, P1, !PT ;  /* 0x0000000513037c10 */ /* 0x000fe20008ffe4ff */
[----:B------:R-:W-:Y:S01]  /*ae20*/  ULDC.64 UR4, c[0x0][0x418] ;  /* 0x0001060000047ab9 */ /* 0x000fe20000000a00 */
[----:B------:R-:W-:-:S03]  /*ae30*/  @P2 LOP3.LUT R16, R16, 0x20, RZ, 0xfc, !PT ;  /* 0x0000002010102812 */ /* 0x000fc600078efcff */
[----:B------:R-:W3:Y:S02]  /*ae40*/  @P2 LDG.E R0, desc[UR36][R2.64] ;  /* 0x0000002402002981 */ /* 0x000ee4000c1e1900 */
[----:B------:R-:W-:-:S04]  /*ae50*/  @P0 IADD3 R4, P1, R18, UR6, RZ ;  /* 0x0000000612040c10 */ /* 0x000fc8000ff3e0ff */
[----:B------:R-:W-:-:S05]  /*ae60*/  @P0 IADD3.X R5, R19, UR7, RZ, P1, !PT ;  /* 0x0000000713050c10 */ /* 0x000fca0008ffe4ff */
[----:B------:R-:W4:Y:S01]  /*ae70*/  @P0 LDG.E R4, desc[UR36][R4.64] ;  /* 0x0000002404040981 */ /* 0x000f22000c1e1900 */
[----:B------:R-:W-:-:S03]  /*ae80*/  UISETP.NE.U32.AND UP0, UPT, UR4, URZ, UPT ;  /* 0x0000003f0400728c */ /* 0x000fc6000bf05070 */
[----:B------:R-:W-:Y:S01]  /*ae90*/  ULDC UR4, c[0x0][0x424] ;  /* 0x0001090000047ab9 */ /* 0x000fe20000000800 */
[----:B------:R-:W-:-:S03]  /*aea0*/  UISETP.NE.AND.EX UP0, UPT, UR5, URZ, UPT, UP0 ;  /* 0x0000003f0500728c */ /* 0x000fc6000bf05300 */
[----:B------:R-:W-:Y:S01]  /*aeb0*/  ULDC UR5, c[0x0][0x2f0] ;  /* 0x0000bc0000057ab9 */ /* 0x000fe20000000800 */
[----:B------:R-:W-:-:S04]  /*aec0*/  USEL UR4, UR4, 0x1, UP0 ;  /* 0x0000000104047887 */ /* 0x000fc80008000000 */
[----:B------:R-:W-:Y:S01]  /*aed0*/  UIMAD UR4, UR4, UR5, URZ ;  /* 0x00000005040472a4 */ /* 0x000fe2000f8e023f */
[----:B---3--:R0:W-:Y:S04]  /*aee0*/  STL [R1], R0 ;  /* 0x0000000001007387 */ /* 0x0081e80000100800 */
[----:B--2---:R1:W-:Y:S01]  /*aef0*/  STL [R1+0x14], R6 ;  /* 0x0000140601007387 */ /* 0x0043e20000100800 */
[----:B0-----:R-:W-:-:S03]  /*af00*/  IMAD.U32 R0, RZ, RZ, UR4 ;  /* 0x00000004ff007e24 */ /* 0x001fc6000f8e00ff */
[----:B----4-:R1:W-:Y:S01]  /*af10*/  @P0 STL [R1+0x30], R4 ;  /* 0x0000300401000387 */ /* 0x0103e20000100800 */
[----:B------:R-:W-:Y:S05]  /*af20*/  @P0 BRA `(.L_x_214) ;  /* 0x0000000000200947 */ /* 0x000fea0003800000 */
[----:B------:R-:W-:Y:S02]  /*af30*/  ULDC UR4, c[0x0][0x288] ;  /* 0x0000a20000047ab9 */ /* 0x000fe40000000800 */
[----:B-1----:R-:W-:-:S05]  /*af40*/  IMAD.U32 R4, RZ, RZ, UR4 ;  /* 0x00000004ff047e24 */ /* 0x002fca000f8e00ff */
[----:B------:R0:W-:Y:S01]  /*af50*/  STL [R1+0x30], R4 ;  /* 0x0000300401007387 */ /* 0x0001e20000100800 */
[----:B------:R-:W-:Y:S05]  /*af60*/  @!P2 BRA `(.L_x_214) ;  /* 0x000000000010a947 */ /* 0x000fea0003800000 */
[----:B0-----:R-:W2:Y:S04]  /*af70*/  LDG.E R4, desc[UR36][R2.64] ;  /* 0x0000002402047981 */ /* 0x001ea8000c1e1900 */
[----:B------:R-:W2:Y:S02]  /*af80*/  LDG.E R2, desc[UR36][R2.64+0x4] ;  /* 0x0000042402027981 */ /* 0x000ea4000c1e1900 */
[----:B--2---:R-:W-:-:S05]  /*af90*/  IMAD.IADD R2, R2, 0x1, -R4 ;  /* 0x0000000102027824 */ /* 0x004fca00078e0a04 */
[----:B------:R2:W-:Y:S02]  /*afa0*/  STL [R1+0x30], R2 ;  /* 0x0000300201007387 */ /* 0x0005e40000100800 */
.L_x_214:
[----:B01----:R-:W-:Y:S01]  /*afb0*/  IMAD.MOV.U32 R4, RZ, RZ, R28 ;  /* 0x000000ffff047224 */ /* 0x003fe200078e001c */
[----:B------:R-:W-:Y:S02]  /*afc0*/  ULDC.64 UR4, c[0x0][0xa20] ;  /* 0x0002880000047ab9 */ /* 0x000fe40000000a00 */
[----:B------:R-:W-:Y:S02]  /*afd0*/  ISETP.NE.U32.AND P0, PT, RZ, UR4, PT ;  /* 0x00000004ff007c0c */ /* 0x000fe4000bf05070 */
[----:B------:R0:W-:Y:S02]  /*afe0*/  STL [R1+0x4], R4 ;  /* 0x0000040401007387 */ /* 0x0001e40000100800 */
[----:B------:R-:W-:-:S13]  /*aff0*/  ISETP.NE.AND.EX P0, PT, RZ, UR5, PT, P0 ;  /* 0x00000005ff007c0c */ /* 0x000fda000bf05300 */
[----:B0-----:R-:W-:Y:S05]  /*b000*/  @!P0 BRA `(.L_x_215) ;  /* 0x0000000000108947 */ /* 0x001fea0003800000 */
[----:B--2---:R-:W-:-:S04]  /*b010*/  IADD3 R2, P0, R18, UR4, RZ ;  /* 0x0000000412027c10 */ /* 0x004fc8000ff1e0ff */
[----:B------:R-:W-:-:S05]  /*b020*/  IADD3.X R3, R19, UR5, RZ, P0, !PT ;  /* 0x0000000513037c10 */ /* 0x000fca00087fe4ff */
[----:B------:R0:W5:Y:S01]  /*b030*/  LDG.E R0, desc[UR36][R2.64] ;  /* 0x0000002402007981 */ /* 0x000162000c1e1900 */
[----:B------:R-:W-:Y:S05]  /*b040*/  BRA `(.L_x_216) ;  /* 0x0000000000247947 */ /* 0x000fea0003800000 */
.L_x_215:
[----:B------:R-:W-:Y:S02]  /*b050*/  ULDC.64 UR4, c[0x0][0xa08] ;  /* 0x0002820000047ab9 */ /* 0x000fe40000000a00 */
[----:B------:R-:W-:-:S04]  /*b060*/  ISETP.NE.U32.AND P0, PT, RZ, UR4, PT ;  /* 0x00000004ff007c0c */ /* 0x000fc8000bf05070 */
[----:B------:R-:W-:-:S13]  /*b070*/  ISETP.NE.AND.EX P0, PT, RZ, UR5, PT, P0 ;  /* 0x00000005ff007c0c */ /* 0x000fda000bf05300 */
[----:B------:R-:W-:Y:S05]  /*b080*/  @!P0 BRA `(.L_x_216) ;  /* 0x0000000000148947 */ /* 0x000fea0003800000 */
[----:B--2---:R-:W0:Y:S02]  /*b090*/  LDC.64 R2, c[0x0][0xa08] ;  /* 0x00028200ff027b82 */ /* 0x004e240000000a00 */
[----:B0-----:R-:W-:-:S05]  /*b0a0*/  IMAD.WIDE R2, R4, 0x4, R2 ;  /* 0x0000000404027825 */ /* 0x001fca00078e0202 */
[----:B------:R-:W2:Y:S04]  /*b0b0*/  LDG.E R0, desc[UR36][R2.64] ;  /* 0x0000002402007981 */ /* 0x000ea8000c1e1900 */
[----:B------:R-:W2:Y:S02]  /*b0c0*/  LDG.E R2, desc[UR36][R2.64+0x4] ;  /* 0x0000042402027981 */ /* 0x000ea4000c1e1900 */
[----:B--2---:R-:W-:-:S07]  /*b0d0*/  IMAD.IADD R0, R2, 0x1, -R0 ;  /* 0x0000000102007824 */ /* 0x004fce00078e0a00 */
.L_x_216:
[----:B0----5:R-:W-:Y:S01]  /*b0e0*/  IMAD.IADD R3, R0, 0x1, -R6 ;  /* 0x0000000100037824 */ /* 0x021fe200078e0a06 */
[C---:B--2---:R-:W-:Y:S01]  /*b0f0*/  LOP3.LUT R2, R26.reuse, 0xff000000, RZ, 0xc0, !PT ;  /* 0xff0000001a027812 */ /* 0x044fe200078ec0ff */
[----:B------:R-:W-:Y:S01]  /*b100*/  BSSY B0, `(.L_x_217) ;  /* 0x0000029000007945 */ /* 0x000fe20003800000 */
[----:B------:R-:W-:Y:S02]  /*b110*/  LOP3.LUT R4, R26, 0xff0000, RZ, 0xc0, !PT ;  /* 0x00ff00001a047812 */ /* 0x000fe400078ec0ff */
[----:B------:R0:W-:Y:S01]  /*b120*/  STL [R1+0xc], R3 ;  /* 0x00000c0301007387 */ /* 0x0001e20000100800 */
[C---:B------:R-:W-:Y:S02]  /*b130*/  ISETP.GE.AND P0, PT, R3.reuse, 0x1, PT ;  /* 0x000000010300780c */ /* 0x040fe40003f06270 */
[----:B------:R-:W-:Y:S02]  /*b140*/  SHF.R.U32.HI R2, RZ, 0x8, R2 ;  /* 0x00000008ff027819 */ /* 0x000fe40000011602 */
[----:B------:R-:W-:-:S02]  /*b150*/  IADD3 R0, R3, 0x7f, RZ ;  /* 0x0000007f03007810 */ /* 0x000fc40007ffe0ff */
[----:B------:R-:W-:Y:S02]  /*b160*/  LEA.HI R4, R4, R2, RZ, 0x10 ;  /* 0x0000000204047211 */ /* 0x000fe400078f80ff */
[----:B------:R-:W-:-:S04]  /*b170*/  SHF.R.S32.HI R2, RZ, 0x1f, R0 ;  /* 0x0000001fff027819 */ /* 0x000fc80000011400 */
[----:B------:R-:W-:Y:S01]  /*b180*/  LEA.HI R0, R2, R0, RZ, 0x7 ;  /* 0x0000000002007211 */ /* 0x000fe200078f38ff */
[----:B------:R-:W-:-:S03]  /*b190*/  IMAD.MOV.U32 R2, RZ, RZ, RZ ;  /* 0x000000ffff027224 */ /* 0x000fc600078e00ff */
[----:B------:R-:W-:Y:S01]  /*b1a0*/  SHF.R.S32.HI R0, RZ, 0x7, R0 ;  /* 0x00000007ff007819 */ /* 0x000fe20000011400 */
[----:B0-----:R-:W-:Y:S06]  /*b1b0*/  @!P0 BRA `(.L_x_218) ;  /* 0x0000000000748947 */ /* 0x001fec0003800000 */
[----:B------:R-:W-:-:S04]  /*b1c0*/  SHF.R.U32.HI R5, RZ, 0x10, R4 ;  /* 0x00000010ff057819 */ /* 0x000fc80000011604 */
[----:B------:R-:W-:-:S13]  /*b1d0*/  ISETP.NE.AND P0, PT, R5, RZ, PT ;  /* 0x000000ff0500720c */ /* 0x000fda0003f05270 */
[----:B------:R-:W0:Y:S02]  /*b1e0*/  @!P0 LDC R5, c[0x0][0x9f0] ;  /* 0x00027c00ff058b82 */ /* 0x000e240000000800 */
[----:B0-----:R-:W-:Y:S02]  /*b1f0*/  IABS R7, R5 ;  /* 0x0000000500077213 */ /* 0x001fe40000000000 */
[----:B------:R-:W-:Y:S02]  /*b200*/  IADD3 R6, R5, -0x1, R0 ;  /* 0xffffffff05067810 */ /* 0x000fe40007ffe000 */
[----:B------:R-:W0:Y:S08]  /*b210*/  I2F.RP R2, R7 ;  /* 0x0000000700027306 */ /* 0x000e300000209400 */
[----:B0-----:R-:W0:Y:S02]  /*b220*/  MUFU.RCP R2, R2 ;  /* 0x0000000200027308 */ /* 0x001e240000001000 */
[----:B0-----:R-:W-:-:S06]  /*b230*/  VIADD R2, R2, 0xffffffe ;  /* 0x0ffffffe02027836 */ /* 0x001fcc0000000000 */
[----:B------:R0:W1:Y:S02]  /*b240*/  F2I.FTZ.U32.TRUNC.NTZ R3, R2 ;  /* 0x0000000200037305 */ /* 0x000064000021f000 */
[----:B0-----:R-:W-:-:S04]  /*b250*/  LOP3.LUT R2, R6, R5, RZ, 0x3c, !PT ;  /* 0x0000000506027212 */ /* 0x001fc800078e3cff */
[----:B------:R-:W-:Y:S01]  /*b260*/  ISETP.GE.AND P2, PT, R2, RZ, PT ;  /* 0x000000ff0200720c */ /* 0x000fe20003f46270 */
[----:B-1----:R-:W-:-:S04]  /*b270*/  IMAD.MOV R2, RZ, RZ, -R3 ;  /* 0x000000ffff027224 */ /* 0x002fc800078e0a03 */
[----:B------:R-:W-:Y:S02]  /*b280*/  IMAD R8, R2, R7, RZ ;  /* 0x0000000702087224 */ /* 0x000fe400078e02ff */
[----:B------:R-:W-:-:S04]  /*b290*/  IMAD.MOV.U32 R2, RZ, RZ, RZ ;  /* 0x000000ffff027224 */ /* 0x000fc800078e00ff */
[----:B------:R-:W-:Y:S01]  /*b2a0*/  IMAD.HI.U32 R8, R3, R8, R2 ;  /* 0x0000000803087227 */ /* 0x000fe200078e0002 */
[----:B------:R-:W-:Y:S02]  /*b2b0*/  IABS R2, R6 ;  /* 0x0000000600027213 */ /* 0x000fe40000000000 */
[----:B------:R-:W-:-:S03]  /*b2c0*/  IABS R3, R5 ;  /* 0x0000000500037213 */ /* 0x000fc60000000000 */
[----:B------:R-:W-:-:S04]  /*b2d0*/  IMAD.HI.U32 R8, R8, R2, RZ ;  /* 0x0000000208087227 */ /* 0x000fc800078e00ff */
[----:B------:R-:W-:-:S04]  /*b2e0*/  IMAD.MOV R3, RZ, RZ, -R3 ;  /* 0x000000ffff037224 */ /* 0x000fc800078e0a03 */
[----:B------:R-:W-:-:S05]  /*b2f0*/  IMAD R2, R8, R3, R2 ;  /* 0x0000000308027224 */ /* 0x000fca00078e0202 */
[----:B------:R-:W-:-:S13]  /*b300*/  ISETP.GT.U32.AND P1, PT, R7, R2, PT ;  /* 0x000000020700720c */ /* 0x000fda0003f24070 */
[----:B------:R-:W-:Y:S02]  /*b310*/  @!P1 IMAD.IADD R2, R2, 0x1, -R7 ;  /* 0x0000000102029824 */ /* 0x000fe400078e0a07 */
[----:B------:R-:W-:Y:S01]  /*b320*/  @!P1 VIADD R8, R8, 0x1 ;  /* 0x0000000108089836 */ /* 0x000fe20000000000 */
[----:B------:R-:W-:Y:S02]  /*b330*/  ISETP.NE.AND P1, PT, R5, RZ, PT ;  /* 0x000000ff0500720c */ /* 0x000fe40003f25270 */
[----:B------:R-:W-:-:S13]  /*b340*/  ISETP.GE.U32.AND P0, PT, R2, R7, PT ;  /* 0x000000070200720c */ /* 0x000fda0003f06070 */
[----:B------:R-:W-:-:S05]  /*b350*/  @P0 IADD3 R8, R8, 0x1, RZ ;  /* 0x0000000108080810 */ /* 0x000fca0007ffe0ff */
[----:B------:R-:W-:-:S04]  /*b360*/  IMAD.MOV.U32 R2, RZ, RZ, R8 ;  /* 0x000000ffff027224 */ /* 0x000fc800078e0008 */
[----:B------:R-:W-:Y:S01]  /*b370*/  @!P2 IMAD.MOV R2, RZ, RZ, -R2 ;  /* 0x000000ffff02a224 */ /* 0x000fe200078e0a02 */
[----:B------:R-:W-:-:S07]  /*b380*/  @!P1 LOP3.LUT R2, RZ, R5, RZ, 0x33, !PT ;  /* 0x00000005ff029212 */ /* 0x000fce00078e33ff */
.L_x_218:
[----:B------:R-:W-:Y:S05]  /*b390*/  BSYNC B0 ;  /* 0x0000000000007941 */ /* 0x000fea0003800000 */
.L_x_217:
[----:B------:R-:W-:Y:S01]  /*b3a0*/  LOP3.LUT R4, R4, 0xff, RZ, 0xc0, !PT ;  /* 0x000000ff04047812 */ /* 0x000fe200078ec0ff */
[----:B------:R-:W-:Y:S04]  /*b3b0*/  BSSY B7, `(.L_x_219) ;  /* 0x000034e000077945 */ /* 0x000fe80003800000 */
[----:B------:R-:W-:-:S05]  /*b3c0*/  IMAD R3, R4, R2, RZ ;  /* 0x0000000204037224 */ /* 0x000fca00078e02ff */
[----:B------:R-:W-:Y:S01]  /*b3d0*/  VIADDMNMX R0, R3, R2, R0, PT ;  /* 0x0000000203007246 */ /* 0x000fe20003800100 */
[----:B------:R0:W-:Y:S03]  /*b3e0*/  STL [R1+0x10], R3 ;  /* 0x0000100301007387 */ /* 0x0001e60000100800 */
[----:B------:R-:W-:Y:S01]  /*b3f0*/  ISETP.GT.AND P0, PT, R0, R3, PT ;  /* 0x000000030000720c */ /* 0x000fe20003f04270 */
[----:B------:R0:W-:-:S12]  /*b400*/  STL [R1+0x34], R0 ;  /* 0x0000340001007387 */ /* 0x0001d80000100800 */
[----:B0-----:R-:W-:Y:S05]  /*b410*/  @P0 BRA `(.L_x_220) ;  /* 0x0000000000440947 */ /* 0x001fea0003800000 */
[----:B------:R-:W0:Y:S02]  /*b420*/  S2R R3, SR_TID.X ;  /* 0x0000000000037919 */ /* 0x000e240000002100 */
[----:B0-----:R-:W-:-:S04]  /*b430*/  LOP3.LUT R3, R3, 0x7f, RZ, 0xc0, !PT ;  /* 0x0000007f03037812 */ /* 0x001fc800078ec0ff */
[----:B------:R-:W-:-:S13]  /*b440*/  ISETP.NE.AND P0, PT, R3, RZ, PT ;  /* 0x000000ff0300720c */ /* 0x000fda0003f05270 */
[----:B------:R-:W-:Y:S05]  /*b450*/  @P0 BRA `(.L_x_221) ;  /* 0x00000034000c0947 */ /* 0x000fea0003800000 */
[----:B------:R-:W0:Y:S01]  /*b460*/  S2R R5, SR_LANEID ;  /* 0x0000000000057919 */ /* 0x000e220000000000 */
[----:B------:R-:W-:Y:S01]  /*b470*/  VOTEU.ANY UR4, UPT, PT ;  /* 0x0000000000047886 */ /* 0x000fe200038e0100 */
[----:B------:R-:W1:Y:S01]  /*b480*/  LDC.64 R2, c[0x0][0xc60] ;  /* 0x00031800ff027b82 */ /* 0x000e620000000a00 */
[----:B------:R-:W0:Y:S02]  /*b490*/  FLO.U32 R0, UR4 ;  /* 0x0000000400007d00 */ /* 0x000e2400080e0000 */
[----:B0-----:R-:W-:-:S06]  /*b4a0*/  ISETP.EQ.U32.AND P0, PT, R0, R5, PT ;  /* 0x000000050000720c */ /* 0x001fcc0003f02070 */
[----:B------:R-:W1:Y:S07]  /*b4b0*/  POPC R5, UR4 ;  /* 0x0000000400057d09 */ /* 0x000e6e0008000000 */
[----:B-1----:R-:W2:Y:S01]  /*b4c0*/  @P0 ATOMG.E.ADD.STRONG.GPU PT, R3, desc[UR36][R2.64], R5 ;  /* 0x00000005020309a8 */ /* 0x002ea200081ee1e4 */
[----:B------:R-:W0:Y:S02]  /*b4d0*/  S2R R4, SR_LTMASK ;  /* 0x0000000000047919 */ /* 0x000e240000003900 */
[----:B0-----:R-:W-:-:S04]  /*b4e0*/  LOP3.LUT R4, R4, UR4, RZ, 0xc0, !PT ;  /* 0x0000000404047c12 */ /* 0x001fc8000f8ec0ff */
[----:B------:R-:W0:Y:S01]  /*b4f0*/  POPC R7, R4 ;  /* 0x0000000400077309 */ /* 0x000e220000000000 */
[----:B--2---:R-:W0:Y:S02]  /*b500*/  SHFL.IDX PT, R0, R3, R0, 0x1f ;  /* 0x00001f0003007589 */ /* 0x004e2400000e0000 */
[----:B0-----:R-:W-:Y:S01]  /*b510*/  IADD3 R24, R0, UR38, R7 ;  /* 0x0000002600187c10 */ /* 0x001fe2000fffe007 */
[----:B------:R-:W-:Y:S06]  /*b520*/  BRA `(.L_x_221) ;  /* 0x0000003000d87947 */ /* 0x000fec0003800000 */
.L_x_220:
[----:B------:R-:W-:Y:S01]  /*b530*/  VIADD R0, R17, 0x15400 ;  /* 0x0001540011007836 */ /* 0x000fe20000000000 */
[----:B------:R-:W-:Y:S04]  /*b540*/  BSSY B6, `(.L_x_222) ;  /* 0x0000013000067945 */ /* 0x000fe80003800000 */
[----:B------:R-:W-:-:S13]  /*b550*/  LOP3.LUT P0, RZ, R0, 0x1bf, RZ, 0xc0, !PT ;  /* 0x000001bf00ff7812 */ /* 0x000fda000780c0ff */
[----:B------:R-:W-:Y:S05]  /*b560*/  @!P0 BRA `(.L_x_223) ;  /* 0x0000000000408947 */ /* 0x000fea0003800000 */
[----:B------:R-:W-:Y:S01]  /*b570*/  MOV R2, 0x0 ;  /* 0x0000000000027802 */ /* 0x000fe20000000f00 */
[----:B------:R-:W-:Y:S01]  /*b580*/  ULDC.64 UR6, c[0x4][0x88] ;  /* 0x0100220000067ab9 */ /* 0x000fe20000000a00 */
[----:B------:R-:W-:Y:S01]  /*b590*/  ULDC.64 UR8, c[0x4][0x90] ;  /* 0x0100240000087ab9 */ /* 0x000fe20000000a00 */
[----:B------:R-:W-:Y:S01]  /*b5a0*/  ULDC.64 UR4, c[0x4][0x8] ;  /* 0x0100020000047ab9 */ /* 0x000fe20000000a00 */
[----:B------:R-:W-:Y:S01]  /*b5b0*/  IMAD.U32 R4, RZ, RZ, UR6 ;  /* 0x00000006ff047e24 */ /* 0x000fe2000f8e00ff */
[----:B------:R-:W-:Y:S01]  /*b5c0*/  MOV R10, UR4 ;  /* 0x00000004000a7c02 */ /* 0x000fe20008000f00 */
[----:B------:R-:W0:Y:S01]  /*b5d0*/  LDC.64 R2, c[0x4][R2] ;  /* 0x0100000002027b82 */ /* 0x000e220000000a00 */
[----:B------:R-:W-:Y:S02]  /*b5e0*/  IMAD.U32 R5, RZ, RZ, UR7 ;  /* 0x00000007ff057e24 */ /* 0x000fe4000f8e00ff */
[----:B------:R-:W-:Y:S02]  /*b5f0*/  IMAD.U32 R6, RZ, RZ, UR8 ;  /* 0x00000008ff067e24 */ /* 0x000fe4000f8e00ff */
[----:B------:R-:W-:-:S02]  /*b600*/  IMAD.U32 R7, RZ, RZ, UR9 ;  /* 0x00000009ff077e24 */ /* 0x000fc4000f8e00ff */
[----:B------:R-:W-:Y:S02]  /*b610*/  IMAD.U32 R11, RZ, RZ, UR5 ;  /* 0x00000005ff0b7e24 */ /* 0x000fe4000f8e00ff */
[----:B------:R-:W-:Y:S02]  /*b620*/  IMAD.MOV.U32 R8, RZ, RZ, 0x70 ;  /* 0x00000070ff087424 */ /* 0x000fe400078e00ff */
[----:B------:R-:W-:Y:S02]  /*b630*/  IMAD.MOV.U32 R12, RZ, RZ, 0x1 ;  /* 0x00000001ff0c7424 */ /* 0x000fe400078e00ff */
[----:B------:R-:W-:-:S07]  /*b640*/  IMAD.MOV.U32 R13, RZ, RZ, RZ ;  /* 0x000000ffff0d7224 */ /* 0x000fce00078e00ff */
[----:B------:R-:W-:-:S07]  /*b650*/  LEPC R20, `(.L_x_223) ;  /* 0x000000001014794e */ /* 0x000fce0000000000 */
[----:B0-----:R-:W-:Y:S05]  /*b660*/  CALL.ABS.NOINC R2 ;  /* 0x0000000002007343 */ /* 0x001fea0003c00000 */
.L_x_223:
[----:B------:R-:W-:Y:S05]  /*b670*/  BSYNC B6 ;  /* 0x0000000000067941 */ /* 0x000fea0003800000 */
.L_x_222:
        /* <DEDUP_REMOVED lines=8> */
[----:B------:R0:W1:Y:S01]  /*b700*/  LDC.64 R2, c[0x4][R23] ;  /* 0x0100000017027b82 */ /* 0x0000620000000a00 */
[----:B------:R-:W-:Y:S01]  /*b710*/  IMAD.U32 R4, RZ, RZ, UR6 ;  /* 0x00000006ff047e24 */ /* 0x000fe2000f8e00ff */
[----:B------:R-:W-:Y:S01]  /*b720*/  MOV R6, UR8 ;  /* 0x0000000800067c02 */ /* 0x000fe20008000f00 */
[----:B------:R-:W-:Y:S02]  /*b730*/  IMAD.U32 R5, RZ, RZ, UR7 ;  /* 0x00000007ff057e24 */ /* 0x000fe4000f8e00ff */
[----:B------:R-:W-:Y:S02]  /*b740*/  IMAD.U32 R7, RZ, RZ, UR9 ;  /* 0x00000009ff077e24 */ /* 0x000fe4000f8e00ff */
[----:B------:R-:W-:-:S02]  /*b750*/  IMAD.U32 R10, RZ, RZ, UR4 ;  /* 0x00000004ff0a7e24 */ /* 0x000fc4000f8e00ff */
[----:B------:R-:W-:Y:S02]  /*b760*/  IMAD.U32 R11, RZ, RZ, UR5 ;  /* 0x00000005ff0b7e24 */ /* 0x000fe4000f8e00ff */
[----:B------:R-:W-:Y:S02]  /*b770*/  IMAD.MOV.U32 R8, RZ, RZ, 0x70 ;  /* 0x00000070ff087424 */ /* 0x000fe400078e00ff */
[----:B------:R-:W-:Y:S02]  /*b780*/  IMAD.MOV.U32 R12, RZ, RZ, 0x1 ;  /* 0x00000001ff0c7424 */ /* 0x000fe400078e00ff */
[----:B0-----:R-:W-:-:S07]  /*b790*/  IMAD.MOV.U32 R13, RZ, RZ, RZ ;  /* 0x000000ffff0d7224 */ /* 0x001fce00078e00ff */
[----:B------:R-:W-:-:S07]  /*b7a0*/  LEPC R20, `(.L_x_226) ;  /* 0x000000001014794e */ /* 0x000fce0000000000 */
[----:B-1----:R-:W-:Y:S05]  /*b7b0*/  CALL.ABS.NOINC R2 ;  /* 0x0000000002007343 */ /* 0x002fea0003c00000 */
.L_x_226:
[----:B------:R0:W1:Y:S01]  /*b7c0*/  LDC.64 R2, c[0x4][R23] ;  /* 0x0100000017027b82 */ /* 0x0000620000000a00 */
[----:B------:R-:W-:Y:S01]  /*b7d0*/  ULDC.64 UR6, c[0x4][0x88] ;  /* 0x0100220000067ab9 */ /* 0x000fe20000000a00 */
[----:B------:R-:W-:Y:S01]  /*b7e0*/  ULDC.64 UR8, c[0x4][0x90] ;  /* 0x0100240000087ab9 */ /* 0x000fe20000000a00 */
[----:B------:R-:W-:Y:S01]  /*b7f0*/  ULDC.64 UR4, c[0x4][0x18] ;  /* 0x0100060000047ab9 */ /* 0x000fe20000000a00 */
        /* <DEDUP_REMOVED lines=11> */
.L_x_225:
[----:B------:R-:W-:Y:S05]  /*b8b0*/  BSYNC B6 ;  /* 0x0000000000067941 */ /* 0x000fea0003800000 */
.L_x_224:
[----:B------:R0:W2:Y:S01]  /*b8c0*/  LDL R20, [R1+0x4] ;  /* 0x0000040001147983 */ /* 0x0000a20000100800 */
[----:B------:R-:W-:Y:S01]  /*b8d0*/  ULDC.64 UR4, c[0x0][0x9f8] ;  /* 0x00027e0000047ab9 */ /* 0x000fe20000000a00 */
[----:B------:R-:W1:Y:S01]  /*b8e0*/  LDC R5, c[0x0][0x430] ;  /* 0x00010c00ff057b82 */ /* 0x000e620000000800 */
[----:B------:R-:W-:Y:S01]  /*b8f0*/  ISETP.NE.U32.AND P0, PT, RZ, UR4, PT ;  /* 0x00000004ff007c0c */ /* 0x000fe2000bf05070 */
[----:B------:R-:W3:Y:S03]  /*b900*/  LDL R2, [R1+0x34] ;  /* 0x0000340001027983 */ /* 0x000ee60000100800 */
[----:B------:R-:W-:Y:S01]  /*b910*/  ISETP.NE.AND.EX P0, PT, RZ, UR5, PT, P0 ;  /* 0x00000005ff007c0c */ /* 0x000fe2000bf05300 */
[----:B------:R-:W4:Y:S04]  /*b920*/  LDL R4, [R1+0xc] ;  /* 0x00000c0001047983 */ /* 0x000f280000100800 */
[----:B------:R-:W4:Y:S04]  /*b930*/  LDL R21, [R1+0x14] ;  /* 0x0000140001157983 */ /* 0x000f280000100800 */
[----:B------:R-:W4:Y:S04]  /*b940*/  LDL R9, [R1+0x48] ;  /* 0x0000480001097983 */ /* 0x000f280000100800 */
[----:B------:R-:W-:Y:S01]  /*b950*/  @P0 IADD3 R18, P1, R18, UR4, RZ ;  /* 0x0000000412120c10 */ /* 0x000fe2000ff3e0ff */
[----:B------:R-:W0:Y:S01]  /*b960*/  S2R R23, SR_TID.X ;  /* 0x0000000000177919 */ /* 0x000e220000002100 */
[----:B------:R-:W-:Y:S01]  /*b970*/  LOP3.LUT R16, R16, 0xffffffef, RZ, 0xc0, !PT ;  /* 0xffffffef10107812 */ /* 0x000fe200078ec0ff */
[----:B------:R-:W-:Y:S01]  /*b980*/  ULDC UR4, c[0x0][0x2f4] ;  /* 0x0000bd0000047ab9 */ /* 0x000fe20000000800 */
[----:B------:R-:W-:-:S02]  /*b990*/  @P0 IADD3.X R19, R19, UR5, RZ, P1, !PT ;  /* 0x0000000513130c10 */ /* 0x000fc40008ffe4ff */
[----:B-1----:R-:W-:-:S13]  /*b9a0*/  ISETP.NE.AND P2, PT, R5, 0x1, PT ;  /* 0x000000010500780c */ /* 0x002fda0003f45270 */
[----:B------:R-:W1:Y:S01]  /*b9b0*/  @P2 LDC R3, c[0x0][0x434] ;  /* 0x00010d00ff032b82 */ /* 0x000e620000000800 */
[----:B--2---:R-:W2:Y:S01]  /*b9c0*/  @P0 LDG.E R20, desc[UR36][R18.64] ;  /* 0x0000002412140981 */ /* 0x004ea2000c1e1900 */
[C---:B0-----:R-:W-:Y:S02]  /*b9d0*/  LOP3.LUT R0, R23.reuse, 0x7f, RZ, 0xc0, !PT ;  /* 0x0000007f17007812 */ /* 0x041fe400078ec0ff */
[----:B------:R-:W-:Y:S01]  /*b9e0*/  SHF.L.U32 R6, R23, 0x5, RZ ;  /* 0x0000000517067819 */ /* 0x000fe200000006ff */
[----:B---3--:R-:W-:-:S03]  /*b9f0*/  VIADD R23, R2, 0xffffffff ;  /* 0xffffffff02177836 */ /* 0x008fc60000000000 */
[----:B------:R-:W0:Y:S01]  /*ba00*/  @P2 LDC R2, c[0x0][0x438] ;  /* 0x00010e00ff022b82 */ /* 0x000e220000000800 */
[----:B------:R-:W-:Y:S01]  /*ba10*/  SHF.R.U32.HI R0, RZ, 0x2, R0 ;  /* 0x00000002ff007819 */ /* 0x000fe20000011600 */
[----:B------:R-:W-:Y:S01]  /*ba20*/  IMAD.SHL.U32 R8, R23, 0x80, RZ ;  /* 0x0000008017087824 */ /* 0x000fe200078e00ff */
[----:B------:R-:W-:-:S04]  /*ba30*/  LOP3.LUT R6, R6, 0x60, RZ, 0xc0, !PT ;  /* 0x0000006006067812 */ /* 0x000fc800078ec0ff */
[----:B------:R-:W-:Y:S02]  /*ba40*/  LOP3.LUT R0, R8, R0, R6, 0xfe, !PT ;  /* 0x0000000008007212 */ /* 0x000fe400078efe06 */
[----:B------:R-:W-:-:S04]  /*ba50*/  @P2 LOP3.LUT R16, R16, 0x10, RZ, 0xfc, !PT ;  /* 0x0000001010102812 */ /* 0x000fc800078efcff */
[----:B------:R-:W-:Y:S01]  /*ba60*/  LOP3.LUT R16, R16, 0xfffffff7, RZ, 0xc0, !PT ;  /* 0xfffffff710107812 */ /* 0x000fe200078ec0ff */
[----:B------:R-:W-:Y:S01]  /*ba70*/  UMOV UR5, 0xffffffff ;  /* 0xffffffff00057882 */ /* 0x000fe20000000000 */
[----:B--2---:R-:W-:Y:S01]  /*ba80*/  @P0 STL [R1+0x4], R20 ;  /* 0x0000041401000387 */ /* 0x004fe20000100800 */
[C---:B----4-:R-:W-:Y:S01]  /*ba90*/  ISETP.GE.AND P0, PT, R0.reuse, R4, PT ;  /* 0x000000040000720c */ /* 0x050fe20003f06270 */
[----:B------:R-:W-:-:S04]  /*baa0*/  IMAD.IADD R0, R0, 0x1, R21 ;  /* 0x0000000100007824 */ /* 0x000fc800078e0215 */
[----:B-1----:R-:W-:-:S04]  /*bab0*/  @P2 IMAD.HI.U32 R3, R0, R3, RZ ;  /* 0x0000000300032227 */ /* 0x002fc800078e00ff */
[----:B------:R-:W-:Y:S01]  /*bac0*/  IMAD.MOV.U32 R6, RZ, RZ, R0 ;  /* 0x000000ffff067224 */ /* 0x000fe200078e0000 */
[----:B0-----:R-:W-:-:S03]  /*bad0*/  @P2 SHF.R.U32.HI R6, RZ, R2, R3 ;  /* 0x00000002ff062219 */ /* 0x001fc60000011603 */
[----:B------:R-:W0:Y:S02]  /*bae0*/  @!P0 LDC.64 R2, c[0x0][0x428] ;  /* 0x00010a00ff028b82 */ /* 0x000e240000000a00 */
[----:B------:R-:W-:-:S04]  /*baf0*/  IMAD.MOV R4, RZ, RZ, -R6 ;  /* 0x000000ffff047224 */ /* 0x000fc800078e0a06 */
[----:B------:R-:W-:Y:S01]  /*bb00*/  IMAD R4, R5, R4, R0 ;  /* 0x0000000405047224 */ /* 0x000fe200078e0200 */
[----:B------:R-:W-:Y:S02]  /*bb10*/  SHF.R.S32.HI R5, RZ, 0x1f, R20 ;  /* 0x0000001fff057819 */ /* 0x000fe40000011414 */
[----:B------:R-:W-:-:S03]  /*bb20*/  @!P0 SHF.R.S32.HI R7, RZ, 0x1f, R6 ;  /* 0x0000001fff078819 */ /* 0x000fc60000011406 */
[----:B------:R1:W-:Y:S01]  /*bb30*/  STL [R1+0x18], R5 ;  /* 0x0000180501007387 */ /* 0x0003e20000100800 */
[-C--:B0-----:R-:W-:Y:S02]  /*bb40*/  @!P0 IMAD R0, R5, R2.reuse, RZ ;  /* 0x0000000205008224 */ /* 0x081fe400078e02ff */
[----:B-1----:R-:W0:Y:S01]  /*bb50*/  S2R R5, SR_TID.X ;  /* 0x0000000000057919 */ /* 0x002e220000002100 */
[----:B------:R-:W-:-:S04]  /*bb60*/  @!P0 IMAD.WIDE.U32 R6, R20, R2, R6 ;  /* 0x0000000214068225 */ /* 0x000fc800078e0006 */
[----:B------:R-:W-:Y:S02]  /*bb70*/  @!P0 IMAD R0, R20, R3, R0 ;  /* 0x0000000314008224 */ /* 0x000fe400078e0200 */
[----:B------:R-:W1:Y:S02]  /*bb80*/  @!P0 LDC.64 R2, c[0x0][0x418] ;  /* 0x00010600ff028b82 */ /* 0x000e640000000a00 */
[----:B------:R-:W-:Y:S01]  /*bb90*/  @!P0 IMAD.IADD R0, R7, 0x1, R0 ;  /* 0x0000000107008824 */ /* 0x000fe200078e0200 */
[----:B------:R-:W-:Y:S02]  /*bba0*/  ISETP.NE.AND P2, PT, R9, 0x3, PT ;  /* 0x000000030900780c */ /* 0x000fe40003f45270 */
[C---:B-1----:R-:W-:Y:S02]  /*bbb0*/  @!P0 LEA R2, P1, R6.reuse, R2, 0x2 ;  /* 0x0000000206028211 */ /* 0x042fe400078210ff */
[----:B0-----:R-:W-:Y:S02]  /*bbc0*/  SHF.L.U32 R5, R5, 0x3, RZ ;  /* 0x0000000305057819 */ /* 0x001fe400000006ff */
[----:B------:R-:W-:Y:S01]  /*bbd0*/  @!P0 LEA.HI.X R3, R6, R3, R0, 0x2, P1 ;  /* 0x0000000306038211 */ /* 0x000fe200008f1400 */
[----:B------:R-:W-:Y:S01]  /*bbe0*/  IMAD.MOV.U32 R0, RZ, RZ, RZ ;  /* 0x000000ffff007224 */ /* 0x000fe200078e00ff */
[----:B------:R-:W-:-:S05]  /*bbf0*/  LOP3.LUT R5, R5, 0x18, RZ, 0xc0, !PT ;  /* 0x0000001805057812 */ /* 0x000fca00078ec0ff */
[----:B------:R0:W5:Y:S01]  /*bc00*/  @!P0 LDG.E R0, desc[UR36][R2.64] ;  /* 0x0000002402008981 */ /* 0x000162000c1e1900 */
[C---:B------:R-:W-:Y:S02]  /*bc10*/  ISETP.GE.AND P0, PT, R5.reuse, UR4, PT ;  /* 0x0000000405007c0c */ /* 0x040fe4000bf06270 */
[----:B------:R-:W-:Y:S02]  /*bc20*/  @P2 LOP3.LUT R16, R16, 0x8, RZ, 0xfc, !PT ;  /* 0x0000000810102812 */ /* 0x000fe400078efcff */
[C---:B------:R-:W-:Y:S02]  /*bc30*/  LOP3.LUT R9, R5.reuse, 0x20, RZ, 0xfc, !PT ;  /* 0x0000002005097812 */ /* 0x040fe400078efcff */
[----:B------:R-:W-:Y:S02]  /*bc40*/  LOP3.LUT R16, R16, 0xfffffffb, RZ, 0xc0, !PT ;  /* 0xfffffffb10107812 */ /* 0x000fe400078ec0ff */
[----:B------:R-:W-:Y:S02]  /*bc50*/  LOP3.LUT R5, R5, 0x40, RZ, 0xfc, !PT ;  /* 0x0000004005057812 */ /* 0x000fe400078efcff */
[----:B------:R-:W-:-:S03]  /*bc60*/  ISETP.GE.AND P1, PT, R9, UR4, PT ;  /* 0x0000000409007c0c */ /* 0x000fc6000bf26270 */
[----:B------:R-:W-:Y:S02]  /*bc70*/  @P0 LOP3.LUT R16, R16, 0x4, RZ, 0xfc, !PT ;  /* 0x0000000410100812 */ /* 0x000fe400078efcff */
[----:B------:R-:W-:Y:S02]  /*bc80*/  ISETP.GE.AND P0, PT, R5, UR4, PT ;  /* 0x0000000405007c0c */ /* 0x000fe4000bf06270 */
[----:B------:R-:W-:-:S04]  /*bc90*/  LOP3.LUT R16, R16, 0xfffffffe, RZ, 0xc0, !PT ;  /* 0xfffffffe10107812 */ /* 0x000fc800078ec0ff */
[----:B------:R-:W-:-:S04]  /*bca0*/  LOP3.LUT R16, R16, 0xfffffffd, RZ, 0xc0, !PT ;  /* 0xfffffffd10107812 */ /* 0x000fc800078ec0ff */
[----:B------:R-:W-:-:S04]  /*bcb0*/  @P1 LOP3.LUT R16, R16, 0x2, RZ, 0xfc, !PT ;  /* 0x0000000210101812 */ /* 0x000fc800078efcff */
[----:B------:R-:W-:Y:S01]  /*bcc0*/  @P0 LOP3.LUT R16, R16, 0x1, RZ, 0xfc, !PT ;  /* 0x0000000110100812 */ /* 0x000fe200078efcff */
[----:B0-----:R-:W-:Y:S06]  /*bcd0*/  BRA.DIV UR5, `(.L_x_227) ;  /* 0x0000003e05587947 */ /* 0x001fec000b800000 */
.L_x_291:
[----:B------:R-:W-:Y:S01]  /*bce0*/  LOP3.LUT R26, R26, 0xffff, RZ, 0xc0, !PT ;  /* 0x0000ffff1a1a7812 */ /* 0x000fe200078ec0ff */
[----:B------:R-:W-:Y:S06]  /*bcf0*/  @!P2 BRA `(.L_x_228) ;  /* 0x000000000004a947 */ /* 0x000fec0003800000 */
[----:B------:R-:W-:Y:S01]  /*bd00*/  BPT.TRAP 0x1 ;  /* 0x000000040000795c */ /* 0x000fe20000300000 */
.L_x_228:
[----:B------:R-:W-:Y:S01]  /*bd10*/  SHF.R.S32.HI R5, RZ, 0x1f, R4 ;  /* 0x0000001fff057819 */ /* 0x000fe20000011404 */
[----:B------:R-:W-:Y:S01]  /*bd20*/  ULDC.64 UR4, c[0x0][0x328] ;  /* 0x0000ca0000047ab9 */ /* 0x000fe20000000a00 */
[----:B------:R-:W-:Y:S01]  /*bd30*/  ULDC.64 UR6, c[0x0][0x318] ;  /* 0x0000c60000067ab9 */ /* 0x000fe20000000a00 */
[----:B------:R-:W-:Y:S01]  /*bd40*/  IMAD.WIDE.U32 R2, R4, UR4, RZ ;  /* 0x0000000404027c25 */ /* 0x000fe2000f8e00ff */
[----:B------:R-:W-:Y:S03]  /*bd50*/  BSSY B0, `(.L_x_229) ;  /* 0x0000013000007945 */ /* 0x000fe60003800000 */
[----:B------:R-:W-:-:S04]  /*bd60*/  IMAD R6, R5, UR4, RZ ;  /* 0x0000000405067c24 */ /* 0x000fc8000f8e02ff */
[----:B------:R-:W-:Y:S01]  /*bd70*/  IMAD R6, R4, UR5, R6 ;  /* 0x0000000504067c24 */ /* 0x000fe2000f8e0206 */
[----:B------:R-:W-:-:S03]  /*bd80*/  ULDC.64 UR4, c[0x0][0x338] ;  /* 0x0000ce0000047ab9 */ /* 0x000fc60000000a00 */
[----:B------:R-:W-:Y:S01]  /*bd90*/  IMAD.IADD R3, R3, 0x1, R6 ;  /* 0x0000000103037824 */ /* 0x000fe200078e0206 */
[----:B-----5:R-:W-:Y:S01]  /*bda0*/  SHF.R.S32.HI R6, RZ, 0x1f, R0 ;  /* 0x0000001fff067819 */ /* 0x020fe20000011400 */
[----:B------:R-:W-:-:S04]  /*bdb0*/  IMAD.WIDE.U32 R2, R0, UR4, R2 ;  /* 0x0000000400027c25 */ /* 0x000fc8000f8e0002 */
[----:B------:R-:W-:-:S04]  /*bdc0*/  IMAD R7, R6, UR4, RZ ;  /* 0x0000000406077c24 */ /* 0x000fc8000f8e02ff */
[----:B------:R-:W-:Y:S01]  /*bdd0*/  IMAD R7, R0, UR5, R7 ;  /* 0x0000000500077c24 */ /* 0x000fe2000f8e0207 */
[----:B------:R-:W-:-:S03]  /*bde0*/  ULDC.64 UR4, c[0x0][0x330] ;  /* 0x0000cc0000047ab9 */ /* 0x000fc60000000a00 */
[----:B------:R-:W-:Y:S02]  /*bdf0*/  IMAD.IADD R3, R3, 0x1, R7 ;  /* 0x0000000103037824 */ /* 0x000fe400078e0207 */
[----:B------:R-:W-:-:S04]  /*be00*/  IMAD.WIDE.U32 R2, R26, UR4, R2 ;  /* 0x000000041a027c25 */ /* 0x000fc8000f8e0002 */
[----:B------:R-:W-:Y:S01]  /*be10*/  IMAD R19, R26, UR5, R3 ;  /* 0x000000051a137c24 */ /* 0x000fe2000f8e0203 */
[C---:B------:R-:W-:Y:S02]  /*be20*/  LEA R18, P0, R2.reuse, UR6, 0x1 ;  /* 0x0000000602127c11 */ /* 0x040fe4000f8008ff */
[----:B------:R-:W-:Y:S02]  /*be30*/  SHF.L.U32 R3, R29, 0x1f, RZ ;  /* 0x0000001f1d037819 */ /* 0x000fe400000006ff */
[----:B------:R-:W-:Y:S01]  /*be40*/  LEA.HI.X R19, R2, UR7, R19, 0x1, P0 ;  /* 0x0000000702137c11 */ /* 0x000fe200080f0c13 */
[----:B------:R-:W-:-:S07]  /*be50*/  IMAD R2, R22, 0x8, R17 ;  /* 0x0000000816027824 */ /* 0x000fce00078e0211 */
[----:B------:R-:W0:Y:S02]  /*be60*/  SYNCS.PHASECHK.TRANS64.TRYWAIT P0, [R2+URZ+0x2d840], R3 ;  /* 0x02d84003020075a7 */ /* 0x000e24000800017f */
[----:B0-----:R-:W-:Y:S05]  /*be70*/  @!P0 BRA `(.L_x_230) ;  /* 0x0000003c00248947 */ /* 0x001fea0003800000 */
.L_x_292:
[----:B------:R-:W-:Y:S05]  /*be80*/  BSYNC B0 ;  /* 0x0000000000007941 */ /* 0x000fea0003800000 */
.L_x_229:
[----:B------:R-:W2:Y:S01]  /*be90*/  LDL R12, [R1+0xc] ;  /* 0x00000c00010c7983 */ /* 0x000ea20000100800 */
[----:B------:R-:W-:Y:S01]  /*bea0*/  ULDC.64 UR4, c[0x0][0x300] ;  /* 0x0000c00000047ab9 */ /* 0x000fe20000000a00 */
[----:B------:R-:W-:Y:S01]  /*beb0*/  ULDC.64 UR6, c[0x0][0x2e8] ;  /* 0x0000ba0000067ab9 */ /* 0x000fe20000000a00 */
[----:B------:R-:W-:Y:S01]  /*bec0*/  IMAD R5, R5, UR4, RZ ;  /* 0x0000000405057c24 */ /* 0x000fe2000f8e02ff */
[----:B------:R-:W1:Y:S01]  /*bed0*/  S2R R7, SR_TID.X ;  /* 0x0000000000077919 */ /* 0x000e620000002100 */
[----:B------:R-:W-:Y:S02]  /*bee0*/  LOP3.LUT P4, RZ, R16, 0x4, RZ, 0xc0, !PT ;  /* 0x0000000410ff7812 */ /* 0x000fe4000788c0ff */
[C---:B0-----:R-:W-:Y:S01]  /*bef0*/  IMAD R3, R4.reuse, UR5, R5 ;  /* 0x0000000504037c24 */ /* 0x041fe2000f8e0205 */
[----:B------:R-:W0:Y:S01]  /*bf00*/  S2R R9, SR_TID.X ;  /* 0x0000000000097919 */ /* 0x000e220000002100 */
[----:B------:R-:W-:Y:S01]  /*bf10*/  IMAD.WIDE.U32 R4, R4, UR4, RZ ;  /* 0x0000000404047c25 */ /* 0x000fe2000f8e00ff */
[----:B------:R-:W-:Y:S01]  /*bf20*/  ULDC.64 UR4, c[0x0][0x310] ;  /* 0x0000c40000047ab9 */ /* 0x000fe20000000a00 */
[----:B------:R-:W-:-:S02]  /*bf30*/  LOP3.LUT P3, RZ, R16, 0x2, RZ, 0xc0, !PT ;  /* 0x0000000210ff7812 */ /* 0x000fc4000786c0ff */
[----:B------:R-:W-:Y:S01]  /*bf40*/  IMAD.IADD R5, R5, 0x1, R3 ;  /* 0x0000000105057824 */ /* 0x000fe200078e0203 */
[----:B------:R-:W-:Y:S01]  /*bf50*/  LOP3.LUT P2, RZ, R16, 0x1, RZ, 0xc0, !PT ;  /* 0x0000000110ff7812 */ /* 0x000fe2000784c0ff */
[----:B------:R-:W-:Y:S02]  /*bf60*/  IMAD R6, R6, UR4, RZ ;  /* 0x0000000406067c24 */ /* 0x000fe4000f8e02ff */
[----:B------:R-:W-:-:S04]  /*bf70*/  IMAD.WIDE.U32 R4, R0, UR4, R4 ;  /* 0x0000000400047c25 */ /* 0x000fc8000f8e0004 */
[----:B------:R-:W-:Y:S01]  /*bf80*/  IMAD R0, R0, UR5, R6 ;  /* 0x0000000500007c24 */ /* 0x000fe2000f8e0206 */
[----:B------:R-:W-:-:S03]  /*bf90*/  ULDC.64 UR4, c[0x0][0x308] ;  /* 0x0000c20000047ab9 */ /* 0x000fc60000000a00 */
[----:B------:R-:W-:Y:S02]  /*bfa0*/  IMAD.IADD R5, R5, 0x1, R0 ;  /* 0x0000000105057824 */ /* 0x000fe400078e0200 */
[----:B------:R-:W-:Y:S01]  /*bfb0*/  IMAD.WIDE.U32 R4, R26, UR4, R4 ;  /* 0x000000041a047c25 */ /* 0x000fe2000f8e0004 */
[----:B------:R-:W-:-:S03]  /*bfc0*/  UMOV UR4, 0xffffffff ;  /* 0xffffffff00047882 */ /* 0x000fc60000000000 */
[----:B------:R-:W-:Y:S01]  /*bfd0*/  IMAD R6, R26, UR5, R5 ;  /* 0x000000051a067c24 */ /* 0x000fe2000f8e0205 */
[C---:B------:R-:W-:Y:S02]  /*bfe0*/  LEA R0, P0, R4.reuse, UR6, 0x1 ;  /* 0x0000000604007c11 */ /* 0x040fe4000f8008ff */
[----:B-1----:R-:W-:Y:S02]  /*bff0*/  LOP3.LUT R11, R7, 0x7f, RZ, 0xc0, !PT ;  /* 0x0000007f070b7812 */ /* 0x002fe400078ec0ff */
[----:B------:R-:W-:Y:S01]  /*c000*/  LEA.HI.X R6, R4, UR7, R6, 0x1, P0 ;  /* 0x0000000704067c11 */ /* 0x000fe200080f0c06 */
[C---:B0-----:R-:W-:Y:S01]  /*c010*/  IMAD.SHL.U32 R7, R9.reuse, 0x8, RZ ;  /* 0x0000000809077824 */ /* 0x041fe200078e00ff */
[----:B------:R-:W-:Y:S01]  /*c020*/  SHF.R.U32.HI R11, RZ, 0x2, R11 ;  /* 0x00000002ff0b7819 */ /* 0x000fe2000001160b */
[----:B------:R-:W-:-:S03]  /*c030*/  IMAD.SHL.U32 R10, R9, 0x8, RZ ;  /* 0x00000008090a7824 */ /* 0x000fc600078e00ff */
[----:B------:R-:W-:-:S04]  /*c040*/  LOP3.LUT R7, R7, 0xd8, RZ, 0xc0, !PT ;  /* 0x000000d807077812 */ /* 0x000fc800078ec0ff */
[----:B------:R-:W-:Y:S02]  /*c050*/  LOP3.LUT R7, R7, 0x18, R9, 0x78, !PT ;  /* 0x0000001807077812 */ /* 0x000fe400078e7809 */
[----:B------:R-:W-:Y:S02]  /*c060*/  SHF.L.U32 R9, R9, 0x3, RZ ;  /* 0x0000000309097819 */ /* 0x000fe400000006ff */
[----:B------:R-:W-:Y:S02]  /*c070*/  LOP3.LUT R7, R7, 0x320, R10, 0xf8, !PT ;  /* 0x0000032007077812 */ /* 0x000fe400078ef80a */
[----:B------:R-:W-:-:S03]  /*c080*/  LOP3.LUT R9, R9, 0x18, RZ, 0xc0, !PT ;  /* 0x0000001809097812 */ /* 0x000fc600078ec0ff */
[----:B------:R-:W-:Y:S01]  /*c090*/  IMAD R7, R22, 0x3000, R7 ;  /* 0x0000300016077824 */ /* 0x000fe200078e0207 */
[----:B--2---:R-:W-:-:S04]  /*c0a0*/  IADD3 R3, -R11, R12, -R8 ;  /* 0x0000000c0b037210 */ /* 0x004fc80007ffe908 */
[----:B------:R-:W-:Y:S01]  /*c0b0*/  ISETP.GE.AND P0, PT, R3, 0x1, PT ;  /* 0x000000010300780c */ /* 0x000fe20003f06270 */
[----:B------:R-:W-:-:S12]  /*c0c0*/  BRA.DIV UR4, `(.L_x_231) ;  /* 0x0000003a04a47947 */ /* 0x000fd8000b800000 */
[----:B------:R-:W0:Y:S01]  /*c0d0*/  SHFL.IDX PT, R5, R0, RZ, 0x1c1f ;  /* 0x001c1fff00057589 */ /* 0x000e2200000e0000 */
[----:B------:R-:W-:-:S03]  /*c0e0*/  @P0 IMAD R8, R7, 0x2, R17 ;  /* 0x0000000207080824 */ /* 0x000fc600078e0211 */
[----:B------:R-:W1:Y:S01]  /*c0f0*/  SHFL.IDX PT, R4, R6, RZ, 0x1c1f ;  /* 0x001c1fff06047589 */ /* 0x000e6200000e0000 */
[----:B0-----:R-:W-:-:S05]  /*c100*/  @P0 LEA R5, P1, R9, R5, 0x1 ;  /* 0x0000000509050211 */ /* 0x001fca00078208ff */
[----:B-1----:R-:W-:Y:S01]  /*c110*/  @P0 IMAD.X R4, RZ, RZ, R4, P1 ;  /* 0x000000ffff040224 */ /* 0x002fe200008e0604 */
[----:B------:R-:W-:-:S04]  /*c120*/  ISETP.GE.AND P1, PT, R3, 0x21, PT ;  /* 0x000000210300780c */ /* 0x000fc80003f26270 */
[----:B------:R-:W-:-:S04]  /*c130*/  @P0 LOP3.LUT R5, R5, R4, RZ, 0x3c, !PT ;  /* 0x0000000405050212 */ /* 0x000fc800078e3cff */
[----:B------:R-:W-:-:S04]  /*c140*/  @P0 LOP3.LUT R4, R5, R4, RZ, 0x3c, !PT ;  /* 0x0000000405040212 */ /* 0x000fc800078e3cff */
[----:B------:R-:W-:-:S05]  /*c150*/  @P0 LOP3.LUT R5, R5, R4, RZ, 0x3c, !PT ;  /* 0x0000000405050212 */ /* 0x000fca00078e3cff */
[----:B------:R-:W-:Y:S01]  /*c160*/  @!PT LDS RZ, [RZ] ;  /* 0x00000000fffff984 */ /* 0x000fe20000000800 */
[----:B------:R-:W-:Y:S04]  /*c170*/  @P0 LDGSTS.E.BYPASS.LTC128B.128 [R8+0x15400], desc[UR36][R4.64], !P4 ;  /* 0x1540000004080fae */ /* 0x000fe8000e101d64 */
[----:B------:R-:W-:Y:S04]  /*c180*/  @P0 LDGSTS.E.BYPASS.LTC128B.128 [R8+0x17400], desc[UR36][R4.64+0x40], !P3 ;  /* 0x1740004004080fae */ /* 0x000fe8000d901d64 */
[----:B------:R0:W-:Y:S04]  /*c190*/  @P0 LDGSTS.E.BYPASS.LTC128B.128 [R8+0x19400], desc[UR36][R4.64+0x80], !P2 ;  /* 0x1940008004080fae */ /* 0x0001e8000d101d64 */
[----:B0-----:R-:W0:Y:S01]  /*c1a0*/  SHFL.IDX PT, R5, R0, 0x1, 0x1c1f ;  /* 0x003c1f0000057f89 */ /* 0x001e2200000e0000 */
[----:B------:R-:W-:-:S03]  /*c1b0*/  @P1 IMAD R8, R7, 0x2, R17 ;  /* 0x0000000207081824 */ /* 0x000fc600078e0211 */
[----:B------:R-:W1:Y:S01]  /*c1c0*/  SHFL.IDX PT, R4, R6, 0x1, 0x1c1f ;  /* 0x003c1f0006047f89 */ /* 0x000e6200000e0000 */
[----:B0-----:R-:W-:-:S05]  /*c1d0*/  @P1 LEA R5, P0, R9, R5, 0x1 ;  /* 0x0000000509051211 */ /* 0x001fca00078008ff */
[----:B-1----:R-:W-:-:S05]  /*c1e0*/  @P1 IMAD.X R4, RZ, RZ, R4, P0 ;  /* 0x000000ffff041224 */ /* 0x002fca00000e0604 */
[----:B------:R-:W-:-:S04]  /*c1f0*/  @P1 LOP3.LUT R5, R5, R4, RZ, 0x3c, !PT ;  /* 0x0000000405051212 */ /* 0x000fc800078e3cff */
[----:B------:R-:W-:-:S04]  /*c200*/  @P1 LOP3.LUT R4, R5, R4, RZ, 0x3c, !PT ;  /* 0x0000000405041212 */ /* 0x000fc800078e3cff */
[----:B------:R-:W-:-:S05]  /*c210*/  @P1 LOP3.LUT R5, R5, R4, RZ, 0x3c, !PT ;  /* 0x0000000405051212 */ /* 0x000fca00078e3cff */
[----:B------:R-:W-:Y:S04]  /*c220*/  @P1 LDGSTS.E.BYPASS.LTC128B.128 [R8+0x15c00], desc[UR36][R4.64], !P4 ;  /* 0x15c0000004081fae */ /* 0x000fe8000e101d64 */
[----:B------:R-:W-:Y:S04]  /*c230*/  @P1 LDGSTS.E.BYPASS.LTC128B.128 [R8+0x17c00], desc[UR36][R4.64+0x40], !P3 ;  /* 0x17c0004004081fae */ /* 0x000fe8000d901d64 */
[----:B------:R0:W-:Y:S01]  /*c240*/  @P1 LDGSTS.E.BYPASS.LTC128B.128 [R8+0x19c00], desc[UR36][R4.64+0x80], !P2 ;  /* 0x19c0008004081fae */ /* 0x0001e2000d101d64 */
[----:B------:R-:W-:-:S03]  /*c250*/  ISETP.GE.AND P1, PT, R3, 0x41, PT ;  /* 0x000000410300780c */ /* 0x000fc60003f26270 */
[----:B0-----:R-:W0:Y:S10]  /*c260*/  SHFL.IDX PT, R5, R0, 0x2, 0x1c1f ;  /* 0x005c1f0000057f89 */ /* 0x001e3400000e0000 */
[----:B------:R-:W-:Y:S01]  /*c270*/  @P1 IMAD R8, R7, 0x2, R17 ;  /* 0x0000000207081824 */ /* 0x000fe200078e0211 */
[----:B------:R-:W1:Y:S04]  /*c280*/  SHFL.IDX PT, R4, R6, 0x2, 0x1c1f ;  /* 0x005c1f0006047f89 */ /* 0x000e6800000e0000 */
[----:B------:R-:W2:Y:S04]  /*c290*/  SHFL.IDX PT, R6, R6, 0x3, 0x1c1f ;  /* 0x007c1f0006067f89 */ /* 0x000ea800000e0000 */
[----:B------:R-:W3:Y:S01]  /*c2a0*/  SHFL.IDX PT, R0, R0, 0x3, 0x1c1f ;  /* 0x007c1f0000007f89 */ /* 0x000ee200000e0000 */
[----:B0-----:R-:W-:-:S05]  /*c2b0*/  @P1 LEA R5, P0, R9, R5, 0x1 ;  /* 0x0000000509051211 */ /* 0x001fca00078008ff */
[----:B-1----:R-:W-:-:S05]  /*c2c0*/  @P1 IMAD.X R4, RZ, RZ, R4, P0 ;  /* 0x000000ffff041224 */ /* 0x002fca00000e0604 */
[----:B------:R-:W-:-:S04]  /*c2d0*/  @P1 LOP3.LUT R5, R5, R4, RZ, 0x3c, !PT ;  /* 0x0000000405051212 */ /* 0x000fc800078e3cff */
[----:B------:R-:W-:-:S04]  /*c2e0*/  @P1 LOP3.LUT R4, R5, R4, RZ, 0x3c, !PT ;  /* 0x0000000405041212 */ /* 0x000fc800078e3cff */
[----:B------:R-:W-:-:S05]  /*c2f0*/  @P1 LOP3.LUT R5, R5, R4, RZ, 0x3c, !PT ;  /* 0x0000000405051212 */ /* 0x000fca00078e3cff */
[----:B------:R1:W-:Y:S04]  /*c300*/  @P1 LDGSTS.E.BYPASS.LTC128B.128 [R8+0x16400], desc[UR36][R4.64], !P4 ;  /* 0x1640000004081fae */ /* 0x0003e8000e101d64 */
[----:B------:R1:W-:Y:S04]  /*c310*/  @P1 LDGSTS.E.BYPASS.LTC128B.128 [R8+0x18400], desc[UR36][R4.64+0x40], !P3 ;  /* 0x1840004004081fae */ /* 0x0003e8000d901d64 */
[----:B--23--:R1:W-:Y:S02]  /*c320*/  @P1 LDGSTS.E.BYPASS.LTC128B.128 [R8+0x1a400], desc[UR36][R4.64+0x80], !P2 ;  /* 0x1a40008004081fae */ /* 0x00c3e4000d101d64 */
.L_x_302:
[----:B------:R-:W-:-:S13]  /*c330*/  ISETP.GE.AND P0, PT, R3, 0x61, PT ;  /* 0x000000610300780c */ /* 0x000fda0003f06270 */
[----:B01----:R-:W-:Y:S02]  /*c340*/  @P0 LEA R4, P1, R9, R0, 0x1 ;  /* 0x0000000009040211 */ /* 0x003fe400078208ff */
[----:B------:R-:W-:-:S03]  /*c350*/  @P0 LEA R7, R7, R17, 0x1 ;  /* 0x0000001107070211 */ /* 0x000fc600078e08ff */
[----:B------:R-:W-:-:S05]  /*c360*/  @P0 IMAD.X R5, RZ, RZ, R6, P1 ;  /* 0x000000ffff050224 */ /* 0x000fca00008e0606 */
[----:B------:R-:W-:Y:S01]  /*c370*/  @!PT LDS RZ, [RZ] ;  /* 0x00000000fffff984 */ /* 0x000fe20000000800 */
[----:B------:R-:W-:Y:S01]  /*c380*/  @!PT LDS RZ, [RZ] ;  /* 0x00000000fffff984 */ /* 0x000fe20000000800 */
[----:B------:R-:W-:Y:S01]  /*c390*/  @!PT LDS RZ, [RZ] ;  /* 0x00000000fffff984 */ /* 0x000fe20000000800 */
[----:B------:R0:W-:Y:S04]  /*c3a0*/  @P0 LDGSTS.E.BYPASS.LTC128B.128 [R7+0x16c00], desc[UR36][R4.64], !P4 ;  /* 0x16c0000004070fae */ /* 0x0001e8000e101d64 */
[----:B------:R0:W-:Y:S04]  /*c3b0*/  @P0 LDGSTS.E.BYPASS.LTC128B.128 [R7+0x18c00], desc[UR36][R4.64+0x40], !P3 ;  /* 0x18c0004004070fae */ /* 0x0001e8000d901d64 */
[----:B------:R0:W-:Y:S01]  /*c3c0*/  @P0 LDGSTS.E.BYPASS.LTC128B.128 [R7+0x1ac00], desc[UR36][R4.64+0x80], !P2 ;  /* 0x1ac0008004070fae */ /* 0x0001e2000d101d64 */
[----:B------:R-:W-:Y:S01]  /*c3d0*/  PLOP3.LUT P0, PT, PT, PT, PT, 0x80, 0x0 ;  /* 0x000000000000781c */ /* 0x000fe20003f0f070 */
[----:B------:R-:W-:-:S12]  /*c3e0*/  NOP ;  /* 0x0000000000007918 */ /* 0x000fd80000000000 */
.L_x_232:
[----:B------:R-:W-:Y:S02]  /*c3f0*/  PLOP3.LUT P1, PT, P1, P0, PT, 0xa2, 0x0 ;  /* 0x000000000000781c */ /* 0x000fe40000f21472 */
[----:B------:R-:W-:-:S08]  /*c400*/  @P0 R2UR P1, UR4, R2 ;  /* 0x00000000020402ca */ /* 0x000fd00000020000 */
[----:B------:R-:W-:-:S05]  /*c410*/  @P0 PLOP3.LUT P0, PT, P1, PT, PT, 0x80, 0x0 ;  /* 0x000000000000081c */ /* 0x000fca0000f0f070 */
[----:B------:R-:W-:Y:S01]  /*c420*/  @!P1 SYNCS.ARRIVE.TRANS64.RED.A0T1 RZ, [UR4+0x2d830], RZ ;  /* 0x02d830ffffff99a7 */ /* 0x000fe20008200404 */
[----:B------:R-:W-:Y:S07]  /*c430*/  @!P1 ARRIVES.LDGSTSBAR.64.TRANSCNT [UR4+0x2d830] ;  /* 0x02d83000ff0099b0 */ /* 0x000fee0008000a84 */
[----:B------:R-:W-:Y:S05]  /*c440*/  @P0 BRA.U.ANY `(.L_x_232) ;  /* 0xfffffffd00e80947 */ /* 0x000fea000393ffff */
[----:B------:R-:W-:Y:S01]  /*c450*/  NOP ;  /* 0x0000000000007918 */ /* 0x000fe20000000000 */
[----:B------:R-:W2:Y:S02]  /*c460*/  LDL R0, [R1+0x48] ;  /* 0x0000480001007983 */ /* 0x000ea40000100800 */
[----:B--2---:R-:W-:-:S13]  /*c470*/  ISETP.NE.AND P2, PT, R0, 0x3, PT ;  /* 0x000000030000780c */ /* 0x004fda0003f45270 */
[----:B------:R-:W-:Y:S05]  /*c480*/  @!P2 BRA `(.L_x_233) ;  /* 0x000000000004a947 */ /* 0x000fea0003800000 */
[----:B------:R-:W-:Y:S01]  /*c490*/  BPT.TRAP 0x1 ;  /* 0x000000040000795c */ /* 0x000fe20000300000 */
.L_x_233:
[----:B0-----:R0:W5:Y:S01]  /*c4a0*/  LDL.LU R4, [R1+0x28] ;  /* 0x0000280001047983 */ /* 0x0011620000300800 */
[----:B------:R0:W-:Y:S03]  /*c4b0*/  SYNCS.ARRIVE.TRANS64.A1T0 RZ, [R2+URZ+0x2d830], RZ ;  /* 0x02d830ff02ff79a7 */ /* 0x0001e6000810003f */
[----:B------:R0:W5:Y:S02]  /*c4c0*/  LDL.LU R3, [R1] ;  /* 0x0000000001037983 */ /* 0x0001640000300800 */
[----:B------:R-:W-:Y:S05]  /*c4d0*/  WARPSYNC.ALL ;  /* 0x0000000000007948 */ /* 0x000fea0003800000 */
[----:B------:R-:W-:Y:S01]  /*c4e0*/  ULDC.64 UR4, c[0x0][0x298] ;  /* 0x0000a60000047ab9 */ /* 0x000fe20000000a00 */
[----:B------:R-:W-:Y:S01]  /*c4f0*/  BAR.SYNC.DEFER_BLOCKING 0x8, 0x200 ;  /* 0x0208000000007b1d */ /* 0x000fe20000010000 */
[----:B------:R-:W-:Y:S01]  /*c500*/  LOP3.LUT P0, RZ, R16, 0x20, RZ, 0xc0, !PT ;  /* 0x0000002010ff7812 */ /* 0x000fe2000780c0ff */
[----:B0-----:R-:W-:-:S03]  /*c510*/  VIADD R2, R17, 0xc400 ;  /* 0x0000c40011027836 */ /* 0x001fc60000000000 */
[----:B------:R-:W-:Y:S01]  /*c520*/  SEL R28, R28, RZ, !P0 ;  /* 0x000000ff1c1c7207 */ /* 0x000fe20004000000 */
[----:B------:R-:W-:Y:S01]  /*c530*/  BSSY B6, `(.L_x_234) ;  /* 0x000001c000067945 */ /* 0x000fe20003800000 */
[----:B-----5:R-:W-:Y:S02]  /*c540*/  SEL R4, R4, RZ, !P0 ;  /* 0x000000ff04047207 */ /* 0x020fe40004000000 */
[----:B------:R-:W-:Y:S02]  /*c550*/  LOP3.LUT P0, RZ, R2, 0x1bf, RZ, 0xc0, !PT ;  /* 0x000001bf02ff7812 */ /* 0x000fe4000780c0ff */
[----:B------:R-:W-:Y:S01]  /*c560*/  SHF.R.S32.HI R0, RZ, 0x1f, R3 ;  /* 0x0000001fff007819 */ /* 0x000fe20000011403 */
[----:B------:R0:W-:Y:S04]  /*c570*/  STL [R1+0x38], R4 ;  /* 0x0000380401007387 */ /* 0x0001e80000100800 */
[----:B------:R-:W-:-:S04]  /*c580*/  IMAD R0, R0, UR4, RZ ;  /* 0x0000000400007c24 */ /* 0x000fc8000f8e02ff */
[C---:B------:R-:W-:Y:S02]  /*c590*/  IMAD R0, R3.reuse, UR5, R0 ;  /* 0x0000000503007c24 */ /* 0x040fe4000f8e0200 */
[----:B------:R-:W-:-:S04]  /*c5a0*/  IMAD.WIDE.U32 R2, R3, UR4, RZ ;  /* 0x0000000403027c25 */ /* 0x000fc8000f8e00ff */
[----:B------:R-:W-:Y:S01]  /*c5b0*/  IMAD.IADD R0, R3, 0x1, R0 ;  /* 0x0000000103007824 */ /* 0x000fe200078e0200 */
[----:B------:R0:W-:Y:S04]  /*c5c0*/  STL.64 [R1+0x28], R2 ;  /* 0x0000280201007387 */ /* 0x0001e80000100a00 */
[----:B------:R0:W-:Y:S01]  /*c5d0*/  STL [R1], R0 ;  /* 0x0000000001007387 */ /* 0x0001e20000100800 */
[----:B------:R-:W-:Y:S05]  /*c5e0*/  @!P0 BRA `(.L_x_235) ;  /* 0x0000000000408947 */ /* 0x000fea0003800000 */
[----:B0-----:R-:W-:Y:S01]  /*c5f0*/  MOV R2, 0x0 ;  /* 0x0000000000027802 */ /* 0x001fe20000000f00 */
        /* <DEDUP_REMOVED lines=15> */
.L_x_235:
[----:B------:R-:W-:Y:S05]  /*c6f0*/  BSYNC B6 ;  /* 0x0000000000067941 */ /* 0x000fea0003800000 */
.L_x_234:
[----:B0-----:R-:W2:Y:S01]  /*c700*/  LDL.LU R2, [R1] ;  /* 0x0000000001027983 */ /* 0x001ea20000300800 */
[----:B------:R-:W0:Y:S01]  /*c710*/  LDC R10, c[0x0][0x448] ;  /* 0x00011200ff0a7b82 */ /* 0x000e220000000800 */
[----:B------:R-:W-:Y:S01]  /*c720*/  ULDC.64 UR4, c[0x0][0x2d8] ;  /* 0x0000b60000047ab9 */ /* 0x000fe20000000a00 */
[----:B------:R-:W-:Y:S01]  /*c730*/  ULDC.64 UR6, c[0x0][0x2e0] ;  /* 0x0000b80000067ab9 */ /* 0x000fe20000000a00 */
[----:B------:R-:W3:Y:S01]  /*c740*/  LDL.LU.64 R20, [R1+0x28] ;  /* 0x0000280001147983 */ /* 0x000ee20000300a00 */
[----:B------:R-:W-:-:S03]  /*c750*/  ULDC.64 UR8, c[0x0][0x280] ;  /* 0x0000a00000087ab9 */ /* 0x000fc60000000a00 */
[----:B------:R-:W4:Y:S01]  /*c760*/  LDL.LU R0, [R1+0x38] ;  /* 0x0000380001007983 */ /* 0x000f220000300800 */
[----:B------:R-:W1:Y:S01]  /*c770*/  S2R R13, SR_TID.X ;  /* 0x00000000000d7919 */ /* 0x000e620000002100 */
[----:B0-----:R-:W-:-:S13]  /*c780*/  ISETP.NE.AND P0, PT, R10, 0x1, PT ;  /* 0x000000010a00780c */ /* 0x001fda0003f05270 */
[----:B------:R-:W0:Y:S01]  /*c790*/  @P0 LDC R4, c[0x0][0x44c] ;  /* 0x00011300ff040b82 */ /* 0x000e220000000800 */
[----:B-1----:R-:W-:-:S07]  /*c7a0*/  IMAD.SHL.U32 R11, R13, 0x8, RZ ;  /* 0x000000080d0b7824 */ /* 0x002fce00078e00ff */
[----:B------:R-:W1:Y:S01]  /*c7b0*/  @P0 LDC R5, c[0x0][0x450] ;  /* 0x00011400ff050b82 */ /* 0x000e620000000800 */
[----:B------:R-:W-:-:S04]  /*c7c0*/  LOP3.LUT R11, R11, 0x18, RZ, 0xc0, !PT ;  /* 0x000000180b0b7812 */ /* 0x000fc800078ec0ff */
[C---:B------:R-:W-:Y:S02]  /*c7d0*/  LOP3.LUT R12, R11.reuse, 0x20, RZ, 0xfc, !PT ;  /* 0x000000200b0c7812 */ /* 0x040fe400078efcff */
[----:B------:R-:W-:Y:S01]  /*c7e0*/  LOP3.LUT R11, R11, 0x40, RZ, 0xfc, !PT ;  /* 0x000000400b0b7812 */ /* 0x000fe200078efcff */
[----:B--2---:R-:W-:Y:S02]  /*c7f0*/  IMAD.MOV.U32 R3, RZ, RZ, R2 ;  /* 0x000000ffff037224 */ /* 0x004fe400078e0002 */
[----:B---3--:R-:W-:Y:S01]  /*c800*/  IMAD.MOV.U32 R2, RZ, RZ, R20 ;  /* 0x000000ffff027224 */ /* 0x008fe200078e0014 */
[----:B------:R-:W2:Y:S03]  /*c810*/  S2R R21, SR_TID.X ;  /* 0x0000000000157919 */ /* 0x000ea60000002100 */
[C---:B------:R-:W-:Y:S01]  /*c820*/  IMAD.WIDE.U32 R2, R26.reuse, UR4, R2 ;  /* 0x000000041a027c25 */ /* 0x040fe2000f8e0002 */
[----:B------:R-:W3:Y:S03]  /*c830*/  S2R R20, SR_TID.X ;  /* 0x0000000000147919 */ /* 0x000ee60000002100 */
[----:B------:R-:W-:Y:S01]  /*c840*/  IMAD R3, R26, UR5, R3 ;  /* 0x000000051a037c24 */ /* 0x000fe2000f8e0203 */
[----:B------:R-:W-:Y:S01]  /*c850*/  ULDC.64 UR4, c[0x0][0x2d0] ;  /* 0x0000b40000047ab9 */ /* 0x000fe20000000a00 */
[----:B----4-:R-:W-:-:S02]  /*c860*/  IMAD R0, R0, UR6, RZ ;  /* 0x0000000600007c24 */ /* 0x010fc4000f8e02ff */
[----:B------:R-:W-:-:S04]  /*c870*/  IMAD.WIDE.U32 R2, R28, UR6, R2 ;  /* 0x000000061c027c25 */ /* 0x000fc8000f8e0002 */
[----:B------:R-:W-:Y:S01]  /*c880*/  IMAD R0, R28, UR7, R0 ;  /* 0x000000071c007c24 */ /* 0x000fe2000f8e0200 */
[----:B------:R-:W-:-:S03]  /*c890*/  ULDC.64 UR6, c[0x0][0x2c8] ;  /* 0x0000b20000067ab9 */ /* 0x000fc60000000a00 */
[----:B------:R-:W-:Y:S02]  /*c8a0*/  IMAD.IADD R3, R3, 0x1, R0 ;  /* 0x0000000103037824 */ /* 0x000fe400078e0200 */
[----:B--2---:R-:W-:Y:S01]  /*c8b0*/  IMAD.SHL.U32 R21, R21, 0x20, RZ ;  /* 0x0000002015157824 */ /* 0x004fe200078e00ff */
[----:B---3--:R-:W-:-:S04]  /*c8c0*/  LOP3.LUT R20, R20, 0x7f, RZ, 0xc0, !PT ;  /* 0x0000007f14147812 */ /* 0x008fc800078ec0ff */
[----:B------:R-:W-:Y:S02]  /*c8d0*/  LOP3.LUT R21, R21, 0x60, RZ, 0xc0, !PT ;  /* 0x0000006015157812 */ /* 0x000fe400078ec0ff */
[----:B------:R-:W-:-:S04]  /*c8e0*/  SHF.R.U32.HI R20, RZ, 0x2, R20 ;  /* 0x00000002ff147819 */ /* 0x000fc80000011614 */
[----:B------:R-:W-:Y:S02]  /*c8f0*/  LOP3.LUT R20, R20, R21, RZ, 0xfc, !PT ;  /* 0x0000001514147212 */ /* 0x000fe400078efcff */
[----:B------:R-:W-:-:S03]  /*c900*/  LOP3.LUT R21, R13, 0x7f, RZ, 0xc0, !PT ;  /* 0x0000007f0d157812 */ /* 0x000fc600078ec0ff */
[----:B------:R-:W-:Y:S01]  /*c910*/  IMAD R6, R25, 0xc0, R20 ;  /* 0x000000c019067824 */ /* 0x000fe200078e0214 */
[----:B------:R-:W-:Y:S01]  /*c920*/  SHF.R.U32.HI R21, RZ, 0x2, R21 ;  /* 0x00000002ff157819 */ /* 0x000fe20000011615 */
[----:B------:R-:W-:Y:S02]  /*c930*/  IMAD.SHL.U32 R20, R13, 0x8, RZ ;  /* 0x000000080d147824 */ /* 0x000fe400078e00ff */
[----:B0-----:R-:W-:Y:S01]  /*c940*/  @P0 IMAD.HI.U32 R0, R6, R4, RZ ;  /* 0x0000000406000227 */ /* 0x001fe200078e00ff */
[----:B------:R-:W-:Y:S02]  /*c950*/  MOV R4, R6 ;  /* 0x0000000600047202 */ /* 0x000fe40000000f00 */
[----:B------:R-:W-:Y:S02]  /*c960*/  LOP3.LUT R20, R20, 0x18, RZ, 0xc0, !PT ;  /* 0x0000001814147812 */ /* 0x000fe400078ec0ff */
[----:B-1----:R-:W-:-:S04]  /*c970*/  @P0 SHF.R.U32.HI R4, RZ, R5, R0 ;  /* 0x00000005ff040219 */ /* 0x002fc80000011600 */
[----:B------:R-:W-:-:S05]  /*c980*/  SHF.R.S32.HI R0, RZ, 0x1f, R4 ;  /* 0x0000001fff007819 */ /* 0x000fca0000011404 */
[----:B------:R-:W-:-:S04]  /*c990*/  IMAD R0, R0, UR4, RZ ;  /* 0x0000000400007c24 */ /* 0x000fc8000f8e02ff */
[C---:B------:R-:W-:Y:S02]  /*c9a0*/  IMAD R7, R4.reuse, UR5, R0 ;  /* 0x0000000504077c24 */ /* 0x040fe4000f8e0200 */
[----:B------:R-:W-:Y:S02]  /*c9b0*/  IMAD.MOV R0, RZ, RZ, -R4 ;  /* 0x000000ffff007224 */ /* 0x000fe400078e0a04 */
[----:B------:R-:W-:-:S04]  /*c9c0*/  IMAD.WIDE.U32 R4, R4, UR4, R2 ;  /* 0x0000000404047c25 */ /* 0x000fc8000f8e0002 */
[----:B------:R-:W-:Y:S02]  /*c9d0*/  IMAD R0, R10, R0, R6 ;  /* 0x000000000a007224 */ /* 0x000fe400078e0206 */
[----:B------:R-:W-:-:S03]  /*c9e0*/  IMAD.IADD R5, R5, 0x1, R7 ;  /* 0x0000000105057824 */ /* 0x000fc600078e0207 */
[----:B------:R-:W-:Y:S01]  /*c9f0*/  SHF.R.S32.HI R7, RZ, 0x1f, R0 ;  /* 0x0000001fff077819 */ /* 0x000fe20000011400 */
[----:B------:R-:W-:-:S04]  /*ca00*/  IMAD.WIDE.U32 R8, R0, UR6, R4 ;  /* 0x0000000600087c25 */ /* 0x000fc8000f8e0004 */
[----:B------:R-:W-:Y:S01]  /*ca10*/  IMAD R7, R7, UR6, RZ ;  /* 0x0000000607077c24 */ /* 0x000fe2000f8e02ff */
[----:B------:R-:W-:Y:S01]  /*ca20*/  LEA R4, P1, R8, UR8, 0x1 ;  /* 0x0000000808047c11 */ /* 0x000fe2000f8208ff */
[----:B------:R-:W-:Y:S02]  /*ca30*/  VIADD R5, R6, 0x80 ;  /* 0x0000008006057836 */ /* 0x000fe40000000000 */
[----:B------:R-:W-:Y:S02]  /*ca40*/  IMAD R0, R0, UR7, R7 ;  /* 0x0000000700007c24 */ /* 0x000fe4000f8e0207 */
[----:B------:R-:W0:Y:S01]  /*ca50*/  @P0 LDC R7, c[0x0][0x44c] ;  /* 0x00011300ff070b82 */ /* 0x000e220000000800 */
[----:B------:R-:W-:Y:S02]  /*ca60*/  IMAD.MOV.U32 R6, RZ, RZ, R5 ;  /* 0x000000ffff067224 */ /* 0x000fe400078e0005 */
[----:B------:R-:W-:-:S05]  /*ca70*/  IMAD.IADD R0, R9, 0x1, R0 ;  /* 0x0000000109007824 */ /* 0x000fca00078e0200 */
[----:B------:R-:W-:Y:S02]  /*ca80*/  LEA.HI.X R0, R8, UR9, R0, 0x1, P1 ;  /* 0x0000000908007c11 */ /* 0x000fe400088f0c00 */
[----:B------:R-:W1:Y:S01]  /*ca90*/  @P0 LDC R8, c[0x0][0x450] ;  /* 0x00011400ff080b82 */ /* 0x000e620000000800 */
[----:B0-----:R-:W-:-:S05]  /*caa0*/  @P0 IMAD.HI.U32 R7, R5, R7, RZ ;  /* 0x0000000705070227 */ /* 0x001fca00078e00ff */
[----:B-1----:R-:W-:-:S05]  /*cab0*/  @P0 SHF.R.U32.HI R6, RZ, R8, R7 ;  /* 0x00000008ff060219 */ /* 0x002fca0000011607 */
[----:B------:R-:W-:Y:S02]  /*cac0*/  IMAD.MOV R7, RZ, RZ, -R6 ;  /* 0x000000ffff077224 */ /* 0x000fe400078e0a06 */
[----:B------:R-:W-:-:S04]  /*cad0*/  IMAD.WIDE.U32 R2, R6, UR4, R2 ;  /* 0x0000000406027c25 */ /* 0x000fc8000f8e0002 */
[----:B------:R-:W-:Y:S01]  /*cae0*/  IMAD R5, R10, R7, R5 ;  /* 0x000000070a057224 */ /* 0x000fe200078e0205 */
[----:B------:R-:W-:-:S05]  /*caf0*/  SHF.R.S32.HI R7, RZ, 0x1f, R6 ;  /* 0x0000001fff077819 */ /* 0x000fca0000011406 */
[----:B------:R-:W-:Y:S01]  /*cb00*/  IMAD R7, R7, UR4, RZ ;  /* 0x0000000407077c24 */ /* 0x000fe2000f8e02ff */
[----:B------:R-:W-:Y:S02]  /*cb10*/  ULDC UR4, c[0x0][0x2b8] ;  /* 0x0000ae0000047ab9 */ /* 0x000fe40000000800 */
[----:B------:R-:W-:Y:S01]  /*cb20*/  ISETP.GE.AND P3, PT, R20, UR4, PT ;  /* 0x0000000414007c0c */ /* 0x000fe2000bf66270 */
[----:B------:R-:W-:Y:S01]  /*cb30*/  IMAD R7, R6, UR5, R7 ;  /* 0x0000000506077c24 */ /* 0x000fe2000f8e0207 */
[----:B------:R-:W-:Y:S01]  /*cb40*/  SHF.R.S32.HI R6, RZ, 0x1f, R5 ;  /* 0x0000001fff067819 */ /* 0x000fe20000011405 */
[----:B------:R-:W-:Y:S01]  /*cb50*/  UMOV UR5, 0xffffffff ;  /* 0xffffffff00057882 */ /* 0x000fe20000000000 */
[----:B------:R-:W-:Y:S01]  /*cb60*/  ISETP.GE.AND P1, PT, R11, UR4, PT ;  /* 0x000000040b007c0c */ /* 0x000fe2000bf26270 */
[----:B------:R-:W-:Y:S02]  /*cb70*/  IMAD.IADD R3, R3, 0x1, R7 ;  /* 0x0000000103037824 */ /* 0x000fe400078e0207 */
[----:B------:R-:W-:-:S02]  /*cb80*/  IMAD R6, R6, UR6, RZ ;  /* 0x0000000606067c24 */ /* 0x000fc4000f8e02ff */
[----:B------:R-:W-:-:S04]  /*cb90*/  IMAD.WIDE.U32 R2, R5, UR6, R2 ;  /* 0x0000000605027c25 */ /* 0x000fc8000f8e0002 */
[----:B------:R-:W-:Y:S01]  /*cba0*/  IMAD R6, R5, UR7, R6 ;  /* 0x0000000705067c24 */ /* 0x000fe2000f8e0206 */
[----:B------:R-:W-:-:S04]  /*cbb0*/  LEA R8, P0, R2, UR8, 0x1 ;  /* 0x0000000802087c11 */ /* 0x000fc8000f8008ff */
[----:B------:R-:W-:-:S04]  /*cbc0*/  IADD3 R3, R3, R6, RZ ;  /* 0x0000000603037210 */ /* 0x000fc80007ffe0ff */
[----:B------:R-:W-:Y:S02]  /*cbd0*/  LEA.HI.X R3, R2, UR9, R3, 0x1, P0 ;  /* 0x0000000902037c11 */ /* 0x000fe400080f0c03 */
[----:B------:R-:W-:Y:S01]  /*cbe0*/  ISETP.GE.AND P0, PT, R12, UR4, PT ;  /* 0x000000040c007c0c */ /* 0x000fe2000bf06270 */
[----:B------:R-:W-:-:S12]  /*cbf0*/  BRA.DIV UR5, `(.L_x_236) ;  /* 0x0000003605407947 */ /* 0x000fd8000b800000 */
[----:B------:R-:W2:Y:S04]  /*cc00*/  LDL.LU R5, [R1+0x30] ;  /* 0x0000300001057983 */ /* 0x000ea80000300800 */
[----:B------:R-:W3:Y:S01]  /*cc10*/  LDL R9, [R1+0x1c] ;  /* 0x00001c0001097983 */ /* 0x000ee20000100800 */
[----:B------:R-:W-:-:S03]  /*cc20*/  IMAD R25, R25, 0xc0, R21 ;  /* 0x000000c019197824 */ /* 0x000fc600078e0215 */
[----:B------:R-:W-:Y:S01]  /*cc30*/  SHFL.IDX PT, R6, R0, RZ, 0x1c1f ;  /* 0x001c1fff00067589 */ /* 0x000fe200000e0000 */
[----:B--2---:R-:W-:-:S03]  /*cc40*/  IMAD R2, R5, R10, RZ ;  /* 0x0000000a05027224 */ /* 0x004fc600078e02ff */
[----:B------:R-:W0:Y:S02]  /*cc50*/  SHFL.IDX PT, R5, R4, RZ, 0x1c1f ;  /* 0x001c1fff04057589 */ /* 0x000e2400000e0000 */
[----:B------:R-:W-:-:S13]  /*cc60*/  ISETP.GE.AND P2, PT, R25, R2, PT ;  /* 0x000000021900720c */ /* 0x000fda0003f46270 */
[----:B0-----:R-:W-:-:S05]  /*cc70*/  @!P2 LEA R5, P4, R20, R5, 0x1 ;  /* 0x000000051405a211 */ /* 0x001fca00078808ff */
[----:B------:R-:W-:-:S04]  /*cc80*/  @!P2 IMAD.X R6, RZ, RZ, R6, P4 ;  /* 0x000000ffff06a224 */ /* 0x000fc800020e0606 */
[----:B------:R-:W-:Y:S02]  /*cc90*/  @!P2 IMAD.MOV.U32 R7, RZ, RZ, R6 ;  /* 0x000000ffff07a224 */ /* 0x000fe400078e0006 */
[----:B------:R-:W-:Y:S02]  /*cca0*/  @!P2 IMAD.MOV.U32 R6, RZ, RZ, R5 ;  /* 0x000000ffff06a224 */ /* 0x000fe400078e0005 */
[----:B------:R-:W0:Y:S04]  /*ccb0*/  SHFL.IDX PT, R5, R4, 0x1, 0x1c1f ;  /* 0x003c1f0004057f89 */ /* 0x000e2800000e0000 */
[----:B---3--:R-:W-:Y:S04]  /*ccc0*/  @!P2 LDGSTS.E.BYPASS.LTC128B.128 [R9+0xc400], desc[UR36][R6.64], !P3 ;  /* 0x0c4000000609afae */ /* 0x008fe8000d901d64 */
[----:B------:R-:W-:Y:S04]  /*ccd0*/  @!P2 LDGSTS.E.BYPASS.LTC128B.128 [R9+0xf400], desc[UR36][R6.64+0x40], !P0 ;  /* 0x0f4000400609afae */ /* 0x000fe8000c101d64 */
[----:B------:R1:W-:Y:S04]  /*cce0*/  @!P2 LDGSTS.E.BYPASS.LTC128B.128 [R9+0x12400], desc[UR36][R6.64+0x80], !P1 ;  /* 0x124000800609afae */ /* 0x0003e8000c901d64 */
[----:B-1----:R-:W1:Y:S01]  /*ccf0*/  SHFL.IDX PT, R7, R0, 0x1, 0x1c1f ;  /* 0x003c1f0000077f89 */ /* 0x002e6200000e0000 */
[----:B------:R-:W-:-:S05]  /*cd00*/  VIADD R6, R25, 0x20 ;  /* 0x0000002019067836 */ /* 0x000fca0000000000 */
[----:B------:R-:W-:-:S13]  /*cd10*/  ISETP.GE.AND P2, PT, R6, R2, PT ;  /* 0x000000020600720c */ /* 0x000fda0003f46270 */
[----:B0-----:R-:W-:-:S04]  /*cd20*/  @!P2 LEA R5, P4, R20, R5, 0x1 ;  /* 0x000000051405a211 */ /* 0x001fc800078808ff */
[----:B------:R-:W-:Y:S01]  /*cd30*/  @!P2 MOV R6, R5 ;  /* 0x000000050006a202 */ /* 0x000fe20000000f00 */
[----:B-1----:R-:W-:Y:S01]  /*cd40*/  @!P2 IMAD.X R7, RZ, RZ, R7, P4 ;  /* 0x000000ffff07a224 */ /* 0x002fe200020e0607 */
[----:B------:R-:W0:Y:S04]  /*cd50*/  SHFL.IDX PT, R5, R4, 0x2, 0x1c1f ;  /* 0x005c1f0004057f89 */ /* 0x000e2800000e0000 */
[----:B------:R-:W-:Y:S04]  /*cd60*/  @!P2 LDGSTS.E.BYPASS.LTC128B.128 [R9+0xcc00], desc[UR36][R6.64], !P3 ;  /* 0x0cc000000609afae */ /* 0x000fe8000d901d64 */
[----:B------:R-:W-:Y:S04]  /*cd70*/  @!P2 LDGSTS.E.BYPASS.LTC128B.128 [R9+0xfc00], desc[UR36][R6.64+0x40], !P0 ;  /* 0x0fc000400609afae */ /* 0x000fe8000c101d64 */
[----:B------:R1:W-:Y:S04]  /*cd80*/  @!P2 LDGSTS.E.BYPASS.LTC128B.128 [R9+0x12c00], desc[UR36][R6.64+0x80], !P1 ;  /* 0x12c000800609afae */ /* 0x0003e8000c901d64 */
[----:B------:R-:W-:Y:S04]  /*cd90*/  SHFL.IDX PT, R4, R4, 0x3, 0x1c1f ;  /* 0x007c1f0004047f89 */ /* 0x000fe800000e0000 */
[----:B-1----:R-:W1:Y:S01]  /*cda0*/  SHFL.IDX PT, R7, R0, 0x2, 0x1c1f ;  /* 0x005c1f0000077f89 */ /* 0x002e6200000e0000 */
[----:B------:R-:W-:-:S03]  /*cdb0*/  VIADD R6, R25, 0x40 ;  /* 0x0000004019067836 */ /* 0x000fc60000000000 */
[----:B------:R-:W2:Y:S02]  /*cdc0*/  SHFL.IDX PT, R0, R0, 0x3, 0x1c1f ;  /* 0x007c1f0000007f89 */ /* 0x000ea400000e0000 */
[----:B------:R-:W-:-:S13]  /*cdd0*/  ISETP.GE.AND P2, PT, R6, R2, PT ;  /* 0x000000020600720c */ /* 0x000fda0003f46270 */
[----:B0-----:R-:W-:-:S05]  /*cde0*/  @!P2 LEA R5, P4, R20, R5, 0x1 ;  /* 0x000000051405a211 */ /* 0x001fca00078808ff */
[----:B-1----:R-:W-:Y:S02]  /*cdf0*/  @!P2 IMAD.X R7, RZ, RZ, R7, P4 ;  /* 0x000000ffff07a224 */ /* 0x002fe400020e0607 */
[----:B------:R-:W-:Y:S02]  /*ce00*/  @!P2 IMAD.MOV.U32 R6, RZ, RZ, R5 ;  /* 0x000000ffff06a224 */ /* 0x000fe400078e0005 */
[----:B------:R-:W-:-:S03]  /*ce10*/  VIADD R5, R25, 0x60 ;  /* 0x0000006019057836 */ /* 0x000fc60000000000 */
[----:B------:R-:W-:Y:S04]  /*ce20*/  @!P2 LDGSTS.E.BYPASS.LTC128B.128 [R9+0xd400], desc[UR36][R6.64], !P3 ;  /* 0x0d4000000609afae */ /* 0x000fe8000d901d64 */
[----:B------:R-:W-:Y:S04]  /*ce30*/  @!P2 LDGSTS.E.BYPASS.LTC128B.128 [R9+0x10400], desc[UR36][R6.64+0x40], !P0 ;  /* 0x104000400609afae */ /* 0x000fe8000c101d64 */
[----:B------:R-:W-:Y:S01]  /*ce40*/  @!P2 LDGSTS.E.BYPASS.LTC128B.128 [R9+0x13400], desc[UR36][R6.64+0x80], !P1 ;  /* 0x134000800609afae */ /* 0x000fe2000c901d64 */
[----:B------:R-:W-:-:S13]  /*ce50*/  ISETP.GE.AND P2, PT, R5, R2, PT ;  /* 0x000000020500720c */ /* 0x000fda0003f46270 */
[----:B------:R-:W-:-:S05]  /*ce60*/  @!P2 LEA R4, P4, R20, R4, 0x1 ;  /* 0x000000041404a211 */ /* 0x000fca00078808ff */
[----:B--2---:R-:W-:-:S04]  /*ce70*/  @!P2 IMAD.X R0, RZ, RZ, R0, P4 ;  /* 0x000000ffff00a224 */ /* 0x004fc800020e0600 */
[----:B------:R-:W-:Y:S02]  /*ce80*/  @!P2 IMAD.MOV.U32 R5, RZ, RZ, R0 ;  /* 0x000000ffff05a224 */ /* 0x000fe400078e0000 */
[----:B------:R-:W-:Y:S04]  /*ce90*/  SHFL.IDX PT, R0, R3, RZ, 0x1c1f ;  /* 0x001c1fff03007589 */ /* 0x000fe800000e0000 */
[----:B------:R-:W-:Y:S04]  /*cea0*/  @!P2 LDGSTS.E.BYPASS.LTC128B.128 [R9+0xdc00], desc[UR36][R4.64], !P3 ;  /* 0x0dc000000409afae */ /* 0x000fe8000d901d64 */
[----:B------:R-:W-:Y:S04]  /*ceb0*/  @!P2 LDGSTS.E.BYPASS.LTC128B.128 [R9+0x10c00], desc[UR36][R4.64+0x40], !P0 ;  /* 0x10c000400409afae */ /* 0x000fe8000c101d64 */
[----:B------:R0:W-:Y:S04]  /*cec0*/  @!P2 LDGSTS.E.BYPASS.LTC128B.128 [R9+0x13c00], desc[UR36][R4.64+0x80], !P1 ;  /* 0x13c000800409afae */ /* 0x0001e8000c901d64 */
[----:B------:R-:W-:Y:S04]  /*ced0*/  SHFL.IDX PT, R3, R3, 0x1, 0x1c1f ;  /* 0x003c1f0003037f89 */ /* 0x000fe800000e0000 */
[----:B0-----:R-:W0:Y:S01]  /*cee0*/  SHFL.IDX PT, R4, R8, RZ, 0x1c1f ;  /* 0x001c1fff08047589 */ /* 0x001e2200000e0000 */
[----:B------:R-:W-:-:S03]  /*cef0*/  VIADD R5, R25, 0x80 ;  /* 0x0000008019057836 */ /* 0x000fc60000000000 */
[----:B------:R-:W1:Y:S02]  /*cf00*/  SHFL.IDX PT, R8, R8, 0x1, 0x1c1f ;  /* 0x003c1f0008087f89 */ /* 0x000e6400000e0000 */
[----:B------:R-:W-:-:S13]  /*cf10*/  ISETP.GE.AND P2, PT, R5, R2, PT ;  /* 0x000000020500720c */ /* 0x000fda0003f46270 */
[----:B0-----:R-:W-:-:S04]  /*cf20*/  @!P2 LEA R4, P4, R20, R4, 0x1 ;  /* 0x000000041404a211 */ /* 0x001fc800078808ff */
[----:B------:R-:W-:-:S05]  /*cf30*/  @!P2 IADD3.X R0, RZ, R0, RZ, P4, !PT ;  /* 0x00000000ff00a210 */ /* 0x000fca00027fe4ff */
[----:B------:R-:W-:-:S05]  /*cf40*/  @!P2 IMAD.MOV.U32 R5, RZ, RZ, R0 ;  /* 0x000000ffff05a224 */ /* 0x000fca00078e0000 */
[----:B------:R0:W-:Y:S04]  /*cf50*/  @!P2 LDGSTS.E.BYPASS.LTC128B.128 [R9+0xe400], desc[UR36][R4.64], !P3 ;  /* 0x0e4000000409afae */ /* 0x0001e8000d901d64 */
[----:B------:R0:W-:Y:S04]  /*cf60*/  @!P2 LDGSTS.E.BYPASS.LTC128B.128 [R9+0x11400], desc[UR36][R4.64+0x40], !P0 ;  /* 0x114000400409afae */ /* 0x0001e8000c101d64 */
[----:B-1----:R0:W-:Y:S02]  /*cf70*/  @!P2 LDGSTS.E.BYPASS.LTC128B.128 [R9+0x14400], desc[UR36][R4.64+0x80], !P1 ;  /* 0x144000800409afae */ /* 0x0021e4000c901d64 */
.L_x_315:
[----:B------:R-:W2:Y:S01]  /*cf80*/  LDL R0, [R1+0x1c] ;  /* 0x00001c0001007983 */ /* 0x000ea20000100800 */
[----:B------:R-:W-:-:S05]  /*cf90*/  VIADD R25, R25, 0xa0 ;  /* 0x000000a019197836 */ /* 0x000fca0000000000 */
[----:B------:R-:W-:-:S13]  /*cfa0*/  ISETP.GE.AND P2, PT, R25, R2, PT ;  /* 0x000000021900720c */ /* 0x000fda0003f46270 */
[----:B------:R-:W-:-:S05]  /*cfb0*/  @!P2 LEA R2, P4, R20, R8, 0x1 ;  /* 0x000000081402a211 */ /* 0x000fca00078808ff */
[----:B------:R-:W-:-:S05]  /*cfc0*/  @!P2 IMAD.X R3, RZ, RZ, R3, P4 ;  /* 0x000000ffff03a224 */ /* 0x000fca00020e0603 */
[----:B------:R-:W-:Y:S01]  /*cfd0*/  @!PT LDS RZ, [RZ] ;  /* 0x00000000fffff984 */ /* 0x000fe20000000800 */
[----:B------:R-:W-:Y:S01]  /*cfe0*/  @!PT LDS RZ, [RZ] ;  /* 0x00000000fffff984 */ /* 0x000fe20000000800 */
[----:B------:R-:W-:Y:S01]  /*cff0*/  @!PT LDS RZ, [RZ] ;  /* 0x00000000fffff984 */ /* 0x000fe20000000800 */
[----:B--2---:R1:W-:Y:S04]  /*d000*/  @!P2 LDGSTS.E.BYPASS.LTC128B.128 [R0+0xec00], desc[UR36][R2.64], !P3 ;  /* 0x0ec000000200afae */ /* 0x0043e8000d901d64 */
[----:B------:R1:W-:Y:S01]  /*d010*/  @!P2 LDGSTS.E.BYPASS.LTC128B.128 [R0+0x11c00], desc[UR36][R2.64+0x40], !P0 ;  /* 0x11c000400200afae */ /* 0x0003e2000c101d64 */
[----:B------:R-:W-:-:S03]  /*d020*/  PLOP3.LUT P0, PT, PT, PT, PT, 0x80, 0x0 ;  /* 0x000000000000781c */ /* 0x000fc60003f0f070 */
[----:B------:R1:W-:Y:S01]  /*d030*/  @!P2 LDGSTS.E.BYPASS.LTC128B.128 [R0+0x14c00], desc[UR36][R2.64+0x80], !P1 ;  /* 0x14c000800200afae */ /* 0x0003e2000c901d64 */
[----:B------:R-:W-:-:S09]  /*d040*/  NOP ;  /* 0x0000000000007918 */ /* 0x000fd20000000000 */
.L_x_237:
[----:B------:R-:W-:Y:S02]  /*d050*/  PLOP3.LUT P1, PT, P1, P0, PT, 0xa2, 0x0 ;  /* 0x000000000000781c */ /* 0x000fe40000f21472 */
[----:B------:R-:W-:-:S08]  /*d060*/  @P0 R2UR P1, UR4, R17 ;  /* 0x00000000110402ca */ /* 0x000fd00000020000 */
[----:B------:R-:W-:-:S05]  /*d070*/  @P0 PLOP3.LUT P0, PT, P1, PT, PT, 0x80, 0x0 ;  /* 0x000000000000081c */ /* 0x000fca0000f0f070 */
[----:B------:R-:W-:Y:S01]  /*d080*/  @!P1 SYNCS.ARRIVE.TRANS64.RED.A0T1 RZ, [UR4+0x2d800], RZ ;  /* 0x02d800ffffff99a7 */ /* 0x000fe20008200404 */
[----:B------:R-:W-:Y:S07]  /*d090*/  @!P1 ARRIVES.LDGSTSBAR.64.TRANSCNT [UR4+0x2d800] ;  /* 0x02d80000ff0099b0 */ /* 0x000fee0008000a84 */
[----:B------:R-:W-:Y:S05]  /*d0a0*/  @P0 BRA.U.ANY `(.L_x_237) ;  /* 0xfffffffd00e80947 */ /* 0x000fea000393ffff */
[----:B-1----:R-:W2:Y:S02]  /*d0b0*/  LDL.LU R2, [R1+0x3c] ;  /* 0x00003c0001027983 */ /* 0x002ea40000300800 */
[----:B--2---:R-:W-:-:S05]  /*d0c0*/  VIADD R2, R2, 0x1 ;  /* 0x0000000102027836 */ /* 0x004fca0000000000 */
[----:B------:R1:W-:Y:S01]  /*d0d0*/  STL [R1+0x3c], R2 ;  /* 0x00003c0201007387 */ /* 0x0003e20000100800 */
[----:B------:R-:W-:-:S04]  /*d0e0*/  LEA.HI R0, R2, R2, RZ, 0x1 ;  /* 0x0000000202007211 */ /* 0x000fc800078f08ff */
[----:B------:R-:W-:-:S05]  /*d0f0*/  LOP3.LUT R0, R0, 0xfffffffe, RZ, 0xc0, !PT ;  /* 0xfffffffe00007812 */ /* 0x000fca00078ec0ff */
[----:B------:R-:W-:-:S05]  /*d100*/  IMAD.IADD R0, R2, 0x1, -R0 ;  /* 0x0000000102007824 */ /* 0x000fca00078e0a00 */
[----:B------:R-:W-:Y:S01]  /*d110*/  SHF.L.U32 R0, R0, 0x1f, RZ ;  /* 0x0000001f00007819 */ /* 0x000fe200000006ff */
[----:B------:R-:W-:Y:S01]  /*d120*/  NOP ;  /* 0x0000000000007918 */ /* 0x000fe20000000000 */
[----:B------:R1:W-:Y:S01]  /*d130*/  SYNCS.ARRIVE.TRANS64.A1T0 RZ, [R17+URZ+0x2d800], RZ ;  /* 0x02d800ff11ff79a7 */ /* 0x0003e2000810003f */
[----:B------:R-:W-:Y:S01]  /*d140*/  BSSY B0, `(.L_x_238) ;  /* 0x0000003000007945 */ /* 0x000fe20003800000 */
[----:B------:R-:W2:Y:S03]  /*d150*/  SYNCS.PHASECHK.TRANS64.TRYWAIT P0, [R17+URZ+0x2d820], R0 ;  /* 0x02d82000110075a7 */ /* 0x000ea6000800017f */
[----:B-12---:R-:W-:Y:S05]  /*d160*/  @!P0 BRA `(.L_x_239) ;  /* 0x0000003400e48947 */ /* 0x006fea0003800000 */
.L_x_316:
[----:B------:R-:W-:Y:S05]  /*d170*/  BSYNC B0 ;  /* 0x0000000000007941 */ /* 0x000fea0003800000 */
.L_x_238:
[----:B------:R-:W1:Y:S04]  /*d180*/  LDL.LU R3, [R1+0x34] ;  /* 0x0000340001037983 */ /* 0x000e680000300800 */
[----:B------:R-:W2:Y:S01]  /*d190*/  LDL R2, [R1+0x10] ;  /* 0x0000100001027983 */ /* 0x000ea20000100800 */
[----:B------:R-:W-:Y:S01]  /*d1a0*/  BSSY B0, `(.L_x_240) ;  /* 0x00000fa000007945 */ /* 0x000fe20003800000 */
[----:B-1----:R-:W-:-:S05]  /*d1b0*/  VIADD R0, R3, 0xfffffffe ;  /* 0xfffffffe03007836 */ /* 0x002fca0000000000 */
[----:B--2---:R-:W-:-:S13]  /*d1c0*/  ISETP.GE.AND P0, PT, R0, R2, PT ;  /* 0x000000020000720c */ /* 0x004fda0003f06270 */
[----:B------:R-:W-:Y:S05]  /*d1d0*/  @!P0 BRA `(.L_x_241) ;  /* 0x0000000c00d88947 */ /* 0x000fea0003800000 */
[----:B------:R-:W0:Y:S01]  /*d1e0*/  S2R R2, SR_TID.X ;  /* 0x0000000000027919 */ /* 0x000e220000002100 */
[----:B------:R-:W-:Y:S01]  /*d1f0*/  ULDC UR4, c[0x0][0x2f4] ;  /* 0x0000bd0000047ab9 */ /* 0x000fe20000000800 */
[----:B------:R-:W-:Y:S01]  /*d200*/  MOV R20, R29 ;  /* 0x0000001d00147202 */ /* 0x000fe20000000f00 */
[----:B------:R-:W-:Y:S01]  /*d210*/  IMAD.MOV.U32 R10, RZ, RZ, R22 ;  /* 0x000000ffff0a7224 */ /* 0x000fe200078e0016 */
[----:B------:R1:W-:Y:S01]  /*d220*/  STL [R1], R23 ;  /* 0x0000001701007387 */ /* 0x0003e20000100800 */
[----:B0-----:R-:W-:-:S05]  /*d230*/  IMAD.SHL.U32 R4, R2, 0x8, RZ ;  /* 0x0000000802047824 */ /* 0x001fca00078e00ff */
[----:B------:R-:W-:-:S04]  /*d240*/  LOP3.LUT R4, R4, 0x18, RZ, 0xc0, !PT ;  /* 0x0000001804047812 */ /* 0x000fc800078ec0ff */
[C---:B------:R-:W-:Y:S02]  /*d250*/  LOP3.LUT R3, R4.reuse, 0x20, RZ, 0xfc, !PT ;  /* 0x0000002004037812 */ /* 0x040fe400078efcff */
[C---:B------:R-:W-:Y:S02]  /*d260*/  LOP3.LUT R2, R4.reuse, 0x40, RZ, 0xfc, !PT ;  /* 0x0000004004027812 */ /* 0x040fe400078efcff */
[----:B------:R-:W-:Y:S02]  /*d270*/  ISETP.GE.AND P3, PT, R4, UR4, PT ;  /* 0x0000000404007c0c */ /* 0x000fe4000bf66270 */
[----:B------:R-:W-:Y:S02]  /*d280*/  ISETP.GE.AND P2, PT, R3, UR4, PT ;  /* 0x0000000403007c0c */ /* 0x000fe4000bf46270 */
[----:B-1----:R-:W-:-:S13]  /*d290*/  ISETP.GE.AND P1, PT, R2, UR4, PT ;  /* 0x0000000402007c0c */ /* 0x002fda000bf26270 */
.L_x_254:
[----:B------:R-:W2:Y:S01]  /*d2a0*/  LDL R9, [R1+0x14] ;  /* 0x0000140001097983 */ /* 0x000ea20000100800 */
[----:B------:R-:W0:Y:S03]  /*d2b0*/  LDC R4, c[0x0][0x430] ;  /* 0x00010c00ff047b82 */ /* 0x000e260000000800 */
[----:B------:R-:W3:Y:S04]  /*d2c0*/  LDL R8, [R1+0x18] ;  /* 0x0000180001087983 */ /* 0x000ee80000100800 */
[----:B------:R-:W4:Y:S01]  /*d2d0*/  LDL R7, [R1+0x4] ;  /* 0x0000040001077983 */ /* 0x000f220000100800 */
[----:B------:R-:W1:Y:S03]  /*d2e0*/  S2R R2, SR_TID.X ;  /* 0x0000000000027919 */ /* 0x000e660000002100 */
[----:B------:R-:W5:Y:S01]  /*d2f0*/  LDL R6, [R1+0x48] ;  /* 0x0000480001067983 */ /* 0x000f620000100800 */
[----:B0-----:R-:W-:-:S13]  /*d300*/  ISETP.NE.AND P0, PT, R4, 0x1, PT ;  /* 0x000000010400780c */ /* 0x001fda0003f05270 */
[----:B------:R-:W0:Y:S01]  /*d310*/  @P0 LDC R5, c[0x0][0x434] ;  /* 0x00010d00ff050b82 */ /* 0x000e220000000800 */
[----:B-1----:R-:W-:-:S04]  /*d320*/  LOP3.LUT R3, R2, 0x7f, RZ, 0xc0, !PT ;  /* 0x0000007f02037812 */ /* 0x002fc800078ec0ff */
[----:B------:R-:W-:-:S03]  /*d330*/  SHF.R.U32.HI R4, RZ, 0x2, R3 ;  /* 0x00000002ff047819 */ /* 0x000fc60000011603 */
[----:B------:R-:W1:Y:S01]  /*d340*/  @P0 LDC R3, c[0x0][0x438] ;  /* 0x00010e00ff030b82 */ /* 0x000e620000000800 */
[----:B------:R-:W-:Y:S02]  /*d350*/  IMAD.SHL.U32 R2, R2, 0x20, RZ ;  /* 0x0000002002027824 */ /* 0x000fe400078e00ff */
[----:B------:R-:W-:-:S03]  /*d360*/  IMAD R4, R0, 0x80, R4 ;  /* 0x0000008000047824 */ /* 0x000fc600078e0204 */
[----:B------:R-:W-:Y:S01]  /*d370*/  LOP3.LUT R2, R2, 0x60, RZ, 0xc0, !PT ;  /* 0x0000006002027812 */ /* 0x000fe200078ec0ff */
[----:B------:R-:W-:Y:S05]  /*d380*/  YIELD ;  /* 0x0000000000007946 */ /* 0x000fea0003800000 */
[----:B------:R-:W-:Y:S01]  /*d390*/  ULDC UR4, c[0x0][0x430] ;  /* 0x00010c0000047ab9 */ /* 0x000fe20000000800 */
[----:B--2---:R-:W-:-:S05]  /*d3a0*/  IADD3 R4, R2, R4, R9 ;  /* 0x0000000402047210 */ /* 0x004fca0007ffe009 */
[----:B0-----:R-:W-:-:S04]  /*d3b0*/  @P0 IMAD.HI.U32 R5, R4, R5, RZ ;  /* 0x0000000504050227 */ /* 0x001fc800078e00ff */
[----:B------:R-:W-:Y:S01]  /*d3c0*/  IMAD.MOV.U32 R2, RZ, RZ, R4 ;  /* 0x000000ffff027224 */ /* 0x000fe200078e0004 */
[----:B-1----:R-:W-:-:S05]  /*d3d0*/  @P0 SHF.R.U32.HI R2, RZ, R3, R5 ;  /* 0x00000003ff020219 */ /* 0x002fca0000011605 */
[--C-:B------:R-:W-:Y:S01]  /*d3e0*/  IMAD.MOV R9, RZ, RZ, -R2.reuse ;  /* 0x000000ffff097224 */ /* 0x100fe200078e0a02 */
[----:B------:R-:W-:-:S03]  /*d3f0*/  SHF.R.S32.HI R3, RZ, 0x1f, R2 ;  /* 0x0000001fff037819 */ /* 0x000fc60000011402 */
[----:B------:R-:W-:Y:S01]  /*d400*/  IMAD R9, R9, UR4, R4 ;  /* 0x0000000409097c24 */ /* 0x000fe2000f8e0204 */
[----:B------:R-:W-:Y:S02]  /*d410*/  ULDC.64 UR4, c[0x0][0x428] ;  /* 0x00010a0000047ab9 */ /* 0x000fe40000000a00 */
[----:B---3--:R-:W-:Y:S02]  /*d420*/  IMAD R4, R8, UR4, RZ ;  /* 0x0000000408047c24 */ /* 0x008fe4000f8e02ff */
[----:B----4-:R-:W-:-:S04]  /*d430*/  IMAD.WIDE.U32 R2, R7, UR4, R2 ;  /* 0x0000000407027c25 */ /* 0x010fc8000f8e0002 */
[----:B------:R-:W-:Y:S01]  /*d440*/  IMAD R4, R7, UR5, R4 ;  /* 0x0000000507047c24 */ /* 0x000fe2000f8e0204 */
[----:B------:R-:W-:-:S03]  /*d450*/  ULDC.64 UR4, c[0x0][0x418] ;  /* 0x0001060000047ab9 */ /* 0x000fc60000000a00 */
[----:B------:R-:W-:Y:S01]  /*d460*/  IMAD.IADD R3, R4, 0x1, R3 ;  /* 0x0000000104037824 */ /* 0x000fe200078e0203 */
[----:B------:R-:W-:-:S04]  /*d470*/  LEA R4, P0, R2, UR4, 0x2 ;  /* 0x0000000402047c11 */ /* 0x000fc8000f8010ff */
[----:B------:R-:W-:-:S05]  /*d480*/  LEA.HI.X R5, R2, UR5, R3, 0x2, P0 ;  /* 0x0000000502057c11 */ /* 0x000fca00080f1403 */
[----:B------:R-:W2:Y:S01]  /*d490*/  LDG.E R7, desc[UR36][R4.64] ;  /* 0x0000002404077981 */ /* 0x000ea2000c1e1900 */
[----:B-----5:R-:W-:Y:S01]  /*d4a0*/  ISETP.NE.AND P4, PT, R6, 0x3, PT ;  /* 0x000000030600780c */ /* 0x020fe20003f85270 */
[----:B------:R-:W-:-:S05]  /*d4b0*/  VIADD R22, R10, 0x1 ;  /* 0x000000010a167836 */ /* 0x000fca0000000000 */
[----:B------:R-:W-:-:S04]  /*d4c0*/  ISETP.NE.AND P0, PT, R22, 0x2, PT ;  /* 0x000000021600780c */ /* 0x000fc80003f05270 */
[----:B------:R-:W-:Y:S02]  /*d4d0*/  SEL R29, RZ, 0x1, P0 ;  /* 0x00000001ff1d7807 */ /* 0x000fe40000000000 */
[----:B------:R-:W-:Y:S02]  /*d4e0*/  SEL R22, R22, RZ, P0 ;  /* 0x000000ff16167207 */ /* 0x000fe40000000000 */
[----:B------:R-:W-:Y:S02]  /*d4f0*/  MOV R23, R0 ;  /* 0x0000000000177202 */ /* 0x000fe40000000f00 */
[----:B------:R-:W-:Y:S02]  /*d500*/  LOP3.LUT R29, R20, R29, RZ, 0x3c, !PT ;  /* 0x0000001d141d7212 */ /* 0x000fe400078e3cff */
[----:B--2---:R-:W-:Y:S01]  /*d510*/  SHF.R.S32.HI R28, RZ, 0x1f, R7 ;  /* 0x0000001fff1c7819 */ /* 0x004fe20000011407 */
[----:B------:R-:W-:Y:S06]  /*d520*/  @!P4 BRA `(.L_x_242) ;  /* 0x000000000004c947 */ /* 0x000fec0003800000 */
[----:B------:R-:W-:Y:S01]  /*d530*/  BPT.TRAP 0x1 ;  /* 0x000000040000795c */ /* 0x000fe20000300000 */
.L_x_242:
[----:B------:R-:W-:Y:S01]  /*d540*/  IMAD R5, R22, 0x8, R17 ;  /* 0x0000000816057824 */ /* 0x000fe200078e0211 */
[----:B------:R-:W-:Y:S01]  /*d550*/  SHF.L.U32 R0, R29, 0x1f, RZ ;  /* 0x0000001f1d007819 */ /* 0x000fe200000006ff */
[----:B------:R-:W-:Y:S03]  /*d560*/  BSSY B1, `(.L_x_243) ;  /* 0x0000003000017945 */ /* 0x000fe60003800000 */
[----:B------:R-:W0:Y:S02]  /*d570*/  SYNCS.PHASECHK.TRANS64.TRYWAIT P0, [R5+URZ+0x2d840], R0 ;  /* 0x02d84000050075a7 */ /* 0x000e24000800017f */
[----:B0-----:R-:W-:Y:S05]  /*d580*/  @!P0 BRA `(.L_x_244) ;  /* 0x0000003000f08947 */ /* 0x001fea0003800000 */
.L_x_317:
[----:B------:R-:W-:Y:S05]  /*d590*/  BSYNC B1 ;  /* 0x0000000000017941 */ /* 0x000fea0003800000 */
.L_x_243:
[----:B------:R-:W1:Y:S01]  /*d5a0*/  S2R R6, SR_TID.X ;  /* 0x0000000000067919 */ /* 0x000e620000002100 */
[----:B------:R-:W-:Y:S01]  /*d5b0*/  SHF.R.S32.HI R21, RZ, 0x1f, R9 ;  /* 0x0000001fff157819 */ /* 0x000fe20000011409 */
[----:B------:R-:W-:Y:S01]  /*d5c0*/  ULDC.64 UR4, c[0x0][0x300] ;  /* 0x0000c00000047ab9 */ /* 0x000fe20000000a00 */
[----:B------:R-:W-:Y:S01]  /*d5d0*/  ULDC.64 UR6, c[0x0][0x2e8] ;  /* 0x0000ba0000067ab9 */ /* 0x000fe20000000a00 */
[----:B------:R-:W-:Y:S01]  /*d5e0*/  IMAD.WIDE.U32 R2, R9, UR4, RZ ;  /* 0x0000000409027c25 */ /* 0x000fe2000f8e00ff */
[C---:B------:R-:W-:Y:S02]  /*d5f0*/  LOP3.LUT P5, RZ, R16.reuse, 0x2, RZ, 0xc0, !PT ;  /* 0x0000000210ff7812 */ /* 0x040fe400078ac0ff */
[----:B------:R-:W-:Y:S01]  /*d600*/  LOP3.LUT P4, RZ, R16, 0x1, RZ, 0xc0, !PT ;  /* 0x0000000110ff7812 */ /* 0x000fe2000788c0ff */
[----:B0-----:R-:W-:-:S04]  /*d610*/  IMAD R0, R21, UR4, RZ ;  /* 0x0000000415007c24 */ /* 0x001fc8000f8e02ff */
[----:B------:R-:W-:Y:S01]  /*d620*/  IMAD R0, R9, UR5, R0 ;  /* 0x0000000509007c24 */ /* 0x000fe2000f8e0200 */
[----:B------:R-:W-:-:S03]  /*d630*/  ULDC.64 UR4, c[0x0][0x310] ;  /* 0x0000c40000047ab9 */ /* 0x000fc60000000a00 */
[----:B------:R-:W-:Y:S02]  /*d640*/  IMAD.IADD R3, R3, 0x1, R0 ;  /* 0x0000000103037824 */ /* 0x000fe400078e0200 */
[----:B------:R-:W-:Y:S02]  /*d650*/  IMAD R0, R28, UR4, RZ ;  /* 0x000000041c007c24 */ /* 0x000fe4000f8e02ff */
[----:B------:R-:W-:-:S04]  /*d660*/  IMAD.WIDE.U32 R2, R7, UR4, R2 ;  /* 0x0000000407027c25 */ /* 0x000fc8000f8e0002 */
[----:B------:R-:W-:Y:S01]  /*d670*/  IMAD R0, R7, UR5, R0 ;  /* 0x0000000507007c24 */ /* 0x000fe2000f8e0200 */
[----:B------:R-:W-:-:S03]  /*d680*/  ULDC.64 UR4, c[0x0][0x308] ;  /* 0x0000c20000047ab9 */ /* 0x000fc60000000a00 */
[----:B------:R-:W-:Y:S02]  /*d690*/  IMAD.IADD R3, R3, 0x1, R0 ;  /* 0x0000000103037824 */ /* 0x000fe400078e0200 */
[----:B-1----:R-:W-:Y:S02]  /*d6a0*/  IMAD.SHL.U32 R4, R6, 0x8, RZ ;  /* 0x0000000806047824 */ /* 0x002fe400078e00ff */
[----:B------:R-:W-:Y:S01]  /*d6b0*/  IMAD.WIDE.U32 R2, R26, UR4, R2 ;  /* 0x000000041a027c25 */ /* 0x000fe2000f8e0002 */
[----:B------:R-:W-:Y:S02]  /*d6c0*/  UMOV UR4, 0xffffffff ;  /* 0xffffffff00047882 */ /* 0x000fe40000000000 */
[----:B------:R-:W-:Y:S01]  /*d6d0*/  LOP3.LUT R4, R4, 0xd8, RZ, 0xc0, !PT ;  /* 0x000000d804047812 */ /* 0x000fe200078ec0ff */
[----:B------:R-:W-:Y:S02]  /*d6e0*/  IMAD.SHL.U32 R11, R6, 0x8, RZ ;  /* 0x00000008060b7824 */ /* 0x000fe400078e00ff */
[----:B------:R-:W-:Y:S01]  /*d6f0*/  IMAD R8, R26, UR5, R3 ;  /* 0x000000051a087c24 */ /* 0x000fe2000f8e0203 */
[----:B------:R-:W-:-:S02]  /*d700*/  LOP3.LUT R4, R4, 0x18, R6, 0x78, !PT ;  /* 0x0000001804047812 */ /* 0x000fc400078e7806 */
[----:B------:R-:W-:Y:S02]  /*d710*/  LEA R6, P0, R2, UR6, 0x1 ;  /* 0x0000000602067c11 */ /* 0x000fe4000f8008ff */
[----:B------:R-:W-:Y:S02]  /*d720*/  LOP3.LUT R4, R4, 0x320, R11, 0xf8, !PT ;  /* 0x0000032004047812 */ /* 0x000fe400078ef80b */
[----:B------:R-:W-:-:S03]  /*d730*/  LEA.HI.X R8, R2, UR7, R8, 0x1, P0 ;  /* 0x0000000702087c11 */ /* 0x000fc600080f0c08 */
[----:B------:R-:W-:Y:S01]  /*d740*/  IMAD R4, R22, 0x3000, R4 ;  /* 0x0000300016047824 */ /* 0x000fe200078e0204 */
[----:B------:R-:W-:Y:S06]  /*d750*/  BRA.DIV UR4, `(.L_x_245) ;  /* 0x0000003204907947 */ /* 0x000fec000b800000 */
[----:B------:R-:W0:Y:S01]  /*d760*/  S2R R3, SR_TID.X ;  /* 0x0000000000037919 */ /* 0x000e220000002100 */
[----:B------:R-:W-:Y:S01]  /*d770*/  LOP3.LUT P6, RZ, R16, 0x4, RZ, 0xc0, !PT ;  /* 0x0000000410ff7812 */ /* 0x000fe200078cc0ff */
[----:B------:R-:W-:Y:S01]  /*d780*/  IMAD R4, R4, 0x2, R17 ;  /* 0x0000000204047824 */ /* 0x000fe200078e0211 */
[----:B------:R-:W1:Y:S04]  /*d790*/  SHFL.IDX PT, R2, R6, RZ, 0x1c1f ;  /* 0x001c1fff06027589 */ /* 0x000e6800000e0000 */
[----:B------:R-:W-:Y:S01]  /*d7a0*/  SHFL.IDX PT, R25, R8, 0x2, 0x1c1f ;  /* 0x005c1f0008197f89 */ /* 0x000fe200000e0000 */
[----:B0-----:R-:W-:-:S03]  /*d7b0*/  IMAD.SHL.U32 R11, R3, 0x8, RZ ;  /* 0x00000008030b7824 */ /* 0x001fc600078e00ff */
[----:B------:R-:W0:Y:S02]  /*d7c0*/  SHFL.IDX PT, R3, R8, RZ, 0x1c1f ;  /* 0x001c1fff08037589 */ /* 0x000e2400000e0000 */
[----:B------:R-:W-:-:S05]  /*d7d0*/  LOP3.LUT R11, R11, 0x18, RZ, 0xc0, !PT ;  /* 0x000000180b0b7812 */ /* 0x000fca00078ec0ff */
[----:B------:R-:W-:-:S05]  /*d7e0*/  IMAD.SHL.U32 R0, R11, 0x2, RZ ;  /* 0x000000020b007824 */ /* 0x000fca00078e00ff */
[----:B-1----:R-:W-:-:S04]  /*d7f0*/  IADD3 R2, P0, R2, R0, RZ ;  /* 0x0000000002027210 */ /* 0x002fc80007f1e0ff */
[----:B0-----:R-:W-:-:S05]  /*d800*/  IADD3.X R3, RZ, R3, RZ, P0, !PT ;  /* 0x00000003ff037210 */ /* 0x001fca00007fe4ff */
        /* <DEDUP_REMOVED lines=18> */
.L_x_327:
[----:B------:R-:W-:Y:S02]  /*d930*/  LOP3.LUT P6, RZ, R16, 0x4, RZ, 0xc0, !PT ;  /* 0x0000000410ff7812 */ /* 0x000fe400078cc0ff */
[----:B--2---:R-:W-:-:S05]  /*d940*/  IADD3 R2, P0, R2, R0, RZ ;  /* 0x0000000002027210 */ /* 0x004fca0007f1e0ff */
[----:B------:R-:W-:Y:S01]  /*d950*/  IMAD.X R3, RZ, RZ, R25, P0 ;  /* 0x000000ffff037224 */ /* 0x000fe200000e0619 */
        /* <DEDUP_REMOVED lines=8> */
.L_x_246:
[----:B------:R-:W-:Y:S02]  /*d9e0*/  PLOP3.LUT P4, PT, P4, P0, PT, 0xa2, 0x0 ;  /* 0x000000000000781c */ /* 0x000fe40002781472 */
[----:B------:R-:W-:-:S08]  /*d9f0*/  @P0 R2UR P4, UR4, R5 ;  /* 0x00000000050402ca */ /* 0x000fd00000080000 */
[----:B------:R-:W-:-:S05]  /*da00*/  @P0 PLOP3.LUT P0, PT, P4, PT, PT, 0x80, 0x0 ;  /* 0x000000000000081c */ /* 0x000fca000270f070 */
[----:B------:R-:W-:Y:S01]  /*da10*/  @!P4 SYNCS.ARRIVE.TRANS64.RED.A0T1 RZ, [UR4+0x2d830], RZ ;  /* 0x02d830ffffffc9a7 */ /* 0x000fe20008200404 */
[----:B------:R-:W-:Y:S07]  /*da20*/  @!P4 ARRIVES.LDGSTSBAR.64.TRANSCNT [UR4+0x2d830] ;  /* 0x02d83000ff00c9b0 */ /* 0x000fee0008000a84 */
[----:B------:R-:W-:Y:S05]  /*da30*/  @P0 BRA.U.ANY `(.L_x_246) ;  /* 0xfffffffd00e80947 */ /* 0x000fea000393ffff */
[----:B------:R-:W-:Y:S01]  /*da40*/  NOP ;  /* 0x0000000000007918 */ /* 0x000fe20000000000 */
[----:B-1----:R-:W2:Y:S02]  /*da50*/  LDL R2, [R1+0x48] ;  /* 0x0000480001027983 */ /* 0x002ea40000100800 */
[----:B--2---:R-:W-:-:S13]  /*da60*/  ISETP.NE.AND P5, PT, R2, 0x3, PT ;  /* 0x000000030200780c */ /* 0x004fda0003fa5270 */
[----:B------:R-:W-:Y:S05]  /*da70*/  @!P5 BRA `(.L_x_247) ;  /* 0x000000000004d947 */ /* 0x000fea0003800000 */
[----:B------:R-:W-:Y:S01]  /*da80*/  BPT.TRAP 0x1 ;  /* 0x000000040000795c */ /* 0x000fe20000300000 */
.L_x_247:
[----:B------:R1:W-:Y:S01]  /*da90*/  SYNCS.ARRIVE.TRANS64.A1T0 RZ, [R5+URZ+0x2d830], RZ ;  /* 0x02d830ff05ff79a7 */ /* 0x0003e2000810003f */
[----:B------:R-:W-:Y:S05]  /*daa0*/  @!P5 BRA `(.L_x_248) ;  /* 0x000000000004d947 */ /* 0x000fea0003800000 */
[----:B------:R-:W-:Y:S01]  /*dab0*/  BPT.TRAP 0x1 ;  /* 0x000000040000795c */ /* 0x000fe20000300000 */
.L_x_248:
[----:B------:R-:W-:Y:S01]  /*dac0*/  SHF.L.U32 R2, R20, 0x1f, RZ ;  /* 0x0000001f14027819 */ /* 0x000fe200000006ff */
[----:B-1----:R-:W-:Y:S01]  /*dad0*/  IMAD R5, R10, 0x8, R17 ;  /* 0x000000080a057824 */ /* 0x002fe200078e0211 */
[----:B------:R-:W-:Y:S03]  /*dae0*/  BSSY B1, `(.L_x_249) ;  /* 0x0000003000017945 */ /* 0x000fe60003800000 */
[----:B------:R-:W1:Y:S02]  /*daf0*/  SYNCS.PHASECHK.TRANS64.TRYWAIT P0, [R5+URZ+0x2d860], R2 ;  /* 0x02d86002050075a7 */ /* 0x000e64000800017f */
[----:B-1----:R-:W-:Y:S05]  /*db00*/  @!P0 BRA `(.L_x_250) ;  /* 0x0000003000f88947 */ /* 0x002fea0003800000 */
.L_x_328:
[----:B------:R-:W-:Y:S05]  /*db10*/  BSYNC B1 ;  /* 0x0000000000017941 */ /* 0x000fea0003800000 */
.L_x_249:
[----:B------:R-:W2:Y:S04]  /*db20*/  LDL R11, [R1+0xc] ;  /* 0x00000c00010b7983 */ /* 0x000ea80000100800 */
[----:B0-----:R-:W2:Y:S01]  /*db30*/  LDL.LU R6, [R1] ;  /* 0x0000000001067983 */ /* 0x001ea20000300800 */
[----:B------:R-:W0:Y:S01]  /*db40*/  S2R R12, SR_TID.X ;  /* 0x00000000000c7919 */ /* 0x000e220000002100 */
[----:B------:R-:W-:Y:S01]  /*db50*/  UMOV UR4, 0xffffffff ;  /* 0xffffffff00047882 */ /* 0x000fe20000000000 */
[C---:B0-----:R-:W-:Y:S02]  /*db60*/  IMAD.SHL.U32 R4, R12.reuse, 0x8, RZ ;  /* 0x000000080c047824 */ /* 0x041fe400078e00ff */
[----:B------:R-:W-:-:S03]  /*db70*/  IMAD.SHL.U32 R8, R12, 0x8, RZ ;  /* 0x000000080c087824 */ /* 0x000fc600078e00ff */
[----:B------:R-:W-:Y:S02]  /*db80*/  LOP3.LUT R4, R4, 0xd8, RZ, 0xc0, !PT ;  /* 0x000000d804047812 */ /* 0x000fe400078ec0ff */
[----:B------:R-:W-:Y:S02]  /*db90*/  LOP3.LUT R3, R12, 0x7f, RZ, 0xc0, !PT ;  /* 0x0000007f0c037812 */ /* 0x000fe400078ec0ff */
[----:B------:R-:W-:Y:S02]  /*dba0*/  LOP3.LUT R4, R4, 0x18, R12, 0x78, !PT ;  /* 0x0000001804047812 */ /* 0x000fe400078e780c */
[----:B------:R-:W-:Y:S02]  /*dbb0*/  SHF.R.U32.HI R3, RZ, 0x2, R3 ;  /* 0x00000002ff037819 */ /* 0x000fe40000011603 */
[----:B------:R-:W-:-:S05]  /*dbc0*/  LOP3.LUT R4, R4, 0x320, R8, 0xf8, !PT ;  /* 0x0000032004047812 */ /* 0x000fca00078ef808 */
[----:B------:R-:W-:Y:S02]  /*dbd0*/  IMAD R4, R10, 0x3000, R4 ;  /* 0x000030000a047824 */ /* 0x000fe400078e0204 */
[----:B--2---:R-:W-:-:S05]  /*dbe0*/  IMAD R6, R6, -0x80, R11 ;  /* 0xffffff8006067824 */ /* 0x004fca00078e020b */
[----:B------:R-:W-:Y:S01]  /*dbf0*/  IADD3 R6, -R3, R6, RZ ;  /* 0x0000000603067210 */ /* 0x000fe20007ffe1ff */
[----:B------:R-:W-:Y:S06]  /*dc00*/  BRA.DIV UR4, `(.L_x_251) ;  /* 0x0000003204cc7947 */ /* 0x000fec000b800000 */
[----:B-1----:R-:W0:Y:S01]  /*dc10*/  SHFL.IDX PT, R2, R18, RZ, 0x1c1f ;  /* 0x001c1fff12027589 */ /* 0x002e2200000e0000 */
[----:B------:R-:W-:-:S03]  /*dc20*/  IMAD R4, R4, 0x2, R17 ;  /* 0x0000000204047824 */ /* 0x000fc600078e0211 */
[----:B------:R-:W1:Y:S01]  /*dc30*/  SHFL.IDX PT, R3, R19, RZ, 0x1c1f ;  /* 0x001c1fff13037589 */ /* 0x000e6200000e0000 */
[----:B0-----:R-:W-:-:S05]  /*dc40*/  IADD3 R2, P0, R2, R0, RZ ;  /* 0x0000000002027210 */ /* 0x001fca0007f1e0ff */
[----:B-1----:R-:W-:Y:S01]  /*dc50*/  IMAD.X R3, RZ, RZ, R3, P0 ;  /* 0x000000ffff037224 */ /* 0x002fe200000e0603 */
[----:B------:R-:W-:-:S13]  /*dc60*/  ISETP.LT.OR P0, PT, R6, 0x1, P3 ;  /* 0x000000010600780c */ /* 0x000fda0001f01670 */
[----:B------:R-:W-:Y:S01]  /*dc70*/  @!PT LDS RZ, [RZ] ;  /* 0x00000000fffff984 */ /* 0x000fe20000000800 */
[----:B------:R-:W-:Y:S01]  /*dc80*/  LDGSTS.E.BYPASS.LTC128B.128 [R4+0x400], desc[UR36][R2.64], !P0 ;  /* 0x0040000002047fae */ /* 0x000fe2000c101d64 */
[----:B------:R-:W-:-:S13]  /*dc90*/  ISETP.LT.OR P0, PT, R6, 0x1, P2 ;  /* 0x000000010600780c */ /* 0x000fda0001701670 */
[----:B------:R-:W-:Y:S01]  /*dca0*/  LDGSTS.E.BYPASS.LTC128B.128 [R4+0x2400], desc[UR36][R2.64+0x40], !P0 ;  /* 0x0240004002047fae */ /* 0x000fe2000c101d64 */
[----:B------:R-:W-:-:S13]  /*dcb0*/  ISETP.LT.OR P0, PT, R6, 0x1, P1 ;  /* 0x000000010600780c */ /* 0x000fda0000f01670 */
[----:B------:R0:W-:Y:S04]  /*dcc0*/  LDGSTS.E.BYPASS.LTC128B.128 [R4+0x4400], desc[UR36][R2.64+0x80], !P0 ;  /* 0x0440008002047fae */ /* 0x0001e8000c101d64 */
[----:B0-----:R-:W0:Y:S04]  /*dcd0*/  SHFL.IDX PT, R2, R18, 0x1, 0x1c1f ;  /* 0x003c1f0012027f89 */ /* 0x001e2800000e0000 */
[----:B------:R-:W1:Y:S01]  /*dce0*/  SHFL.IDX PT, R3, R19, 0x1, 0x1c1f ;  /* 0x003c1f0013037f89 */ /* 0x000e6200000e0000 */
[----:B0-----:R-:W-:-:S05]  /*dcf0*/  IADD3 R2, P0, R2, R0, RZ ;  /* 0x0000000002027210 */ /* 0x001fca0007f1e0ff */
[----:B-1----:R-:W-:Y:S01]  /*dd00*/  IMAD.X R3, RZ, RZ, R3, P0 ;  /* 0x000000ffff037224 */ /* 0x002fe200000e0603 */
[----:B------:R-:W-:-:S13]  /*dd10*/  ISETP.LT.OR P0, PT, R6, 0x21, P3 ;  /* 0x000000210600780c */ /* 0x000fda0001f01670 */
[----:B------:R-:W-:Y:S01]  /*dd20*/  LDGSTS.E.BYPASS.LTC128B.128 [R4+0xc00], desc[UR36][R2.64], !P0 ;  /* 0x00c0000002047fae */ /* 0x000fe2000c101d64 */
[----:B------:R-:W-:-:S13]  /*dd30*/  ISETP.LT.OR P0, PT, R6, 0x21, P2 ;  /* 0x000000210600780c */ /* 0x000fda0001701670 */
[----:B------:R-:W-:Y:S01]  /*dd40*/  LDGSTS.E.BYPASS.LTC128B.128 [R4+0x2c00], desc[UR36][R2.64+0x40], !P0 ;  /* 0x02c0004002047fae */ /* 0x000fe2000c101d64 */
[----:B------:R-:W-:-:S13]  /*dd50*/  ISETP.LT.OR P0, PT, R6, 0x21, P1 ;  /* 0x000000210600780c */ /* 0x000fda0000f01670 */
[----:B------:R0:W-:Y:S04]  /*dd60*/  LDGSTS.E.BYPASS.LTC128B.128 [R4+0x4c00], desc[UR36][R2.64+0x80], !P0 ;  /* 0x04c0008002047fae */ /* 0x0001e8000c101d64 */
[----:B0-----:R-:W0:Y:S04]  /*dd70*/  SHFL.IDX PT, R2, R18, 0x2, 0x1c1f ;  /* 0x005c1f0012027f89 */ /* 0x001e2800000e0000 */
[----:B------:R-:W1:Y:S04]  /*dd80*/  SHFL.IDX PT, R3, R19, 0x2, 0x1c1f ;  /* 0x005c1f0013037f89 */ /* 0x000e6800000e0000 */
[----:B------:R-:W2:Y:S01]  /*dd90*/  SHFL.IDX PT, R19, R19, 0x3, 0x1c1f ;  /* 0x007c1f0013137f89 */ /* 0x000ea200000e0000 */
        /* <DEDUP_REMOVED lines=8> */
[----:B0-2---:R0:W1:Y:S02]  /*de20*/  SHFL.IDX PT, R2, R18, 0x3, 0x1c1f ;  /* 0x007c1f0012027f89 */ /* 0x00506400000e0000 */
.L_x_338:
[----:B-1----:R-:W-:Y:S01]  /*de30*/  IADD3 R2, P0, R2, R0, RZ ;  /* 0x0000000002027210 */ /* 0x002fe20007f1e0ff */
[----:B------:R-:W-:Y:S01]  /*de40*/  ULDC.64 UR4, c[0x0][0x328] ;  /* 0x0000ca0000047ab9 */ /* 0x000fe20000000a00 */
[----:B------:R-:W-:Y:S01]  /*de50*/  ULDC.64 UR6, c[0x0][0x318] ;  /* 0x0000c60000067ab9 */ /* 0x000fe20000000a00 */
        /* <DEDUP_REMOVED lines=12> */
[----:B-1----:R-:W-:Y:S01]  /*df20*/  IMAD.WIDE.U32 R2, R9, UR4, RZ ;  /* 0x0000000409027c25 */ /* 0x002fe2000f8e00ff */
[----:B------:R-:W-:-:S03]  /*df30*/  ULDC.64 UR4, c[0x0][0x338] ;  /* 0x0000ce0000047ab9 */ /* 0x000fc60000000a00 */
[----:B------:R-:W-:Y:S02]  /*df40*/  IMAD.IADD R3, R3, 0x1, R0 ;  /* 0x0000000103037824 */ /* 0x000fe400078e0200 */
[----:B------:R-:W-:Y:S02]  /*df50*/  IMAD R28, R28, UR4, RZ ;  /* 0x000000041c1c7c24 */ /* 0x000fe4000f8e02ff */
[----:B------:R-:W-:-:S04]  /*df60*/  IMAD.WIDE.U32 R2, R7, UR4, R2 ;  /* 0x0000000407027c25 */ /* 0x000fc8000f8e0002 */
[----:B------:R-:W-:Y:S01]  /*df70*/  IMAD R28, R7, UR5, R28 ;  /* 0x00000005071c7c24 */ /* 0x000fe2000f8e021c */
[----:B------:R-:W-:-:S03]  /*df80*/  ULDC.64 UR4, c[0x0][0x330] ;  /* 0x0000cc0000047ab9 */ /* 0x000fc60000000a00 */
[----:B------:R-:W-:Y:S02]  /*df90*/  IMAD.IADD R3, R3, 0x1, R28 ;  /* 0x0000000103037824 */ /* 0x000fe400078e021c */
[----:B------:R-:W-:-:S04]  /*dfa0*/  IMAD.WIDE.U32 R2, R26, UR4, R2 ;  /* 0x000000041a027c25 */ /* 0x000fc8000f8e0002 */
[----:B------:R-:W-:Y:S01]  /*dfb0*/  IMAD R0, R26, UR5, R3 ;  /* 0x000000051a007c24 */ /* 0x000fe2000f8e0203 */
[----:B0-----:R-:W-:-:S04]  /*dfc0*/  LEA R18, P0, R2, UR6, 0x1 ;  /* 0x0000000602127c11 */ /* 0x001fc8000f8008ff */
[----:B------:R-:W-:Y:S01]  /*dfd0*/  LEA.HI.X R0, R2, UR7, R0, 0x1, P0 ;  /* 0x0000000702007c11 */ /* 0x000fe200080f0c00 */
[----:B------:R-:W-:Y:S01]  /*dfe0*/  NOP ;  /* 0x0000000000007918 */ /* 0x000fe20000000000 */
[----:B------:R-:W-:-:S13]  /*dff0*/  PLOP3.LUT P0, PT, PT, PT, PT, 0x80, 0x0 ;  /* 0x000000000000781c */ /* 0x000fda0003f0f070 */
.L_x_252:
[----:B------:R-:W-:Y:S02]  /*e000*/  PLOP3.LUT P4, PT, P4, P0, PT, 0xa2, 0x0 ;  /* 0x000000000000781c */ /* 0x000fe40002781472 */
[----:B------:R-:W-:-:S08]  /*e010*/  @P0 R2UR P4, UR4, R5 ;  /* 0x00000000050402ca */ /* 0x000fd00000080000 */
[----:B------:R-:W-:-:S05]  /*e020*/  @P0 PLOP3.LUT P0, PT, P4, PT, PT, 0x80, 0x0 ;  /* 0x000000000000081c */ /* 0x000fca000270f070 */
[----:B------:R-:W-:Y:S01]  /*e030*/  @!P4 SYNCS.ARRIVE.TRANS64.RED.A0T1 RZ, [UR4+0x2d850], RZ ;  /* 0x02d850ffffffc9a7 */ /* 0x000fe20008200404 */
[----:B------:R-:W-:Y:S07]  /*e040*/  @!P4 ARRIVES.LDGSTSBAR.64.TRANSCNT [UR4+0x2d850] ;  /* 0x02d85000ff00c9b0 */ /* 0x000fee0008000a84 */
[----:B------:R-:W-:Y:S05]  /*e050*/  @P0 BRA.U.ANY `(.L_x_252) ;  /* 0xfffffffd00e80947 */ /* 0x000fea000393ffff */
[----:B------:R-:W-:Y:S01]  /*e060*/  NOP ;  /* 0x0000000000007918 */ /* 0x000fe20000000000 */
[----:B------:R-:W2:Y:S01]  /*e070*/  LDL R2, [R1+0x48] ;  /* 0x0000480001027983 */ /* 0x000ea20000100800 */
[----:B------:R-:W-:Y:S02]  /*e080*/  MOV R19, R0 ;  /* 0x0000000000137202 */ /* 0x000fe40000000f00 */
[----:B--2---:R-:W-:-:S13]  /*e090*/  ISETP.NE.AND P5, PT, R2, 0x3, PT ;  /* 0x000000030200780c */ /* 0x004fda0003fa5270 */
[----:B------:R-:W-:Y:S05]  /*e0a0*/  @!P5 BRA `(.L_x_253) ;  /* 0x000000000004d947 */ /* 0x000fea0003800000 */
[----:B------:R-:W-:Y:S01]  /*e0b0*/  BPT.TRAP 0x1 ;  /* 0x000000040000795c */ /* 0x000fe20000300000 */
.L_x_253:
[----:B------:R-:W2:Y:S01]  /*e0c0*/  LDL R2, [R1+0x10] ;  /* 0x0000100001027983 */ /* 0x000ea20000100800 */
[----:B------:R1:W-:Y:S01]  /*e0d0*/  SYNCS.ARRIVE.TRANS64.A1T0 RZ, [R5+URZ+0x2d850], RZ ;  /* 0x02d850ff05ff79a7 */ /* 0x0003e2000810003f */
[C---:B------:R-:W-:Y:S02]  /*e0e0*/  VIADD R0, R23.reuse, 0xffffffff ;  /* 0xffffffff17007836 */ /* 0x040fe40000000000 */
[----:B------:R1:W-:Y:S01]  /*e0f0*/  STL [R1], R23 ;  /* 0x0000001701007387 */ /* 0x0003e20000100800 */
[----:B------:R-:W-:Y:S02]  /*e100*/  IMAD.MOV.U32 R20, RZ, RZ, R29 ;  /* 0x000000ffff147224 */ /* 0x000fe400078e001d */
[----:B------:R-:W-:Y:S01]  /*e110*/  IMAD.MOV.U32 R10, RZ, RZ, R22 ;  /* 0x000000ffff0a7224 */ /* 0x000fe200078e0016 */
[----:B--2---:R-:W-:-:S13]  /*e120*/  ISETP.GT.AND P0, PT, R23, R2, PT ;  /* 0x000000021700720c */ /* 0x004fda0003f04270 */
[----:B-1----:R-:W-:Y:S05]  /*e130*/  @P0 BRA `(.L_x_254) ;  /* 0xfffffff000580947 */ /* 0x002fea000383ffff */
.L_x_241:
[----:B------:R-:W-:Y:S05]  /*e140*/  BSYNC B0 ;  /* 0x0000000000007941 */ /* 0x000fea0003800000 */
.L_x_240:
[----:B------:R-:W1:Y:S01]  /*e150*/  S2R R2, SR_TID.X ;  /* 0x0000000000027919 */ /* 0x000e620000002100 */
[----:B------:R-:W-:Y:S01]  /*e160*/  BSSY B0, `(.L_x_255) ;  /* 0x0000010000007945 */ /* 0x000fe20003800000 */
[----:B-1----:R-:W-:-:S04]  /*e170*/  LOP3.LUT R2, R2, 0x7f, RZ, 0xc0, !PT ;  /* 0x0000007f02027812 */ /* 0x002fc800078ec0ff */
[----:B------:R-:W-:-:S13]  /*e180*/  ISETP.NE.AND P0, PT, R2, RZ, PT ;  /* 0x000000ff0200720c */ /* 0x000fda0003f05270 */
[----:B------:R-:W-:Y:S05]  /*e190*/  @P0 BRA `(.L_x_256) ;  /* 0x0000000000300947 */ /* 0x000fea0003800000 */
[----:B0-----:R-:W0:Y:S01]  /*e1a0*/  S2R R5, SR_LANEID ;  /* 0x0000000000057919 */ /* 0x001e220000000000 */
        /* <DEDUP_REMOVED lines=10> */
[----:B0-----:R-:W-:-:S07]  /*e250*/  IADD3 R24, R0, UR38, R7 ;  /* 0x0000002600187c10 */ /* 0x001fce000fffe007 */
.L_x_256:
[----:B------:R-:W-:Y:S05]  /*e260*/  BSYNC B0 ;  /* 0x0000000000007941 */ /* 0x000fea0003800000 */
.L_x_255:
[----:B------:R-:W2:Y:S02]  /*e270*/  LDL R0, [R1+0x48] ;  /* 0x0000480001007983 */ /* 0x000ea40000100800 */
[----:B--2---:R-:W-:-:S13]  /*e280*/  ISETP.NE.AND P0, PT, R0, 0x3, PT ;  /* 0x000000030000780c */ /* 0x004fda0003f05270 */
[----:B------:R-:W-:Y:S05]  /*e290*/  @!P0 BRA `(.L_x_257) ;  /* 0x0000000000048947 */ /* 0x000fea0003800000 */
[----:B------:R-:W-:Y:S01]  /*e2a0*/  BPT.TRAP 0x1 ;  /* 0x000000040000795c */ /* 0x000fe20000300000 */
.L_x_257:
[----:B------:R-:W2:Y:S01]  /*e2b0*/  LDL.LU R2, [R1+0xc] ;  /* 0x00000c0001027983 */ /* 0x000ea20000300800 */
[----:B------:R-:W-:Y:S01]  /*e2c0*/  IMAD R0, R22, 0x8, R17 ;  /* 0x0000000816007824 */ /* 0x000fe200078e0211 */
[----:B------:R-:W-:Y:S01]  /*e2d0*/  SHF.L.U32 R3, R29, 0x1f, RZ ;  /* 0x0000001f1d037819 */ /* 0x000fe200000006ff */
[----:B------:R-:W-:Y:S03]  /*e2e0*/  BSSY B0, `(.L_x_258) ;  /* 0x0000004000007945 */ /* 0x000fe60003800000 */
[----:B------:R-:W1:Y:S01]  /*e2f0*/  SYNCS.PHASECHK.TRANS64.TRYWAIT P0, [R0+URZ+0x2d860], R3 ;  /* 0x02d86003000075a7 */ /* 0x000e62000800017f */
[----:B--2---:R-:W-:Y:S01]  /*e300*/  IMAD R6, R23, -0x80, R2 ;  /* 0xffffff8017067824 */ /* 0x004fe200078e0202 */
[----:B-1----:R-:W-:Y:S06]  /*e310*/  @!P0 BRA `(.L_x_259) ;  /* 0x00000030006c8947 */ /* 0x002fec0003800000 */
.L_x_339:
[----:B------:R-:W-:Y:S05]  /*e320*/  BSYNC B0 ;  /* 0x0000000000007941 */ /* 0x000fea0003800000 */
.L_x_258:
[----:B------:R-:W0:Y:S01]  /*e330*/  S2R R2, SR_TID.X ;  /* 0x0000000000027919 */ /* 0x000e220000002100 */
[----:B------:R-:W-:Y:S01]  /*e340*/  UMOV UR4, 0xffffffff ;  /* 0xffffffff00047882 */ /* 0x000fe20000000000 */
[----:B------:R-:W2:Y:S01]  /*e350*/  S2R R7, SR_TID.X ;  /* 0x0000000000077919 */ /* 0x000ea20000002100 */
[----:B0-----:R-:W-:Y:S01]  /*e360*/  LOP3.LUT R5, R2, 0x7f, RZ, 0xc0, !PT ;  /* 0x0000007f02057812 */ /* 0x001fe200078ec0ff */
[----:B--2---:R-:W-:-:S03]  /*e370*/  IMAD.SHL.U32 R2, R7, 0x8, RZ ;  /* 0x0000000807027824 */ /* 0x004fc600078e00ff */
[----:B------:R-:W-:Y:S01]  /*e380*/  SHF.R.U32.HI R5, RZ, 0x2, R5 ;  /* 0x00000002ff057819 */ /* 0x000fe20000011605 */
[----:B------:R-:W-:Y:S01]  /*e390*/  IMAD.SHL.U32 R4, R7, 0x8, RZ ;  /* 0x0000000807047824 */ /* 0x000fe200078e00ff */
[----:B------:R-:W-:-:S03]  /*e3a0*/  LOP3.LUT R2, R2, 0xd8, RZ, 0xc0, !PT ;  /* 0x000000d802027812 */ /* 0x000fc600078ec0ff */
[----:B------:R-:W-:Y:S01]  /*e3b0*/  IMAD.IADD R6, R6, 0x1, -R5 ;  /* 0x0000000106067824 */ /* 0x000fe200078e0a05 */
[----:B------:R-:W-:-:S04]  /*e3c0*/  LOP3.LUT R2, R2, 0x18, R7, 0x78, !PT ;  /* 0x0000001802027812 */ /* 0x000fc800078e7807 */
[----:B------:R-:W-:-:S05]  /*e3d0*/  LOP3.LUT R2, R2, 0x320, R4, 0xf8, !PT ;  /* 0x0000032002027812 */ /* 0x000fca00078ef804 */
[----:B------:R-:W-:Y:S01]  /*e3e0*/  IMAD R4, R22, 0x3000, R2 ;  /* 0x0000300016047824 */ /* 0x000fe200078e0202 */
[----:B------:R-:W-:Y:S06]  /*e3f0*/  BRA.DIV UR4, `(.L_x_260) ;  /* 0x0000003204487947 */ /* 0x000fec000b800000 */
[----:B------:R-:W0:Y:S01]  /*e400*/  S2R R2, SR_TID.X ;  /* 0x0000000000027919 */ /* 0x000e220000002100 */
[----:B------:R-:W-:Y:S01]  /*e410*/  ULDC UR4, c[0x0][0x2f4] ;  /* 0x0000bd0000047ab9 */ /* 0x000fe20000000800 */
[----:B------:R-:W-:Y:S01]  /*e420*/  IMAD R4, R4, 0x2, R17 ;  /* 0x0000000204047824 */ /* 0x000fe200078e0211 */
[----:B------:R-:W2:Y:S04]  /*e430*/  SHFL.IDX PT, R14, R18, RZ, 0x1c1f ;  /* 0x001c1fff120e7589 */ /* 0x000ea800000e0000 */
[----:B-1----:R-:W1:Y:S01]  /*e440*/  SHFL.IDX PT, R3, R19, RZ, 0x1c1f ;  /* 0x001c1fff13037589 */ /* 0x002e6200000e0000 */
[----:B0-----:R-:W-:-:S04]  /*e450*/  SHF.L.U32 R7, R2, 0x3, RZ ;  /* 0x0000000302077819 */ /* 0x001fc800000006ff */
[----:B------:R-:W-:-:S04]  /*e460*/  LOP3.LUT R7, R7, 0x18, RZ, 0xc0, !PT ;  /* 0x0000001807077812 */ /* 0x000fc800078ec0ff */
[C---:B------:R-:W-:Y:S01]  /*e470*/  ISETP.GE.AND P2, PT, R7.reuse, UR4, PT ;  /* 0x0000000407007c0c */ /* 0x040fe2000bf46270 */
[C---:B------:R-:W-:Y:S01]  /*e480*/  IMAD.SHL.U32 R5, R7.reuse, 0x2, RZ ;  /* 0x0000000207057824 */ /* 0x040fe200078e00ff */
[C---:B------:R-:W-:Y:S02]  /*e490*/  LOP3.LUT R8, R7.reuse, 0x20, RZ, 0xfc, !PT ;  /* 0x0000002007087812 */ /* 0x040fe400078efcff */
[----:B------:R-:W-:Y:S02]  /*e4a0*/  ISETP.LT.OR P4, PT, R6, 0x1, P2 ;  /* 0x000000010600780c */ /* 0x000fe40001781670 */
[----:B--2---:R-:W-:Y:S02]  /*e4b0*/  IADD3 R2, P0, R14, R5, RZ ;  /* 0x000000050e027210 */ /* 0x004fe40007f1e0ff */
[----:B------:R-:W-:Y:S01]  /*e4c0*/  LOP3.LUT R7, R7, 0x40, RZ, 0xfc, !PT ;  /* 0x0000004007077812 */ /* 0x000fe200078efcff */
[----:B------:R-:W0:Y:S01]  /*e4d0*/  SHFL.IDX PT, R14, R18, 0x1, 0x1c1f ;  /* 0x003c1f00120e7f89 */ /* 0x000e2200000e0000 */
[----:B------:R-:W-:Y:S01]  /*e4e0*/  ISETP.GE.AND P1, PT, R8, UR4, PT ;  /* 0x0000000408007c0c */ /* 0x000fe2000bf26270 */
[----:B-1----:R-:W-:Y:S01]  /*e4f0*/  IMAD.X R3, RZ, RZ, R3, P0 ;  /* 0x000000ffff037224 */ /* 0x002fe200000e0603 */
[----:B------:R-:W-:-:S02]  /*e500*/  ISETP.GE.AND P0, PT, R7, UR4, PT ;  /* 0x0000000407007c0c */ /* 0x000fc4000bf06270 */
[----:B------:R-:W-:-:S03]  /*e510*/  ISETP.LT.OR P3, PT, R6, 0x1, P1 ;  /* 0x000000010600780c */ /* 0x000fc60000f61670 */
[----:B------:R-:W-:Y:S01]  /*e520*/  LDGSTS.E.BYPASS.LTC128B.128 [R4+0x400], desc[UR36][R2.64], !P4 ;  /* 0x0040000002047fae */ /* 0x000fe2000e101d64 */
[----:B------:R-:W-:-:S09]  /*e530*/  ISETP.LT.OR P4, PT, R6, 0x1, P0 ;  /* 0x000000010600780c */ /* 0x000fd20000781670 */
[----:B------:R-:W-:Y:S04]  /*e540*/  LDGSTS.E.BYPASS.LTC128B.128 [R4+0x2400], desc[UR36][R2.64+0x40], !P3 ;  /* 0x0240004002047fae */ /* 0x000fe8000d901d64 */
[----:B------:R1:W-:Y:S01]  /*e550*/  LDGSTS.E.BYPASS.LTC128B.128 [R4+0x4400], desc[UR36][R2.64+0x80], !P4 ;  /* 0x0440008002047fae */ /* 0x0003e2000e101d64 */
[----:B------:R-:W-:-:S03]  /*e560*/  ISETP.LT.OR P4, PT, R6, 0x21, P2 ;  /* 0x000000210600780c */ /* 0x000fc60001781670 */
[----:B-1----:R-:W1:Y:S01]  /*e570*/  SHFL.IDX PT, R3, R19, 0x1, 0x1c1f ;  /* 0x003c1f0013037f89 */ /* 0x002e6200000e0000 */
[----:B0-----:R-:W-:-:S03]  /*e580*/  IADD3 R2, P3, R14, R5, RZ ;  /* 0x000000050e027210 */ /* 0x001fc60007f7e0ff */
[----:B------:R-:W0:Y:S02]  /*e590*/  SHFL.IDX PT, R14, R18, 0x2, 0x1c1f ;  /* 0x005c1f00120e7f89 */ /* 0x000e2400000e0000 */
[----:B-1----:R-:W-:Y:S01]  /*e5a0*/  IMAD.X R3, RZ, RZ, R3, P3 ;  /* 0x000000ffff037224 */ /* 0x002fe200018e0603 */
[----:B------:R-:W-:-:S04]  /*e5b0*/  ISETP.LT.OR P3, PT, R6, 0x21, P1 ;  /* 0x000000210600780c */ /* 0x000fc80000f61670 */
[----:B------:R-:W-:Y:S01]  /*e5c0*/  LDGSTS.E.BYPASS.LTC128B.128 [R4+0xc00], desc[UR36][R2.64], !P4 ;  /* 0x00c0000002047fae */ /* 0x000fe2000e101d64 */
[----:B------:R-:W-:-:S08]  /*e5d0*/  ISETP.LT.OR P4, PT, R6, 0x21, P0 ;  /* 0x000000210600780c */ /* 0x000fd00000781670 */
[----:B------:R-:W-:Y:S05]  /*e5e0*/  LDGSTS.E.BYPASS.LTC128B.128 [R4+0x2c00], desc[UR36][R2.64+0x40], !P3 ;  /* 0x02c0004002047fae */ /* 0x000fea000d901d64 */
[----:B------:R1:W-:Y:S01]  /*e5f0*/  LDGSTS.E.BYPASS.LTC128B.128 [R4+0x4c00], desc[UR36][R2.64+0x80], !P4 ;  /* 0x04c0008002047fae */ /* 0x0003e2000e101d64 */
[----:B------:R-:W-:-:S03]  /*e600*/  ISETP.LT.OR P4, PT, R6, 0x41, P2 ;  /* 0x000000410600780c */ /* 0x000fc60001781670 */
[----:B-1----:R-:W1:Y:S01]  /*e610*/  SHFL.IDX PT, R3, R19, 0x2, 0x1c1f ;  /* 0x005c1f0013037f89 */ /* 0x002e6200000e0000 */
[----:B0-----:R-:W-:-:S03]  /*e620*/  IADD3 R2, P3, R14, R5, RZ ;  /* 0x000000050e027210 */ /* 0x001fc60007f7e0ff */
[----:B------:R-:W0:Y:S04]  /*e630*/  SHFL.IDX PT, R19, R19, 0x3, 0x1c1f ;  /* 0x007c1f0013137f89 */ /* 0x000e2800000e0000 */
[----:B------:R2:W3:Y:S01]  /*e640*/  SHFL.IDX PT, R14, R18, 0x3, 0x1c1f ;  /* 0x007c1f00120e7f89 */ /* 0x0004e200000e0000 */
[----:B-1----:R-:W-:Y:S01]  /*e650*/  IMAD.X R3, RZ, RZ, R3, P3 ;  /* 0x000000ffff037224 */ /* 0x002fe200018e0603 */
[----:B------:R-:W-:-:S04]  /*e660*/  ISETP.LT.OR P3, PT, R6, 0x41, P1 ;  /* 0x000000410600780c */ /* 0x000fc80000f61670 */
[----:B------:R2:W-:Y:S01]  /*e670*/  LDGSTS.E.BYPASS.LTC128B.128 [R4+0x1400], desc[UR36][R2.64], !P4 ;  /* 0x0140000002047fae */ /* 0x0005e2000e101d64 */
[----:B------:R-:W-:-:S08]  /*e680*/  ISETP.LT.OR P4, PT, R6, 0x41, P0 ;  /* 0x000000410600780c */ /* 0x000fd00000781670 */
[----:B------:R2:W-:Y:S05]  /*e690*/  LDGSTS.E.BYPASS.LTC128B.128 [R4+0x3400], desc[UR36][R2.64+0x40], !P3 ;  /* 0x0340004002047fae */ /* 0x0005ea000d901d64 */
[----:B0--3--:R2:W-:Y:S02]  /*e6a0*/  LDGSTS.E.BYPASS.LTC128B.128 [R4+0x5400], desc[UR36][R2.64+0x80], !P4 ;  /* 0x0540008002047fae */ /* 0x0095e4000e101d64 */
.L_x_349:
[C---:B------:R-:W-:Y:S02]  /*e6b0*/  ISETP.LT.OR P2, PT, R6.reuse, 0x61, P2 ;  /* 0x000000610600780c */ /* 0x040fe40001741670 */
[C---:B------:R-:W-:Y:S02]  /*e6c0*/  ISETP.LT.OR P1, PT, R6.reuse, 0x61, P1 ;  /* 0x000000610600780c */ /* 0x040fe40000f21670 */
[----:B------:R-:W-:Y:S02]  /*e6d0*/  ISETP.LT.OR P0, PT, R6, 0x61, P0 ;  /* 0x000000610600780c */ /* 0x000fe40000701670 */
[----:B--2---:R-:W-:-:S05]  /*e6e0*/  IADD3 R2, P3, R14, R5, RZ ;  /* 0x000000050e027210 */ /* 0x004fca0007f7e0ff */
[----:B------:R-:W-:-:S05]  /*e6f0*/  IMAD.X R3, RZ, RZ, R19, P3 ;  /* 0x000000ffff037224 */ /* 0x000fca00018e0613 */
        /* <DEDUP_REMOVED lines=8> */
.L_x_261:
[----:B------:R-:W-:Y:S02]  /*e780*/  PLOP3.LUT P1, PT, P1, P0, PT, 0xa2, 0x0 ;  /* 0x000000000000781c */ /* 0x000fe40000f21472 */
[----:B------:R-:W-:-:S08]  /*e790*/  @P0 R2UR P1, UR4, R0 ;  /* 0x00000000000402ca */ /* 0x000fd00000020000 */
[----:B------:R-:W-:-:S05]  /*e7a0*/  @P0 PLOP3.LUT P0, PT, P1, PT, PT, 0x80, 0x0 ;  /* 0x000000000000081c */ /* 0x000fca0000f0f070 */
[----:B------:R-:W-:Y:S01]  /*e7b0*/  @!P1 SYNCS.ARRIVE.TRANS64.RED.A0T1 RZ, [UR4+0x2d850], RZ ;  /* 0x02d850ffffff99a7 */ /* 0x000fe20008200404 */
[----:B------:R-:W-:Y:S07]  /*e7c0*/  @!P1 ARRIVES.LDGSTSBAR.64.TRANSCNT [UR4+0x2d850] ;  /* 0x02d85000ff0099b0 */ /* 0x000fee0008000a84 */
[----:B------:R-:W-:Y:S05]  /*e7d0*/  @P0 BRA.U.ANY `(.L_x_261) ;  /* 0xfffffffd00e80947 */ /* 0x000fea000393ffff */
[----:B------:R-:W-:Y:S01]  /*e7e0*/  NOP ;  /* 0x0000000000007918 */ /* 0x000fe20000000000 */
[----:B0-----:R-:W2:Y:S02]  /*e7f0*/  LDL R2, [R1+0x48] ;  /* 0x0000480001027983 */ /* 0x001ea40000100800 */
[----:B--2---:R-:W-:-:S13]  /*e800*/  ISETP.NE.AND P2, PT, R2, 0x3, PT ;  /* 0x000000030200780c */ /* 0x004fda0003f45270 */
[----:B------:R-:W-:Y:S05]  /*e810*/  @!P2 BRA `(.L_x_262) ;  /* 0x000000000004a947 */ /* 0x000fea0003800000 */
[----:B------:R-:W-:Y:S01]  /*e820*/  BPT.TRAP 0x1 ;  /* 0x000000040000795c */ /* 0x000fe20000300000 */
.L_x_262:
[----:B------:R-:W-:Y:S01]  /*e830*/  VIADD R22, R22, 0x1 ;  /* 0x0000000116167836 */ /* 0x000fe20000000000 */
[----:B------:R0:W-:Y:S04]  /*e840*/  SYNCS.ARRIVE.TRANS64.A1T0 RZ, [R0+URZ+0x2d850], RZ ;  /* 0x02d850ff00ff79a7 */ /* 0x0001e8000810003f */
[----:B------:R-:W-:-:S04]  /*e850*/  ISETP.NE.AND P0, PT, R22, 0x2, PT ;  /* 0x000000021600780c */ /* 0x000fc80003f05270 */
[----:B0-----:R-:W-:Y:S02]  /*e860*/  SEL R0, RZ, 0x1, P0 ;  /* 0x00000001ff007807 */ /* 0x001fe40000000000 */
[----:B------:R-:W-:Y:S02]  /*e870*/  SEL R22, R22, RZ, P0 ;  /* 0x000000ff16167207 */ /* 0x000fe40000000000 */
[----:B------:R-:W-:-:S07]  /*e880*/  LOP3.LUT R29, R29, R0, RZ, 0x3c, !PT ;  /* 0x000000001d1d7212 */ /* 0x000fce00078e3cff */
.L_x_221:
[----:B------:R-:W-:Y:S05]  /*e890*/  BSYNC B7 ;  /* 0x0000000000077941 */ /* 0x000fea0003800000 */
.L_x_219:
[----:B------:R-:W-:-:S13]  /*e8a0*/  LOP3.LUT P0, RZ, R16, 0x40, RZ, 0xc0, !PT ;  /* 0x0000004010ff7812 */ /* 0x000fda000780c0ff */
[----:B------:R-:W-:Y:S05]  /*e8b0*/  @!P0 BRA `(.L_x_263) ;  /* 0x0000000000248947 */ /* 0x000fea0003800000 */
[----:B------:R-:W-:Y:S05]  /*e8c0*/  WARPSYNC.ALL ;  /* 0x0000000000007948 */ /* 0x000fea0003800000 */
[----:B------:R-:W0:Y:S08]  /*e8d0*/  S2UR UR5, SR_CgaCtaId ;  /* 0x00000000000579c3 */ /* 0x000e300000008800 */
[----:B------:R-:W-:Y:S06]  /*e8e0*/  BAR.SYNC.DEFER_BLOCKING 0x5, 0x200 ;  /* 0x0148000000007b1d */ /* 0x000fec0000010000 */
[----:B------:R-:W-:-:S02]  /*e8f0*/  UMOV UR4, 0x400 ;  /* 0x0000040000047882 */ /* 0x000fc40000000000 */
[----:B0-----:R-:W-:-:S06]  /*e900*/  ULEA UR4, UR5, UR4, 0x18 ;  /* 0x0000000405047291 */ /* 0x001fcc000f8ec03f */
[----:B------:R-:W-:-:S05]  /*e910*/  MOV R17, UR4 ;  /* 0x0000000400117c02 */ /* 0x000fca0008000f00 */
[----:B------:R0:W1:Y:S01]  /*e920*/  LDS.128 R24, [R17+0x2d8d0] ;  /* 0x02d8d00011187984 */ /* 0x0000620000000c00 */
[----:B------:R-:W-:Y:S06]  /*e930*/  BAR.ARV 0x4, 0x200 ;  /* 0x0108000000007b1d */ /* 0x000fec0000002000 */
[----:B------:R-:W-:Y:S05]  /*e940*/  BRA `(.L_x_264) ;  /* 0x0000000800d07947 */ /* 0x000fea0003800000 */
.L_x_263:
[----:B------:R-:W0:Y:S01]  /*e950*/  S2R R0, SR_TID.X ;  /* 0x0000000000007919 */ /* 0x000e220000002100 */
[----:B------:R-:W-:Y:S01]  /*e960*/  UMOV UR4, 0xffffffff ;  /* 0xffffffff00047882 */ /* 0x000fe20000000000 */
[----:B0-----:R-:W-:-:S04]  /*e970*/  LOP3.LUT R8, R0, 0x1f, RZ, 0xc0, !PT ;  /* 0x0000001f00087812 */ /* 0x001fc800078ec0ff */
[----:B------:R-:W-:Y:S01]  /*e980*/  ISETP.NE.AND P0, PT, R8, 0x1f, PT ;  /* 0x0000001f0800780c */ /* 0x000fe20003f05270 */
[----:B------:R-:W-:-:S12]  /*e990*/  BRA.DIV UR4, `(.L_x_265) ;  /* 0x0000003204507947 */ /* 0x000fd8000b800000 */
[----:B------:R-:W-:Y:S01]  /*e9a0*/  IMAD.IADD R9, R27, 0x1, R8 ;  /* 0x000000011b097824 */ /* 0x000fe200078e0208 */
[----:B------:R-:W-:-:S04]  /*e9b0*/  ULDC UR4, c[0x0][0xc3c] ;  /* 0x00030f0000047ab9 */ /* 0x000fc80000000800 */
[----:B------:R-:W-:-:S13]  /*e9c0*/  ISETP.GE.OR P1, PT, R9, UR4, !P0 ;  /* 0x0000000409007c0c */ /* 0x000fda000c726670 */
[----:B------:R-:W0:Y:S08]  /*e9d0*/  @!P1 LDC.64 R2, c[0x0][0xc80] ;  /* 0x00032000ff029b82 */ /* 0x000e300000000a00 */
[----:B------:R-:W1:Y:S01]  /*e9e0*/  @!P1 LDC.64 R4, c[0x0][0xc78] ;  /* 0x00031e00ff049b82 */ /* 0x000e620000000a00 */
[----:B0-----:R-:W-:-:S05]  /*e9f0*/  @!P1 IMAD.WIDE R2, R9, 0x4, R2 ;  /* 0x0000000409029825 */ /* 0x001fca00078e0202 */
[----:B------:R1:W2:Y:S02]  /*ea00*/  @!P1 LDG.E R7, desc[UR36][R2.64] ;  /* 0x0000002402079981 */ /* 0x0002a4000c1e1900 */
[----:B-1----:R-:W-:-:S05]  /*ea10*/  @!P1 IMAD.WIDE R2, R9, 0x4, R4 ;  /* 0x0000000409029825 */ /* 0x002fca00078e0204 */
[----:B------:R-:W3:Y:S01]  /*ea20*/  @!P1 LDG.E R5, desc[UR36][R2.64] ;  /* 0x0000002402059981 */ /* 0x000ee2000c1e1900 */
[----:B------:R-:W-:Y:S01]  /*ea30*/  IMAD.MOV.U32 R4, RZ, RZ, RZ ;  /* 0x000000ffff047224 */ /* 0x000fe200078e00ff */
[C---:B------:R-:W-:Y:S02]  /*ea40*/  ISETP.GE.U32.AND P2, PT, R8.reuse, 0x2, PT ;  /* 0x000000020800780c */ /* 0x040fe40003f46070 */
[C---:B------:R-:W-:Y:S01]  /*ea50*/  ISETP.GE.U32.AND P3, PT, R8.reuse, 0x4, PT ;  /* 0x000000040800780c */ /* 0x040fe20003f66070 */
[----:B------:R-:W-:Y:S01]  /*ea60*/  SHFL.IDX PT, R0, R24, RZ, 0x1f ;  /* 0x00001fff18007589 */ /* 0x000fe200000e0000 */
[C---:B------:R-:W-:Y:S02]  /*ea70*/  ISETP.GE.U32.AND P4, PT, R8.reuse, 0x8, PT ;  /* 0x000000080800780c */ /* 0x040fe40003f86070 */
[----:B------:R-:W-:Y:S01]  /*ea80*/  ISETP.GE.U32.AND P5, PT, R8, 0x10, PT ;  /* 0x000000100800780c */ /* 0x000fe20003fa6070 */
[----:B------:R0:W-:Y:S02]  /*ea90*/  SHFL.IDX PT, R6, R24, 0x1, 0x1f ;  /* 0x00201f0018067f89 */ /* 0x0001e400000e0000 */
[----:B0-----:R-:W-:-:S02]  /*eaa0*/  IMAD.MOV.U32 R24, RZ, RZ, RZ ;  /* 0x000000ffff187224 */ /* 0x001fc400078e00ff */
[----:B--2---:R-:W-:Y:S02]  /*eab0*/  @!P1 IMAD.MOV.U32 R4, RZ, RZ, R7 ;  /* 0x000000ffff049224 */ /* 0x004fe400078e0007 */
[----:B------:R-:W-:Y:S02]  /*eac0*/  IMAD.MOV.U32 R7, RZ, RZ, RZ ;  /* 0x000000ffff077224 */ /* 0x000fe400078e00ff */
[----:B---3--:R-:W-:Y:S01]  /*ead0*/  @!P1 IMAD.MOV.U32 R7, RZ, RZ, R5 ;  /* 0x000000ffff079224 */ /* 0x008fe200078e0005 */
[----:B------:R-:W-:-:S03]  /*eae0*/  ISETP.NE.AND P1, PT, R8, RZ, PT ;  /* 0x000000ff0800720c */ /* 0x000fc60003f25270 */
[----:B------:R-:W-:-:S05]  /*eaf0*/  IMAD R13, R7, R4, RZ ;  /* 0x00000004070d7224 */ /* 0x000fca00078e02ff */
[----:B------:R-:W0:Y:S02]  /*eb00*/  SHFL.UP PT, R14, R13, 0x1, RZ ;  /* 0x042000000d0e7989 */ /* 0x000e2400000e00ff */
[----:B0-----:R-:W-:-:S05]  /*eb10*/  SEL R14, R14, RZ, P1 ;  /* 0x000000ff0e0e7207 */ /* 0x001fca0000800000 */
[----:B------:R-:W-:-:S05]  /*eb20*/  IMAD.IADD R5, R13, 0x1, R14 ;  /* 0x000000010d057824 */ /* 0x000fca00078e020e */
        /* <DEDUP_REMOVED lines=12> */
[----:B------:R0:W1:Y:S02]  /*ebf0*/  SHFL.IDX PT, R14, R2, 0x1f, 0x1f ;  /* 0x03e01f00020e7f89 */ /* 0x00006400000e0000 */
.L_x_359:
[----:B------:R-:W-:Y:S02]  /*ec00*/  ULDC UR4, c[0x0][0xc38] ;  /* 0x00030e0000047ab9 */ /* 0x000fe40000000800 */
[----:B------:R-:W-:-:S04]  /*ec10*/  IMAD.U32 R3, RZ, RZ, UR4 ;  /* 0x00000004ff037e24 */ /* 0x000fc8000f8e00ff */
[----:B-1----:R-:W-:-:S04]  /*ec20*/  IMAD R5, R14, R3, RZ ;  /* 0x000000030e057224 */ /* 0x002fc800078e02ff */
[----:B------:R-:W-:-:S05]  /*ec30*/  IMAD.IADD R6, R6, 0x1, R5 ;  /* 0x0000000106067824 */ /* 0x000fca00078e0205 */
[----:B------:R-:W-:-:S13]  /*ec40*/  ISETP.GT.AND P6, PT, R6, R0, PT ;  /* 0x000000000600720c */ /* 0x000fda0003fc4270 */
[----:B------:R-:W-:Y:S05]  /*ec50*/  @P6 BRA `(.L_x_266) ;  /* 0x0000000000a46947 */ /* 0x000fea0003800000 */
.L_x_269:
[----:B0-----:R-:W0:Y:S01]  /*ec60*/  LDC R2, c[0x0][0xc3c] ;  /* 0x00030f00ff027b82 */ /* 0x001e220000000800 */
[----:B------:R-:W-:-:S05]  /*ec70*/  VIADD R27, R27, 0x1f ;  /* 0x0000001f1b1b7836 */ /* 0x000fca0000000000 */
[----:B0-----:R-:W-:-:S13]  /*ec80*/  ISETP.GE.AND P6, PT, R27, R2, PT ;  /* 0x000000021b00720c */ /* 0x001fda0003fc6270 */
[----:B------:R-:W-:Y:S05]  /*ec90*/  @P6 BRA `(.L_x_267) ;  /* 0x0000000400b86947 */ /* 0x000fea0003800000 */
[----:B------:R-:W0:Y:S01]  /*eca0*/  S2R R3, SR_TID.X ;  /* 0x0000000000037919 */ /* 0x000e220000002100 */
[----:B------:R-:W-:Y:S02]  /*ecb0*/  MOV R4, RZ ;  /* 0x000000ff00047202 */ /* 0x000fe40000000f00 */
[----:B0-----:R-:W-:-:S05]  /*ecc0*/  LOP3.LUT R3, R3, 0x1f, RZ, 0xc0, !PT ;  /* 0x0000001f03037812 */ /* 0x001fca00078ec0ff */
[----:B------:R-:W-:-:S05]  /*ecd0*/  IMAD.IADD R5, R27, 0x1, R3 ;  /* 0x000000011b057824 */ /* 0x000fca00078e0203 */
[----:B------:R-:W-:-:S13]  /*ece0*/  ISETP.GE.OR P6, PT, R5, R2, !P0 ;  /* 0x000000020500720c */ /* 0x000fda00047c6670 */
[----:B------:R-:W0:Y:S02]  /*ecf0*/  @!P6 LDC.64 R2, c[0x0][0xc80] ;  /* 0x00032000ff02eb82 */ /* 0x000e240000000a00 */
[----:B0-----:R-:W-:-:S05]  /*ed00*/  @!P6 IMAD.WIDE R2, R5, 0x4, R2 ;  /* 0x000000040502e825 */ /* 0x001fca00078e0202 */
[----:B------:R0:W2:Y:S01]  /*ed10*/  @!P6 LDG.E R4, desc[UR36][R2.64] ;  /* 0x000000240204e981 */ /* 0x0000a2000c1e1900 */
[----:B------:R-:W-:Y:S01]  /*ed20*/  IMAD.MOV.U32 R7, RZ, RZ, RZ ;  /* 0x000000ffff077224 */ /* 0x000fe200078e00ff */
[----:B0-----:R-:W0:Y:S02]  /*ed30*/  @!P6 LDC.64 R2, c[0x0][0xc78] ;  /* 0x00031e00ff02eb82 */ /* 0x001e240000000a00 */
[----:B0-----:R-:W-:-:S05]  /*ed40*/  @!P6 IMAD.WIDE R2, R5, 0x4, R2 ;  /* 0x000000040502e825 */ /* 0x001fca00078e0202 */
[----:B------:R-:W2:Y:S01]  /*ed50*/  @!P6 LDG.E R7, desc[UR36][R2.64] ;  /* 0x000000240207e981 */ /* 0x000ea2000c1e1900 */
[----:B------:R-:W-:Y:S01]  /*ed60*/  UMOV UR4, 0xffffffff ;  /* 0xffffffff00047882 */ /* 0x000fe20000000000 */
[----:B--2---:R-:W-:Y:S02]  /*ed70*/  IMAD R13, R7, R4, RZ ;  /* 0x00000004070d7224 */ /* 0x004fe400078e02ff */
[----:B------:R-:W-:Y:S05]  /*ed80*/  BRA.DIV UR4, `(.L_x_268) ;  /* 0x0000003204907947 */ /* 0x000fea000b800000 */
        /* <DEDUP_REMOVED lines=15> */
[----:B------:R0:W1:Y:S02]  /*ee80*/  SHFL.IDX PT, R14, R2, 0x1f, 0x1f ;  /* 0x03e01f00020e7f89 */ /* 0x00006400000e0000 */
.L_x_367:
[----:B------:R-:W-:Y:S02]  /*ee90*/  ULDC UR4, c[0x0][0xc38] ;  /* 0x00030e0000047ab9 */ /* 0x000fe40000000800 */
[----:B------:R-:W-:-:S04]  /*eea0*/  IMAD.U32 R3, RZ, RZ, UR4 ;  /* 0x00000004ff037e24 */ /* 0x000fc8000f8e00ff */
[----:B-1----:R-:W-:-:S05]  /*eeb0*/  IMAD R5, R14, R3, RZ ;  /* 0x000000030e057224 */ /* 0x002fca00078e02ff */
[----:B------:R-:W-:-:S04]  /*eec0*/  IADD3 R6, R5, R6, RZ ;  /* 0x0000000605067210 */ /* 0x000fc80007ffe0ff */
[----:B------:R-:W-:-:S13]  /*eed0*/  ISETP.GT.AND P6, PT, R6, R0, PT ;  /* 0x000000000600720c */ /* 0x000fda0003fc4270 */
[----:B------:R-:W-:Y:S05]  /*eee0*/  @!P6 BRA `(.L_x_269) ;  /* 0xfffffffc005ce947 */ /* 0x000fea000383ffff */
.L_x_266:
[----:B------:R-:W-:Y:S01]  /*eef0*/  IMAD.IADD R8, R6, 0x1, -R5 ;  /* 0x0000000106087824 */ /* 0x000fe200078e0a05 */
[----:B------:R-:W-:-:S03]  /*ef00*/  UMOV UR4, 0xffffffff ;  /* 0xffffffff00047882 */ /* 0x000fc60000000000 */
[----:B------:R-:W-:-:S05]  /*ef10*/  IMAD R5, R2, R3, R8 ;  /* 0x0000000302057224 */ /* 0x000fca00078e0208 */
[----:B------:R-:W-:Y:S01]  /*ef20*/  ISETP.GT.AND P6, PT, R5, R0, PT ;  /* 0x000000000500720c */ /* 0x000fe20003fc4270 */
[----:B------:R-:W-:-:S12]  /*ef30*/  BRA.DIV UR4, `(.L_x_270) ;  /* 0x0000003204dc7947 */ /* 0x000fd8000b800000 */
[----:B------:R-:W-:-:S04]  /*ef40*/  VOTE.ANY R6, PT, !P6 ;  /* 0x0000000000067806 */ /* 0x000fc800070e0100 */
[----:B------:R-:W1:Y:S02]  /*ef50*/  POPC R5, R6 ;  /* 0x0000000600057309 */ /* 0x000e640000000000 */
[----:B-1----:R1:W2:Y:S04]  /*ef60*/  SHFL.IDX PT, R4, R4, R5, 0x1f ;  /* 0x00001f0504047589 */ /* 0x0022a800000e0000 */
[----:B------:R1:W3:Y:S02]  /*ef70*/  SHFL.IDX PT, R7, R7, R5, 0x1f ;  /* 0x00001f0507077589 */ /* 0x0002e400000e0000 */
.L_x_372:
[----:B------:R-:W-:-:S13]  /*ef80*/  ISETP.NE.AND P0, PT, R6, RZ, PT ;  /* 0x000000ff0600720c */ /* 0x000fda0003f05270 */
[----:B------:R-:W-:Y:S05]  /*ef90*/  @!P0 BRA `(.L_x_271) ;  /* 0x0000000000108947 */ /* 0x000fea0003800000 */
[----:B------:R-:W-:Y:S01]  /*efa0*/  UMOV UR4, 0xffffffff ;  /* 0xffffffff00047882 */ /* 0x000fe20000000000 */
[----:B------:R-:W-:Y:S02]  /*efb0*/  VIADD R12, R5, 0xffffffff ;  /* 0xffffffff050c7836 */ /* 0x000fe40000000000 */
[----:B------:R-:W-:Y:S05]  /*efc0*/  BRA.DIV UR4, `(.L_x_272) ;  /* 0x0000003604147947 */ /* 0x000fea000b800000 */
[----:B------:R4:W0:Y:S02]  /*efd0*/  SHFL.IDX PT, R24, R2, R12, 0x1f ;  /* 0x00001f0c02187589 */ /* 0x00082400000e0000 */
.L_x_271:
[----:B0-----:R-:W-:Y:S01]  /*efe0*/  IMAD R24, R24, R3, R8 ;  /* 0x0000000318187224 */ /* 0x001fe200078e0208 */
[-C--:B--2---:R-:W-:Y:S01]  /*eff0*/  IABS R8, R4.reuse ;  /* 0x0000000400087213 */ /* 0x084fe20000000000 */
[----:B----4-:R-:W-:Y:S02]  /*f000*/  IMAD.MOV.U32 R2, RZ, RZ, RZ ;  /* 0x000000ffff027224 */ /* 0x010fe400078e00ff */
[----:B------:R-:W-:Y:S01]  /*f010*/  IMAD.IADD R25, R0, 0x1, -R24 ;  /* 0x0000000100197824 */ /* 0x000fe200078e0a18 */
[----:B------:R-:W0:Y:S01]  /*f020*/  I2F.RP R6, R8 ;  /* 0x0000000800067306 */ /* 0x000e220000209400 */
[----:B------:R-:W-:Y:S01]  /*f030*/  IABS R0, R4 ;  /* 0x0000000400007213 */ /* 0x000fe20000000000 */
[----:B------:R-:W-:-:S04]  /*f040*/  IMAD.IADD R27, R5, 0x1, R27 ;  /* 0x00000001051b7824 */ /* 0x000fc800078e021b */
[----:B------:R-:W-:Y:S02]  /*f050*/  IMAD.MOV R0, RZ, RZ, -R0 ;  /* 0x000000ffff007224 */ /* 0x000fe400078e0a00 */
[----:B0-----:R-:W0:Y:S02]  /*f060*/  MUFU.RCP R6, R6 ;  /* 0x0000000600067308 */ /* 0x001e240000001000 */
[----:B0-----:R-:W-:-:S06]  /*f070*/  VIADD R9, R6, 0xffffffe ;  /* 0x0ffffffe06097836 */ /* 0x001fcc0000000000 */
[----:B------:R-:W0:Y:S02]  /*f080*/  F2I.FTZ.U32.TRUNC.NTZ R3, R9 ;  /* 0x0000000900037305 */ /* 0x000e24000021f000 */
[----:B0-----:R-:W-:-:S04]  /*f090*/  IMAD.MOV R11, RZ, RZ, -R3 ;  /* 0x000000ffff0b7224 */ /* 0x001fc800078e0a03 */
[----:B------:R-:W-:-:S04]  /*f0a0*/  IMAD R11, R11, R8, RZ ;  /* 0x000000080b0b7224 */ /* 0x000fc800078e02ff */
[----:B------:R-:W-:Y:S01]  /*f0b0*/  IMAD.HI.U32 R2, R3, R11, R2 ;  /* 0x0000000b03027227 */ /* 0x000fe200078e0002 */
[----:B------:R-:W-:-:S05]  /*f0c0*/  IABS R3, R25 ;  /* 0x0000001900037213 */ /* 0x000fca0000000000 */
[----:B------:R-:W-:-:S04]  /*f0d0*/  IMAD.HI.U32 R6, R2, R3, RZ ;  /* 0x0000000302067227 */ /* 0x000fc800078e00ff */
[----:B------:R-:W-:Y:S01]  /*f0e0*/  IMAD R3, R6, R0, R3 ;  /* 0x0000000006037224 */ /* 0x000fe200078e0203 */
[----:B---3--:R-:W-:Y:S01]  /*f0f0*/  IABS R0, R7 ;  /* 0x0000000700007213 */ /* 0x008fe20000000000 */
[----:B------:R-:W-:-:S03]  /*f100*/  IMAD.MOV.U32 R2, RZ, RZ, RZ ;  /* 0x000000ffff027224 */ /* 0x000fc600078e00ff */
[----:B------:R-:W-:-:S13]  /*f110*/  ISETP.GT.U32.AND P1, PT, R8, R3, PT ;  /* 0x000000030800720c */ /* 0x000fda0003f24070 */
[-C--:B------:R-:W-:Y:S01]  /*f120*/  @!P1 IADD3 R3, R3, -R8.reuse, RZ ;  /* 0x8000000803039210 */ /* 0x080fe20007ffe0ff */
[----:B------:R-:W-:Y:S01]  /*f130*/  @!P1 VIADD R6, R6, 0x1 ;  /* 0x0000000106069836 */ /* 0x000fe20000000000 */
[----:B------:R-:W-:Y:S02]  /*f140*/  ISETP.NE.AND P1, PT, R4, RZ, PT ;  /* 0x000000ff0400720c */ /* 0x000fe40003f25270 */
[----:B------:R-:W-:Y:S02]  /*f150*/  ISETP.GE.U32.AND P0, PT, R3, R8, PT ;  /* 0x000000080300720c */ /* 0x000fe40003f06070 */
[----:B------:R-:W0:Y:S11]  /*f160*/  I2F.RP R8, R0 ;  /* 0x0000000000087306 */ /* 0x000e360000209400 */
[----:B------:R-:W-:Y:S01]  /*f170*/  @P0 VIADD R6, R6, 0x1 ;  /* 0x0000000106060836 */ /* 0x000fe20000000000 */
[----:B0-----:R-:W0:Y:S02]  /*f180*/  MUFU.RCP R8, R8 ;  /* 0x0000000800087308 */ /* 0x001e240000001000 */
[----:B0-----:R-:W-:Y:S01]  /*f190*/  VIADD R9, R8, 0xffffffe ;  /* 0x0ffffffe08097836 */ /* 0x001fe20000000000 */
[----:B------:R-:W-:-:S05]  /*f1a0*/  IABS R8, R7 ;  /* 0x0000000700087213 */ /* 0x000fca0000000000 */
[----:B------:R-:W0:Y:S01]  /*f1b0*/  F2I.FTZ.U32.TRUNC.NTZ R3, R9 ;  /* 0x0000000900037305 */ /* 0x000e22000021f000 */
[----:B------:R-:W-:Y:S02]  /*f1c0*/  IMAD.MOV R8, RZ, RZ, -R8 ;  /* 0x000000ffff087224 */ /* 0x000fe400078e0a08 */
[----:B0-----:R-:W-:-:S04]  /*f1d0*/  IMAD.MOV R11, RZ, RZ, -R3 ;  /* 0x000000ffff0b7224 */ /* 0x001fc800078e0a03 */
[----:B------:R-:W-:-:S04]  /*f1e0*/  IMAD R11, R11, R0, RZ ;  /* 0x000000000b0b7224 */ /* 0x000fc800078e02ff */
[----:B------:R-:W-:Y:S01]  /*f1f0*/  IMAD.HI.U32 R2, R3, R11, R2 ;  /* 0x0000000b03027227 */ /* 0x000fe200078e0002 */
[----:B------:R-:W-:-:S04]  /*f200*/  LOP3.LUT R3, R25, R4, RZ, 0x3c, !PT ;  /* 0x0000000419037212 */ /* 0x000fc800078e3cff */
[----:B------:R-:W-:-:S13]  /*f210*/  ISETP.GE.AND P2, PT, R3, RZ, PT ;  /* 0x000000ff0300720c */ /* 0x000fda0003f46270 */
[----:B------:R-:W-:Y:S01]  /*f220*/  @!P2 IMAD.MOV R6, RZ, RZ, -R6 ;  /* 0x000000ffff06a224 */ /* 0x000fe200078e0a06 */
[----:B------:R-:W-:-:S04]  /*f230*/  @!P1 LOP3.LUT R6, RZ, R4, RZ, 0x33, !PT ;  /* 0x00000004ff069212 */ /* 0x000fc800078e33ff */
[-C--:B------:R-:W-:Y:S01]  /*f240*/  IABS R3, R6.reuse ;  /* 0x0000000600037213 */ /* 0x080fe20000000000 */
[----:B------:R-:W-:-:S04]  /*f250*/  IMAD R4, R4, R6, RZ ;  /* 0x0000000604047224 */ /* 0x000fc800078e02ff */
[----:B------:R-:W-:-:S04]  /*f260*/  IMAD.HI.U32 R2, R2, R3, RZ ;  /* 0x0000000302027227 */ /* 0x000fc800078e00ff */
[----:B------:R-:W-:Y:S02]  /*f270*/  IMAD R3, R2, R8, R3 ;  /* 0x0000000802037224 */ /* 0x000fe400078e0203 */
[----:B------:R-:W-:-:S03]  /*f280*/  IMAD.IADD R25, R25, 0x1, -R4 ;  /* 0x0000000119197824 */ /* 0x000fc600078e0a04 */
[----:B------:R-:W-:-:S13]  /*f290*/  ISETP.GT.U32.AND P1, PT, R0, R3, PT ;  /* 0x000000030000720c */ /* 0x000fda0003f24070 */
[-C--:B------:R-:W-:Y:S01]  /*f2a0*/  @!P1 IADD3 R3, R3, -R0.reuse, RZ ;  /* 0x8000000003039210 */ /* 0x080fe20007ffe0ff */
[----:B------:R-:W-:Y:S01]  /*f2b0*/  @!P1 VIADD R2, R2, 0x1 ;  /* 0x0000000102029836 */ /* 0x000fe20000000000 */
[----:B------:R-:W-:Y:S02]  /*f2c0*/  ISETP.NE.AND P1, PT, R7, RZ, PT ;  /* 0x000000ff0700720c */ /* 0x000fe40003f25270 */
[----:B------:R-:W-:Y:S02]  /*f2d0*/  ISETP.GE.U32.AND P0, PT, R3, R0, PT ;  /* 0x000000000300720c */ /* 0x000fe40003f06070 */
[----:B------:R-:W-:-:S04]  /*f2e0*/  LOP3.LUT R0, R6, R7, RZ, 0x3c, !PT ;  /* 0x0000000706007212 */ /* 0x000fc800078e3cff */
[----:B------:R-:W-:-:S07]  /*f2f0*/  ISETP.GE.AND P2, PT, R0, RZ, PT ;  /* 0x000000ff0000720c */ /* 0x000fce0003f46270 */
[----:B------:R-:W-:-:S06]  /*f300*/  @P0 VIADD R2, R2, 0x1 ;  /* 0x0000000102020836 */ /* 0x000fcc0000000000 */
[----:B------:R-:W-:Y:S01]  /*f310*/  @!P2 IMAD.MOV R2, RZ, RZ, -R2 ;  /* 0x000000ffff02a224 */ /* 0x000fe200078e0a02 */
[----:B------:R-:W-:-:S05]  /*f320*/  @!P1 LOP3.LUT R2, RZ, R7, RZ, 0x33, !PT ;  /* 0x00000007ff029212 */ /* 0x000fca00078e33ff */
[----:B------:R-:W-:-:S04]  /*f330*/  IMAD.MOV R0, RZ, RZ, -R2 ;  /* 0x000000ffff007224 */ /* 0x000fc800078e0a02 */
[C---:B------:R-:W-:Y:S02]  /*f340*/  IMAD R6, R7.reuse, R0, R6 ;  /* 0x0000000007067224 */ /* 0x040fe400078e0206 */
[----:B------:R-:W-:-:S05]  /*f350*/  IMAD R7, R7, 0x1000000, R2 ;  /* 0x0100000007077824 */ /* 0x000fca00078e0202 */
[----:B------:R-:W-:Y:S01]  /*f360*/  LEA R26, R6, R7, 0x10 ;  /* 0x00000007061a7211 */ /* 0x000fe200078e80ff */
[----:B------:R-:W-:Y:S06]  /*f370*/  BRA `(.L_x_273) ;  /* 0x00000000001c7947 */ /* 0x000fec0003800000 */
.L_x_267:
[----:B------:R-:W-:Y:S01]  /*f380*/  UMOV UR4, URZ ;  /* 0x0000003f00047c82 */ /* 0x000fe20008000000 */
[----:B------:R-:W-:Y:S01]  /*f390*/  UMOV UR5, URZ ;  /* 0x0000003f00057c82 */ /* 0x000fe20008000000 */
[----:B------:R-:W-:Y:S01]  /*f3a0*/  ULDC UR6, c[0x0][0xc3c] ;  /* 0x00030f0000067ab9 */ /* 0x000fe20000000800 */
[----:B------:R-:W-:Y:S02]  /*f3b0*/  IMAD.MOV.U32 R24, RZ, RZ, R0 ;  /* 0x000000ffff187224 */ /* 0x000fe400078e0000 */
[----:B------:R-:W-:Y:S02]  /*f3c0*/  IMAD.U32 R25, RZ, RZ, UR4 ;  /* 0x00000004ff197e24 */ /* 0x000fe4000f8e00ff */
[----:B------:R-:W-:Y:S02]  /*f3d0*/  IMAD.U32 R26, RZ, RZ, UR5 ;  /* 0x00000005ff1a7e24 */ /* 0x000fe4000f8e00ff */
[----:B------:R-:W-:-:S07]  /*f3e0*/  IMAD.U32 R27, RZ, RZ, UR6 ;  /* 0x00000006ff1b7e24 */ /* 0x000fce000f8e00ff */
.L_x_273:
[----:B------:R-:W0:Y:S01]  /*f3f0*/  S2R R0, SR_TID.X ;  /* 0x0000000000007919 */ /* 0x000e220000002100 */
[----:B------:R-:W-:Y:S05]  /*f400*/  WARPSYNC.ALL ;  /* 0x0000000000007948 */ /* 0x000fea0003800000 */
[----:B------:R-:W-:Y:S01]  /*f410*/  BAR.SYNC.DEFER_BLOCKING 0x4, 0x200 ;  /* 0x0108000000007b1d */ /* 0x000fe20000010000 */
[----:B0-----:R-:W-:-:S04]  /*f420*/  LOP3.LUT R0, R0, 0x1f, RZ, 0xc0, !PT ;  /* 0x0000001f00007812 */ /* 0x001fc800078ec0ff */
[----:B------:R-:W-:-:S13]  /*f430*/  ISETP.NE.AND P0, PT, R0, RZ, PT ;  /* 0x000000ff0000720c */ /* 0x000fda0003f05270 */
[----:B------:R-:W0:Y:S01]  /*f440*/  @!P0 S2R R3, SR_CgaCtaId ;  /* 0x0000000000038919 */ /* 0x000e220000008800 */
[----:B------:R-:W-:-:S04]  /*f450*/  @!P0 MOV R0, 0x400 ;  /* 0x0000040000008802 */ /* 0x000fc80000000f00 */
[----:B0-----:R-:W-:-:S05]  /*f460*/  @!P0 LEA R17, R3, R0, 0x18 ;  /* 0x0000000003118211 */ /* 0x001fca00078ec0ff */
[----:B------:R2:W-:Y:S01]  /*f470*/  @!P0 STS.128 [R17+0x2d8d0], R24 ;  /* 0x02d8d01811008388 */ /* 0x0005e20000000c00 */
[----:B------:R-:W-:Y:S06]  /*f480*/  BAR.ARV 0x5, 0x200 ;  /* 0x0148000000007b1d */ /* 0x000fec0000002000 */
.L_x_264:
[----:B------:R-:W-:Y:S02]  /*f490*/  ULDC UR4, c[0x0][0xc3c] ;  /* 0x00030f0000047ab9 */ /* 0x000fe40000000800 */
[----:B-1----:R-:W-:-:S13]  /*f4a0*/  ISETP.GE.AND P0, PT, R27, UR4, PT ;  /* 0x000000041b007c0c */ /* 0x002fda000bf06270 */
[----:B------:R-:W-:Y:S05]  /*f4b0*/  @!P0 BRA `(.L_x_274) ;  /* 0xffffffb400f48947 */ /* 0x000fea000383ffff */
[----:B------:R-:W-:Y:S05]  /*f4c0*/  BSYNC B8 ;  /* 0x0000000000087941 */ /* 0x000fea0003800000 */
.L_x_213:
[----:B0-----:R-:W3:Y:S01]  /*f4d0*/  LDL.LU R0, [R1+0x3c] ;  /* 0x00003c0001007983 */ /* 0x001ee20000300800 */
[----:B------:R-:W-:Y:S01]  /*f4e0*/  BSSY B0, `(.L_x_275) ;  /* 0x000000b000007945 */ /* 0x000fe20003800000 */
[----:B------:R-:W0:Y:S01]  /*f4f0*/  S2R R5, SR_CgaCtaId ;  /* 0x0000000000057919 */ /* 0x000e220000008800 */
[----:B---3--:R-:W-:-:S05]  /*f500*/  VIADD R0, R0, 0x1 ;  /* 0x0000000100007836 */ /* 0x008fca0000000000 */
[----:B------:R-:W-:-:S04]  /*f510*/  LEA.HI R2, R0, R0, RZ, 0x1 ;  /* 0x0000000000027211 */ /* 0x000fc800078f08ff */
[----:B------:R-:W-:Y:S02]  /*f520*/  LOP3.LUT R3, R2, 0xfffffffe, RZ, 0xc0, !PT ;  /* 0xfffffffe02037812 */ /* 0x000fe400078ec0ff */
[----:B------:R-:W-:-:S03]  /*f530*/  MOV R2, 0x400 ;  /* 0x0000040000027802 */ /* 0x000fc60000000f00 */
[----:B------:R-:W-:Y:S01]  /*f540*/  IMAD.IADD R0, R0, 0x1, -R3 ;  /* 0x0000000100007824 */ /* 0x000fe200078e0a03 */
[----:B0-----:R-:W-:-:S04]  /*f550*/  LEA R5, R5, R2, 0x18 ;  /* 0x0000000205057211 */ /* 0x001fc800078ec0ff */
[----:B------:R-:W-:-:S04]  /*f560*/  SHF.L.U32 R0, R0, 0x1f, RZ ;  /* 0x0000001f00007819 */ /* 0x000fc800000006ff */
[----:B------:R-:W0:Y:S02]  /*f570*/  SYNCS.PHASECHK.TRANS64.TRYWAIT P0, [R5+URZ+0x2d820], R0 ;  /* 0x02d82000050075a7 */ /* 0x000e24000800017f */
[----:B0-----:R-:W-:Y:S05]  /*f580*/  @!P0 BRA `(.L_x_276) ;  /* 0x0000002c00cc8947 */ /* 0x001fea0003800000 */
.L_x_375:
[----:B------:R-:W-:Y:S05]  /*f590*/  BSYNC B0 ;  /* 0x0000000000007941 */ /* 0x000fea0003800000 */
.L_x_275:
[----:B------:R-:W-:-:S03]  /*f5a0*/  UMOV UR4, 0xffffffff ;  /* 0xffffffff00047882 */ /* 0x000fc60000000000 */
[----:B------:R-:W-:Y:S05]  /*f5b0*/  BRA.DIV UR4, `(.L_x_277) ;  /* 0x0000002e04d47947 */ /* 0x000fea000b800000 */
[----:B0-----:R-:W0:Y:S02]  /*f5c0*/  S2R R0, SR_TID.X ;  /* 0x0000000000007919 */ /* 0x001e240000002100 */
[----:B0-----:R-:W-:-:S04]  /*f5d0*/  SHF.R.U32.HI R0, RZ, 0x5, R0 ;  /* 0x00000005ff007819 */ /* 0x001fc80000011600 */
[----:B------:R-:W-:-:S05]  /*f5e0*/  LOP3.LUT R0, R0, 0x3, RZ, 0xc0, !PT ;  /* 0x0000000300007812 */ /* 0x000fca00078ec0ff */
[----:B------:R0:W1:Y:S02]  /*f5f0*/  SHFL.IDX PT, R14, R0, RZ, 0x1f ;  /* 0x00001fff000e7589 */ /* 0x00006400000e0000 */
.L_x_378:
[----:B-1----:R-:W-:Y:S01]  /*f600*/  ISETP.NE.AND P0, PT, R14, RZ, PT ;  /* 0x000000ff0e00720c */ /* 0x002fe20003f05270 */
[----:B------:R-:W-:-:S12]  /*f610*/  BSSY B0, `(.L_x_278) ;  /* 0x0000024000007945 */ /* 0x000fd80003800000 */
[----:B------:R-:W-:Y:S05]  /*f620*/  @P0 BRA `(.L_x_279) ;  /* 0x0000000000880947 */ /* 0x000fea0003800000 */
[----:B------:R-:W-:-:S03]  /*f630*/  UMOV UR4, 0xffffffff ;  /* 0xffffffff00047882 */ /* 0x000fc60000000000 */
[----:B------:R-:W-:Y:S05]  /*f640*/  BRA.DIV UR4, `(.L_x_280) ;  /* 0x0000002e04e47947 */ /* 0x000fea000b800000 */
[----:B------:R-:W-:-:S13]  /*f650*/  ELECT P6, URZ, PT ;  /* 0x00000000003f782f */ /* 0x000fda00038c0000 */
.L_x_381:
[----:B------:R-:W-:Y:S05]  /*f660*/  @!P6 BRA `(.L_x_279) ;  /* 0x000000000078e947 */ /* 0x000fea0003800000 */
[----:B0-----:R-:W3:Y:S02]  /*f670*/  LDL.LU R0, [R1+0x20] ;  /* 0x0000200001007983 */ /* 0x001ee40000300800 */
[----:B---3--:R-:W-:-:S04]  /*f680*/  LOP3.LUT R0, R0, 0x2, RZ, 0xfc, !PT ;  /* 0x0000000200007812 */ /* 0x008fc800078efcff */
[----:B------:R-:W-:-:S13]  /*f690*/  ISETP.NE.AND P0, PT, R0, 0x3, PT ;  /* 0x000000030000780c */ /* 0x000fda0003f05270 */
[----:B------:R-:W-:Y:S05]  /*f6a0*/  @!P0 BRA `(.L_x_281) ;  /* 0x0000000000048947 */ /* 0x000fea0003800000 */
[----:B------:R-:W-:Y:S01]  /*f6b0*/  BPT.TRAP 0x1 ;  /* 0x000000040000795c */ /* 0x000fe20000300000 */
.L_x_281:
[C---:B------:R-:W-:Y:S01]  /*f6c0*/  IMAD R3, R22.reuse, 0x8, R5 ;  /* 0x0000000816037824 */ /* 0x040fe200078e0205 */
[----:B------:R-:W-:Y:S02]  /*f6d0*/  SHF.L.U32 R2, R29, 0x1f, RZ ;  /* 0x0000001f1d027819 */ /* 0x000fe400000006ff */
[----:B------:R-:W-:Y:S02]  /*f6e0*/  IADD3 R22, R22, 0x1, RZ ;  /* 0x0000000116167810 */ /* 0x000fe40007ffe0ff */
[----:B------:R-:W0:Y:S02]  /*f6f0*/  SYNCS.PHASECHK.TRANS64.TRYWAIT P1, [R3+URZ+0x2d840], R2 ;  /* 0x02d84002030075a7 */ /* 0x000e24000802017f */
[----:B------:R-:W-:-:S04]  /*f700*/  ISETP.NE.AND P2, PT, R22, 0x2, PT ;  /* 0x000000021600780c */ /* 0x000fc80003f45270 */
[----:B------:R-:W-:Y:S01]  /*f710*/  SEL R0, RZ, 0x1, P2 ;  /* 0x00000001ff007807 */ /* 0x000fe20001000000 */
[----:B0-----:R-:W-:Y:S08]  /*f720*/  @!P1 BRA `(.L_x_282) ;  /* 0x0000002c00cc9947 */ /* 0x001ff00003800000 */
.L_x_382:
[----:B------:R-:W-:Y:S02]  /*f730*/  SEL R22, R22, RZ, P2 ;  /* 0x000000ff16167207 */ /* 0x000fe40001000000 */
[----:B------:R-:W-:Y:S01]  /*f740*/  LOP3.LUT R0, R29, R0, RZ, 0x3c, !PT ;  /* 0x000000001d007212 */ /* 0x000fe200078e3cff */
[----:B------:R-:W-:Y:S06]  /*f750*/  @!P0 BRA `(.L_x_283) ;  /* 0x0000000000048947 */ /* 0x000fec0003800000 */
[----:B------:R-:W-:Y:S01]  /*f760*/  BPT.TRAP 0x1 ;  /* 0x000000040000795c */ /* 0x000fe20000300000 */
.L_x_283:
[----:B------:R-:W-:Y:S01]  /*f770*/  IMAD R5, R22, 0x8, R5 ;  /* 0x0000000816057824 */ /* 0x000fe200078e0205 */
[----:B------:R-:W-:-:S04]  /*f780*/  SHF.L.U32 R0, R0, 0x1f, RZ ;  /* 0x0000001f00007819 */ /* 0x000fc800000006ff */
[----:B------:R-:W1:Y:S02]  /*f790*/  SYNCS.PHASECHK.TRANS64.TRYWAIT P1, [R5+URZ+0x2d840], R0 ;  /* 0x02d84000050075a7 */ /* 0x000e64000802017f */
[----:B-1----:R-:W-:Y:S05]  /*f7a0*/  @!P1 BRA `(.L_x_284) ;  /* 0x0000002c00c09947 */ /* 0x002fea0003800000 */
.L_x_383:
[----:B------:R-:W-:Y:S05]  /*f7b0*/  @!P0 BRA `(.L_x_285) ;  /* 0x0000000000048947 */ /* 0x000fea0003800000 */
[----:B------:R-:W-:Y:S01]  /*f7c0*/  BPT.TRAP 0x1 ;  /* 0x000000040000795c */ /* 0x000fe20000300000 */
.L_x_285:
[----:B------:R-:W3:Y:S02]  /*f7d0*/  SYNCS.PHASECHK.TRANS64.TRYWAIT P1, [R3+URZ+0x2d860], R2 ;  /* 0x02d86002030075a7 */ /* 0x000ee4000802017f */
[----:B---3--:R-:W-:Y:S05]  /*f7e0*/  @!P1 BRA `(.L_x_286) ;  /* 0x0000002c00c49947 */ /* 0x008fea0003800000 */
.L_x_384:
[----:B------:R-:W-:Y:S05]  /*f7f0*/  @!P0 BRA `(.L_x_287) ;  /* 0x0000000000048947 */ /* 0x000fea0003800000 */
[----:B------:R-:W-:Y:S01]  /*f800*/  BPT.TRAP 0x1 ;  /* 0x000000040000795c */ /* 0x000fe20000300000 */
.L_x_287:
[----:B----4-:R4:W0:Y:S02]  /*f810*/  SYNCS.PHASECHK.TRANS64.TRYWAIT P0, [R5+URZ+0x2d860], R0 ;  /* 0x02d86000050075a7 */ /* 0x010824000800017f */
[----:B0-----:R-:W-:Y:S05]  /*f820*/  @!P0 NANOSLEEP.SYNCS 0x989680 ;  /* 0x009896800000895d */ /* 0x001fea0003900000 */
[----:B------:R-:W0:Y:S02]  /*f830*/  @!P0 SYNCS.PHASECHK.TRANS64 P0, [R5+URZ+0x2d860], R0 ;  /* 0x02d86000050085a7 */ /* 0x000e24000800007f */
[----:B0-----:R-:W-:Y:S05]  /*f840*/  @!P0 BRA `(.L_x_287) ;  /* 0xfffffffc00f08947 */ /* 0x001fea000383ffff */
.L_x_279:
[----:B------:R-:W-:Y:S05]  /*f850*/  BSYNC B0 ;  /* 0x0000000000007941 */ /* 0x000fea0003800000 */
.L_x_278:
[----:B------:R-:W-:Y:S05]  /*f860*/  EXIT ;  /* 0x000000000000794d */ /* 0x000fea0003800000 */
.L_x_168:
[----:B0-----:R-:W-:-:S04]  /*f870*/  IMAD.U32 R3, RZ, RZ, UR41 ;  /* 0x00000029ff037e24 */ /* 0x001fc8000f8e00ff */
[----:B------:R0:W1:Y:S03]  /*f880*/  SYNCS.PHASECHK.TRANS64.TRYWAIT P1, [R3+URZ+0x2d800], R0 ;  /* 0x02d80000030075a7 */ /* 0x000066000802017f */
[----:B-1----:R-:W-:Y:S05]  /*f890*/  @!P1 NANOSLEEP.SYNCS 0x989680 ;  /* 0x009896800000995d */ /* 0x002fea0003900000 */
[----:B------:R-:W1:Y:S02]  /*f8a0*/  @!P1 SYNCS.PHASECHK.TRANS64 P1, [R3+URZ+0x2d800], R0 ;  /* 0x02d80000030095a7 */ /* 0x000e64000802007f */
[----:B-1----:R-:W-:Y:S05]  /*f8b0*/  @!P1 BRA `(.L_x_168) ;  /* 0xfffffffc00ec9947 */ /* 0x002fea000383ffff */
[----:B------:R-:W-:Y:S05]  /*f8c0*/  BRA `(.L_x_288) ;  /* 0xffffff2000347947 */ /* 0x000fea000383ffff */
.L_x_172:
[----:B-1----:R1:W2:Y:S02]  /*f8d0*/  SYNCS.PHASECHK.TRANS64.TRYWAIT P1, [R0+URZ+0x2d830], R3 ;  /* 0x02d83003000075a7 */ /* 0x0022a4000802017f */
[----:B--2---:R-:W-:Y:S05]  /*f8e0*/  @!P1 NANOSLEEP.SYNCS 0x989680 ;  /* 0x009896800000995d */ /* 0x004fea0003900000 */
[----:B------:R-:W2:Y:S02]  /*f8f0*/  @!P1 SYNCS.PHASECHK.TRANS64 P1, [R0+URZ+0x2d830], R3 ;  /* 0x02d83003000095a7 */ /* 0x000ea4000802007f */
[----:B--2---:R-:W-:Y:S05]  /*f900*/  @!P1 BRA `(.L_x_172) ;  /* 0xfffffffc00f09947 */ /* 0x004fea000383ffff */
[----:B------:R-:W-:Y:S05]  /*f910*/  BRA `(.L_x_171) ;  /* 0xffffff2000507947 */ /* 0x000fea000383ffff */
.L_x_178:
[----:B-1----:R-:W-:-:S04]  /*f920*/  IMAD.U32 R9, RZ, RZ, UR6 ;  /* 0x00000006ff097e24 */ /* 0x002fc8000f8e00ff */
[----:B------:R1:W2:Y:S03]  /*f930*/  SYNCS.PHASECHK.TRANS64.TRYWAIT P1, [R9+URZ+0x2d830], R8 ;  /* 0x02d83008090075a7 */ /* 0x0002a6000802017f */
[----:B--2---:R-:W-:Y:S05]  /*f940*/  @!P1 NANOSLEEP.SYNCS 0x989680 ;  /* 0x009896800000995d */ /* 0x004fea0003900000 */
[----:B------:R-:W2:Y:S02]  /*f950*/  @!P1 SYNCS.PHASECHK.TRANS64 P1, [R9+URZ+0x2d830], R8 ;  /* 0x02d83008090095a7 */ /* 0x000ea4000802007f */
[----:B--2---:R-:W-:Y:S05]  /*f960*/  @!P1 BRA `(.L_x_178) ;  /* 0xfffffffc00ec9947 */ /* 0x004fea000383ffff */
[----:B------:R-:W-:Y:S05]  /*f970*/  BRA `(.L_x_175) ;  /* 0xffffff4c00107947 */ /* 0x000fea000383ffff */
.L_x_182:
[----:B-1----:R-:W-:-:S04]  /*f980*/  IMAD.U32 R8, RZ, RZ, UR6 ;  /* 0x00000006ff087e24 */ /* 0x002fc8000f8e00ff */
[----:B------:R1:W2:Y:S03]  /*f990*/  SYNCS.PHASECHK.TRANS64.TRYWAIT P1, [R8+URZ+0x2d850], R7 ;  /* 0x02d85007080075a7 */ /* 0x0002a6000802017f */
[----:B--2---:R-:W-:Y:S05]  /*f9a0*/  @!P1 NANOSLEEP.SYNCS 0x989680 ;  /* 0x009896800000995d */ /* 0x004fea0003900000 */
[----:B------:R-:W2:Y:S02]  /*f9b0*/  @!P1 SYNCS.PHASECHK.TRANS64 P1, [R8+URZ+0x2d850], R7 ;  /* 0x02d85007080095a7 */ /* 0x000ea4000802007f */
[----:B--2---:R-:W-:Y:S05]  /*f9c0*/  @!P1 BRA `(.L_x_182) ;  /* 0xfffffffc00ec9947 */ /* 0x004fea000383ffff */
[----:B------:R-:W-:Y:S05]  /*f9d0*/  BRA `(.L_x_179) ;  /* 0xffffff4c00c07947 */ /* 0x000fea000383ffff */
.L_x_189:
[----:B-1----:R-:W-:-:S04]  /*f9e0*/  IMAD.U32 R3, RZ, RZ, UR4 ;  /* 0x00000004ff037e24 */ /* 0x002fc8000f8e00ff */
[----:B------:R1:W3:Y:S03]  /*f9f0*/  SYNCS.PHASECHK.TRANS64.TRYWAIT P1, [R3+URZ+0x2d850], R0 ;  /* 0x02d85000030075a7 */ /* 0x0002e6000802017f */
[----:B---3--:R-:W-:Y:S05]  /*fa00*/  @!P1 NANOSLEEP.SYNCS 0x989680 ;  /* 0x009896800000995d */ /* 0x008fea0003900000 */
[----:B------:R-:W3:Y:S02]  /*fa10*/  @!P1 SYNCS.PHASECHK.TRANS64 P1, [R3+URZ+0x2d850], R0 ;  /* 0x02d85000030095a7 */ /* 0x000ee4000802007f */
[----:B---3--:R-:W-:Y:S05]  /*fa20*/  @!P1 BRA `(.L_x_189) ;  /* 0xfffffffc00ec9947 */ /* 0x008fea000383ffff */
[----:B------:R-:W-:Y:S05]  /*fa30*/  BRA `(.L_x_188) ;  /* 0xffffff7000f07947 */ /* 0x000fea000383ffff */
.L_x_227:
[----:B------:R-:W0:Y:S01]  /*fa40*/  S2R R20, SR_TID.X ;  /* 0x0000000000147919 */ /* 0x000e220000002100 */
[----:B------:R-:W-:Y:S01]  /*fa50*/  BSSY B0, `(.L_x_289) ;  /* 0x000000a000007945 */ /* 0x000fe20003800000 */
[----:B------:R-:W-:Y:S01]  /*fa60*/  IMAD.MOV.U32 R12, RZ, RZ, RZ ;  /* 0x000000ffff0c7224 */ /* 0x000fe200078e00ff */
[----:B------:R-:W-:Y:S01]  /*fa70*/  MOV R11, 0x1f ;  /* 0x0000001f000b7802 */ /* 0x000fe20000000f00 */
[----:B------:R-:W-:Y:S01]  /*fa80*/  IMAD.MOV.U32 R15, RZ, RZ, -0x1 ;  /* 0xffffffffff0f7424 */ /* 0x000fe200078e00ff */
[----:B0-----:R-:W-:-:S04]  /*fa90*/  SHF.R.U32.HI R5, RZ, 0x5, R20 ;  /* 0x00000005ff057819 */ /* 0x001fc80000011614 */
[----:B------:R-:W-:-:S05]  /*faa0*/  LOP3.LUT R5, R5, 0x3, RZ, 0xc0, !PT ;  /* 0x0000000305057812 */ /* 0x000fca00078ec0ff */
[----:B------:R-:W-:-:S07]  /*fab0*/  IMAD.MOV.U32 R13, RZ, RZ, R5 ;  /* 0x000000ffff0d7224 */ /* 0x000fce00078e0005 */
[----:B-----5:R-:W-:Y:S05]  /*fac0*/  WARPSYNC.COLLECTIVE R15, `(.L_x_290) ;  /* 0x000000000f087348 */ /* 0x020fea0003c00000 */
[----:B------:R0:W1:Y:S02]  /*fad0*/  SHFL.IDX P6, R14, R13, R12, R11 ;  /* 0x0000000c0d0e7389 */ /* 0x00006400000c000b */
[----:B01---5:R-:W-:Y:S01]  /*fae0*/  ENDCOLLECTIVE ;  /* 0x000000000000791b */ /* 0x023fe20003800000 */
.L_x_290:
[----:B------:R-:W-:Y:S05]  /*faf0*/  BSYNC B0 ;  /* 0x0000000000007941 */ /* 0x000fea0003800000 */
.L_x_289:
[----:B------:R-:W-:Y:S05]  /*fb00*/  BRA `(.L_x_291) ;  /* 0xffffffc000747947 */ /* 0x000fea000383ffff */
.L_x_230:
[----:B0-----:R0:W1:Y:S02]  /*fb10*/  SYNCS.PHASECHK.TRANS64.TRYWAIT P0, [R2+URZ+0x2d840], R3 ;  /* 0x02d84003020075a7 */ /* 0x001064000800017f */
[----:B-1----:R-:W-:Y:S05]  /*fb20*/  @!P0 NANOSLEEP.SYNCS 0x989680 ;  /* 0x009896800000895d */ /* 0x002fea0003900000 */
[----:B------:R-:W1:Y:S02]  /*fb30*/  @!P0 SYNCS.PHASECHK.TRANS64 P0, [R2+URZ+0x2d840], R3 ;  /* 0x02d84003020085a7 */ /* 0x000e64000800007f */
[----:B-1----:R-:W-:Y:S05]  /*fb40*/  @!P0 BRA `(.L_x_230) ;  /* 0xfffffffc00f08947 */ /* 0x002fea000383ffff */
[----:B------:R-:W-:Y:S05]  /*fb50*/  BRA `(.L_x_292) ;  /* 0xffffffc000c87947 */ /* 0x000fea000383ffff */
.L_x_231:
[----:B------:R-:W-:Y:S01]  /*fb60*/  BSSY B0, `(.L_x_293) ;  /* 0x0000008000007945 */ /* 0x000fe20003800000 */
[----:B------:R-:W-:Y:S02]  /*fb70*/  IMAD.MOV.U32 R13, RZ, RZ, R6 ;  /* 0x000000ffff0d7224 */ /* 0x000fe400078e0006 */
[----:B------:R-:W-:Y:S02]  /*fb80*/  IMAD.MOV.U32 R12, RZ, RZ, RZ ;  /* 0x000000ffff0c7224 */ /* 0x000fe400078e00ff */
[----:B------:R-:W-:Y:S02]  /*fb90*/  IMAD.MOV.U32 R11, RZ, RZ, 0x1c1f ;  /* 0x00001c1fff0b7424 */ /* 0x000fe400078e00ff */
[----:B------:R-:W-:-:S07]  /*fba0*/  IMAD.MOV.U32 R15, RZ, RZ, -0x1 ;  /* 0xffffffffff0f7424 */ /* 0x000fce00078e00ff */
[----:B------:R-:W-:Y:S05]  /*fbb0*/  WARPSYNC.COLLECTIVE R15, `(.L_x_294) ;  /* 0x000000000f087348 */ /* 0x000fea0003c00000 */
[----:B------:R0:W1:Y:S02]  /*fbc0*/  SHFL.IDX P6, R14, R13, R12, R11 ;  /* 0x0000000c0d0e7389 */ /* 0x00006400000c000b */
[----:B01----:R-:W-:Y:S01]  /*fbd0*/  ENDCOLLECTIVE ;  /* 0x000000000000791b */ /* 0x003fe20003800000 */
.L_x_294:
[----:B------:R-:W-:Y:S05]  /*fbe0*/  BSYNC B0 ;  /* 0x0000000000007941 */ /* 0x000fea0003800000 */
.L_x_293:
[----:B------:R-:W-:Y:S01]  /*fbf0*/  IMAD.MOV.U32 R13, RZ, RZ, R0 ;  /* 0x000000ffff0d7224 */ /* 0x000fe200078e0000 */
[----:B------:R-:W-:Y:S01]  /*fc00*/  MOV R12, RZ ;  /* 0x000000ff000c7202 */ /* 0x000fe20000000f00 */
[----:B------:R-:W-:Y:S02]  /*fc10*/  IMAD.MOV.U32 R11, RZ, RZ, 0x1c1f ;  /* 0x00001c1fff0b7424 */ /* 0x000fe400078e00ff */
[----:B------:R-:W-:Y:S02]  /*fc20*/  IMAD.MOV.U32 R15, RZ, RZ, -0x1 ;  /* 0xffffffffff0f7424 */ /* 0x000fe400078e00ff */
[----:B------:R-:W-:Y:S02]  /*fc30*/  IMAD.MOV.U32 R4, RZ, RZ, R14 ;  /* 0x000000ffff047224 */ /* 0x000fe400078e000e */
[----:B------:R-:W-:-:S07]  /*fc40*/  @P0 IMAD R8, R7, 0x2, R17 ;  /* 0x0000000207080824 */ /* 0x000fce00078e0211 */
[----:B------:R-:W-:Y:S05]  /*fc50*/  WARPSYNC.COLLECTIVE R15, `(.L_x_295) ;  /* 0x000000000f087348 */ /* 0x000fea0003c00000 */
[----:B------:R0:W1:Y:S02]  /*fc60*/  SHFL.IDX P6, R14, R13, R12, R11 ;  /* 0x0000000c0d0e7389 */ /* 0x00006400000c000b */
[----:B01----:R-:W-:Y:S01]  /*fc70*/  ENDCOLLECTIVE ;  /* 0x000000000000791b */ /* 0x003fe20003800000 */
.L_x_295:
[----:B------:R-:W-:Y:S01]  /*fc80*/  IMAD.MOV.U32 R13, RZ, RZ, R6 ;  /* 0x000000ffff0d7224 */ /* 0x000fe200078e0006 */
[----:B------:R-:W-:Y:S01]  /*fc90*/  MOV R12, 0x1 ;  /* 0x00000001000c7802 */ /* 0x000fe20000000f00 */
[----:B------:R-:W-:-:S07]  /*fca0*/  IMAD.MOV.U32 R5, RZ, RZ, R14 ;  /* 0x000000ffff057224 */ /* 0x000fce00078e000e */
[----:B------:R-:W-:Y:S05]  /*fcb0*/  WARPSYNC.COLLECTIVE R15, `(.L_x_296) ;  /* 0x000000000f087348 */ /* 0x000fea0003c00000 */
[----:B------:R0:W1:Y:S02]  /*fcc0*/  SHFL.IDX P6, R14, R13, R12, R11 ;  /* 0x0000000c0d0e7389 */ /* 0x00006400000c000b */
[----:B01----:R-:W-:Y:S01]  /*fcd0*/  ENDCOLLECTIVE ;  /* 0x000000000000791b */ /* 0x003fe20003800000 */
.L_x_296:
[----:B------:R-:W-:-:S05]  /*fce0*/  @P0 LEA R5, P1, R9, R5, 0x1 ;  /* 0x0000000509050211 */ /* 0x000fca00078208ff */
[----:B------:R-:W-:Y:S01]  /*fcf0*/  @P0 IMAD.X R4, RZ, RZ, R4, P1 ;  /* 0x000000ffff040224 */ /* 0x000fe200008e0604 */
[----:B------:R-:W-:-:S04]  /*fd00*/  ISETP.GE.AND P1, PT, R3, 0x21, PT ;  /* 0x000000210300780c */ /* 0x000fc80003f26270 */
[----:B------:R-:W-:Y:S01]  /*fd10*/  @P0 LOP3.LUT R5, R5, R4, RZ, 0x3c, !PT ;  /* 0x0000000405050212 */ /* 0x000fe200078e3cff */
[----:B------:R-:W-:-:S03]  /*fd20*/  IMAD.MOV.U32 R13, RZ, RZ, R0 ;  /* 0x000000ffff0d7224 */ /* 0x000fc600078e0000 */
[----:B------:R-:W-:-:S04]  /*fd30*/  @P0 LOP3.LUT R4, R5, R4, RZ, 0x3c, !PT ;  /* 0x0000000405040212 */ /* 0x000fc800078e3cff */
[----:B------:R-:W-:-:S05]  /*fd40*/  @P0 LOP3.LUT R5, R5, R4, RZ, 0x3c, !PT ;  /* 0x0000000405050212 */ /* 0x000fca00078e3cff */
[----:B------:R-:W-:Y:S01]  /*fd50*/  @!PT LDS RZ, [RZ] ;  /* 0x00000000fffff984 */ /* 0x000fe20000000800 */
[----:B------:R-:W-:Y:S01]  /*fd60*/  @!PT LDS RZ, [RZ] ;  /* 0x00000000fffff984 */ /* 0x000fe20000000800 */
[----:B------:R-:W-:Y:S01]  /*fd70*/  @!PT LDS RZ, [RZ] ;  /* 0x00000000fffff984 */ /* 0x000fe20000000800 */
[----:B------:R-:W-:Y:S04]  /*fd80*/  @P0 LDGSTS.E.BYPASS.LTC128B.128 [R8+0x15400], desc[UR36][R4.64], !P4 ;  /* 0x1540000004080fae */ /* 0x000fe8000e101d64 */
[----:B------:R-:W-:Y:S04]  /*fd90*/  @P0 LDGSTS.E.BYPASS.LTC128B.128 [R8+0x17400], desc[UR36][R4.64+0x40], !P3 ;  /* 0x1740004004080fae */ /* 0x000fe8000d901d64 */
[----:B------:R0:W-:Y:S02]  /*fda0*/  @P0 LDGSTS.E.BYPASS.LTC128B.128 [R8+0x19400], desc[UR36][R4.64+0x80], !P2 ;  /* 0x1940008004080fae */ /* 0x0001e4000d101d64 */
[----:B0-----:R-:W-:-:S07]  /*fdb0*/  IMAD.MOV.U32 R4, RZ, RZ, R14 ;  /* 0x000000ffff047224 */ /* 0x001fce00078e000e */
[----:B------:R-:W-:Y:S05]  /*fdc0*/  WARPSYNC.COLLECTIVE R15, `(.L_x_297) ;  /* 0x000000000f087348 */ /* 0x000fea0003c00000 */
[----:B------:R0:W1:Y:S02]  /*fdd0*/  SHFL.IDX P6, R14, R13, R12, R11 ;  /* 0x0000000c0d0e7389 */ /* 0x00006400000c000b */
[----:B01----:R-:W-:Y:S01]  /*fde0*/  ENDCOLLECTIVE ;  /* 0x000000000000791b */ /* 0x003fe20003800000 */
.L_x_297:
[----:B------:R-:W-:Y:S02]  /*fdf0*/  @P1 IMAD R8, R7, 0x2, R17 ;  /* 0x0000000207081824 */ /* 0x000fe400078e0211 */
[----:B------:R-:W-:Y:S01]  /*fe00*/  IMAD.MOV.U32 R13, RZ, RZ, R6 ;  /* 0x000000ffff0d7224 */ /* 0x000fe200078e0006 */
[----:B------:R-:W-:Y:S01]  /*fe10*/  MOV R12, 0x2 ;  /* 0x00000002000c7802 */ /* 0x000fe20000000f00 */
[----:B------:R-:W-:-:S07]  /*fe20*/  IMAD.MOV.U32 R5, RZ, RZ, R14 ;  /* 0x000000ffff057224 */ /* 0x000fce00078e000e */
[----:B------:R-:W-:Y:S05]  /*fe30*/  WARPSYNC.COLLECTIVE R15, `(.L_x_298) ;  /* 0x000000000f087348 */ /* 0x000fea0003c00000 */
[----:B------:R0:W1:Y:S02]  /*fe40*/  SHFL.IDX P6, R14, R13, R12, R11 ;  /* 0x0000000c0d0e7389 */ /* 0x00006400000c000b */
[----:B01----:R-:W-:Y:S01]  /*fe50*/  ENDCOLLECTIVE ;  /* 0x000000000000791b */ /* 0x003fe20003800000 */
.L_x_298:
[----:B------:R-:W-:-:S05]  /*fe60*/  @P1 LEA R5, P0, R9, R5, 0x1 ;  /* 0x0000000509051211 */ /* 0x000fca00078008ff */
[----:B------:R-:W-:-:S05]  /*fe70*/  @P1 IMAD.X R4, RZ, RZ, R4, P0 ;  /* 0x000000ffff041224 */ /* 0x000fca00000e0604 */
        /* <DEDUP_REMOVED lines=9> */
[----:B------:R0:W-:Y:S01]  /*ff10*/  @P1 LDGSTS.E.BYPASS.LTC128B.128 [R8+0x19c00], desc[UR36][R4.64+0x80], !P2 ;  /* 0x19c0008004081fae */ /* 0x0001e2000d101d64 */
[----:B------:R-:W-:Y:S01]  /*ff20*/  ISETP.GE.AND P1, PT, R3, 0x41, PT ;  /* 0x000000410300780c */ /* 0x000fe20003f26270 */
[----:B0-----:R-:W-:-:S12]  /*ff30*/  IMAD.MOV.U32 R4, RZ, RZ, R14 ;  /* 0x000000ffff047224 */ /* 0x001fd800078e000e */
[----:B------:R-:W-:Y:S05]  /*ff40*/  WARPSYNC.COLLECTIVE R15, `(.L_x_299) ;  /* 0x000000000f087348 */ /* 0x000fea0003c00000 */
[----:B------:R0:W1:Y:S02]  /*ff50*/  SHFL.IDX P6, R14, R13, R12, R11 ;  /* 0x0000000c0d0e7389 */ /* 0x00006400000c000b */
[----:B01----:R-:W-:Y:S01]  /*ff60*/  ENDCOLLECTIVE ;  /* 0x000000000000791b */ /* 0x003fe20003800000 */
.L_x_299:
[----:B------:R-:W-:Y:S02]  /*ff70*/  @P1 IMAD R8, R7, 0x2, R17 ;  /* 0x0000000207081824 */ /* 0x000fe400078e0211 */
[----:B------:R-:W-:Y:S01]  /*ff80*/  IMAD.MOV.U32 R13, RZ, RZ, R6 ;  /* 0x000000ffff0d7224 */ /* 0x000fe200078e0006 */
[----:B------:R-:W-:Y:S01]  /*ff90*/  MOV R12, 0x3 ;  /* 0x00000003000c7802 */ /* 0x000fe20000000f00 */
[----:B------:R-:W-:-:S07]  /*ffa0*/  IMAD.MOV.U32 R5, RZ, RZ, R14 ;  /* 0x000000ffff057224 */ /* 0x000fce00078e000e */
[----:B------:R-:W-:Y:S05]  /*ffb0*/  WARPSYNC.COLLECTIVE R15, `(.L_x_300) ;  /* 0x000000000f087348 */ /* 0x000fea0003c00000 */
[----:B------:R0:W1:Y:S02]  /*ffc0*/  SHFL.IDX P6, R14, R13, R12, R11 ;  /* 0x0000000c0d0e7389 */ /* 0x00006400000c000b */
[----:B01----:R-:W-:Y:S01]  /*ffd0*/  ENDCOLLECTIVE ;  /* 0x000000000000791b */ /* 0x003fe20003800000 */
.L_x_300:
[----:B------:R-:W-:-:S05]  /*ffe0*/  @P1 LEA R5, P0, R9, R5, 0x1 ;  /* 0x0000000509051211 */ /* 0x000fca00078008ff */
[----:B------:R-:W-:-:S05]  /*fff0*/  @P1 IMAD.X R4, RZ, RZ, R4, P0 ;  /* 0x000000ffff041224 */ /* 0x000fca00000e0604 */
[----:B------:R-:W-:Y:S01]  /*10000*/  @P1 LOP3.LUT R5, R5, R4, RZ, 0x3c, !PT ;  /* 0x0000000405051212 */ /* 0x000fe200078e3cff */
[----:B------:R-:W-:-:S03]  /*10010*/  IMAD.MOV.U32 R13, RZ, RZ, R0 ;  /* 0x000000ffff0d7224 */ /* 0x000fc600078e0000 */
[----:B------:R-:W-:-:S04]  /*10020*/  @P1 LOP3.LUT R4, R5, R4, RZ, 0x3c, !PT ;  /* 0x0000000405041212 */ /* 0x000fc800078e3cff */
[----:B------:R-:W-:Y:S01]  /*10030*/  @P1 LOP3.LUT R5, R5, R4, RZ, 0x3c, !PT ;  /* 0x0000000405051212 */ /* 0x000fe200078e3cff */
[----:B------:R-:W-:-:S07]  /*10040*/  IMAD.MOV.U32 R6, RZ, RZ, R14 ;  /* 0x000000ffff067224 */ /* 0x000fce00078e000e */
[----:B------:R-:W-:Y:S05]  /*10050*/  WARPSYNC.COLLECTIVE R15, `(.L_x_301) ;  /* 0x000000000f087348 */ /* 0x000fea0003c00000 */
[----:B------:R0:W1:Y:S02]  /*10060*/  SHFL.IDX P6, R14, R13, R12, R11 ;  /* 0x0000000c0d0e7389 */ /* 0x00006400000c000b */
[----:B01----:R-:W-:Y:S01]  /*10070*/  ENDCOLLECTIVE ;  /* 0x000000000000791b */ /* 0x003fe20003800000 */
.L_x_301:
[----:B------:R-:W-:Y:S01]  /*10080*/  @!PT LDS RZ, [RZ] ;  /* 0x00000000fffff984 */ /* 0x000fe20000000800 */
[----:B------:R-:W-:Y:S01]  /*10090*/  @!PT LDS RZ, [RZ] ;  /* 0x00000000fffff984 */ /* 0x000fe20000000800 */
[----:B------:R-:W-:Y:S01]  /*100a0*/  @!PT LDS RZ, [RZ] ;  /* 0x00000000fffff984 */ /* 0x000fe20000000800 */
[----:B------:R0:W-:Y:S04]  /*100b0*/  @P1 LDGSTS.E.BYPASS.LTC128B.128 [R8+0x16400], desc[UR36][R4.64], !P4 ;  /* 0x1640000004081fae */ /* 0x0001e8000e101d64 */
[----:B------:R0:W-:Y:S04]  /*100c0*/  @P1 LDGSTS.E.BYPASS.LTC128B.128 [R8+0x18400], desc[UR36][R4.64+0x40], !P3 ;  /* 0x1840004004081fae */ /* 0x0001e8000d901d64 */
[----:B------:R0:W-:Y:S01]  /*100d0*/  @P1 LDGSTS.E.BYPASS.LTC128B.128 [R8+0x1a400], desc[UR36][R4.64+0x80], !P2 ;  /* 0x1a40008004081fae */ /* 0x0001e2000d101d64 */
[----:B------:R-:W-:Y:S01]  /*100e0*/  IMAD.MOV.U32 R0, RZ, RZ, R14 ;  /* 0x000000ffff007224 */ /* 0x000fe200078e000e */
[----:B------:R-:W-:Y:S06]  /*100f0*/  BRA `(.L_x_302) ;  /* 0xffffffc0008c7947 */ /* 0x000fec000383ffff */
.L_x_236:
[----:B------:R-:W2:Y:S04]  /*10100*/  LDL.LU R11, [R1+0x30] ;  /* 0x00003000010b7983 */ /* 0x000ea80000300800 */
[----:B------:R0:W5:Y:S01]  /*10110*/  LDL R9, [R1+0x1c] ;  /* 0x00001c0001097983 */ /* 0x0001620000100800 */
[----:B------:R-:W-:Y:S01]  /*10120*/  IMAD.MOV.U32 R13, RZ, RZ, R0 ;  /* 0x000000ffff0d7224 */ /* 0x000fe200078e0000 */
[----:B------:R-:W-:Y:S01]  /*10130*/  MOV R15, 0xffffffff ;  /* 0xffffffff000f7802 */ /* 0x000fe20000000f00 */
[----:B------:R-:W-:Y:S02]  /*10140*/  IMAD.MOV.U32 R12, RZ, RZ, RZ ;  /* 0x000000ffff0c7224 */ /* 0x000fe400078e00ff */
[----:B------:R-:W-:Y:S02]  /*10150*/  IMAD R25, R25, 0xc0, R21 ;  /* 0x000000c019197824 */ /* 0x000fe400078e0215 */
[----:B--2---:R-:W-:-:S02]  /*10160*/  IMAD R2, R11, R10, RZ ;  /* 0x0000000a0b027224 */ /* 0x004fc400078e02ff */
[----:B0-----:R-:W-:-:S07]  /*10170*/  IMAD.MOV.U32 R11, RZ, RZ, 0x1c1f ;  /* 0x00001c1fff0b7424 */ /* 0x001fce00078e00ff */
[----:B-----5:R-:W-:Y:S05]  /*10180*/  WARPSYNC.COLLECTIVE R15, `(.L_x_303) ;  /* 0x000000000f087348 */ /* 0x020fea0003c00000 */
[----:B------:R0:W1:Y:S02]  /*10190*/  SHFL.IDX P6, R14, R13, R12, R11 ;  /* 0x0000000c0d0e7389 */ /* 0x00006400000c000b */
[----:B01---5:R-:W-:Y:S01]  /*101a0*/  ENDCOLLECTIVE ;  /* 0x000000000000791b */ /* 0x023fe20003800000 */
.L_x_303:
[----:B------:R-:W-:Y:S02]  /*101b0*/  IMAD.MOV.U32 R13, RZ, RZ, R4 ;  /* 0x000000ffff0d7224 */ /* 0x000fe400078e0004 */
[----:B------:R-:W-:-:S07]  /*101c0*/  IMAD.MOV.U32 R6, RZ, RZ, R14 ;  /* 0x000000ffff067224 */ /* 0x000fce00078e000e */
[----:B------:R-:W-:Y:S05]  /*101d0*/  WARPSYNC.COLLECTIVE R15, `(.L_x_304) ;  /* 0x000000000f087348 */ /* 0x000fea0003c00000 */
[----:B------:R0:W1:Y:S02]  /*101e0*/  SHFL.IDX P6, R14, R13, R12, R11 ;  /* 0x0000000c0d0e7389 */ /* 0x00006400000c000b */
[----:B01----:R-:W-:Y:S01]  /*101f0*/  ENDCOLLECTIVE ;  /* 0x000000000000791b */ /* 0x003fe20003800000 */
.L_x_304:
[----:B------:R-:W-:Y:S01]  /*10200*/  ISETP.GE.AND P2, PT, R25, R2, PT ;  /* 0x000000021900720c */ /* 0x000fe20003f46270 */
[----:B------:R-:W-:Y:S02]  /*10210*/  IMAD.MOV.U32 R13, RZ, RZ, R0 ;  /* 0x000000ffff0d7224 */ /* 0x000fe400078e0000 */
[----:B------:R-:W-:Y:S02]  /*10220*/  IMAD.MOV.U32 R12, RZ, RZ, 0x1 ;  /* 0x00000001ff0c7424 */ /* 0x000fe400078e00ff */
[----:B------:R-:W-:-:S08]  /*10230*/  IMAD.MOV.U32 R5, RZ, RZ, R14 ;  /* 0x000000ffff057224 */ /* 0x000fd000078e000e */
[----:B------:R-:W-:Y:S05]  /*10240*/  WARPSYNC.COLLECTIVE R15, `(.L_x_305) ;  /* 0x000000000f087348 */ /* 0x000fea0003c00000 */
[----:B------:R0:W1:Y:S02]  /*10250*/  SHFL.IDX P6, R14, R13, R12, R11 ;  /* 0x0000000c0d0e7389 */ /* 0x00006400000c000b */
[----:B01----:R-:W-:Y:S01]  /*10260*/  ENDCOLLECTIVE ;  /* 0x000000000000791b */ /* 0x003fe20003800000 */
.L_x_305:
[----:B------:R-:W-:-:S05]  /*10270*/  @!P2 LEA R5, P4, R20, R5, 0x1 ;  /* 0x000000051405a211 */ /* 0x000fca00078808ff */
[----:B------:R-:W-:-:S04]  /*10280*/  @!P2 IMAD.X R6, RZ, RZ, R6, P4 ;  /* 0x000000ffff06a224 */ /* 0x000fc800020e0606 */
[----:B------:R-:W-:Y:S02]  /*10290*/  @!P2 IMAD.MOV.U32 R7, RZ, RZ, R6 ;  /* 0x000000ffff07a224 */ /* 0x000fe400078e0006 */
[----:B------:R-:W-:Y:S02]  /*102a0*/  @!P2 IMAD.MOV.U32 R6, RZ, RZ, R5 ;  /* 0x000000ffff06a224 */ /* 0x000fe400078e0005 */
[----:B------:R-:W-:-:S03]  /*102b0*/  IMAD.MOV.U32 R13, RZ, RZ, R4 ;  /* 0x000000ffff0d7224 */ /* 0x000fc600078e0004 */
[----:B------:R-:W-:Y:S01]  /*102c0*/  @!PT LDS RZ, [RZ] ;  /* 0x00000000fffff984 */ /* 0x000fe20000000800 */
[----:B------:R-:W-:Y:S01]  /*102d0*/  @!PT LDS RZ, [RZ] ;  /* 0x00000000fffff984 */ /* 0x000fe20000000800 */
[----:B------:R-:W-:Y:S01]  /*102e0*/  @!PT LDS RZ, [RZ] ;  /* 0x00000000fffff984 */ /* 0x000fe20000000800 */
[----:B------:R-:W-:Y:S04]  /*102f0*/  @!P2 LDGSTS.E.BYPASS.LTC128B.128 [R9+0xc400], desc[UR36][R6.64], !P3 ;  /* 0x0c4000000609afae */ /* 0x000fe8000d901d64 */
[----:B------:R-:W-:Y:S04]  /*10300*/  @!P2 LDGSTS.E.BYPASS.LTC128B.128 [R9+0xf400], desc[UR36][R6.64+0x40], !P0 ;  /* 0x0f4000400609afae */ /* 0x000fe8000c101d64 */
[----:B------:R0:W-:Y:S02]  /*10310*/  @!P2 LDGSTS.E.BYPASS.LTC128B.128 [R9+0x12400], desc[UR36][R6.64+0x80], !P1 ;  /* 0x124000800609afae */ /* 0x0001e4000c901d64 */
[----:B0-----:R-:W-:-:S07]  /*10320*/  IMAD.MOV.U32 R7, RZ, RZ, R14 ;  /* 0x000000ffff077224 */ /* 0x001fce00078e000e */
[----:B------:R-:W-:Y:S05]  /*10330*/  WARPSYNC.COLLECTIVE R15, `(.L_x_306) ;  /* 0x000000000f087348 */ /* 0x000fea0003c00000 */
[----:B------:R0:W1:Y:S02]  /*10340*/  SHFL.IDX P6, R14, R13, R12, R11 ;  /* 0x0000000c0d0e7389 */ /* 0x00006400000c000b */
[----:B01----:R-:W-:Y:S01]  /*10350*/  ENDCOLLECTIVE ;  /* 0x000000000000791b */ /* 0x003fe20003800000 */
.L_x_306:
[----:B------:R-:W-:-:S04]  /*10360*/  IADD3 R5, R25, 0x20, RZ ;  /* 0x0000002019057810 */ /* 0x000fc80007ffe0ff */
[----:B------:R-:W-:Y:S01]  /*10370*/  ISETP.GE.AND P2, PT, R5, R2, PT ;  /* 0x000000020500720c */ /* 0x000fe20003f46270 */
[----:B------:R-:W-:Y:S02]  /*10380*/  IMAD.MOV.U32 R13, RZ, RZ, R0 ;  /* 0x000000ffff0d7224 */ /* 0x000fe400078e0000 */
[----:B------:R-:W-:Y:S02]  /*10390*/  IMAD.MOV.U32 R12, RZ, RZ, 0x2 ;  /* 0x00000002ff0c7424 */ /* 0x000fe400078e00ff */
[----:B------:R-:W-:-:S08]  /*103a0*/  IMAD.MOV.U32 R5, RZ, RZ, R14 ;  /* 0x000000ffff057224 */ /* 0x000fd000078e000e */
[----:B------:R-:W-:Y:S05]  /*103b0*/  WARPSYNC.COLLECTIVE R15, `(.L_x_307) ;  /* 0x000000000f087348 */ /* 0x000fea0003c00000 */
[----:B------:R0:W1:Y:S02]  /*103c0*/  SHFL.IDX P6, R14, R13, R12, R11 ;  /* 0x0000000c0d0e7389 */ /* 0x00006400000c000b */
[----:B01----:R-:W-:Y:S01]  /*103d0*/  ENDCOLLECTIVE ;  /* 0x000000000000791b */ /* 0x003fe20003800000 */
.L_x_307:
[----:B------:R-:W-:-:S04]  /*103e0*/  @!P2 LEA R5, P4, R20, R5, 0x1 ;  /* 0x000000051405a211 */ /* 0x000fc800078808ff */
[----:B------:R-:W-:Y:S01]  /*103f0*/  @!P2 MOV R6, R5 ;  /* 0x000000050006a202 */ /* 0x000fe20000000f00 */
[----:B------:R-:W-:-:S05]  /*10400*/  @!P2 IMAD.X R7, RZ, RZ, R7, P4 ;  /* 0x000000ffff07a224 */ /* 0x000fca00020e0607 */
[----:B------:R-:W-:Y:S01]  /*10410*/  @!PT LDS RZ, [RZ] ;  /* 0x00000000fffff984 */ /* 0x000fe20000000800 */
[----:B------:R-:W-:Y:S01]  /*10420*/  @!PT LDS RZ, [RZ] ;  /* 0x00000000fffff984 */ /* 0x000fe20000000800 */
[----:B------:R-:W-:Y:S01]  /*10430*/  @!PT LDS RZ, [RZ] ;  /* 0x00000000fffff984 */ /* 0x000fe20000000800 */
[----:B------:R-:W-:Y:S01]  /*10440*/  @!P2 LDGSTS.E.BYPASS.LTC128B.128 [R9+0xcc00], desc[UR36][R6.64], !P3 ;  /* 0x0cc000000609afae */ /* 0x000fe2000d901d64 */
[----:B------:R-:W-:-:S03]  /*10450*/  IMAD.MOV.U32 R13, RZ, RZ, R4 ;  /* 0x000000ffff0d7224 */ /* 0x000fc600078e0004 */
[----:B------:R-:W-:Y:S04]  /*10460*/  @!P2 LDGSTS.E.BYPASS.LTC128B.128 [R9+0xfc00], desc[UR36][R6.64+0x40], !P0 ;  /* 0x0fc000400609afae */ /* 0x000fe8000c101d64 */
[----:B------:R0:W-:Y:S02]  /*10470*/  @!P2 LDGSTS.E.BYPASS.LTC128B.128 [R9+0x12c00], desc[UR36][R6.64+0x80], !P1 ;  /* 0x12c000800609afae */ /* 0x0001e4000c901d64 */
[----:B0-----:R-:W-:-:S07]  /*10480*/  IMAD.MOV.U32 R7, RZ, RZ, R14 ;  /* 0x000000ffff077224 */ /* 0x001fce00078e000e */
[----:B------:R-:W-:Y:S05]  /*10490*/  WARPSYNC.COLLECTIVE R15, `(.L_x_308) ;  /* 0x000000000f087348 */ /* 0x000fea0003c00000 */
[----:B------:R0:W1:Y:S02]  /*104a0*/  SHFL.IDX P6, R14, R13, R12, R11 ;  /* 0x0000000c0d0e7389 */ /* 0x00006400000c000b */
[----:B01----:R-:W-:Y:S01]  /*104b0*/  ENDCOLLECTIVE ;  /* 0x000000000000791b */ /* 0x003fe20003800000 */
.L_x_308:
[----:B------:R-:W-:-:S05]  /*104c0*/  VIADD R5, R25, 0x40 ;  /* 0x0000004019057836 */ /* 0x000fca0000000000 */
[----:B------:R-:W-:Y:S01]  /*104d0*/  ISETP.GE.AND P2, PT, R5, R2, PT ;  /* 0x000000020500720c */ /* 0x000fe20003f46270 */
[----:B------:R-:W-:Y:S02]  /*104e0*/  IMAD.MOV.U32 R13, RZ, RZ, R0 ;  /* 0x000000ffff0d7224 */ /* 0x000fe400078e0000 */
[----:B------:R-:W-:Y:S02]  /*104f0*/  IMAD.MOV.U32 R12, RZ, RZ, 0x3 ;  /* 0x00000003ff0c7424 */ /* 0x000fe400078e00ff */
[----:B------:R-:W-:-:S08]  /*10500*/  IMAD.MOV.U32 R5, RZ, RZ, R14 ;  /* 0x000000ffff057224 */ /* 0x000fd000078e000e */
[----:B------:R-:W-:Y:S05]  /*10510*/  WARPSYNC.COLLECTIVE R15, `(.L_x_309) ;  /* 0x000000000f087348 */ /* 0x000fea0003c00000 */
[----:B------:R0:W1:Y:S02]  /*10520*/  SHFL.IDX P6, R14, R13, R12, R11 ;  /* 0x0000000c0d0e7389 */ /* 0x00006400000c000b */
[----:B01----:R-:W-:Y:S01]  /*10530*/  ENDCOLLECTIVE ;  /* 0x000000000000791b */ /* 0x003fe20003800000 */
.L_x_309:
[----:B------:R-:W-:Y:S01]  /*10540*/  @!P2 LEA R5, P4, R20, R5, 0x1 ;  /* 0x000000051405a211 */ /* 0x000fe200078808ff */
[----:B------:R-:W-:Y:S02]  /*10550*/  IMAD.MOV.U32 R13, RZ, RZ, R4 ;  /* 0x000000ffff0d7224 */ /* 0x000fe400078e0004 */
[----:B------:R-:W-:-:S10]  /*10560*/  IMAD.MOV.U32 R0, RZ, RZ, R14 ;  /* 0x000000ffff007224 */ /* 0x000fd400078e000e */
[----:B------:R-:W-:Y:S05]  /*10570*/  WARPSYNC.COLLECTIVE R15, `(.L_x_310) ;  /* 0x000000000f087348 */ /* 0x000fea0003c00000 */
[----:B------:R0:W1:Y:S02]  /*10580*/  SHFL.IDX P6, R14, R13, R12, R11 ;  /* 0x0000000c0d0e7389 */ /* 0x00006400000c000b */
[----:B01----:R-:W-:Y:S01]  /*10590*/  ENDCOLLECTIVE ;  /* 0x000000000000791b */ /* 0x003fe20003800000 */
.L_x_310:
[----:B------:R-:W-:Y:S01]  /*105a0*/  @!P2 IADD3.X R7, RZ, R7, RZ, P4, !PT ;  /* 0x00000007ff07a210 */ /* 0x000fe200027fe4ff */
[----:B------:R-:W-:Y:S01]  /*105b0*/  @!P2 IMAD.MOV.U32 R6, RZ, RZ, R5 ;  /* 0x000000ffff06a224 */ /* 0x000fe200078e0005 */
[----:B------:R-:W-:-:S04]  /*105c0*/  IADD3 R5, R25, 0x60, RZ ;  /* 0x0000006019057810 */ /* 0x000fc80007ffe0ff */
[----:B------:R-:W-:Y:S01]  /*105d0*/  @!PT LDS RZ, [RZ] ;  /* 0x00000000fffff984 */ /* 0x000fe20000000800 */
[----:B------:R-:W-:Y:S01]  /*105e0*/  @!PT LDS RZ, [RZ] ;  /* 0x00000000fffff984 */ /* 0x000fe20000000800 */
[----:B------:R-:W-:Y:S01]  /*105f0*/  @!PT LDS RZ, [RZ] ;  /* 0x00000000fffff984 */ /* 0x000fe20000000800 */
[----:B------:R0:W-:Y:S04]  /*10600*/  @!P2 LDGSTS.E.BYPASS.LTC128B.128 [R9+0xd400], desc[UR36][R6.64], !P3 ;  /* 0x0d4000000609afae */ /* 0x0001e8000d901d64 */
[----:B------:R0:W-:Y:S04]  /*10610*/  @!P2 LDGSTS.E.BYPASS.LTC128B.128 [R9+0x10400], desc[UR36][R6.64+0x40], !P0 ;  /* 0x104000400609afae */ /* 0x0001e8000c101d64 */
[----:B------:R0:W-:Y:S01]  /*10620*/  @!P2 LDGSTS.E.BYPASS.LTC128B.128 [R9+0x13400], desc[UR36][R6.64+0x80], !P1 ;  /* 0x134000800609afae */ /* 0x0001e2000c901d64 */
[----:B------:R-:W-:Y:S01]  /*10630*/  ISETP.GE.AND P2, PT, R5, R2, PT ;  /* 0x000000020500720c */ /* 0x000fe20003f46270 */
[----:B------:R-:W-:-:S02]  /*10640*/  IMAD.MOV.U32 R13, RZ, RZ, R3 ;  /* 0x000000ffff0d7224 */ /* 0x000fc400078e0003 */
[----:B------:R-:W-:Y:S02]  /*10650*/  IMAD.MOV.U32 R12, RZ, RZ, RZ ;  /* 0x000000ffff0c7224 */ /* 0x000fe400078e00ff */
[----:B------:R-:W-:-:S08]  /*10660*/  IMAD.MOV.U32 R4, RZ, RZ, R14 ;  /* 0x000000ffff047224 */ /* 0x000fd000078e000e */
[----:B0-----:R-:W-:Y:S05]  /*10670*/  WARPSYNC.COLLECTIVE R15, `(.L_x_311) ;  /* 0x000000000f087348 */ /* 0x001fea0003c00000 */
[----:B------:R1:W2:Y:S02]  /*10680*/  SHFL.IDX P6, R14, R13, R12, R11 ;  /* 0x0000000c0d0e7389 */ /* 0x0002a400000c000b */
[----:B012---:R-:W-:Y:S01]  /*10690*/  ENDCOLLECTIVE ;  /* 0x000000000000791b */ /* 0x007fe20003800000 */
.L_x_311:
[----:B------:R-:W-:-:S05]  /*106a0*/  @!P2 LEA R4, P4, R20, R4, 0x1 ;  /* 0x000000041404a211 */ /* 0x000fca00078808ff */
[----:B------:R-:W-:-:S04]  /*106b0*/  @!P2 IMAD.X R0, RZ, RZ, R0, P4 ;  /* 0x000000ffff00a224 */ /* 0x000fc800020e0600 */
[----:B------:R-:W-:Y:S02]  /*106c0*/  @!P2 IMAD.MOV.U32 R5, RZ, RZ, R0 ;  /* 0x000000ffff05a224 */ /* 0x000fe400078e0000 */
[----:B------:R-:W-:Y:S01]  /*106d0*/  VIADD R0, R25, 0x80 ;  /* 0x0000008019007836 */ /* 0x000fe20000000000 */
[----:B------:R-:W-:Y:S02]  /*106e0*/  MOV R13, R8 ;  /* 0x00000008000d7202 */ /* 0x000fe40000000f00 */
[----:B------:R-:W-:Y:S01]  /*106f0*/  @!PT LDS RZ, [RZ] ;  /* 0x00000000fffff984 */ /* 0x000fe20000000800 */
[----:B------:R-:W-:Y:S01]  /*10700*/  @!PT LDS RZ, [RZ] ;  /* 0x00000000fffff984 */ /* 0x000fe20000000800 */
[----:B------:R-:W-:Y:S01]  /*10710*/  @!PT LDS RZ, [RZ] ;  /* 0x00000000fffff984 */ /* 0x000fe20000000800 */
[----:B------:R0:W-:Y:S04]  /*10720*/  @!P2 LDGSTS.E.BYPASS.LTC128B.128 [R9+0xdc00], desc[UR36][R4.64], !P3 ;  /* 0x0dc000000409afae */ /* 0x0001e8000d901d64 */
[----:B------:R0:W-:Y:S04]  /*10730*/  @!P2 LDGSTS.E.BYPASS.LTC128B.128 [R9+0x10c00], desc[UR36][R4.64+0x40], !P0 ;  /* 0x10c000400409afae */ /* 0x0001e8000c101d64 */
[----:B------:R0:W-:Y:S01]  /*10740*/  @!P2 LDGSTS.E.BYPASS.LTC128B.128 [R9+0x13c00], desc[UR36][R4.64+0x80], !P1 ;  /* 0x13c000800409afae */ /* 0x0001e2000c901d64 */
[----:B------:R-:W-:Y:S01]  /*10750*/  ISETP.GE.AND P2, PT, R0, R2, PT ;  /* 0x000000020000720c */ /* 0x000fe20003f46270 */
[----:B------:R-:W-:-:S12]  /*10760*/  IMAD.MOV.U32 R0, RZ, RZ, R14 ;  /* 0x000000ffff007224 */ /* 0x000fd800078e000e */
[----:B0-----:R-:W-:Y:S05]  /*10770*/  WARPSYNC.COLLECTIVE R15, `(.L_x_312) ;  /* 0x000000000f087348 */ /* 0x001fea0003c00000 */
[----:B------:R1:W2:Y:S02]  /*10780*/  SHFL.IDX P6, R14, R13, R12, R11 ;  /* 0x0000000c0d0e7389 */ /* 0x0002a400000c000b */
[----:B012---:R-:W-:Y:S01]  /*10790*/  ENDCOLLECTIVE ;  /* 0x000000000000791b */ /* 0x007fe20003800000 */
.L_x_312:
[----:B------:R-:W-:Y:S02]  /*107a0*/  IMAD.MOV.U32 R13, RZ, RZ, R3 ;  /* 0x000000ffff0d7224 */ /* 0x000fe400078e0003 */
[----:B------:R-:W-:Y:S02]  /*107b0*/  IMAD.MOV.U32 R12, RZ, RZ, 0x1 ;  /* 0x00000001ff0c7424 */ /* 0x000fe400078e00ff */
[----:B------:R-:W-:-:S07]  /*107c0*/  IMAD.MOV.U32 R4, RZ, RZ, R14 ;  /* 0x000000ffff047224 */ /* 0x000fce00078e000e */
[----:B------:R-:W-:Y:S05]  /*107d0*/  WARPSYNC.COLLECTIVE R15, `(.L_x_313) ;  /* 0x000000000f087348 */ /* 0x000fea0003c00000 */
[----:B------:R0:W1:Y:S02]  /*107e0*/  SHFL.IDX P6, R14, R13, R12, R11 ;  /* 0x0000000c0d0e7389 */ /* 0x00006400000c000b */
[----:B01----:R-:W-:Y:S01]  /*107f0*/  ENDCOLLECTIVE ;  /* 0x000000000000791b */ /* 0x003fe20003800000 */
.L_x_313:
[----:B------:R-:W-:-:S05]  /*10800*/  @!P2 LEA R4, P4, R20, R4, 0x1 ;  /* 0x000000041404a211 */ /* 0x000fca00078808ff */
[----:B------:R-:W-:-:S04]  /*10810*/  @!P2 IMAD.X R0, RZ, RZ, R0, P4 ;  /* 0x000000ffff00a224 */ /* 0x000fc800020e0600 */
[----:B------:R-:W-:Y:S01]  /*10820*/  @!P2 IMAD.MOV.U32 R5, RZ, RZ, R0 ;  /* 0x000000ffff05a224 */ /* 0x000fe200078e0000 */
[----:B------:R-:W-:-:S04]  /*10830*/  MOV R13, R8 ;  /* 0x00000008000d7202 */ /* 0x000fc80000000f00 */
[----:B------:R-:W-:Y:S01]  /*10840*/  @!PT LDS RZ, [RZ] ;  /* 0x00000000fffff984 */ /* 0x000fe20000000800 */
[----:B------:R-:W-:Y:S01]  /*10850*/  @!PT LDS RZ, [RZ] ;  /* 0x00000000fffff984 */ /* 0x000fe20000000800 */
[----:B------:R-:W-:Y:S01]  /*10860*/  @!PT LDS RZ, [RZ] ;  /* 0x00000000fffff984 */ /* 0x000fe20000000800 */
[----:B------:R0:W-:Y:S04]  /*10870*/  @!P2 LDGSTS.E.BYPASS.LTC128B.128 [R9+0xe400], desc[UR36][R4.64], !P3 ;  /* 0x0e4000000409afae */ /* 0x0001e8000d901d64 */
[----:B------:R0:W-:Y:S01]  /*10880*/  @!P2 LDGSTS.E.BYPASS.LTC128B.128 [R9+0x11400], desc[UR36][R4.64+0x40], !P0 ;  /* 0x114000400409afae */ /* 0x0001e2000c101d64 */
[----:B------:R-:W-:-:S03]  /*10890*/  IMAD.MOV.U32 R3, RZ, RZ, R14 ;  /* 0x000000ffff037224 */ /* 0x000fc600078e000e */
[----:B------:R0:W-:Y:S04]  /*108a0*/  @!P2 LDGSTS.E.BYPASS.LTC128B.128 [R9+0x14400], desc[UR36][R4.64+0x80], !P1 ;  /* 0x144000800409afae */ /* 0x0001e8000c901d64 */
[----:B0-----:R-:W-:Y:S05]  /*108b0*/  WARPSYNC.COLLECTIVE R15, `(.L_x_314) ;  /* 0x000000000f087348 */ /* 0x001fea0003c00000 */
[----:B------:R1:W2:Y:S02]  /*108c0*/  SHFL.IDX P6, R14, R13, R12, R11 ;  /* 0x0000000c0d0e7389 */ /* 0x0002a400000c000b */
[----:B012---:R-:W-:Y:S01]  /*108d0*/  ENDCOLLECTIVE ;  /* 0x000000000000791b */ /* 0x007fe20003800000 */
.L_x_314:
[----:B------:R-:W-:Y:S01]  /*108e0*/  IMAD.MOV.U32 R8, RZ, RZ, R14 ;  /* 0x000000ffff087224 */ /* 0x000fe200078e000e */
[----:B------:R-:W-:Y:S06]  /*108f0*/  BRA `(.L_x_315) ;  /* 0xffffffc400a07947 */ /* 0x000fec000383ffff */
.L_x_239:
[----:B-1----:R1:W2:Y:S02]  /*10900*/  SYNCS.PHASECHK.TRANS64.TRYWAIT P0, [R17+URZ+0x2d820], R0 ;  /* 0x02d82000110075a7 */ /* 0x0022a4000800017f */
[----:B--2---:R-:W-:Y:S05]  /*10910*/  @!P0 NANOSLEEP.SYNCS 0x989680 ;  /* 0x009896800000895d */ /* 0x004fea0003900000 */
[----:B------:R-:W2:Y:S02]  /*10920*/  @!P0 SYNCS.PHASECHK.TRANS64 P0, [R17+URZ+0x2d820], R0 ;  /* 0x02d82000110085a7 */ /* 0x000ea4000800007f */
[----:B--2---:R-:W-:Y:S05]  /*10930*/  @!P0 BRA `(.L_x_239) ;  /* 0xfffffffc00f08947 */ /* 0x004fea000383ffff */
[----:B------:R-:W-:Y:S05]  /*10940*/  BRA `(.L_x_316) ;  /* 0xffffffc800087947 */ /* 0x000fea000383ffff */
.L_x_244:
[----:B0-----:R0:W1:Y:S02]  /*10950*/  SYNCS.PHASECHK.TRANS64.TRYWAIT P0, [R5+URZ+0x2d840], R0 ;  /* 0x02d84000050075a7 */ /* 0x001064000800017f */
[----:B-1----:R-:W-:Y:S05]  /*10960*/  @!P0 NANOSLEEP.SYNCS 0x989680 ;  /* 0x009896800000895d */ /* 0x002fea0003900000 */
[----:B------:R-:W1:Y:S02]  /*10970*/  @!P0 SYNCS.PHASECHK.TRANS64 P0, [R5+URZ+0x2d840], R0 ;  /* 0x02d84000050085a7 */ /* 0x000e64000800007f */
[----:B-1----:R-:W-:Y:S05]  /*10980*/  @!P0 BRA `(.L_x_244) ;  /* 0xfffffffc00f08947 */ /* 0x002fea000383ffff */
[----:B------:R-:W-:Y:S05]  /*10990*/  BRA `(.L_x_317) ;  /* 0xffffffc800fc7947 */ /* 0x000fea000383ffff */
.L_x_245:
        /* <DEDUP_REMOVED lines=8> */
.L_x_319:
[----:B------:R-:W-:Y:S05]  /*10a20*/  BSYNC B1 ;  /* 0x0000000000017941 */ /* 0x000fea0003800000 */
.L_x_318:
[----:B------:R-:W0:Y:S01]  /*10a30*/  S2R R25, SR_TID.X ;  /* 0x0000000000197919 */ /* 0x000e220000002100 */
[----:B------:R-:W-:Y:S01]  /*10a40*/  MOV R13, R6 ;  /* 0x00000006000d7202 */ /* 0x000fe20000000f00 */
[----:B------:R-:W-:Y:S01]  /*10a50*/  IMAD.MOV.U32 R12, RZ, RZ, RZ ;  /* 0x000000ffff0c7224 */ /* 0x000fe200078e00ff */
[----:B------:R-:W-:Y:S01]  /*10a60*/  LOP3.LUT R16, R16, 0xffffff7f, RZ, 0xc0, !PT ;  /* 0xffffff7f10107812 */ /* 0x000fe200078ec0ff */
[----:B------:R-:W-:Y:S02]  /*10a70*/  IMAD.MOV.U32 R11, RZ, RZ, 0x1c1f ;  /* 0x00001c1fff0b7424 */ /* 0x000fe400078e00ff */
[----:B------:R-:W-:Y:S01]  /*10a80*/  IMAD.MOV.U32 R15, RZ, RZ, -0x1 ;  /* 0xffffffffff0f7424 */ /* 0x000fe200078e00ff */
[----:B------:R-:W-:Y:S01]  /*10a90*/  @P1 LOP3.LUT R16, R16, 0x80, RZ, 0xfc, !PT ;  /* 0x0000008010101812 */ /* 0x000fe200078efcff */
[----:B------:R-:W-:Y:S02]  /*10aa0*/  IMAD.MOV.U32 R3, RZ, RZ, R14 ;  /* 0x000000ffff037224 */ /* 0x000fe400078e000e */
[----:B------:R-:W-:-:S07]  /*10ab0*/  IMAD R4, R4, 0x2, R17 ;  /* 0x0000000204047824 */ /* 0x000fce00078e0211 */
[----:B0-----:R-:W-:Y:S05]  /*10ac0*/  WARPSYNC.COLLECTIVE R15, `(.L_x_320) ;  /* 0x000000000f087348 */ /* 0x001fea0003c00000 */
[----:B------:R1:W2:Y:S02]  /*10ad0*/  SHFL.IDX P6, R14, R13, R12, R11 ;  /* 0x0000000c0d0e7389 */ /* 0x0002a400000c000b */
[----:B012---:R-:W-:Y:S01]  /*10ae0*/  ENDCOLLECTIVE ;  /* 0x000000000000791b */ /* 0x007fe20003800000 */
.L_x_320:
[----:B------:R-:W-:Y:S01]  /*10af0*/  LOP3.LUT P1, RZ, R16, 0x4, RZ, 0xc0, !PT ;  /* 0x0000000410ff7812 */ /* 0x000fe2000782c0ff */
[----:B------:R-:W-:Y:S02]  /*10b00*/  IMAD.MOV.U32 R13, RZ, RZ, R8 ;  /* 0x000000ffff0d7224 */ /* 0x000fe400078e0008 */
[----:B------:R-:W-:Y:S02]  /*10b10*/  IMAD.MOV.U32 R12, RZ, RZ, 0x1 ;  /* 0x00000001ff0c7424 */ /* 0x000fe400078e00ff */
[----:B------:R-:W-:Y:S02]  /*10b20*/  IMAD.SHL.U32 R25, R25, 0x8, RZ ;  /* 0x0000000819197824 */ /* 0x000fe400078e00ff */
[----:B------:R-:W-:-:S07]  /*10b30*/  IMAD.MOV.U32 R2, RZ, RZ, R14 ;  /* 0x000000ffff027224 */ /* 0x000fce00078e000e */
[----:B------:R-:W-:Y:S05]  /*10b40*/  WARPSYNC.COLLECTIVE R15, `(.L_x_321) ;  /* 0x000000000f087348 */ /* 0x000fea0003c00000 */
[----:B------:R0:W1:Y:S02]  /*10b50*/  SHFL.IDX P6, R14, R13, R12, R11 ;  /* 0x0000000c0d0e7389 */ /* 0x00006400000c000b */
[----:B01----:R-:W-:Y:S01]  /*10b60*/  ENDCOLLECTIVE ;  /* 0x000000000000791b */ /* 0x003fe20003800000 */
.L_x_321:
[----:B------:R-:W-:-:S05]  /*10b70*/  LOP3.LUT R25, R25, 0x18, RZ, 0xc0, !PT ;  /* 0x0000001819197812 */ /* 0x000fca00078ec0ff */
[----:B------:R-:W-:-:S05]  /*10b80*/  IMAD.SHL.U32 R0, R25, 0x2, RZ ;  /* 0x0000000219007824 */ /* 0x000fca00078e00ff */
[----:B------:R-:W-:Y:S01]  /*10b90*/  IADD3 R2, P0, R2, R0, RZ ;  /* 0x0000000002027210 */ /* 0x000fe20007f1e0ff */
[----:B------:R-:W-:-:S03]  /*10ba0*/  IMAD.MOV.U32 R13, RZ, RZ, R6 ;  /* 0x000000ffff0d7224 */ /* 0x000fc600078e0006 */
[----:B------:R-:W-:-:S05]  /*10bb0*/  IADD3.X R3, RZ, R3, RZ, P0, !PT ;  /* 0x00000003ff037210 */ /* 0x000fca00007fe4ff */
        /* <DEDUP_REMOVED lines=10> */
.L_x_322:
[----:B------:R-:W-:Y:S02]  /*10c60*/  IMAD.MOV.U32 R13, RZ, RZ, R8 ;  /* 0x000000ffff0d7224 */ /* 0x000fe400078e0008 */
[----:B------:R-:W-:Y:S02]  /*10c70*/  IMAD.MOV.U32 R12, RZ, RZ, 0x2 ;  /* 0x00000002ff0c7424 */ /* 0x000fe400078e00ff */
[----:B------:R-:W-:-:S07]  /*10c80*/  IMAD.MOV.U32 R2, RZ, RZ, R14 ;  /* 0x000000ffff027224 */ /* 0x000fce00078e000e */
[----:B------:R-:W-:Y:S05]  /*10c90*/  WARPSYNC.COLLECTIVE R15, `(.L_x_323) ;  /* 0x000000000f087348 */ /* 0x000fea0003c00000 */
[----:B------:R0:W1:Y:S02]  /*10ca0*/  SHFL.IDX P6, R14, R13, R12, R11 ;  /* 0x0000000c0d0e7389 */ /* 0x00006400000c000b */
[----:B01----:R-:W-:Y:S01]  /*10cb0*/  ENDCOLLECTIVE ;  /* 0x000000000000791b */ /* 0x003fe20003800000 */
.L_x_323:
[----:B------:R-:W-:-:S04]  /*10cc0*/  IADD3 R2, P0, R2, R0, RZ ;  /* 0x0000000002027210 */ /* 0x000fc80007f1e0ff */
[----:B------:R-:W-:-:S05]  /*10cd0*/  IADD3.X R3, RZ, R3, RZ, P0, !PT ;  /* 0x00000003ff037210 */ /* 0x000fca00007fe4ff */
        /* <DEDUP_REMOVED lines=11> */
.L_x_324:
[----:B------:R-:W-:Y:S01]  /*10d90*/  MOV R13, R8 ;  /* 0x00000008000d7202 */ /* 0x000fe20000000f00 */
[----:B------:R-:W-:Y:S02]  /*10da0*/  IMAD.MOV.U32 R12, RZ, RZ, 0x3 ;  /* 0x00000003ff0c7424 */ /* 0x000fe400078e00ff */
[----:B------:R-:W-:-:S07]  /*10db0*/  IMAD.MOV.U32 R2, RZ, RZ, R14 ;  /* 0x000000ffff027224 */ /* 0x000fce00078e000e */
[----:B------:R-:W-:Y:S05]  /*10dc0*/  WARPSYNC.COLLECTIVE R15, `(.L_x_325) ;  /* 0x000000000f087348 */ /* 0x000fea0003c00000 */
[----:B------:R0:W1:Y:S02]  /*10dd0*/  SHFL.IDX P6, R14, R13, R12, R11 ;  /* 0x0000000c0d0e7389 */ /* 0x00006400000c000b */
[----:B01----:R-:W-:Y:S01]  /*10de0*/  ENDCOLLECTIVE ;  /* 0x000000000000791b */ /* 0x003fe20003800000 */
.L_x_325:
[----:B------:R-:W-:-:S05]  /*10df0*/  IADD3 R2, P0, R2, R0, RZ ;  /* 0x0000000002027210 */ /* 0x000fca0007f1e0ff */
[----:B------:R-:W-:-:S05]  /*10e00*/  IMAD.X R3, RZ, RZ, R25, P0 ;  /* 0x000000ffff037224 */ /* 0x000fca00000e0619 */
[----:B------:R-:W-:Y:S01]  /*10e10*/  @!PT LDS RZ, [RZ] ;  /* 0x00000000fffff984 */ /* 0x000fe20000000800 */
[----:B------:R-:W-:Y:S01]  /*10e20*/  @!PT LDS RZ, [RZ] ;  /* 0x00000000fffff984 */ /* 0x000fe20000000800 */
[----:B------:R-:W-:Y:S01]  /*10e30*/  @!PT LDS RZ, [RZ] ;  /* 0x00000000fffff984 */ /* 0x000fe20000000800 */
[----:B------:R0:W-:Y:S01]  /*10e40*/  LDGSTS.E.BYPASS.LTC128B.128 [R4+0x16400], desc[UR36][R2.64], !P1 ;  /* 0x1640000002047fae */ /* 0x0001e2000c901d64 */
[----:B------:R-:W-:Y:S01]  /*10e50*/  IMAD.MOV.U32 R13, RZ, RZ, R6 ;  /* 0x000000ffff0d7224 */ /* 0x000fe200078e0006 */
[----:B------:R-:W-:Y:S02]  /*10e60*/  LOP3.LUT P1, RZ, R16, 0x80, RZ, 0xc0, !PT ;  /* 0x0000008010ff7812 */ /* 0x000fe4000782c0ff */
[----:B------:R0:W-:Y:S04]  /*10e70*/  LDGSTS.E.BYPASS.LTC128B.128 [R4+0x18400], desc[UR36][R2.64+0x40], !P5 ;  /* 0x1840004002047fae */ /* 0x0001e8000e901d64 */
[----:B------:R0:W-:Y:S01]  /*10e80*/  LDGSTS.E.BYPASS.LTC128B.128 [R4+0x1a400], desc[UR36][R2.64+0x80], !P4 ;  /* 0x1a40008002047fae */ /* 0x0001e2000e101d64 */
[----:B------:R-:W-:-:S07]  /*10e90*/  IMAD.MOV.U32 R25, RZ, RZ, R14 ;  /* 0x000000ffff197224 */ /* 0x000fce00078e000e */
[----:B0-----:R-:W-:Y:S05]  /*10ea0*/  WARPSYNC.COLLECTIVE R15, `(.L_x_326) ;  /* 0x000000000f087348 */ /* 0x001fea0003c00000 */
[----:B------:R1:W2:Y:S02]  /*10eb0*/  SHFL.IDX P6, R14, R13, R12, R11 ;  /* 0x0000000c0d0e7389 */ /* 0x0002a400000c000b */
[----:B012---:R-:W-:Y:S01]  /*10ec0*/  ENDCOLLECTIVE ;  /* 0x000000000000791b */ /* 0x007fe20003800000 */
.L_x_326:
[----:B------:R-:W-:Y:S01]  /*10ed0*/  IMAD.MOV.U32 R2, RZ, RZ, R14 ;  /* 0x000000ffff027224 */ /* 0x000fe200078e000e */
[----:B------:R-:W-:Y:S06]  /*10ee0*/  BRA `(.L_x_327) ;  /* 0xffffffc800907947 */ /* 0x000fec000383ffff */
.L_x_250:
[----:B-1----:R1:W2:Y:S02]  /*10ef0*/  SYNCS.PHASECHK.TRANS64.TRYWAIT P0, [R5+URZ+0x2d860], R2 ;  /* 0x02d86002050075a7 */ /* 0x0022a4000800017f */
[----:B--2---:R-:W-:Y:S05]  /*10f00*/  @!P0 NANOSLEEP.SYNCS 0x989680 ;  /* 0x009896800000895d */ /* 0x004fea0003900000 */
[----:B------:R-:W2:Y:S02]  /*10f10*/  @!P0 SYNCS.PHASECHK.TRANS64 P0, [R5+URZ+0x2d860], R2 ;  /* 0x02d86002050085a7 */ /* 0x000ea4000800007f */
[----:B--2---:R-:W-:Y:S05]  /*10f20*/  @!P0 BRA `(.L_x_250) ;  /* 0xfffffffc00f08947 */ /* 0x004fea000383ffff */
[----:B------:R-:W-:Y:S05]  /*10f30*/  BRA `(.L_x_328) ;  /* 0xffffffc800f47947 */ /* 0x000fea000383ffff */
.L_x_251:
        /* <DEDUP_REMOVED lines=8> */
.L_x_330:
[----:B------:R-:W-:Y:S05]  /*10fc0*/  BSYNC B1 ;  /* 0x0000000000017941 */ /* 0x000fea0003800000 */
.L_x_329:
[----:B------:R-:W-:Y:S02]  /*10fd0*/  IMAD.MOV.U32 R13, RZ, RZ, R18 ;  /* 0x000000ffff0d7224 */ /* 0x000fe400078e0012 */
[----:B------:R-:W-:Y:S02]  /*10fe0*/  IMAD.MOV.U32 R12, RZ, RZ, RZ ;  /* 0x000000ffff0c7224 */ /* 0x000fe400078e00ff */
[----:B------:R-:W-:Y:S02]  /*10ff0*/  IMAD.MOV.U32 R11, RZ, RZ, 0x1c1f ;  /* 0x00001c1fff0b7424 */ /* 0x000fe400078e00ff */
[----:B------:R-:W-:Y:S02]  /*11000*/  IMAD.MOV.U32 R15, RZ, RZ, -0x1 ;  /* 0xffffffffff0f7424 */ /* 0x000fe400078e00ff */
[----:B------:R-:W-:Y:S02]  /*11010*/  IMAD.MOV.U32 R3, RZ, RZ, R14 ;  /* 0x000000ffff037224 */ /* 0x000fe400078e000e */
[----:B------:R-:W-:-:S07]  /*11020*/  IMAD R4, R4, 0x2, R17 ;  /* 0x0000000204047824 */ /* 0x000fce00078e0211 */
[----:B------:R-:W-:Y:S05]  /*11030*/  WARPSYNC.COLLECTIVE R15, `(.L_x_331) ;  /* 0x000000000f087348 */ /* 0x000fea0003c00000 */
[----:B------:R0:W1:Y:S02]  /*11040*/  SHFL.IDX P6, R14, R13, R12, R11 ;  /* 0x0000000c0d0e7389 */ /* 0x00006400000c000b */
[----:B01----:R-:W-:Y:S01]  /*11050*/  ENDCOLLECTIVE ;  /* 0x000000000000791b */ /* 0x003fe20003800000 */
.L_x_331:
[----:B------:R-:W-:Y:S02]  /*11060*/  IMAD.MOV.U32 R13, RZ, RZ, R19 ;  /* 0x000000ffff0d7224 */ /* 0x000fe400078e0013 */
[----:B------:R-:W-:Y:S01]  /*11070*/  IMAD.MOV.U32 R12, RZ, RZ, 0x1 ;  /* 0x00000001ff0c7424 */ /* 0x000fe200078e00ff */
[----:B------:R-:W-:-:S07]  /*11080*/  MOV R2, R14 ;  /* 0x0000000e00027202 */ /* 0x000fce0000000f00 */
[----:B------:R-:W-:Y:S05]  /*11090*/  WARPSYNC.COLLECTIVE R15, `(.L_x_332) ;  /* 0x000000000f087348 */ /* 0x000fea0003c00000 */
[----:B------:R0:W1:Y:S02]  /*110a0*/  SHFL.IDX P6, R14, R13, R12, R11 ;  /* 0x0000000c0d0e7389 */ /* 0x00006400000c000b */
[----:B01----:R-:W-:Y:S01]  /*110b0*/  ENDCOLLECTIVE ;  /* 0x000000000000791b */ /* 0x003fe20003800000 */
.L_x_332:
[----:B------:R-:W-:-:S05]  /*110c0*/  IADD3 R2, P0, R2, R0, RZ ;  /* 0x0000000002027210 */ /* 0x000fca0007f1e0ff */
        /* <DEDUP_REMOVED lines=15> */
.L_x_333:
[----:B------:R-:W-:Y:S02]  /*111c0*/  IMAD.MOV.U32 R13, RZ, RZ, R19 ;  /* 0x000000ffff0d7224 */ /* 0x000fe400078e0013 */
[----:B------:R-:W-:Y:S01]  /*111d0*/  IMAD.MOV.U32 R12, RZ, RZ, 0x2 ;  /* 0x00000002ff0c7424 */ /* 0x000fe200078e00ff */
[----:B------:R-:W-:-:S07]  /*111e0*/  MOV R2, R14 ;  /* 0x0000000e00027202 */ /* 0x000fce0000000f00 */
[----:B------:R-:W-:Y:S05]  /*111f0*/  WARPSYNC.COLLECTIVE R15, `(.L_x_334) ;  /* 0x000000000f087348 */ /* 0x000fea0003c00000 */
[----:B------:R0:W1:Y:S02]  /*11200*/  SHFL.IDX P6, R14, R13, R12, R11 ;  /* 0x0000000c0d0e7389 */ /* 0x00006400000c000b */
[----:B01----:R-:W-:Y:S01]  /*11210*/  ENDCOLLECTIVE ;  /* 0x000000000000791b */ /* 0x003fe20003800000 */
.L_x_334:
        /* <DEDUP_REMOVED lines=16> */
.L_x_335:
[----:B------:R-:W-:Y:S02]  /*11320*/  IMAD.MOV.U32 R13, RZ, RZ, R19 ;  /* 0x000000ffff0d7224 */ /* 0x000fe400078e0013 */
[----:B------:R-:W-:Y:S02]  /*11330*/  IMAD.MOV.U32 R12, RZ, RZ, 0x3 ;  /* 0x00000003ff0c7424 */ /* 0x000fe400078e00ff */
[----:B------:R-:W-:-:S07]  /*11340*/  IMAD.MOV.U32 R2, RZ, RZ, R14 ;  /* 0x000000ffff027224 */ /* 0x000fce00078e000e */
[----:B------:R-:W-:Y:S05]  /*11350*/  WARPSYNC.COLLECTIVE R15, `(.L_x_336) ;  /* 0x000000000f087348 */ /* 0x000fea0003c00000 */
[----:B------:R0:W1:Y:S02]  /*11360*/  SHFL.IDX P6, R14, R13, R12, R11 ;  /* 0x0000000c0d0e7389 */ /* 0x00006400000c000b */
[----:B01----:R-:W-:Y:S01]  /*11370*/  ENDCOLLECTIVE ;  /* 0x000000000000791b */ /* 0x003fe20003800000 */
.L_x_336:
[----:B------:R-:W-:-:S04]  /*11380*/  IADD3 R2, P0, R2, R0, RZ ;  /* 0x0000000002027210 */ /* 0x000fc80007f1e0ff */
[----:B------:R-:W-:Y:S02]  /*11390*/  IADD3.X R3, RZ, R3, RZ, P0, !PT ;  /* 0x00000003ff037210 */ /* 0x000fe400007fe4ff */
[----:B------:R-:W-:Y:S01]  /*113a0*/  ISETP.LT.OR P0, PT, R6, 0x41, P3 ;  /* 0x000000410600780c */ /* 0x000fe20001f01670 */
[----:B------:R-:W-:-:S12]  /*113b0*/  IMAD.MOV.U32 R13, RZ, RZ, R18 ;  /* 0x000000ffff0d7224 */ /* 0x000fd800078e0012 */
        /* <DEDUP_REMOVED lines=9> */
.L_x_337:
[----:B------:R-:W-:Y:S01]  /*11450*/  @!PT LDS RZ, [RZ] ;  /* 0x00000000fffff984 */ /* 0x000fe20000000800 */
[----:B------:R-:W-:Y:S01]  /*11460*/  @!PT LDS RZ, [RZ] ;  /* 0x00000000fffff984 */ /* 0x000fe20000000800 */
[----:B------:R-:W-:Y:S01]  /*11470*/  @!PT LDS RZ, [RZ] ;  /* 0x00000000fffff984 */ /* 0x000fe20000000800 */
[----:B------:R-:W-:Y:S01]  /*11480*/  LDGSTS.E.BYPASS.LTC128B.128 [R4+0x3400], desc[UR36][R2.64+0x40], !P0 ;  /* 0x0340004002047fae */ /* 0x000fe2000c101d64 */
[----:B------:R-:W-:-:S13]  /*11490*/  ISETP.LT.OR P0, PT, R6, 0x41, P1 ;  /* 0x000000410600780c */ /* 0x000fda0000f01670 */
[----:B------:R0:W-:Y:S02]  /*114a0*/  LDGSTS.E.BYPASS.LTC128B.128 [R4+0x5400], desc[UR36][R2.64+0x80], !P0 ;  /* 0x0540008002047fae */ /* 0x0001e4000c101d64 */
[----:B0-----:R-:W-:Y:S01]  /*114b0*/  IMAD.MOV.U32 R2, RZ, RZ, R14 ;  /* 0x000000ffff027224 */ /* 0x001fe200078e000e */
[----:B------:R-:W-:Y:S06]  /*114c0*/  BRA `(.L_x_338) ;  /* 0xffffffc800587947 */ /* 0x000fec000383ffff */
.L_x_259:
[----:B-1----:R1:W2:Y:S02]  /*114d0*/  SYNCS.PHASECHK.TRANS64.TRYWAIT P0, [R0+URZ+0x2d860], R3 ;  /* 0x02d86003000075a7 */ /* 0x0022a4000800017f */
[----:B--2---:R-:W-:Y:S05]  /*114e0*/  @!P0 NANOSLEEP.SYNCS 0x989680 ;  /* 0x009896800000895d */ /* 0x004fea0003900000 */
[----:B------:R-:W2:Y:S02]  /*114f0*/  @!P0 SYNCS.PHASECHK.TRANS64 P0, [R0+URZ+0x2d860], R3 ;  /* 0x02d86003000085a7 */ /* 0x000ea4000800007f */
[----:B--2---:R-:W-:Y:S05]  /*11500*/  @!P0 BRA `(.L_x_259) ;  /* 0xfffffffc00f08947 */ /* 0x004fea000383ffff */
[----:B------:R-:W-:Y:S05]  /*11510*/  BRA `(.L_x_339) ;  /* 0xffffffcc00807947 */ /* 0x000fea000383ffff */
.L_x_260:
[----:B------:R-:W-:Y:S01]  /*11520*/  BSSY B0, `(.L_x_340) ;  /* 0x0000008000007945 */ /* 0x000fe20003800000 */
[----:B------:R-:W-:Y:S01]  /*11530*/  IMAD.MOV.U32 R13, RZ, RZ, R19 ;  /* 0x000000ffff0d7224 */ /* 0x000fe200078e0013 */
[----:B------:R-:W-:Y:S01]  /*11540*/  MOV R12, RZ ;  /* 0x000000ff000c7202 */ /* 0x000fe20000000f00 */
[----:B------:R-:W-:Y:S02]  /*11550*/  IMAD.MOV.U32 R11, RZ, RZ, 0x1c1f ;  /* 0x00001c1fff0b7424 */ /* 0x000fe400078e00ff */
[----:B------:R-:W-:-:S07]  /*11560*/  IMAD.MOV.U32 R15, RZ, RZ, -0x1 ;  /* 0xffffffffff0f7424 */ /* 0x000fce00078e00ff */
[----:B-1----:R-:W-:Y:S05]  /*11570*/  WARPSYNC.COLLECTIVE R15, `(.L_x_341) ;  /* 0x000000000f087348 */ /* 0x002fea0003c00000 */
[----:B------:R0:W2:Y:S02]  /*11580*/  SHFL.IDX P6, R14, R13, R12, R11 ;  /* 0x0000000c0d0e7389 */ /* 0x0000a400000c000b */
[----:B012---:R-:W-:Y:S01]  /*11590*/  ENDCOLLECTIVE ;  /* 0x000000000000791b */ /* 0x007fe20003800000 */
.L_x_341:
[----:B------:R-:W-:Y:S05]  /*115a0*/  BSYNC B0 ;  /* 0x0000000000007941 */ /* 0x000fea0003800000 */
.L_x_340:
[----:B------:R-:W0:Y:S01]  /*115b0*/  S2R R2, SR_TID.X ;  /* 0x0000000000027919 */ /* 0x000e220000002100 */
[----:B------:R-:W-:Y:S01]  /*115c0*/  IMAD.MOV.U32 R13, RZ, RZ, R18 ;  /* 0x000000ffff0d7224 */ /* 0x000fe200078e0012 */
[----:B------:R-:W-:Y:S01]  /*115d0*/  MOV R15, 0xffffffff ;  /* 0xffffffff000f7802 */ /* 0x000fe20000000f00 */
[----:B------:R-:W-:Y:S02]  /*115e0*/  IMAD.MOV.U32 R12, RZ, RZ, RZ ;  /* 0x000000ffff0c7224 */ /* 0x000fe400078e00ff */
[----:B------:R-:W-:Y:S02]  /*115f0*/  IMAD.MOV.U32 R11, RZ, RZ, 0x1c1f ;  /* 0x00001c1fff0b7424 */ /* 0x000fe400078e00ff */
[----:B------:R-:W-:Y:S02]  /*11600*/  IMAD.MOV.U32 R3, RZ, RZ, R14 ;  /* 0x000000ffff037224 */ /* 0x000fe400078e000e */
[----:B------:R-:W-:-:S07]  /*11610*/  IMAD R4, R4, 0x2, R17 ;  /* 0x0000000204047824 */ /* 0x000fce00078e0211 */
[----:B0-----:R-:W-:Y:S05]  /*11620*/  WARPSYNC.COLLECTIVE R15, `(.L_x_342) ;  /* 0x000000000f087348 */ /* 0x001fea0003c00000 */
[----:B------:R1:W2:Y:S02]  /*11630*/  SHFL.IDX P6, R14, R13, R12, R11 ;  /* 0x0000000c0d0e7389 */ /* 0x0002a400000c000b */
[----:B012---:R-:W-:Y:S01]  /*11640*/  ENDCOLLECTIVE ;  /* 0x000000000000791b */ /* 0x007fe20003800000 */
.L_x_342:
[----:B------:R-:W-:Y:S01]  /*11650*/  ULDC UR4, c[0x0][0x2f4] ;  /* 0x0000bd0000047ab9 */ /* 0x000fe20000000800 */
[----:B------:R-:W-:Y:S02]  /*11660*/  IMAD.MOV.U32 R13, RZ, RZ, R19 ;  /* 0x000000ffff0d7224 */ /* 0x000fe400078e0013 */
[----:B------:R-:W-:Y:S02]  /*11670*/  IMAD.MOV.U32 R12, RZ, RZ, 0x1 ;  /* 0x00000001ff0c7424 */ /* 0x000fe400078e00ff */
[----:B------:R-:W-:-:S05]  /*11680*/  IMAD.SHL.U32 R7, R2, 0x8, RZ ;  /* 0x0000000802077824 */ /* 0x000fca00078e00ff */
[----:B------:R-:W-:-:S04]  /*11690*/  LOP3.LUT R7, R7, 0x18, RZ, 0xc0, !PT ;  /* 0x0000001807077812 */ /* 0x000fc800078ec0ff */
[C---:B------:R-:W-:Y:S01]  /*116a0*/  ISETP.GE.AND P2, PT, R7.reuse, UR4, PT ;  /* 0x0000000407007c0c */ /* 0x040fe2000bf46270 */
[C---:B------:R-:W-:Y:S01]  /*116b0*/  IMAD.SHL.U32 R5, R7.reuse, 0x2, RZ ;  /* 0x0000000207057824 */ /* 0x040fe200078e00ff */
[C---:B------:R-:W-:Y:S02]  /*116c0*/  LOP3.LUT R8, R7.reuse, 0x20, RZ, 0xfc, !PT ;  /* 0x0000002007087812 */ /* 0x040fe400078efcff */
[----:B------:R-:W-:Y:S02]  /*116d0*/  LOP3.LUT R7, R7, 0x40, RZ, 0xfc, !PT ;  /* 0x0000004007077812 */ /* 0x000fe400078efcff */
[----:B------:R-:W-:Y:S02]  /*116e0*/  IADD3 R2, P0, R14, R5, RZ ;  /* 0x000000050e027210 */ /* 0x000fe40007f1e0ff */
[----:B------:R-:W-:Y:S02]  /*116f0*/  ISETP.LT.OR P3, PT, R6, 0x1, P2 ;  /* 0x000000010600780c */ /* 0x000fe40001761670 */
[----:B------:R-:W-:Y:S01]  /*11700*/  ISETP.GE.AND P1, PT, R8, UR4, PT ;  /* 0x0000000408007c0c */ /* 0x000fe2000bf26270 */
[----:B------:R-:W-:Y:S01]  /*11710*/  IMAD.X R3, RZ, RZ, R3, P0 ;  /* 0x000000ffff037224 */ /* 0x000fe200000e0603 */
[----:B------:R-:W-:-:S13]  /*11720*/  ISETP.GE.AND P0, PT, R7, UR4, PT ;  /* 0x0000000407007c0c */ /* 0x000fda000bf06270 */
[----:B------:R-:W-:Y:S05]  /*11730*/  WARPSYNC.COLLECTIVE R15, `(.L_x_343) ;  /* 0x000000000f087348 */ /* 0x000fea0003c00000 */
[----:B------:R0:W1:Y:S02]  /*11740*/  SHFL.IDX P6, R14, R13, R12, R11 ;  /* 0x0000000c0d0e7389 */ /* 0x00006400000c000b */
[----:B01----:R-:W-:Y:S01]  /*11750*/  ENDCOLLECTIVE ;  /* 0x000000000000791b */ /* 0x003fe20003800000 */
.L_x_343:
[C---:B------:R-:W-:Y:S01]  /*11760*/  ISETP.LT.OR P4, PT, R6.reuse, 0x1, P1 ;  /* 0x000000010600780c */ /* 0x040fe20000f81670 */
[----:B------:R-:W-:Y:S01]  /*11770*/  @!PT LDS RZ, [RZ] ;  /* 0x00000000fffff984 */ /* 0x000fe20000000800 */
[----:B------:R-:W-:Y:S01]  /*11780*/  @!PT LDS RZ, [RZ] ;  /* 0x00000000fffff984 */ /* 0x000fe20000000800 */
[----:B------:R-:W-:Y:S01]  /*11790*/  @!PT LDS RZ, [RZ] ;  /* 0x00000000fffff984 */ /* 0x000fe20000000800 */
[----:B------:R-:W-:Y:S01]  /*117a0*/  LDGSTS.E.BYPASS.LTC128B.128 [R4+0x400], desc[UR36][R2.64], !P3 ;  /* 0x0040000002047fae */ /* 0x000fe2000d901d64 */
[----:B------:R-:W-:Y:S01]  /*117b0*/  ISETP.LT.OR P3, PT, R6, 0x1, P0 ;  /* 0x000000010600780c */ /* 0x000fe20000761670 */
[----:B------:R-:W-:-:S10]  /*117c0*/  IMAD.MOV.U32 R13, RZ, RZ, R18 ;  /* 0x000000ffff0d7224 */ /* 0x000fd400078e0012 */
[----:B------:R-:W-:Y:S04]  /*117d0*/  LDGSTS.E.BYPASS.LTC128B.128 [R4+0x2400], desc[UR36][R2.64+0x40], !P4 ;  /* 0x0240004002047fae */ /* 0x000fe8000e101d64 */
[----:B------:R0:W-:Y:S01]  /*117e0*/  LDGSTS.E.BYPASS.LTC128B.128 [R4+0x4400], desc[UR36][R2.64+0x80], !P3 ;  /* 0x0440008002047fae */ /* 0x0001e2000d901d64 */
[----:B------:R-:W-:Y:S02]  /*117f0*/  ISETP.LT.OR P3, PT, R6, 0x21, P2 ;  /* 0x000000210600780c */ /* 0x000fe40001761670 */
[----:B0-----:R-:W-:-:S11]  /*11800*/  MOV R3, R14 ;  /* 0x0000000e00037202 */ /* 0x001fd60000000f00 */
[----:B------:R-:W-:Y:S05]  /*11810*/  WARPSYNC.COLLECTIVE R15, `(.L_x_344) ;  /* 0x000000000f087348 */ /* 0x000fea0003c00000 */
[----:B------:R0:W1:Y:S02]  /*11820*/  SHFL.IDX P6, R14, R13, R12, R11 ;  /* 0x0000000c0d0e7389 */ /* 0x00006400000c000b */
[----:B01----:R-:W-:Y:S01]  /*11830*/  ENDCOLLECTIVE ;  /* 0x000000000000791b */ /* 0x003fe20003800000 */
.L_x_344:
[----:B------:R-:W-:Y:S02]  /*11840*/  IMAD.MOV.U32 R13, RZ, RZ, R19 ;  /* 0x000000ffff0d7224 */ /* 0x000fe400078e0013 */
[----:B------:R-:W-:Y:S01]  /*11850*/  IMAD.MOV.U32 R12, RZ, RZ, 0x2 ;  /* 0x00000002ff0c7424 */ /* 0x000fe200078e00ff */
[----:B------:R-:W-:-:S13]  /*11860*/  IADD3 R2, P4, R14, R5, RZ ;  /* 0x000000050e027210 */ /* 0x000fda0007f9e0ff */
[----:B------:R-:W-:Y:S05]  /*11870*/  WARPSYNC.COLLECTIVE R15, `(.L_x_345) ;  /* 0x000000000f087348 */ /* 0x000fea0003c00000 */
[----:B------:R0:W1:Y:S02]  /*11880*/  SHFL.IDX P6, R14, R13, R12, R11 ;  /* 0x0000000c0d0e7389 */ /* 0x00006400000c000b */
[----:B01----:R-:W-:Y:S01]  /*11890*/  ENDCOLLECTIVE ;  /* 0x000000000000791b */ /* 0x003fe20003800000 */
.L_x_345:
[----:B------:R-:W-:Y:S01]  /*118a0*/  IMAD.X R3, RZ, RZ, R3, P4 ;  /* 0x000000ffff037224 */ /* 0x000fe200020e0603 */
[----:B------:R-:W-:-:S04]  /*118b0*/  ISETP.LT.OR P4, PT, R6, 0x21, P1 ;  /* 0x000000210600780c */ /* 0x000fc80000f81670 */
[----:B------:R-:W-:Y:S01]  /*118c0*/  @!PT LDS RZ, [RZ] ;  /* 0x00000000fffff984 */ /* 0x000fe20000000800 */
[----:B------:R-:W-:Y:S01]  /*118d0*/  @!PT LDS RZ, [RZ] ;  /* 0x00000000fffff984 */ /* 0x000fe20000000800 */
[----:B------:R-:W-:Y:S01]  /*118e0*/  @!PT LDS RZ, [RZ] ;  /* 0x00000000fffff984 */ /* 0x000fe20000000800 */
[----:B------:R-:W-:Y:S01]  /*118f0*/  LDGSTS.E.BYPASS.LTC128B.128 [R4+0xc00], desc[UR36][R2.64], !P3 ;  /* 0x00c0000002047fae */ /* 0x000fe2000d901d64 */
[----:B------:R-:W-:Y:S01]  /*11900*/  ISETP.LT.OR P3, PT, R6, 0x21, P0 ;  /* 0x000000210600780c */ /* 0x000fe20000761670 */
[----:B------:R-:W-:-:S07]  /*11910*/  IMAD.MOV.U32 R13, RZ, RZ, R18 ;  /* 0x000000ffff0d7224 */ /* 0x000fce00078e0012 */
[----:B------:R-:W-:Y:S05]  /*11920*/  LDGSTS.E.BYPASS.LTC128B.128 [R4+0x2c00], desc[UR36][R2.64+0x40], !P4 ;  /* 0x02c0004002047fae */ /* 0x000fea000e101d64 */
[----:B------:R0:W-:Y:S01]  /*11930*/  LDGSTS.E.BYPASS.LTC128B.128 [R4+0x4c00], desc[UR36][R2.64+0x80], !P3 ;  /* 0x04c0008002047fae */ /* 0x0001e2000d901d64 */
[----:B------:R-:W-:Y:S01]  /*11940*/  ISETP.LT.OR P3, PT, R6, 0x41, P2 ;  /* 0x000000410600780c */ /* 0x000fe20001761670 */
[----:B0-----:R-:W-:-:S12]  /*11950*/  IMAD.MOV.U32 R3, RZ, RZ, R14 ;  /* 0x000000ffff037224 */ /* 0x001fd800078e000e */
[----:B------:R-:W-:Y:S05]  /*11960*/  WARPSYNC.COLLECTIVE R15, `(.L_x_346) ;  /* 0x000000000f087348 */ /* 0x000fea0003c00000 */
[----:B------:R0:W1:Y:S02]  /*11970*/  SHFL.IDX P6, R14, R13, R12, R11 ;  /* 0x0000000c0d0e7389 */ /* 0x00006400000c000b */
[----:B01----:R-:W-:Y:S01]  /*11980*/  ENDCOLLECTIVE ;  /* 0x000000000000791b */ /* 0x003fe20003800000 */
.L_x_346:
[----:B------:R-:W-:Y:S02]  /*11990*/  IMAD.MOV.U32 R13, RZ, RZ, R19 ;  /* 0x000000ffff0d7224 */ /* 0x000fe400078e0013 */
[----:B------:R-:W-:Y:S01]  /*119a0*/  IMAD.MOV.U32 R12, RZ, RZ, 0x3 ;  /* 0x00000003ff0c7424 */ /* 0x000fe200078e00ff */
[----:B------:R-:W-:-:S13]  /*119b0*/  IADD3 R2, P4, R14, R5, RZ ;  /* 0x000000050e027210 */ /* 0x000fda0007f9e0ff */
[----:B------:R-:W-:Y:S05]  /*119c0*/  WARPSYNC.COLLECTIVE R15, `(.L_x_347) ;  /* 0x000000000f087348 */ /* 0x000fea0003c00000 */
[----:B------:R0:W1:Y:S02]  /*119d0*/  SHFL.IDX P6, R14, R13, R12, R11 ;  /* 0x0000000c0d0e7389 */ /* 0x00006400000c000b */
[----:B01----:R-:W-:Y:S01]  /*119e0*/  ENDCOLLECTIVE ;  /* 0x000000000000791b */ /* 0x003fe20003800000 */
.L_x_347:
[----:B------:R-:W-:Y:S02]  /*119f0*/  IADD3.X R3, RZ, R3, RZ, P4, !PT ;  /* 0x00000003ff037210 */ /* 0x000fe400027fe4ff */
[----:B------:R-:W-:-:S03]  /*11a00*/  ISETP.LT.OR P4, PT, R6, 0x41, P1 ;  /* 0x000000410600780c */ /* 0x000fc60000f81670 */
[----:B------:R-:W-:Y:S01]  /*11a10*/  @!PT LDS RZ, [RZ] ;  /* 0x00000000fffff984 */ /* 0x000fe20000000800 */
[----:B------:R-:W-:Y:S01]  /*11a20*/  @!PT LDS RZ, [RZ] ;  /* 0x00000000fffff984 */ /* 0x000fe20000000800 */
[----:B------:R-:W-:Y:S01]  /*11a30*/  @!PT LDS RZ, [RZ] ;  /* 0x00000000fffff984 */ /* 0x000fe20000000800 */
[----:B------:R0:W-:Y:S01]  /*11a40*/  LDGSTS.E.BYPASS.LTC128B.128 [R4+0x1400], desc[UR36][R2.64], !P3 ;  /* 0x0140000002047fae */ /* 0x0001e2000d901d64 */
[----:B------:R-:W-:Y:S01]  /*11a50*/  ISETP.LT.OR P3, PT, R6, 0x41, P0 ;  /* 0x000000410600780c */ /* 0x000fe20000761670 */
[----:B------:R-:W-:-:S08]  /*11a60*/  IMAD.MOV.U32 R13, RZ, RZ, R18 ;  /* 0x000000ffff0d7224 */ /* 0x000fd000078e0012 */
[----:B------:R0:W-:Y:S04]  /*11a70*/  LDGSTS.E.BYPASS.LTC128B.128 [R4+0x3400], desc[UR36][R2.64+0x40], !P4 ;  /* 0x0340004002047fae */ /* 0x0001e8000e101d64 */
[----:B------:R0:W-:Y:S01]  /*11a80*/  LDGSTS.E.BYPASS.LTC128B.128 [R4+0x5400], desc[UR36][R2.64+0x80], !P3 ;  /* 0x0540008002047fae */ /* 0x0001e2000d901d64 */
[----:B------:R-:W-:-:S07]  /*11a90*/  IMAD.MOV.U32 R19, RZ, RZ, R14 ;  /* 0x000000ffff137224 */ /* 0x000fce00078e000e */
[----:B0-----:R-:W-:Y:S05]  /*11aa0*/  WARPSYNC.COLLECTIVE R15, `(.L_x_348) ;  /* 0x000000000f087348 */ /* 0x001fea0003c00000 */
[----:B------:R1:W2:Y:S02]  /*11ab0*/  SHFL.IDX P6, R14, R13, R12, R11 ;  /* 0x0000000c0d0e7389 */ /* 0x0002a400000c000b */
[----:B012---:R-:W-:Y:S01]  /*11ac0*/  ENDCOLLECTIVE ;  /* 0x000000000000791b */ /* 0x007fe20003800000 */
.L_x_348:
[----:B------:R-:W-:Y:S05]  /*11ad0*/  BRA `(.L_x_349) ;  /* 0xffffffc800f47947 */ /* 0x000fea000383ffff */
.L_x_265:
        /* <DEDUP_REMOVED lines=8> */
.L_x_351:
[----:B------:R-:W-:Y:S05]  /*11b60*/  BSYNC B0 ;  /* 0x0000000000007941 */ /* 0x000fea0003800000 */
.L_x_350:
[----:B------:R-:W-:Y:S02]  /*11b70*/  IMAD.MOV.U32 R13, RZ, RZ, R24 ;  /* 0x000000ffff0d7224 */ /* 0x000fe400078e0018 */
[----:B------:R-:W-:Y:S02]  /*11b80*/  IMAD.MOV.U32 R12, RZ, RZ, 0x1 ;  /* 0x00000001ff0c7424 */ /* 0x000fe400078e00ff */
[----:B------:R-:W-:Y:S02]  /*11b90*/  IMAD.MOV.U32 R11, RZ, RZ, 0x1f ;  /* 0x0000001fff0b7424 */ /* 0x000fe400078e00ff */
[----:B------:R-:W-:Y:S02]  /*11ba0*/  IMAD.MOV.U32 R15, RZ, RZ, -0x1 ;  /* 0xffffffffff0f7424 */ /* 0x000fe400078e00ff */
[----:B------:R-:W-:Y:S02]  /*11bb0*/  IMAD.IADD R9, R27, 0x1, R8 ;  /* 0x000000011b097824 */ /* 0x000fe400078e0208 */
[----:B------:R-:W-:-:S07]  /*11bc0*/  IMAD.MOV.U32 R0, RZ, RZ, R14 ;  /* 0x000000ffff007224 */ /* 0x000fce00078e000e */
[----:B------:R-:W-:Y:S05]  /*11bd0*/  WARPSYNC.COLLECTIVE R15, `(.L_x_352) ;  /* 0x000000000f087348 */ /* 0x000fea0003c00000 */
[----:B------:R0:W1:Y:S02]  /*11be0*/  SHFL.IDX P6, R14, R13, R12, R11 ;  /* 0x0000000c0d0e7389 */ /* 0x00006400000c000b */
[----:B01----:R-:W-:Y:S01]  /*11bf0*/  ENDCOLLECTIVE ;  /* 0x000000000000791b */ /* 0x003fe20003800000 */
.L_x_352:
[----:B------:R-:W-:Y:S02]  /*11c00*/  ULDC UR4, c[0x0][0xc3c] ;  /* 0x00030f0000047ab9 */ /* 0x000fe40000000800 */
[----:B------:R-:W-:-:S13]  /*11c10*/  ISETP.GE.OR P1, PT, R9, UR4, !P0 ;  /* 0x0000000409007c0c */ /* 0x000fda000c726670 */
[----:B------:R-:W0:Y:S08]  /*11c20*/  @!P1 LDC.64 R2, c[0x0][0xc80] ;  /* 0x00032000ff029b82 */ /* 0x000e300000000a00 */
[----:B------:R-:W1:Y:S01]  /*11c30*/  @!P1 LDC.64 R4, c[0x0][0xc78] ;  /* 0x00031e00ff049b82 */ /* 0x000e620000000a00 */
[----:B------:R-:W-:Y:S01]  /*11c40*/  IMAD.MOV.U32 R11, RZ, RZ, RZ ;  /* 0x000000ffff0b7224 */ /* 0x000fe200078e00ff */
[----:B------:R-:W-:Y:S01]  /*11c50*/  MOV R6, R14 ;  /* 0x0000000e00067202 */ /* 0x000fe20000000f00 */
[----:B0-----:R-:W-:-:S05]  /*11c60*/  @!P1 IMAD.WIDE R2, R9, 0x4, R2 ;  /* 0x0000000409029825 */ /* 0x001fca00078e0202 */
[----:B------:R1:W2:Y:S02]  /*11c70*/  @!P1 LDG.E R7, desc[UR36][R2.64] ;  /* 0x0000002402079981 */ /* 0x0002a4000c1e1900 */
[----:B-1----:R-:W-:-:S05]  /*11c80*/  @!P1 IMAD.WIDE R2, R9, 0x4, R4 ;  /* 0x0000000409029825 */ /* 0x002fca00078e0204 */
[----:B------:R-:W3:Y:S01]  /*11c90*/  @!P1 LDG.E R5, desc[UR36][R2.64] ;  /* 0x0000002402059981 */ /* 0x000ee2000c1e1900 */
[----:B------:R-:W-:Y:S01]  /*11ca0*/  IMAD.MOV.U32 R4, RZ, RZ, RZ ;  /* 0x000000ffff047224 */ /* 0x000fe200078e00ff */
[C---:B------:R-:W-:Y:S01]  /*11cb0*/  ISETP.GE.U32.AND P2, PT, R8.reuse, 0x2, PT ;  /* 0x000000020800780c */ /* 0x040fe20003f46070 */
[----:B------:R-:W-:Y:S01]  /*11cc0*/  IMAD.MOV.U32 R24, RZ, RZ, RZ ;  /* 0x000000ffff187224 */ /* 0x000fe200078e00ff */
[C---:B------:R-:W-:Y:S02]  /*11cd0*/  ISETP.GE.U32.AND P3, PT, R8.reuse, 0x4, PT ;  /* 0x000000040800780c */ /* 0x040fe40003f66070 */
[C---:B------:R-:W-:Y:S02]  /*11ce0*/  ISETP.GE.U32.AND P4, PT, R8.reuse, 0x8, PT ;  /* 0x000000080800780c */ /* 0x040fe40003f86070 */
[----:B------:R-:W-:Y:S01]  /*11cf0*/  ISETP.GE.U32.AND P5, PT, R8, 0x10, PT ;  /* 0x000000100800780c */ /* 0x000fe20003fa6070 */
[----:B--2---:R-:W-:Y:S02]  /*11d00*/  @!P1 IMAD.MOV.U32 R4, RZ, RZ, R7 ;  /* 0x000000ffff049224 */ /* 0x004fe400078e0007 */
[----:B------:R-:W-:-:S02]  /*11d10*/  IMAD.MOV.U32 R7, RZ, RZ, RZ ;  /* 0x000000ffff077224 */ /* 0x000fc400078e00ff */
[----:B---3--:R-:W-:Y:S01]  /*11d20*/  @!P1 IMAD.MOV.U32 R7, RZ, RZ, R5 ;  /* 0x000000ffff079224 */ /* 0x008fe200078e0005 */
[----:B------:R-:W-:-:S03]  /*11d30*/  ISETP.NE.AND P1, PT, R8, RZ, PT ;  /* 0x000000ff0800720c */ /* 0x000fc60003f25270 */
[----:B------:R-:W-:-:S10]  /*11d40*/  IMAD R13, R7, R4, RZ ;  /* 0x00000004070d7224 */ /* 0x000fd400078e02ff */
[----:B------:R-:W-:Y:S05]  /*11d50*/  WARPSYNC.COLLECTIVE R15, `(.L_x_353) ;  /* 0x000000000f087348 */ /* 0x000fea0003c00000 */
[----:B------:R0:W1:Y:S02]  /*11d60*/  SHFL.UP P6, R14, R13, R12, R11 ;  /* 0x0400000c0d0e7389 */ /* 0x00006400000c000b */
[----:B01----:R-:W-:Y:S01]  /*11d70*/  ENDCOLLECTIVE ;  /* 0x000000000000791b */ /* 0x003fe20003800000 */
.L_x_353:
[----:B------:R-:W-:Y:S01]  /*11d80*/  IMAD.MOV.U32 R12, RZ, RZ, 0x2 ;  /* 0x00000002ff0c7424 */ /* 0x000fe200078e00ff */
[----:B------:R-:W-:-:S04]  /*11d90*/  SEL R14, R14, RZ, P1 ;  /* 0x000000ff0e0e7207 */ /* 0x000fc80000800000 */
[----:B------:R-:W-:-:S05]  /*11da0*/  IADD3 R5, R13, R14, RZ ;  /* 0x0000000e0d057210 */ /* 0x000fca0007ffe0ff */
[----:B------:R-:W-:-:S07]  /*11db0*/  IMAD.MOV.U32 R13, RZ, RZ, R5 ;  /* 0x000000ffff0d7224 */ /* 0x000fce00078e0005 */
[----:B------:R-:W-:Y:S05]  /*11dc0*/  WARPSYNC.COLLECTIVE R15, `(.L_x_354) ;  /* 0x000000000f087348 */ /* 0x000fea0003c00000 */
[----:B------:R0:W1:Y:S02]  /*11dd0*/  SHFL.UP P6, R14, R13, R12, R11 ;  /* 0x0400000c0d0e7389 */ /* 0x00006400000c000b */
[----:B01----:R-:W-:Y:S01]  /*11de0*/  ENDCOLLECTIVE ;  /* 0x000000000000791b */ /* 0x003fe20003800000 */
.L_x_354:
[----:B------:R-:W-:Y:S01]  /*11df0*/  IMAD.MOV.U32 R12, RZ, RZ, 0x4 ;  /* 0x00000004ff0c7424 */ /* 0x000fe200078e00ff */
[----:B------:R-:W-:-:S05]  /*11e00*/  SEL R2, R14, RZ, P2 ;  /* 0x000000ff0e027207 */ /* 0x000fca0001000000 */
[----:B------:R-:W-:-:S04]  /*11e10*/  IMAD.IADD R2, R5, 0x1, R2 ;  /* 0x0000000105027824 */ /* 0x000fc800078e0202 */
[----:B------:R-:W-:-:S07]  /*11e20*/  IMAD.MOV.U32 R13, RZ, RZ, R2 ;  /* 0x000000ffff0d7224 */ /* 0x000fce00078e0002 */
[----:B------:R-:W-:Y:S05]  /*11e30*/  WARPSYNC.COLLECTIVE R15, `(.L_x_355) ;  /* 0x000000000f087348 */ /* 0x000fea0003c00000 */
[----:B------:R0:W1:Y:S02]  /*11e40*/  SHFL.UP P6, R14, R13, R12, R11 ;  /* 0x0400000c0d0e7389 */ /* 0x00006400000c000b */
[----:B01----:R-:W-:Y:S01]  /*11e50*/  ENDCOLLECTIVE ;  /* 0x000000000000791b */ /* 0x003fe20003800000 */
.L_x_355:
[----:B------:R-:W-:Y:S01]  /*11e60*/  IMAD.MOV.U32 R12, RZ, RZ, 0x8 ;  /* 0x00000008ff0c7424 */ /* 0x000fe200078e00ff */
[----:B------:R-:W-:-:S05]  /*11e70*/  SEL R3, R14, RZ, P3 ;  /* 0x000000ff0e037207 */ /* 0x000fca0001800000 */
[----:B------:R-:W-:-:S05]  /*11e80*/  IMAD.IADD R3, R2, 0x1, R3 ;  /* 0x0000000102037824 */ /* 0x000fca00078e0203 */
[----:B------:R-:W-:-:S07]  /*11e90*/  MOV R13, R3 ;  /* 0x00000003000d7202 */ /* 0x000fce0000000f00 */
[----:B------:R-:W-:Y:S05]  /*11ea0*/  WARPSYNC.COLLECTIVE R15, `(.L_x_356) ;  /* 0x000000000f087348 */ /* 0x000fea0003c00000 */
[----:B------:R0:W1:Y:S02]  /*11eb0*/  SHFL.UP P6, R14, R13, R12, R11 ;  /* 0x0400000c0d0e7389 */ /* 0x00006400000c000b */
[----:B01----:R-:W-:Y:S01]  /*11ec0*/  ENDCOLLECTIVE ;  /* 0x000000000000791b */ /* 0x003fe20003800000 */
.L_x_356:
[----:B------:R-:W-:Y:S01]  /*11ed0*/  IMAD.MOV.U32 R12, RZ, RZ, 0x10 ;  /* 0x00000010ff0c7424 */ /* 0x000fe200078e00ff */
[----:B------:R-:W-:-:S05]  /*11ee0*/  SEL R14, R14, RZ, P4 ;  /* 0x000000ff0e0e7207 */ /* 0x000fca0002000000 */
[----:B------:R-:W-:-:S04]  /*11ef0*/  IMAD.IADD R5, R3, 0x1, R14 ;  /* 0x0000000103057824 */ /* 0x000fc800078e020e */
[----:B------:R-:W-:-:S07]  /*11f00*/  IMAD.MOV.U32 R13, RZ, RZ, R5 ;  /* 0x000000ffff0d7224 */ /* 0x000fce00078e0005 */
[----:B------:R-:W-:Y:S05]  /*11f10*/  WARPSYNC.COLLECTIVE R15, `(.L_x_357) ;  /* 0x000000000f087348 */ /* 0x000fea0003c00000 */
[----:B------:R0:W1:Y:S02]  /*11f20*/  SHFL.UP P6, R14, R13, R12, R11 ;  /* 0x0400000c0d0e7389 */ /* 0x00006400000c000b */
[----:B01----:R-:W-:Y:S01]  /*11f30*/  ENDCOLLECTIVE ;  /* 0x000000000000791b */ /* 0x003fe20003800000 */
.L_x_357:
[----:B------:R-:W-:Y:S01]  /*11f40*/  MOV R12, 0x1f ;  /* 0x0000001f000c7802 */ /* 0x000fe20000000f00 */
[----:B------:R-:W-:Y:S01]  /*11f50*/  IMAD.MOV.U32 R11, RZ, RZ, 0x1f ;  /* 0x0000001fff0b7424 */ /* 0x000fe200078e00ff */
[----:B------:R-:W-:-:S05]  /*11f60*/  SEL R2, R14, RZ, P5 ;  /* 0x000000ff0e027207 */ /* 0x000fca0002800000 */
[----:B------:R-:W-:-:S04]  /*11f70*/  IMAD.IADD R2, R5, 0x1, R2 ;  /* 0x0000000105027824 */ /* 0x000fc800078e0202 */
[----:B------:R-:W-:-:S07]  /*11f80*/  IMAD.MOV.U32 R13, RZ, RZ, R2 ;  /* 0x000000ffff0d7224 */ /* 0x000fce00078e0002 */
[----:B------:R-:W-:Y:S05]  /*11f90*/  WARPSYNC.COLLECTIVE R15, `(.L_x_358) ;  /* 0x000000000f087348 */ /* 0x000fea0003c00000 */
[----:B------:R0:W1:Y:S02]  /*11fa0*/  SHFL.IDX P6, R14, R13, R12, R11 ;  /* 0x0000000c0d0e7389 */ /* 0x00006400000c000b */
[----:B01----:R-:W-:Y:S01]  /*11fb0*/  ENDCOLLECTIVE ;  /* 0x000000000000791b */ /* 0x003fe20003800000 */
.L_x_358:
[----:B------:R-:W-:Y:S05]  /*11fc0*/  BRA `(.L_x_359) ;  /* 0xffffffcc000c7947 */ /* 0x000fea000383ffff */
.L_x_268:
[----:B------:R-:W-:Y:S01]  /*11fd0*/  BSSY B0, `(.L_x_360) ;  /* 0x0000007000007945 */ /* 0x000fe20003800000 */
[----:B------:R-:W-:Y:S02]  /*11fe0*/  IMAD.MOV.U32 R12, RZ, RZ, 0x1 ;  /* 0x00000001ff0c7424 */ /* 0x000fe400078e00ff */
[----:B------:R-:W-:Y:S02]  /*11ff0*/  IMAD.MOV.U32 R11, RZ, RZ, RZ ;  /* 0x000000ffff0b7224 */ /* 0x000fe400078e00ff */
[----:B------:R-:W-:-:S07]  /*12000*/  IMAD.MOV.U32 R15, RZ, RZ, -0x1 ;  /* 0xffffffffff0f7424 */ /* 0x000fce00078e00ff */
[----:B------:R-:W-:Y:S05]  /*12010*/  WARPSYNC.COLLECTIVE R15, `(.L_x_361) ;  /* 0x000000000f087348 */ /* 0x000fea0003c00000 */
[----:B------:R0:W1:Y:S02]  /*12020*/  SHFL.UP P6, R14, R13, R12, R11 ;  /* 0x0400000c0d0e7389 */ /* 0x00006400000c000b */
[----:B01----:R-:W-:Y:S01]  /*12030*/  ENDCOLLECTIVE ;  /* 0x000000000000791b */ /* 0x003fe20003800000 */
.L_x_361:
[----:B------:R-:W-:Y:S05]  /*12040*/  BSYNC B0 ;  /* 0x0000000000007941 */ /* 0x000fea0003800000 */
.L_x_360:
[----:B------:R-:W-:Y:S01]  /*12050*/  SEL R14, R14, RZ, P1 ;  /* 0x000000ff0e0e7207 */ /* 0x000fe20000800000 */
[----:B------:R-:W-:Y:S01]  /*12060*/  IMAD.MOV.U32 R11, RZ, RZ, RZ ;  /* 0x000000ffff0b7224 */ /* 0x000fe200078e00ff */
[----:B------:R-:W-:Y:S01]  /*12070*/  MOV R12, 0x2 ;  /* 0x00000002000c7802 */ /* 0x000fe20000000f00 */
[----:B------:R-:W-:Y:S02]  /*12080*/  IMAD.MOV.U32 R15, RZ, RZ, -0x1 ;  /* 0xffffffffff0f7424 */ /* 0x000fe400078e00ff */
[----:B------:R-:W-:-:S07]  /*12090*/  IMAD.IADD R13, R13, 0x1, R14 ;  /* 0x000000010d0d7824 */ /* 0x000fce00078e020e */
[----:B------:R-:W-:Y:S05]  /*120a0*/  WARPSYNC.COLLECTIVE R15, `(.L_x_362) ;  /* 0x000000000f087348 */ /* 0x000fea0003c00000 */
[----:B------:R0:W1:Y:S02]  /*120b0*/  SHFL.UP P6, R14, R13, R12, R11 ;  /* 0x0400000c0d0e7389 */ /* 0x00006400000c000b */
[----:B01----:R-:W-:Y:S01]  /*120c0*/  ENDCOLLECTIVE ;  /* 0x000000000000791b */ /* 0x003fe20003800000 */
.L_x_362:
[----:B------:R-:W-:Y:S01]  /*120d0*/  IMAD.MOV.U32 R12, RZ, RZ, 0x4 ;  /* 0x00000004ff0c7424 */ /* 0x000fe200078e00ff */
[----:B------:R-:W-:-:S05]  /*120e0*/  SEL R14, R14, RZ, P2 ;  /* 0x000000ff0e0e7207 */ /* 0x000fca0001000000 */
[----:B------:R-:W-:-:S04]  /*120f0*/  IMAD.IADD R3, R13, 0x1, R14 ;  /* 0x000000010d037824 */ /* 0x000fc800078e020e */
[----:B------:R-:W-:-:S07]  /*12100*/  IMAD.MOV.U32 R13, RZ, RZ, R3 ;  /* 0x000000ffff0d7224 */ /* 0x000fce00078e0003 */
[----:B------:R-:W-:Y:S05]  /*12110*/  WARPSYNC.COLLECTIVE R15, `(.L_x_363) ;  /* 0x000000000f087348 */ /* 0x000fea0003c00000 */
[----:B------:R0:W1:Y:S02]  /*12120*/  SHFL.UP P6, R14, R13, R12, R11 ;  /* 0x0400000c0d0e7389 */ /* 0x00006400000c000b */
[----:B01----:R-:W-:Y:S01]  /*12130*/  ENDCOLLECTIVE ;  /* 0x000000000000791b */ /* 0x003fe20003800000 */
.L_x_363:
[----:B------:R-:W-:Y:S01]  /*12140*/  IMAD.MOV.U32 R12, RZ, RZ, 0x8 ;  /* 0x00000008ff0c7424 */ /* 0x000fe200078e00ff */
[----:B------:R-:W-:-:S05]  /*12150*/  SEL R14, R14, RZ, P3 ;  /* 0x000000ff0e0e7207 */ /* 0x000fca0001800000 */
[----:B------:R-:W-:-:S05]  /*12160*/  IMAD.IADD R5, R3, 0x1, R14 ;  /* 0x0000000103057824 */ /* 0x000fca00078e020e */
[----:B------:R-:W-:-:S07]  /*12170*/  MOV R13, R5 ;  /* 0x00000005000d7202 */ /* 0x000fce0000000f00 */
[----:B------:R-:W-:Y:S05]  /*12180*/  WARPSYNC.COLLECTIVE R15, `(.L_x_364) ;  /* 0x000000000f087348 */ /* 0x000fea0003c00000 */
[----:B------:R0:W1:Y:S02]  /*12190*/  SHFL.UP P6, R14, R13, R12, R11 ;  /* 0x0400000c0d0e7389 */ /* 0x00006400000c000b */
[----:B01----:R-:W-:Y:S01]  /*121a0*/  ENDCOLLECTIVE ;  /* 0x000000000000791b */ /* 0x003fe20003800000 */
.L_x_364:
[----:B------:R-:W-:Y:S01]  /*121b0*/  IMAD.MOV.U32 R12, RZ, RZ, 0x10 ;  /* 0x00000010ff0c7424 */ /* 0x000fe200078e00ff */
[----:B------:R-:W-:-:S05]  /*121c0*/  SEL R8, R14, RZ, P4 ;  /* 0x000000ff0e087207 */ /* 0x000fca0002000000 */
[----:B------:R-:W-:-:S04]  /*121d0*/  IMAD.IADD R8, R5, 0x1, R8 ;  /* 0x0000000105087824 */ /* 0x000fc800078e0208 */
[----:B------:R-:W-:-:S07]  /*121e0*/  IMAD.MOV.U32 R13, RZ, RZ, R8 ;  /* 0x000000ffff0d7224 */ /* 0x000fce00078e0008 */
[----:B------:R-:W-:Y:S05]  /*121f0*/  WARPSYNC.COLLECTIVE R15, `(.L_x_365) ;  /* 0x000000000f087348 */ /* 0x000fea0003c00000 */
[----:B------:R0:W1:Y:S02]  /*12200*/  SHFL.UP P6, R14, R13, R12, R11 ;  /* 0x0400000c0d0e7389 */ /* 0x00006400000c000b */
[----:B01----:R-:W-:Y:S01]  /*12210*/  ENDCOLLECTIVE ;  /* 0x000000000000791b */ /* 0x003fe20003800000 */
.L_x_365:
        /* <DEDUP_REMOVED lines=8> */
.L_x_366:
[----:B------:R-:W-:Y:S05]  /*122a0*/  BRA `(.L_x_367) ;  /* 0xffffffc800f87947 */ /* 0x000fea000383ffff */
.L_x_270:
[----:B------:R-:W-:Y:S01]  /*122b0*/  BSSY B0, `(.L_x_368) ;  /* 0x0000006000007945 */ /* 0x000fe20003800000 */
[----:B------:R-:W-:Y:S01]  /*122c0*/  PLOP3.LUT P6, PT, P6, PT, PT, 0x8, 0x0 ;  /* 0x000000000000781c */ /* 0x000fe200037ce170 */
[----:B------:R-:W-:-:S12]  /*122d0*/  IMAD.MOV.U32 R15, RZ, RZ, -0x1 ;  /* 0xffffffffff0f7424 */ /* 0x000fd800078e00ff */
[----:B0-----:R-:W-:Y:S05]  /*122e0*/  WARPSYNC.COLLECTIVE R15, `(.L_x_369) ;  /* 0x000000000f087348 */ /* 0x001fea0003c00000 */
[----:B------:R-:W-:Y:S01]  /*122f0*/  VOTE.ANY R14, PT, P6 ;  /* 0x00000000000e7806 */ /* 0x000fe200030e0100 */
[----:B0-----:R-:W-:Y:S06]  /*12300*/  ENDCOLLECTIVE ;  /* 0x000000000000791b */ /* 0x001fec0003800000 */
.L_x_369:
[----:B------:R-:W-:Y:S05]  /*12310*/  BSYNC B0 ;  /* 0x0000000000007941 */ /* 0x000fea0003800000 */
.L_x_368:
[----:B------:R-:W-:Y:S01]  /*12320*/  IMAD.MOV.U32 R6, RZ, RZ, R14 ;  /* 0x000000ffff067224 */ /* 0x000fe200078e000e */
[----:B------:R-:W-:Y:S01]  /*12330*/  MOV R15, 0xffffffff ;  /* 0xffffffff000f7802 */ /* 0x000fe20000000f00 */
[----:B------:R-:W-:Y:S02]  /*12340*/  IMAD.MOV.U32 R13, RZ, RZ, R4 ;  /* 0x000000ffff0d7224 */ /* 0x000fe400078e0004 */
[----:B------:R-:W0:Y:S01]  /*12350*/  POPC R5, R6 ;  /* 0x0000000600057309 */ /* 0x000e220000000000 */
[----:B------:R-:W-:Y:S02]  /*12360*/  IMAD.MOV.U32 R11, RZ, RZ, 0x1f ;  /* 0x0000001fff0b7424 */ /* 0x000fe400078e00ff */
[----:B0-----:R-:W-:-:S07]  /*12370*/  IMAD.MOV.U32 R12, RZ, RZ, R5 ;  /* 0x000000ffff0c7224 */ /* 0x001fce00078e0005 */
[----:B------:R-:W-:Y:S05]  /*12380*/  WARPSYNC.COLLECTIVE R15, `(.L_x_370) ;  /* 0x000000000f087348 */ /* 0x000fea0003c00000 */
[----:B------:R0:W1:Y:S02]  /*12390*/  SHFL.IDX P6, R14, R13, R12, R11 ;  /* 0x0000000c0d0e7389 */ /* 0x00006400000c000b */
[----:B01----:R-:W-:Y:S01]  /*123a0*/  ENDCOLLECTIVE ;  /* 0x000000000000791b */ /* 0x003fe20003800000 */
.L_x_370:
[----:B------:R-:W-:Y:S02]  /*123b0*/  IMAD.MOV.U32 R13, RZ, RZ, R7 ;  /* 0x000000ffff0d7224 */ /* 0x000fe400078e0007 */
[----:B------:R-:W-:-:S07]  /*123c0*/  IMAD.MOV.U32 R4, RZ, RZ, R14 ;  /* 0x000000ffff047224 */ /* 0x000fce00078e000e */
[----:B------:R-:W-:Y:S05]  /*123d0*/  WARPSYNC.COLLECTIVE R15, `(.L_x_371) ;  /* 0x000000000f087348 */ /* 0x000fea0003c00000 */
[----:B------:R0:W1:Y:S02]  /*123e0*/  SHFL.IDX P6, R14, R13, R12, R11 ;  /* 0x0000000c0d0e7389 */ /* 0x00006400000c000b */
[----:B01----:R-:W-:Y:S01]  /*123f0*/  ENDCOLLECTIVE ;  /* 0x000000000000791b */ /* 0x003fe20003800000 */
.L_x_371:
[----:B------:R-:W-:Y:S01]  /*12400*/  IMAD.MOV.U32 R7, RZ, RZ, R14 ;  /* 0x000000ffff077224 */ /* 0x000fe200078e000e */
[----:B------:R-:W-:Y:S06]  /*12410*/  BRA `(.L_x_372) ;  /* 0xffffffc800d87947 */ /* 0x000fec000383ffff */
.L_x_272:
[----:B------:R-:W-:Y:S01]  /*12420*/  BSSY B0, `(.L_x_373) ;  /* 0x0000007000007945 */ /* 0x000fe20003800000 */
[----:B------:R-:W-:Y:S02]  /*12430*/  IMAD.MOV.U32 R13, RZ, RZ, R2 ;  /* 0x000000ffff0d7224 */ /* 0x000fe400078e0002 */
[----:B------:R-:W-:Y:S02]  /*12440*/  IMAD.MOV.U32 R11, RZ, RZ, 0x1f ;  /* 0x0000001fff0b7424 */ /* 0x000fe400078e00ff */
[----:B------:R-:W-:-:S07]  /*12450*/  IMAD.MOV.U32 R15, RZ, RZ, -0x1 ;  /* 0xffffffffff0f7424 */ /* 0x000fce00078e00ff */
[----:B0123--:R-:W-:Y:S05]  /*12460*/  WARPSYNC.COLLECTIVE R15, `(.L_x_374) ;  /* 0x000000000f087348 */ /* 0x00ffea0003c00000 */
[----:B------:R4:W0:Y:S02]  /*12470*/  SHFL.IDX P6, R14, R13, R12, R11 ;  /* 0x0000000c0d0e7389 */ /* 0x00082400000c000b */
[----:B01234-:R-:W-:Y:S01]  /*12480*/  ENDCOLLECTIVE ;  /* 0x000000000000791b */ /* 0x01ffe20003800000 */
.L_x_374:
[----:B------:R-:W-:Y:S05]  /*12490*/  BSYNC B0 ;  /* 0x0000000000007941 */ /* 0x000fea0003800000 */
.L_x_373:
[----:B------:R-:W-:Y:S01]  /*124a0*/  MOV R24, R14 ;  /* 0x0000000e00187202 */ /* 0x000fe20000000f00 */
[----:B------:R-:W-:Y:S06]  /*124b0*/  BRA `(.L_x_271) ;  /* 0xffffffc800c87947 */ /* 0x000fec000383ffff */
.L_x_276:
[----:B0-----:R0:W1:Y:S02]  /*124c0*/  SYNCS.PHASECHK.TRANS64.TRYWAIT P0, [R5+URZ+0x2d820], R0 ;  /* 0x02d82000050075a7 */ /* 0x001064000800017f */
[----:B-1----:R-:W-:Y:S05]  /*124d0*/  @!P0 NANOSLEEP.SYNCS 0x989680 ;  /* 0x009896800000895d */ /* 0x002fea0003900000 */
[----:B------:R-:W1:Y:S02]  /*124e0*/  @!P0 SYNCS.PHASECHK.TRANS64 P0, [R5+URZ+0x2d820], R0 ;  /* 0x02d82000050085a7 */ /* 0x000e64000800007f */
[----:B-1----:R-:W-:Y:S05]  /*124f0*/  @!P0 BRA `(.L_x_276) ;  /* 0xfffffffc00f08947 */ /* 0x002fea000383ffff */
[----:B------:R-:W-:Y:S05]  /*12500*/  BRA `(.L_x_375) ;  /* 0xffffffd000207947 */ /* 0x000fea000383ffff */
.L_x_277:
[----:B------:R-:W1:Y:S01]  /*12510*/  S2R R2, SR_TID.X ;  /* 0x0000000000027919 */ /* 0x000e620000002100 */
[----:B------:R-:W-:Y:S01]  /*12520*/  BSSY B0, `(.L_x_376) ;  /* 0x000000a000007945 */ /* 0x000fe20003800000 */
[----:B------:R-:W-:Y:S02]  /*12530*/  IMAD.MOV.U32 R12, RZ, RZ, RZ ;  /* 0x000000ffff0c7224 */ /* 0x000fe400078e00ff */
[----:B------:R-:W-:Y:S02]  /*12540*/  IMAD.MOV.U32 R11, RZ, RZ, 0x1f ;  /* 0x0000001fff0b7424 */ /* 0x000fe400078e00ff */
[----:B------:R-:W-:Y:S01]  /*12550*/  IMAD.MOV.U32 R15, RZ, RZ, -0x1 ;  /* 0xffffffffff0f7424 */ /* 0x000fe200078e00ff */
[----:B-1----:R-:W-:-:S04]  /*12560*/  SHF.R.U32.HI R2, RZ, 0x5, R2 ;  /* 0x00000005ff027819 */ /* 0x002fc80000011602 */
[----:B------:R-:W-:-:S05]  /*12570*/  LOP3.LUT R2, R2, 0x3, RZ, 0xc0, !PT ;  /* 0x0000000302027812 */ /* 0x000fca00078ec0ff */
[----:B------:R-:W-:-:S07]  /*12580*/  IMAD.MOV.U32 R13, RZ, RZ, R2 ;  /* 0x000000ffff0d7224 */ /* 0x000fce00078e0002 */
[----:B0-2---:R-:W-:Y:S05]  /*12590*/  WARPSYNC.COLLECTIVE R15, `(.L_x_377) ;  /* 0x000000000f087348 */ /* 0x005fea0003c00000 */
[----:B------:R1:W3:Y:S02]  /*125a0*/  SHFL.IDX P6, R14, R13, R12, R11 ;  /* 0x0000000c0d0e7389 */ /* 0x0002e400000c000b */
[----:B0123--:R-:W-:Y:S01]  /*125b0*/  ENDCOLLECTIVE ;  /* 0x000000000000791b */ /* 0x00ffe20003800000 */
.L_x_377:
[----:B------:R-:W-:Y:S05]  /*125c0*/  BSYNC B0 ;  /* 0x0000000000007941 */ /* 0x000fea0003800000 */
.L_x_376:
[----:B------:R-:W-:Y:S05]  /*125d0*/  BRA `(.L_x_378) ;  /* 0xffffffd000087947 */ /* 0x000fea000383ffff */
.L_x_280:
[----:B------:R-:W-:Y:S01]  /*125e0*/  BSSY B1, `(.L_x_379) ;  /* 0x0000006000017945 */ /* 0x000fe20003800000 */
[----:B------:R-:W-:-:S07]  /*125f0*/  IMAD.MOV.U32 R15, RZ, RZ, -0x1 ;  /* 0xffffffffff0f7424 */ /* 0x000fce00078e00ff */
[----:B0-2---:R-:W-:Y:S05]  /*12600*/  WARPSYNC.COLLECTIVE R15, `(.L_x_380) ;  /* 0x000000000f0c7348 */ /* 0x005fea0003c00000 */
[----:B------:R-:W-:Y:S02]  /*12610*/  ELECT P6, UR62, PT ;  /* 0x00000000003e782f */ /* 0x000fe400038c0000 */
[----:B------:R-:W-:Y:S01]  /*12620*/  MOV R14, UR62 ;  /* 0x0000003e000e7c02 */ /* 0x000fe20008000f00 */
[----:B0-2---:R-:W-:Y:S10]  /*12630*/  ENDCOLLECTIVE ;  /* 0x000000000000791b */ /* 0x005ff40003800000 */
.L_x_380:
[----:B------:R-:W-:Y:S05]  /*12640*/  BSYNC B1 ;  /* 0x0000000000017941 */ /* 0x000fea0003800000 */
.L_x_379:
[----:B------:R-:W-:Y:S05]  /*12650*/  BRA `(.L_x_381) ;  /* 0xffffffd000007947 */ /* 0x000fea000383ffff */
.L_x_282:
[----:B0-----:R0:W1:Y:S02]  /*12660*/  SYNCS.PHASECHK.TRANS64.TRYWAIT P1, [R3+URZ+0x2d840], R2 ;  /* 0x02d84002030075a7 */ /* 0x001064000802017f */
[----:B-1----:R-:W-:Y:S05]  /*12670*/  @!P1 NANOSLEEP.SYNCS 0x989680 ;  /* 0x009896800000995d */ /* 0x002fea0003900000 */
[----:B------:R-:W1:Y:S02]  /*12680*/  @!P1 SYNCS.PHASECHK.TRANS64 P1, [R3+URZ+0x2d840], R2 ;  /* 0x02d84002030095a7 */ /* 0x000e64000802007f */
[----:B-1----:R-:W-:Y:S05]  /*12690*/  @!P1 BRA `(.L_x_282) ;  /* 0xfffffffc00f09947 */ /* 0x002fea000383ffff */
[----:B------:R-:W-:Y:S05]  /*126a0*/  BRA `(.L_x_382) ;  /* 0xffffffd000207947 */ /* 0x000fea000383ffff */
.L_x_284:
[----:B-1----:R1:W3:Y:S02]  /*126b0*/  SYNCS.PHASECHK.TRANS64.TRYWAIT P1, [R5+URZ+0x2d840], R0 ;  /* 0x02d84000050075a7 */ /* 0x0022e4000802017f */
[----:B---3--:R-:W-:Y:S05]  /*126c0*/  @!P1 NANOSLEEP.SYNCS 0x989680 ;  /* 0x009896800000995d */ /* 0x008fea0003900000 */
[----:B------:R-:W3:Y:S02]  /*126d0*/  @!P1 SYNCS.PHASECHK.TRANS64 P1, [R5+URZ+0x2d840], R0 ;  /* 0x02d84000050095a7 */ /* 0x000ee4000802007f */
[----:B---3--:R-:W-:Y:S05]  /*126e0*/  @!P1 BRA `(.L_x_284) ;  /* 0xfffffffc00f09947 */ /* 0x008fea000383ffff */
[----:B------:R-:W-:Y:S05]  /*126f0*/  BRA `(.L_x_383) ;  /* 0xffffffd0002c7947 */ /* 0x000fea000383ffff */
.L_x_286:
[----:B---3--:R3:W4:Y:S02]  /*12700*/  SYNCS.PHASECHK.TRANS64.TRYWAIT P1, [R3+URZ+0x2d860], R2 ;  /* 0x02d86002030075a7 */ /* 0x008724000802017f */
[----:B----4-:R-:W-:Y:S05]  /*12710*/  @!P1 NANOSLEEP.SYNCS 0x989680 ;  /* 0x009896800000995d */ /* 0x010fea0003900000 */
[----:B------:R-:W4:Y:S02]  /*12720*/  @!P1 SYNCS.PHASECHK.TRANS64 P1, [R3+URZ+0x2d860], R2 ;  /* 0x02d86002030095a7 */ /* 0x000f24000802007f */
[----:B----4-:R-:W-:Y:S05]  /*12730*/  @!P1 BRA `(.L_x_286) ;  /* 0xfffffffc00f09947 */ /* 0x010fea000383ffff */
[----:B------:R-:W-:Y:S05]  /*12740*/  BRA `(.L_x_384) ;  /* 0xffffffd000287947 */ /* 0x000fea000383ffff */
.L_x_385:
        /* <DEDUP_REMOVED lines=11> */
.L_x_2781:


//--------------------- .text._ZN7cutlass13device_kernelIN5flash11enable_sm90INS1_16FlashAttnFwdSm90INS1_25CollectiveMainloopFwdSm90ILi2EN4cute5tupleIJNS5_1CILi1EEES8_S8_EEENS6_IJNS7_ILi192EEENS7_ILi128EEENS7_ILi96EEEEEELi96ENS_6half_tEfNS_4arch4Sm90ELb0ELb0ELb1ELb1ELb1ELb1ELb0ELb0ELb1ELb1ELb1ELb0EEENS1_21CollectiveEpilogueFwdINS6_IJSA_SC_SB_EEES9_SE_SG_Li384ELb1ELb1ELb1ELb0EEENS1_36VarlenDynamicPersistentTileSchedulerILi192ELi128ELi384ELi128ELb1ELb1ELb1ELb0ELb1ELb1EEEEEEEEEvNT_6ParamsE --------------------------
	.section	.text._ZN7cutlass13device_kernelIN5flash11enable_sm90INS1_16FlashAttnFwdSm90INS1_25CollectiveMainloopFwdSm90ILi2EN4cute5tupleIJNS5_1CILi1EEES8_S8_EEENS6_IJNS7_ILi192EEENS7_ILi128EEENS7_ILi96EEEEEELi96ENS_6half_tEfNS_4arch4Sm90ELb0ELb0ELb1ELb1ELb1ELb1ELb0ELb0ELb1ELb1ELb1ELb0EEENS1_21CollectiveEpilogueFwdINS6_IJSA_SC_SB_EEES9_SE_SG_Li384ELb1ELb1ELb1ELb0EEENS1_36VarlenDynamicPersistentTileSchedulerILi192ELi128ELi384ELi128ELb1ELb1ELb1ELb0ELb1ELb1EEEEEEEEEvNT_6ParamsE,"ax",@progbits
	.align	128
.text._ZN7cutlass13device_kernelIN5flash11enable_sm90INS1_16FlashAttnFwdSm90INS1_25CollectiveMainloopFwdSm90ILi2EN4cute5tupleIJNS5_1CILi1EEES8_S8_EEENS6_IJNS7_ILi192EEENS7_ILi128EEENS7_ILi96EEEEEELi96ENS_6half_tEfNS_4arch4Sm90ELb0ELb0ELb1ELb1ELb1ELb1ELb0ELb0ELb1ELb1ELb1ELb0EEENS1_21CollectiveEpilogueFwdINS6_IJSA_SC_SB_EEES9_SE_SG_Li384ELb1ELb1ELb1ELb0EEENS1_36VarlenDynamicPersistentTileSchedulerILi192ELi128ELi384ELi128ELb1ELb1ELb1ELb0ELb1ELb1EEEEEEEEEvNT_6ParamsE:
        .type           _ZN7cutlass13device_kernelIN5flash11enable_sm90INS1_16FlashAttnFwdSm90INS1_25CollectiveMainloopFwdSm90ILi2EN4cute5tupleIJNS5_1CILi1EEES8_S8_EEENS6_IJNS7_ILi192EEENS7_ILi128EEENS7_ILi96EEEEEELi96ENS_6half_tEfNS_4arch4Sm90ELb0ELb0ELb1ELb1ELb1ELb1ELb0ELb0ELb1ELb1ELb1ELb0EEENS1_21CollectiveEpilogueFwdINS6_IJSA_SC_SB_EEES9_SE_SG_Li384ELb1ELb1ELb1ELb0EEENS1_36VarlenDynamicPersistentTileSchedulerILi192ELi128ELi384ELi128ELb1ELb1ELb1ELb0ELb1ELb1EEEEEEEEEvNT_6ParamsE,@function
        .size           _ZN7cutlass13device_kernelIN5flash11enable_sm90INS1_16FlashAttnFwdSm90INS1_25CollectiveMainloopFwdSm90ILi2EN4cute5tupleIJNS5_1CILi1EEES8_S8_EEENS6_IJNS7_ILi192EEENS7_ILi128EEENS7_ILi96EEEEEELi96ENS_6half_tEfNS_4arch4Sm90ELb0ELb0ELb1ELb1ELb1ELb1ELb0ELb0ELb1ELb1ELb1ELb0EEENS1_21CollectiveEpilogueFwdINS6_IJSA_SC_SB_EEES9_SE_SG_Li384ELb1ELb1ELb1ELb0EEENS1_36VarlenDynamicPersistentTileSchedulerILi192ELi128ELi384ELi128ELb1ELb1ELb1ELb0ELb1ELb1EEEEEEEEEvNT_6ParamsE,(.L_x_2782 - _ZN7cutlass13device_kernelIN5flash11enable_sm90INS1_16FlashAttnFwdSm90INS1_25CollectiveMainloopFwdSm90ILi2EN4cute5tupleIJNS5_1CILi1EEES8_S8_EEENS6_IJNS7_ILi192EEENS7_ILi128EEENS7_ILi96EEEEEELi96ENS_6half_tEfNS_4arch4Sm90ELb0ELb0ELb1ELb1ELb1ELb1ELb0ELb0ELb1ELb1ELb1ELb0EEENS1_21CollectiveEpilogueFwdINS6_IJSA_SC_SB_EEES9_SE_SG_Li384ELb1ELb1ELb1ELb0EEENS1_36VarlenDynamicPersistentTileSchedulerILi192ELi128ELi384ELi128ELb1ELb1ELb1ELb0ELb1ELb1EEEEEEEEEvNT_6ParamsE)
        .other          _ZN7cutlass13device_kernelIN5flash11enable_sm90INS1_16FlashAttnFwdSm90INS1_25CollectiveMainloopFwdSm90ILi2EN4cute5tupleIJNS5_1CILi1EEES8_S8_EEENS6_IJNS7_ILi192EEENS7_ILi128EEENS7_ILi96EEEEEELi96ENS_6half_tEfNS_4arch4Sm90ELb0ELb0ELb1ELb1ELb1ELb1ELb0ELb0ELb1ELb1ELb1ELb0EEENS1_21CollectiveEpilogueFwdINS6_IJSA_SC_SB_EEES9_SE_SG_Li384ELb1ELb1ELb1ELb0EEENS1_36VarlenDynamicPersistentTileSchedulerILi192ELi128ELi384ELi128ELb1ELb1ELb1ELb0ELb1ELb1EEEEEEEEEvNT_6ParamsE,@"STO_CUDA_ENTRY STV_DEFAULT"
_ZN7cutlass13device_kernelIN5flash11enable_sm90INS1_16FlashAttnFwdSm90INS1_25CollectiveMainloopFwdSm90ILi2EN4cute5tupleIJNS5_1CILi1EEES8_S8_EEENS6_IJNS7_ILi192EEENS7_ILi128EEENS7_ILi96EEEEEELi96ENS_6half_tEfNS_4arch4Sm90ELb0ELb0ELb1ELb1ELb1ELb1ELb0ELb0ELb1ELb1ELb1ELb0EEENS1_21CollectiveEpilogueFwdINS6_IJSA_SC_SB_EEES9_SE_SG_Li384ELb1ELb1ELb1ELb0EEENS1_36VarlenDynamicPersistentTileSchedulerILi192ELi128ELi384ELi128ELb1ELb1ELb1ELb0ELb1ELb1EEEEEEEEEvNT_6ParamsE:
[----:B------:R-:W0:Y:S02]  /*0000*/  LDC R1, c[0x0][0x28] ;  /* 0x00000a00ff017b82 */ /* 0x000e240000000800 */
[----:B0-----:R-:W-:Y:S01]  /*0010*/  VIADD R1, R1, 0xfffffee8 ;  /* 0xfffffee801017836 */ /* 0x001fe20000000000 */
[----:B------:R-:W0:Y:S01]  /*0020*/  S2R R3, SR_TID.X ;  /* 0x0000000000037919 */ /* 0x000e220000002100 */
[----:B------:R-:W-:Y:S01]  /*0030*/  ELECT P0, URZ, PT ;  /* 0x00000000003f782f */ /* 0x000fe20003800000 */
[----:B------:R-:W-:Y:S01]  /*0040*/  BSSY B0, `(.L_x_386) ;  /* 0x000000e000007945 */ /* 0x000fe20003800000 */
[--C-:B0-----:R-:W-:Y:S02]  /*0050*/  SHF.R.U32.HI R0, RZ, 0x5, R3.reuse ;  /* 0x00000005ff007819 */ /* 0x101fe40000011603 */
[----:B------:R-:W-:-:S03]  /*0060*/  SHF.R.U32.HI R3, RZ, 0x7, R3 ;  /* 0x00000007ff037819 */ /* 0x000fc60000011603 */
[----:B------:R-:W0:Y:S02]  /*0070*/  SHFL.IDX PT, R2, R0, RZ, 0x1f ;  /* 0x00001fff00027589 */ /* 0x000e2400000e0000 */
[----:B0-----:R-:W-:-:S13]  /*0080*/  ISETP.EQ.AND P0, PT, R2, RZ, P0 ;  /* 0x000000ff0200720c */ /* 0x001fda0000702270 */
[----:B------:R-:W-:Y:S05]  /*0090*/  @!P0 BRA `(.L_x_387) ;  /* 0x0000000000208947 */ /* 0x000fea0003800000 */
[----:B------:R-:W-:Y:S02]  /*00a0*/  ULDC.64 UR4, c[0x0][0x198] ;  /* 0x0000660000047ab9 */ /* 0x000fe40000000a00 */
[----:B------:R-:W-:Y:S02]  /*00b0*/  UIADD3 UR6, UP0, UR4, 0x570, URZ ;  /* 0x0000057004067890 */ /* 0x000fe4000ff1e03f */
[----:B------:R-:W-:Y:S02]  /*00c0*/  UIADD3 UR4, UP1, UR4, 0x670, URZ ;  /* 0x0000067004047890 */ /* 0x000fe4000ff3e03f */
[----:B------:R-:W-:Y:S02]  /*00d0*/  UIADD3.X UR7, URZ, UR5, URZ, UP0, !UPT ;  /* 0x000000053f077290 */ /* 0x000fe400087fe43f */
[----:B------:R-:W-:-:S07]  /*00e0*/  UIADD3.X UR5, URZ, UR5, URZ, UP1, !UPT ;  /* 0x000000053f057290 */ /* 0x000fce0008ffe43f */
[----:B------:R0:W-:Y:S02]  /*00f0*/  UTMACCTL.PF [UR6] ;  /* 0x00000000060079b9 */ /* 0x0001e40008040000 */
[----:B------:R0:W-:Y:S02]  /*0100*/  UTMACCTL.PF [UR4] ;  /* 0x00000000040079b9 */ /* 0x0001e40008040000 */
[----:B0-----:R-:W-:Y:S01]  /*0110*/  NOP ;  /* 0x0000000000007918 */ /* 0x001fe20000000000 */
.L_x_387:
[----:B------:R-:W-:Y:S05]  /*0120*/  BSYNC B0 ;  /* 0x0000000000007941 */ /* 0x000fea0003800000 */
.L_x_386:
[----:B------:R-:W-:Y:S01]  /*0130*/  VOTEU.ANY UP0, P0 ;  /* 0x00000000003f7886 */ /* 0x000fe20000000100 */
[----:B------:R-:W0:Y:S01]  /*0140*/  SHFL.IDX PT, R3, R3, RZ, 0x1f ;  /* 0x00001fff03037589 */ /* 0x000e2200000e0000 */
[----:B------:R-:W-:Y:S01]  /*0150*/  UMOV UR4, 0x80 ;  /* 0x0000008000047882 */ /* 0x000fe20000000000 */
[----:B------:R-:W-:Y:S01]  /*0160*/  UMOV UR7, 0x180 ;  /* 0x0000018000077882 */ /* 0x000fe20000000000 */
[----:B------:R-:W-:Y:S01]  /*0170*/  VOTEU.ANY UP1, P0 ;  /* 0x00000000003f7886 */ /* 0x000fe20000020100 */
[----:B------:R-:W1:Y:S01]  /*0180*/  @UP0 S2UR UR8, SR_CgaCtaId ;  /* 0x00000000000809c3 */ /* 0x000e620000008800 */
[----:B------:R-:W2:Y:S01]  /*0190*/  SHFL.IDX PT, R2, R0, RZ, 0x1f ;  /* 0x00001fff00027589 */ /* 0x000ea200000e0000 */
[----:B------:R-:W-:Y:S01]  /*01a0*/  @UP0 UMOV UR6, 0x400 ;  /* 0x0000040000060882 */ /* 0x000fe20000000000 */
[----:B------:R-:W-:-:S04]  /*01b0*/  @UP0 UIADD3 UR4, -UR4, 0x100000, URZ ;  /* 0x0010000004040890 */ /* 0x000fc8000fffe13f */
[----:B------:R-:W-:Y:S02]  /*01c0*/  @UP0 USHF.L.U32 UR5, UR4, 0xb, URZ ;  /* 0x0000000b04050899 */ /* 0x000fe4000800063f */
[----:B------:R-:W-:Y:S01]  /*01d0*/  @UP0 USHF.L.U32 UR4, UR4, 0x1, URZ ;  /* 0x0000000104040899 */ /* 0x000fe2000800063f */
[----:B------:R-:W-:Y:S01]  /*01e0*/  VOTEU.ANY UP2, P0 ;  /* 0x00000000003f7886 */ /* 0x000fe20000040100 */
[----:B0-----:R-:W-:Y:S01]  /*01f0*/  R2UR UR9, R3 ;  /* 0x00000000030972ca */ /* 0x001fe200000e0000 */
[----:B-1----:R-:W-:Y:S01]  /*0200*/  @UP0 ULEA UR8, UR8, UR6, 0x18 ;  /* 0x0000000608080291 */ /* 0x002fe2000f8ec03f */
[----:B--2---:R-:W-:Y:S01]  /*0210*/  ISETP.NE.AND P1, PT, R2, RZ, PT ;  /* 0x000000ff0200720c */ /* 0x004fe20003f25270 */
[----:B------:R-:W-:-:S04]  /*0220*/  @UP0 UIADD3 UR6, -UR7, 0x100000, URZ ;  /* 0x0010000007060890 */ /* 0x000fc8000fffe13f */
[----:B------:R-:W-:Y:S02]  /*0230*/  @UP0 USHF.L.U32 UR7, UR6, 0xb, URZ ;  /* 0x0000000b06070899 */ /* 0x000fe4000800063f */
[----:B------:R-:W-:-:S04]  /*0240*/  @UP0 USHF.L.U32 UR6, UR6, 0x1, URZ ;  /* 0x0000000106060899 */ /* 0x000fc8000800063f */
[----:B------:R-:W-:Y:S01]  /*0250*/  UISETP.NE.AND UP0, UPT, UR9, URZ, UPT ;  /* 0x0000003f0900728c */ /* 0x000fe2000bf05270 */
[----:B------:R-:W0:Y:S02]  /*0260*/  FENCE.VIEW.ASYNC.S ;  /* 0x00000000000073c6 */ /* 0x000e240000000000 */
[----:B0-----:R0:W1:Y:S05]  /*0270*/  @UP1 SYNCS.EXCH.64 URZ, [UR8+0x2d800], UR4 ;  /* 0x02d80004083f15b2 */ /* 0x00106a0008000100 */
[----:B------:R0:W2:Y:S01]  /*0280*/  @UP2 SYNCS.EXCH.64 URZ, [UR8+0x2d820], UR6 ;  /* 0x02d82006083f25b2 */ /* 0x0000a20008000100 */
        /* <DEDUP_REMOVED lines=14> */
[----:B0-----:R3:W4:Y:S08]  /*0370*/  SYNCS.EXCH.64 URZ, [UR8+0x2d830], UR4 ;  /* 0x02d83004083f75b2 */ /* 0x0017300008000100 */
[----:B------:R3:W0:Y:S01]  /*0380*/  SYNCS.EXCH.64 URZ, [UR8+0x2d840], UR6 ;  /* 0x02d84006083f75b2 */ /* 0x0006220008000100 */
[----:B------:R3:W0:Y:S01]  /*0390*/  SYNCS.EXCH.64 URZ, [UR8+0x2d838], UR4 ;  /* 0x02d83804083f75b2 */ /* 0x0006220008000100 */
[----:B------:R3:W0:Y:S02]  /*03a0*/  SYNCS.EXCH.64 URZ, [UR8+0x2d848], UR6 ;  /* 0x02d84806083f75b2 */ /* 0x0006240008000100 */
[----:B---3--:R-:W-:Y:S01]  /*03b0*/  NOP ;  /* 0x0000000000007918 */ /* 0x008fe20000000000 */
.L_x_388:
[----:B------:R-:W3:Y:S01]  /*03c0*/  SHFL.IDX PT, R2, R0, RZ, 0x1f ;  /* 0x00001fff00027589 */ /* 0x000ee200000e0000 */
[----:B------:R-:W-:Y:S01]  /*03d0*/  NOP ;  /* 0x0000000000007918 */ /* 0x000fe20000000000 */
[----:B---3--:R-:W-:-:S13]  /*03e0*/  ISETP.NE.AND P0, PT, R2, RZ, PT ;  /* 0x000000ff0200720c */ /* 0x008fda0003f05270 */
        /* <DEDUP_REMOVED lines=17> */
[----:B------:R3:W0:Y:S02]  /*0500*/  SYNCS.EXCH.64 URZ, [UR8+0x2d868], UR6 ;  /* 0x02d86806083f75b2 */ /* 0x0006240008000100 */
[----:B---3--:R-:W-:Y:S01]  /*0510*/  NOP ;  /* 0x0000000000007918 */ /* 0x008fe20000000000 */
.L_x_389:
[----:B------:R-:W3:Y:S01]  /*0520*/  SHFL.IDX PT, R2, R0, RZ, 0x1f ;  /* 0x00001fff00027589 */ /* 0x000ee200000e0000 */
[----:B------:R-:W-:Y:S01]  /*0530*/  NOP ;  /* 0x0000000000007918 */ /* 0x000fe20000000000 */
[----:B---3--:R-:W-:-:S13]  /*0540*/  ISETP.NE.AND P0, PT, R2, RZ, PT ;  /* 0x000000ff0200720c */ /* 0x008fda0003f05270 */
        /* <DEDUP_REMOVED lines=13> */
[----:B------:R3:W0:Y:S02]  /*0620*/  SYNCS.EXCH.64 URZ, [UR6+0x2d888], UR4 ;  /* 0x02d88804063f75b2 */ /* 0x0006240008000100 */
[----:B---3--:R-:W-:Y:S01]  /*0630*/  NOP ;  /* 0x0000000000007918 */ /* 0x008fe20000000000 */
.L_x_390:
        /* <DEDUP_REMOVED lines=22> */
.L_x_391:
        /* <DEDUP_REMOVED lines=22> */
.L_x_392:
[----:B------:R-:W-:Y:S01]  /*0900*/  PLOP3.LUT P0, PT, PT, PT, UP0, 0x80, 0x0 ;  /* 0x000000000000781c */ /* 0x000fe20003f0f008 */
[----:B------:R-:W-:Y:S01]  /*0910*/  UMOV UR36, 0x1 ;  /* 0x0000000100247882 */ /* 0x000fe20000000000 */
[----:B------:R-:W-:Y:S01]  /*0920*/  NOP ;  /* 0x0000000000007918 */ /* 0x000fe20000000000 */
[----:B------:R-:W-:Y:S01]  /*0930*/  USEL UR36, UR36, 0x2, !UP0 ;  /* 0x0000000224247887 */ /* 0x000fe2000c000000 */
[----:B------:R-:W-:Y:S01]  /*0940*/  BSSY B9, `(.L_x_393) ;  /* 0x0001b16000097945 */ /* 0x000fe20003800000 */
[----:B------:R-:W-:Y:S01]  /*0950*/  ULDC.64 UR42, c[0x0][0x208] ;  /* 0x00008200002a7ab9 */ /* 0x000fe20000000a00 */
[----:B012-4-:R-:W-:Y:S07]  /*0960*/  BAR.SYNC.DEFER_BLOCKING 0x0 ;  /* 0x0000000000007b1d */ /* 0x017fee0000010000 */
[----:B------:R-:W-:Y:S05]  /*0970*/  @!P0 BRA `(.L_x_394) ;  /* 0x0000013c00e08947 */ /* 0x000fea0003800000 */
.L_x_395:
[----:B------:R-:W-:-:S08]  /*0980*/  NOP ;  /* 0x0000000000007918 */ /* 0x000fd00000000000 */
[----:B------:R-:W0:Y:S02]  /*0990*/  USETMAXREG.TRY_ALLOC.CTAPOOL UP0, 0xa0 ;  /* 0x000000a0000079c8 */ /* 0x000e240008000600 */
[----:B0-----:R-:W-:-:S13]  /*09a0*/  PLOP3.LUT P0, PT, PT, PT, UP0, 0x80, 0x0 ;  /* 0x000000000000781c */ /* 0x001fda0003f0f008 */
[----:B------:R-:W-:Y:S05]  /*09b0*/  @!P0 BRA `(.L_x_395) ;  /* 0xfffffffc00f08947 */ /* 0x000fea000383ffff */
[----:B------:R-:W0:Y:S01]  /*09c0*/  S2R R0, SR_TID.X ;  /* 0x0000000000007919 */ /* 0x000e220000002100 */
[----:B------:R-:W1:Y:S01]  /*09d0*/  S2UR UR38, SR_CgaCtaId ;  /* 0x00000000002679c3 */ /* 0x000e620000008800 */
[----:B------:R-:W-:Y:S01]  /*09e0*/  UMOV UR4, 0x400 ;  /* 0x0000040000047882 */ /* 0x000fe20000000000 */
[----:B------:R-:W-:-:S06]  /*09f0*/  LOP3.LUT R19, R19, 0xffffffef, RZ, 0xc0, !PT ;  /* 0xffffffef13137812 */ /* 0x000fcc00078ec0ff */
[----:B------:R-:W-:Y:S06]  /*0a00*/  BAR.ARV 0x8, 0x200 ;  /* 0x0208000000007b1d */ /* 0x000fec0000002000 */
[----:B-1----:R-:W-:-:S06]  /*0a10*/  ULEA UR4, UR38, UR4, 0x18 ;  /* 0x0000000426047291 */ /* 0x002fcc000f8ec03f */
[----:B------:R-:W-:Y:S01]  /*0a20*/  IMAD.U32 R2, RZ, RZ, UR4 ;  /* 0x00000004ff027e24 */ /* 0x000fe2000f8e00ff */
[----:B0-----:R-:W-:Y:S01]  /*0a30*/  SHF.R.U32.HI R0, RZ, 0x7, R0 ;  /* 0x00000007ff007819 */ /* 0x001fe20000011600 */
[----:B------:R-:W-:-:S03]  /*0a40*/  ULDC UR4, c[0x0][0xc3c] ;  /* 0x00030f0000047ab9 */ /* 0x000fc60000000800 */
[----:B------:R-:W-:-:S13]  /*0a50*/  ISETP.NE.AND P0, PT, R0, 0x1, PT ;  /* 0x000000010000780c */ /* 0x000fda0003f05270 */
[----:B------:R-:W-:Y:S01]  /*0a60*/  @P0 LOP3.LUT R19, R19, 0x10, RZ, 0xfc, !PT ;  /* 0x0000001013130812 */ /* 0x000fe200078efcff */
[----:B------:R-:W-:Y:S08]  /*0a70*/  @!P0 BAR.ARV 0x9, 0x100 ;  /* 0x0244000000008b1d */ /* 0x000ff00000002000 */
[----:B------:R-:W-:Y:S06]  /*0a80*/  BAR.SYNC.DEFER_BLOCKING 0x5, 0x200 ;  /* 0x0148000000007b1d */ /* 0x000fec0000010000 */
[----:B------:R-:W0:Y:S02]  /*0a90*/  LDS.128 R96, [R2+0x2d8d0] ;  /* 0x02d8d00002607984 */ /* 0x000e240000000c00 */
[----:B------:R-:W-:Y:S06]  /*0aa0*/  BAR.ARV 0x4, 0x200 ;  /* 0x0108000000007b1d */ /* 0x000fec0000002000 */
[----:B0-----:R-:W-:-:S13]  /*0ab0*/  ISETP.GE.AND P0, PT, R99, UR4, PT ;  /* 0x0000000463007c0c */ /* 0x001fda000bf06270 */
[----:B------:R-:W-:Y:S05]  /*0ac0*/  @P0 BRA `(.L_x_396) ;  /* 0x000001ac00f40947 */ /* 0x000fea0003800000 */
[----:B------:R-:W0:Y:S01]  /*0ad0*/  S2R R0, SR_TID.X ;  /* 0x0000000000007919 */ /* 0x000e220000002100 */
[----:B------:R-:W-:Y:S01]  /*0ae0*/  R2UR UR40, R2 ;  /* 0x00000000022872ca */ /* 0x000fe200000e0000 */
[----:B------:R-:W-:Y:S01]  /*0af0*/  IMAD.MOV.U32 R140, RZ, RZ, RZ ;  /* 0x000000ffff8c7224 */ /* 0x000fe200078e00ff */
[----:B------:R-:W-:Y:S01]  /*0b00*/  MOV R18, RZ ;  /* 0x000000ff00127202 */ /* 0x000fe20000000f00 */
[----:B------:R-:W-:Y:S01]  /*0b10*/  IMAD.MOV.U32 R142, RZ, RZ, RZ ;  /* 0x000000ffff8e7224 */ /* 0x000fe200078e00ff */
[----:B------:R-:W-:Y:S01]  /*0b20*/  ULOP3.LUT UR39, UR36, 0x1, URZ, 0xfc, !UPT ;  /* 0x0000000124277892 */ /* 0x000fe2000f8efc3f */
[----:B------:R-:W-:-:S08]  /*0b30*/  UMOV UR37, URZ ;  /* 0x0000003f00257c82 */ /* 0x000fd00008000000 */
[----:B------:R-:W-:Y:S01]  /*0b40*/  UIADD3 UR40, UR40, 0xc400, URZ ;  /* 0x0000c40028287890 */ /* 0x000fe2000fffe03f */
[----:B0-----:R-:W-:-:S05]  /*0b50*/  VIADD R0, R0, 0xffffff80 ;  /* 0xffffff8000007836 */ /* 0x001fca0000000000 */
[----:B------:R-:W-:Y:S02]  /*0b60*/  SHF.R.S32.HI R3, RZ, 0x1f, R0 ;  /* 0x0000001fff037819 */ /* 0x000fe40000011400 */
[-C--:B------:R-:W-:Y:S02]  /*0b70*/  LEA.HI R12, R0, R0.reuse, RZ, 0x1 ;  /* 0x00000000000c7211 */ /* 0x080fe400078f08ff */
[CC--:B------:R-:W-:Y:S02]  /*0b80*/  LEA.HI R4, R3.reuse, R0.reuse, RZ, 0x7 ;  /* 0x0000000003047211 */ /* 0x0c0fe400078f38ff */
[----:B------:R-:W-:Y:S02]  /*0b90*/  LEA.HI R5, R3, R0, RZ, 0x4 ;  /* 0x0000000003057211 */ /* 0x000fe400078f20ff */
[----:B------:R-:W-:Y:S02]  /*0ba0*/  LOP3.LUT R13, R12, 0xfffffffe, RZ, 0xc0, !PT ;  /* 0xfffffffe0c0d7812 */ /* 0x000fe400078ec0ff */
[----:B------:R-:W-:-:S02]  /*0bb0*/  SHF.R.S32.HI R141, RZ, 0x1, R12 ;  /* 0x00000001ff8d7819 */ /* 0x000fc4000001140c */
[CC--:B------:R-:W-:Y:S01]  /*0bc0*/  LEA.HI R7, R3.reuse, R0.reuse, RZ, 0x2 ;  /* 0x0000000003077211 */ /* 0x0c0fe200078f10ff */
[----:B------:R-:W-:Y:S01]  /*0bd0*/  IMAD.IADD R16, R0, 0x1, -R13 ;  /* 0x0000000100107824 */ /* 0x000fe200078e0a0d */
[----:B------:R-:W-:Y:S02]  /*0be0*/  LEA.HI R6, R3, R0, RZ, 0x5 ;  /* 0x0000000003067211 */ /* 0x000fe400078f28ff */
[----:B------:R-:W-:Y:S02]  /*0bf0*/  SHF.R.S32.HI R3, RZ, 0x7, R4 ;  /* 0x00000007ff037819 */ /* 0x000fe40000011404 */
[----:B------:R-:W-:Y:S01]  /*0c00*/  LOP3.LUT R11, R4, 0xffffff80, RZ, 0xc0, !PT ;  /* 0xffffff80040b7812 */ /* 0x000fe200078ec0ff */
[----:B------:R0:W-:Y:S01]  /*0c10*/  STL [R1+0xdc], R16 ;  /* 0x0000dc1001007387 */ /* 0x0001e20000100800 */
[----:B------:R-:W-:Y:S01]  /*0c20*/  SHF.R.S32.HI R4, RZ, 0x4, R5 ;  /* 0x00000004ff047819 */ /* 0x000fe20000011405 */
[----:B------:R-:W-:Y:S01]  /*0c30*/  IMAD.HI R10, R3, 0x55555556, RZ ;  /* 0x55555556030a7827 */ /* 0x000fe200078e02ff */
[----:B------:R-:W-:-:S02]  /*0c40*/  LEA.HI R12, R12, R141, RZ, 0x1 ;  /* 0x0000008d0c0c7211 */ /* 0x000fc400078f08ff */
[----:B------:R-:W-:Y:S01]  /*0c50*/  SHF.R.S32.HI R8, RZ, 0x2, R7 ;  /* 0x00000002ff087819 */ /* 0x000fe20000011407 */
[C---:B------:R-:W-:Y:S01]  /*0c60*/  IMAD.IADD R20, R0.reuse, 0x1, -R11 ;  /* 0x0000000100147824 */ /* 0x040fe200078e0a0b */
[----:B------:R-:W-:Y:S02]  /*0c70*/  SHF.R.S32.HI R15, RZ, 0x1f, R7 ;  /* 0x0000001fff0f7819 */ /* 0x000fe40000011407 */
[----:B------:R-:W-:Y:S02]  /*0c80*/  LOP3.LUT R9, R7, 0xfffffffc, RZ, 0xc0, !PT ;  /* 0xfffffffc07097812 */ /* 0x000fe400078ec0ff */
[C---:B------:R-:W-:Y:S01]  /*0c90*/  LOP3.LUT R7, R5.reuse, 0xfffffff0, RZ, 0xc0, !PT ;  /* 0xfffffff005077812 */ /* 0x040fe200078ec0ff */
[----:B------:R-:W-:Y:S01]  /*0ca0*/  STL [R1+0xe0], R20 ;  /* 0x0000e01401007387 */ /* 0x000fe20000100800 */
[----:B------:R-:W-:Y:S01]  /*0cb0*/  LEA.HI R5, R5, R4, RZ, 0x1 ;  /* 0x0000000405057211 */ /* 0x000fe200078f08ff */
[----:B------:R-:W-:Y:S01]  /*0cc0*/  IMAD.IADD R9, R0, 0x1, -R9 ;  /* 0x0000000100097824 */ /* 0x000fe200078e0a09 */
[----:B------:R-:W-:-:S02]  /*0cd0*/  LOP3.LUT R12, R12, 0x7fffffe, RZ, 0xc0, !PT ;  /* 0x07fffffe0c0c7812 */ /* 0x000fc400078ec0ff */
[----:B------:R-:W-:Y:S02]  /*0ce0*/  LEA.HI R15, R15, R8, RZ, 0x2 ;  /* 0x000000080f0f7211 */ /* 0x000fe400078f10ff */
[C---:B------:R-:W-:Y:S01]  /*0cf0*/  SHF.L.U32 R138, R16.reuse, 0x2, RZ ;  /* 0x00000002108a7819 */ /* 0x040fe200000006ff */
[----:B------:R-:W-:Y:S01]  /*0d00*/  IMAD.IADD R13, R141, 0x1, -R12 ;  /* 0x000000018d0d7824 */ /* 0x000fe200078e0a0c */
[----:B------:R-:W-:Y:S01]  /*0d10*/  LOP3.LUT R5, R5, 0x1ffffffe, RZ, 0xc0, !PT ;  /* 0x1ffffffe05057812 */ /* 0x000fe200078ec0ff */
[----:B0-----:R-:W-:Y:S01]  /*0d20*/  IMAD.SHL.U32 R16, R16, 0x8, RZ ;  /* 0x0000000810107824 */ /* 0x001fe200078e00ff */
[----:B------:R-:W-:Y:S01]  /*0d30*/  LOP3.LUT R15, R15, 0xfffffffc, RZ, 0xc0, !PT ;  /* 0xfffffffc0f0f7812 */ /* 0x000fe200078ec0ff */
[----:B------:R-:W-:Y:S01]  /*0d40*/  VIADD R14, R138, 0x10 ;  /* 0x000000108a0e7836 */ /* 0x000fe20000000000 */
[----:B------:R-:W-:Y:S01]  /*0d50*/  IADD3 R7, R0, -R7, RZ ;  /* 0x8000000700077210 */ /* 0x000fe20007ffe0ff */
[----:B------:R-:W-:Y:S01]  /*0d60*/  IMAD.IADD R5, R4, 0x1, -R5 ;  /* 0x0000000104057824 */ /* 0x000fe200078e0a05 */
[----:B------:R-:W-:Y:S01]  /*0d70*/  LEA.HI R10, R10, R10, RZ, 0x1 ;  /* 0x0000000a0a0a7211 */ /* 0x000fe200078f08ff */
[----:B------:R-:W-:Y:S01]  /*0d80*/  IMAD R153, R4, 0x8, R13 ;  /* 0x0000000804997824 */ /* 0x000fe200078e020d */
[C---:B------:R-:W-:Y:S01]  /*0d90*/  LEA.HI R4, R9.reuse, R9, RZ, 0x1 ;  /* 0x0000000909047211 */ /* 0x040fe200078f08ff */
[----:B------:R-:W-:Y:S01]  /*0da0*/  IMAD.IADD R15, R8, 0x1, -R15 ;  /* 0x00000001080f7824 */ /* 0x000fe200078e0a0f */
[----:B------:R-:W-:Y:S01]  /*0db0*/  SHF.R.S32.HI R0, RZ, 0x1f, R7 ;  /* 0x0000001fff007819 */ /* 0x000fe20000011407 */
[----:B------:R-:W-:Y:S01]  /*0dc0*/  IMAD.IADD R8, R138, 0x1, R14 ;  /* 0x000000018a087824 */ /* 0x000fe200078e020e */
[----:B------:R-:W-:Y:S01]  /*0dd0*/  LOP3.LUT R4, R4, 0x1ffffffe, RZ, 0xc0, !PT ;  /* 0x1ffffffe04047812 */ /* 0x000fe200078ec0ff */
[----:B------:R-:W-:Y:S01]  /*0de0*/  IMAD R10, R10, -0x3, R3 ;  /* 0xfffffffd0a0a7824 */ /* 0x000fe200078e0203 */
[----:B------:R-:W-:Y:S01]  /*0df0*/  LEA.HI R0, R0, R7, RZ, 0x3 ;  /* 0x0000000700007211 */ /* 0x000fe200078f18ff */
[----:B------:R0:W-:Y:S01]  /*0e00*/  STL [R1+0x4c], R14 ;  /* 0x00004c0e01007387 */ /* 0x0001e20000100800 */
[----:B------:R-:W-:Y:S01]  /*0e10*/  SHF.R.S32.HI R17, RZ, 0x1f, R8 ;  /* 0x0000001fff117819 */ /* 0x000fe20000011408 */
[C---:B------:R-:W-:Y:S01]  /*0e20*/  VIADD R23, R16.reuse, 0x30 ;  /* 0x0000003010177836 */ /* 0x040fe20000000000 */
[----:B------:R-:W-:Y:S01]  /*0e30*/  SHF.R.S32.HI R3, RZ, 0x1f, R20 ;  /* 0x0000001fff037819 */ /* 0x000fe20000011414 */
[----:B------:R-:W-:Y:S01]  /*0e40*/  VIADD R136, R16, 0x50 ;  /* 0x0000005010887836 */ /* 0x000fe20000000000 */
[----:B------:R-:W-:Y:S01]  /*0e50*/  IADD3 R9, R9, -R4, RZ ;  /* 0x8000000409097210 */ /* 0x000fe20007ffe0ff */
[----:B------:R-:W-:Y:S01]  /*0e60*/  IMAD.SHL.U32 R153, R153, 0x20, RZ ;  /* 0x0000002099997824 */ /* 0x000fe200078e00ff */
[----:B------:R-:W-:-:S02]  /*0e70*/  LOP3.LUT R4, R0, 0xfffffff8, RZ, 0xc0, !PT ;  /* 0xfffffff800047812 */ /* 0x000fc400078ec0ff */
[----:B------:R-:W-:Y:S01]  /*0e80*/  LEA.HI R156, R17, R8, RZ, 0x3 ;  /* 0x00000008119c7211 */ /* 0x000fe200078f18ff */
[----:B0-----:R-:W-:Y:S01]  /*0e90*/  VIADD R14, R138, 0x20 ;  /* 0x000000208a0e7836 */ /* 0x001fe20000000000 */
[-C--:B------:R-:W-:Y:S01]  /*0ea0*/  LEA.HI R11, R3, R20.reuse, RZ, 0x2 ;  /* 0x00000014030b7211 */ /* 0x080fe200078f10ff */
[----:B------:R-:W-:Y:S01]  /*0eb0*/  IMAD.IADD R4, R7, 0x1, -R4 ;  /* 0x0000000107047824 */ /* 0x000fe200078e0a04 */
[----:B------:R-:W-:Y:S01]  /*0ec0*/  SHF.R.S32.HI R8, RZ, 0x5, R6 ;  /* 0x00000005ff087819 */ /* 0x000fe20000011406 */
[----:B------:R-:W-:Y:S01]  /*0ed0*/  IMAD.SHL.U32 R6, R0, 0x40, RZ ;  /* 0x0000004000067824 */ /* 0x000fe200078e00ff */
[--C-:B------:R-:W-:Y:S01]  /*0ee0*/  SHF.R.S32.HI R12, RZ, 0x2, R11.reuse ;  /* 0x00000002ff0c7819 */ /* 0x100fe2000001140b */
[----:B------:R-:W-:Y:S01]  /*0ef0*/  IMAD.SHL.U32 R0, R5, 0x8, RZ ;  /* 0x0000000805007824 */ /* 0x000fe200078e00ff */
[----:B------:R-:W-:Y:S01]  /*0f00*/  SHF.R.S32.HI R13, RZ, 0x1f, R11 ;  /* 0x0000001fff0d7819 */ /* 0x000fe2000001140b */
[----:B------:R-:W-:Y:S01]  /*0f10*/  IMAD R17, R8, 0x10, R7 ;  /* 0x0000001008117824 */ /* 0x000fe200078e0207 */
[----:B------:R-:W-:Y:S01]  /*0f20*/  LEA.HI R7, R3, R20, RZ, 0x5 ;  /* 0x0000001403077211 */ /* 0x000fe200078f28ff */
[----:B------:R-:W-:Y:S01]  /*0f30*/  IMAD.SHL.U32 R3, R4, 0x40, RZ ;  /* 0x0000004004037824 */ /* 0x000fe200078e00ff */
[----:B------:R-:W-:Y:S01]  /*0f40*/  LEA.HI R13, R13, R12, RZ, 0x3 ;  /* 0x0000000c0d0d7211 */ /* 0x000fe200078f18ff */
[----:B------:R-:W-:Y:S01]  /*0f50*/  IMAD.U32 R5, R17, 0x20, R0 ;  /* 0x0000002011057824 */ /* 0x000fe200078e0000 */
[----:B------:R-:W-:Y:S01]  /*0f60*/  SHF.R.S32.HI R7, RZ, 0x5, R7 ;  /* 0x00000005ff077819 */ /* 0x000fe20000011407 */
[----:B------:R-:W-:Y:S01]  /*0f70*/  STL [R1+0x48], R14 ;  /* 0x0000480e01007387 */ /* 0x000fe20000100800 */
[----:B------:R-:W-:-:S02]  /*0f80*/  LOP3.LUT R13, R13, 0xfffffff8, RZ, 0xc0, !PT ;  /* 0xfffffff80d0d7812 */ /* 0x000fc400078ec0ff */
[----:B------:R-:W-:Y:S01]  /*0f90*/  LOP3.LUT R3, R3, 0x1c0, RZ, 0xc0, !PT ;  /* 0x000001c003037812 */ /* 0x000fe200078ec0ff */
[----:B------:R0:W-:Y:S01]  /*0fa0*/  STL [R1+0x114], R5 ;  /* 0x0001140501007387 */ /* 0x0001e20000100800 */
[----:B------:R-:W-:Y:S01]  /*0fb0*/  LOP3.LUT R6, R6, 0x7ffffe00, RZ, 0xc0, !PT ;  /* 0x7ffffe0006067812 */ /* 0x000fe200078ec0ff */
[----:B------:R-:W-:Y:S01]  /*0fc0*/  IMAD.IADD R12, R12, 0x1, -R13 ;  /* 0x000000010c0c7824 */ /* 0x000fe200078e0a0d */
[----:B------:R-:W-:Y:S02]  /*0fd0*/  LOP3.LUT R0, R3, 0x8, R0, 0xf8, !PT ;  /* 0x0000000803007812 */ /* 0x000fe400078ef800 */
[----:B------:R-:W-:Y:S01]  /*0fe0*/  SHF.R.U32.HI R3, RZ, 0x3, R3 ;  /* 0x00000003ff037819 */ /* 0x000fe20000011603 */
[----:B------:R-:W-:Y:S01]  /*0ff0*/  IMAD R7, R7, 0x10, R12 ;  /* 0x0000001007077824 */ /* 0x000fe200078e020c */
[----:B------:R-:W-:Y:S02]  /*1000*/  LEA R6, R8, R6, 0xa ;  /* 0x0000000608067211 */ /* 0x000fe400078e50ff */
[----:B------:R-:W-:Y:S01]  /*1010*/  LOP3.LUT R3, R0, R3, RZ, 0x3c, !PT ;  /* 0x0000000300037212 */ /* 0x000fe200078e3cff */
[----:B------:R-:W-:Y:S01]  /*1020*/  IMAD R10, R10, 0x40, R7 ;  /* 0x000000400a0a7824 */ /* 0x000fe200078e0207 */
[----:B------:R-:W-:Y:S01]  /*1030*/  LOP3.LUT R11, R11, 0x7ffffffc, RZ, 0xc0, !PT ;  /* 0x7ffffffc0b0b7812 */ /* 0x000fe200078ec0ff */
[----:B0-----:R-:W-:Y:S01]  /*1040*/  VIADD R5, R138, 0x18 ;  /* 0x000000188a057836 */ /* 0x001fe20000000000 */
[----:B------:R-:W-:Y:S01]  /*1050*/  IADD3 R22, R16, 0x40, RZ ;  /* 0x0000004010167810 */ /* 0x000fe20007ffe0ff */
[----:B------:R-:W-:Y:S01]  /*1060*/  IMAD.IADD R3, R6, 0x1, R3 ;  /* 0x0000000106037824 */ /* 0x000fe200078e0203 */
[----:B------:R-:W-:Y:S01]  /*1070*/  STL [R1+0x10c], R10 ;  /* 0x00010c0a01007387 */ /* 0x000fe20000100800 */
[C---:B------:R-:W-:Y:S01]  /*1080*/  VIADD R6, R138.reuse, 0x8 ;  /* 0x000000088a067836 */ /* 0x040fe20000000000 */
[----:B------:R-:W-:Y:S01]  /*1090*/  SHF.L.U32 R15, R15, 0x6, RZ ;  /* 0x000000060f0f7819 */ /* 0x000fe200000006ff */
[----:B------:R-:W-:Y:S01]  /*10a0*/  VIADD R0, R138, 0x28 ;  /* 0x000000288a007836 */ /* 0x000fe20000000000 */
[----:B------:R-:W-:Y:S01]  /*10b0*/  STL [R1], RZ ;  /* 0x000000ff01007387 */ /* 0x000fe20000100800 */
[----:B------:R-:W-:Y:S01]  /*10c0*/  IMAD.IADD R11, R20, 0x1, -R11 ;  /* 0x00000001140b7824 */ /* 0x000fe200078e0a0b */
[----:B------:R-:W-:Y:S01]  /*10d0*/  IADD3 R13, R138, R14, RZ ;  /* 0x0000000e8a0d7210 */ /* 0x000fe20007ffe0ff */
[----:B------:R-:W-:Y:S01]  /*10e0*/  IMAD R3, R3, 0x2, R2 ;  /* 0x0000000203037824 */ /* 0x000fe200078e0202 */
[----:B------:R-:W-:Y:S01]  /*10f0*/  STL [R1+0x54], R6 ;  /* 0x0000540601007387 */ /* 0x000fe20000100800 */
[----:B------:R-:W-:Y:S01]  /*1100*/  LOP3.LUT R143, R15, 0xc0, RZ, 0xc0, !PT ;  /* 0x000000c00f8f7812 */ /* 0x000fe200078ec0ff */
[----:B------:R-:W-:Y:S01]  /*1110*/  IMAD.SHL.U32 R11, R11, 0x2, RZ ;  /* 0x000000020b0b7824 */ /* 0x000fe200078e00ff */
[----:B------:R-:W-:Y:S01]  /*1120*/  R2P PR, R4, 0x6 ;  /* 0x0000000604007804 */ /* 0x000fe20000000000 */
[----:B------:R0:W-:Y:S01]  /*1130*/  STL [R1+0x50], R5 ;  /* 0x0000500501007387 */ /* 0x0001e20000100800 */
[----:B------:R-:W-:Y:S01]  /*1140*/  SHF.R.S32.HI R14, RZ, 0x1f, R13 ;  /* 0x0000001fff0e7819 */ /* 0x000fe2000001140d */
[----:B------:R-:W-:Y:S01]  /*1150*/  IMAD.MOV.U32 R4, RZ, RZ, 0x40 ;  /* 0x00000040ff047424 */ /* 0x000fe200078e00ff */
[----:B------:R-:W-:Y:S01]  /*1160*/  SHF.R.U32.HI R144, RZ, 0x3, R143 ;  /* 0x00000003ff907819 */ /* 0x000fe2000001168f */
[----:B------:R1:W-:Y:S01]  /*1170*/  STL [R1+0x58], R0 ;  /* 0x0000580001007387 */ /* 0x0003e20000100800 */
[C---:B------:R-:W-:Y:S01]  /*1180*/  VIADD R25, R11.reuse, 0x8 ;  /* 0x000000080b197836 */ /* 0x040fe20000000000 */
[C---:B------:R-:W-:Y:S01]  /*1190*/  IADD3 R24, R11.reuse, 0x10, RZ ;  /* 0x000000100b187810 */ /* 0x040fe20007ffe0ff */
[----:B------:R-:W-:Y:S01]  /*11a0*/  VIADD R21, R11, 0x18 ;  /* 0x000000180b157836 */ /* 0x000fe20000000000 */
[----:B------:R-:W-:Y:S01]  /*11b0*/  LOP3.LUT R7, R143, 0x18, R16, 0xf8, !PT ;  /* 0x000000188f077812 */ /* 0x000fe200078ef810 */
[C---:B------:R-:W-:Y:S01]  /*11c0*/  VIADD R20, R11.reuse, 0x20 ;  /* 0x000000200b147836 */ /* 0x040fe20000000000 */
[----:B0-----:R-:W-:Y:S01]  /*11d0*/  SHF.R.S32.HI R5, RZ, 0x1f, R23 ;  /* 0x0000001fff057819 */ /* 0x001fe20000011417 */
[C---:B------:R-:W-:Y:S01]  /*11e0*/  VIADD R15, R11.reuse, 0x28 ;  /* 0x000000280b0f7836 */ /* 0x040fe20000000000 */
[----:B------:R-:W-:Y:S01]  /*11f0*/  LEA.HI R14, R14, R13, RZ, 0x3 ;  /* 0x0000000d0e0e7211 */ /* 0x000fe200078f18ff */
[C---:B------:R-:W-:Y:S01]  /*1200*/  VIADD R13, R11.reuse, 0x30 ;  /* 0x000000300b0d7836 */ /* 0x040fe20000000000 */
[----:B-1----:R-:W-:Y:S01]  /*1210*/  SHF.R.S32.HI R0, RZ, 0x1f, R22 ;  /* 0x0000001fff007819 */ /* 0x002fe20000011416 */
[----:B------:R0:W-:Y:S01]  /*1220*/  STL [R1+0x2c], R5 ;  /* 0x00002c0501007387 */ /* 0x0001e20000100800 */
[C---:B------:R-:W-:Y:S01]  /*1230*/  IADD3 R12, R11.reuse, 0x38, RZ ;  /* 0x000000380b0c7810 */ /* 0x040fe20007ffe0ff */
[C---:B------:R-:W-:Y:S01]  /*1240*/  VIADD R8, R11.reuse, 0x40 ;  /* 0x000000400b087836 */ /* 0x040fe20000000000 */
[----:B------:R-:W-:Y:S01]  /*1250*/  SHF.R.S32.HI R17, RZ, 0x1f, R16 ;  /* 0x0000001fff117819 */ /* 0x000fe20000011410 */
[----:B------:R1:W-:Y:S01]  /*1260*/  STL [R1+0x28], R0 ;  /* 0x0000280001007387 */ /* 0x0003e20000100800 */
[----:B------:R-:W-:Y:S01]  /*1270*/  VIADD R6, R11, 0x48 ;  /* 0x000000480b067836 */ /* 0x000fe20000000000 */
[----:B------:R-:W-:-:S02]  /*1280*/  SHF.R.S32.HI R156, RZ, 0x3, R156 ;  /* 0x00000003ff9c7819 */ /* 0x000fc4000001149c */
[----:B------:R-:W-:Y:S02]  /*1290*/  SHF.R.S32.HI R157, RZ, 0x3, R14 ;  /* 0x00000003ff9d7819 */ /* 0x000fe4000001140e */
[----:B0-----:R-:W-:Y:S02]  /*12a0*/  LOP3.LUT R5, R143, 0x8, R16, 0xf8, !PT ;  /* 0x000000088f057812 */ /* 0x001fe400078ef810 */
[----:B-1----:R-:W-:-:S05]  /*12b0*/  SHF.R.S32.HI R0, RZ, 0x1f, R136 ;  /* 0x0000001fff007819 */ /* 0x002fca0000011488 */
[----:B------:R0:W-:Y:S04]  /*12c0*/  STL [R1+0x24], R0 ;  /* 0x0000240001007387 */ /* 0x0001e80000100800 */
[----:B------:R1:W-:Y:S04]  /*12d0*/  STL [R1+0xac], R11 ;  /* 0x0000ac0b01007387 */ /* 0x0003e80000100800 */
[----:B------:R-:W-:Y:S01]  /*12e0*/  STL [R1+0xd4], R25 ;  /* 0x0000d41901007387 */ /* 0x000fe20000100800 */
[-C--:B0-----:R-:W-:Y:S02]  /*12f0*/  LOP3.LUT R0, R5, R144.reuse, RZ, 0x3c, !PT ;  /* 0x0000009005007212 */ /* 0x081fe400078e3cff */
[----:B------:R-:W-:Y:S01]  /*1300*/  SEL R5, R4, 0xffffffc0, !P2 ;  /* 0xffffffc004057807 */ /* 0x000fe20005000000 */
[----:B------:R-:W-:Y:S01]  /*1310*/  STL [R1+0xd0], R24 ;  /* 0x0000d01801007387 */ /* 0x000fe20000100800 */
[----:B------:R-:W-:Y:S01]  /*1320*/  LOP3.LUT R4, R7, R144, RZ, 0x3c, !PT ;  /* 0x0000009007047212 */ /* 0x000fe200078e3cff */
[----:B------:R-:W-:Y:S01]  /*1330*/  VIADD R7, R11, 0x50 ;  /* 0x000000500b077836 */ /* 0x000fe20000000000 */
[----:B-1----:R-:W-:Y:S01]  /*1340*/  SHF.R.S32.HI R11, RZ, 0x1f, R25 ;  /* 0x0000001fff0b7819 */ /* 0x002fe20000011419 */
[----:B------:R-:W-:Y:S01]  /*1350*/  STL [R1+0xcc], R21 ;  /* 0x0000cc1501007387 */ /* 0x000fe20000100800 */
[C---:B------:R-:W-:Y:S01]  /*1360*/  IMAD.IADD R0, R153.reuse, 0x1, R0 ;  /* 0x0000000199007824 */ /* 0x040fe200078e0200 */
[----:B------:R-:W-:-:S02]  /*1370*/  IADD3 R4, R153, R4, RZ ;  /* 0x0000000499047210 */ /* 0x000fc40007ffe0ff */
[----:B------:R-:W-:Y:S04]  /*1380*/  STL [R1+0xc8], R20 ;  /* 0x0000c81401007387 */ /* 0x000fe80000100800 */
[----:B------:R-:W-:Y:S04]  /*1390*/  STL [R1+0xc4], R15 ;  /* 0x0000c40f01007387 */ /* 0x000fe80000100800 */
[----:B------:R-:W-:Y:S04]  /*13a0*/  STL [R1+0xc0], R13 ;  /* 0x0000c00d01007387 */ /* 0x000fe80000100800 */
[----:B------:R-:W-:Y:S04]  /*13b0*/  STL [R1+0xbc], R12 ;  /* 0x0000bc0c01007387 */ /* 0x000fe80000100800 */
[----:B------:R0:W-:Y:S04]  /*13c0*/  STL [R1+0xa8], R7 ;  /* 0x0000a80701007387 */ /* 0x0001e80000100800 */
[----:B------:R1:W-:Y:S04]  /*13d0*/  STL [R1+0xb8], R8 ;  /* 0x0000b80801007387 */ /* 0x0003e80000100800 */
[----:B------:R2:W-:Y:S01]  /*13e0*/  STL [R1+0x88], R0 ;  /* 0x0000880001007387 */ /* 0x0005e20000100800 */
[----:B0-----:R-:W-:-:S03]  /*13f0*/  SHF.R.S32.HI R7, RZ, 0x1f, R24 ;  /* 0x0000001fff077819 */ /* 0x001fc60000011418 */
[----:B------:R-:W-:Y:S01]  /*1400*/  STL [R1+0xb4], R6 ;  /* 0x0000b40601007387 */ /* 0x000fe20000100800 */
[----:B-1----:R-:W-:-:S03]  /*1410*/  SHF.R.S32.HI R8, RZ, 0x1f, R8 ;  /* 0x0000001fff087819 */ /* 0x002fc60000011408 */
[----:B------:R0:W-:Y:S01]  /*1420*/  STL [R1+0x104], R11 ;  /* 0x0001040b01007387 */ /* 0x0001e20000100800 */
[----:B--2---:R-:W-:-:S03]  /*1430*/  SHF.R.S32.HI R0, RZ, 0x1f, R21 ;  /* 0x0000001fff007819 */ /* 0x004fc60000011415 */
[----:B------:R1:W-:Y:S04]  /*1440*/  STL [R1+0x100], R7 ;  /* 0x0001000701007387 */ /* 0x0003e80000100800 */
[----:B------:R2:W-:Y:S01]  /*1450*/  STL [R1+0xfc], R0 ;  /* 0x0000fc0001007387 */ /* 0x0005e20000100800 */
[----:B0-----:R-:W-:Y:S02]  /*1460*/  SHF.R.S32.HI R11, RZ, 0x1f, R20 ;  /* 0x0000001fff0b7819 */ /* 0x001fe40000011414 */
[----:B-1----:R-:W-:-:S03]  /*1470*/  SHF.R.S32.HI R7, RZ, 0x1f, R13 ;  /* 0x0000001fff077819 */ /* 0x002fc6000001140d */
[----:B------:R0:W-:Y:S01]  /*1480*/  STL [R1+0xf8], R11 ;  /* 0x0000f80b01007387 */ /* 0x0001e20000100800 */
[----:B--2---:R-:W-:-:S03]  /*1490*/  SHF.R.S32.HI R0, RZ, 0x1f, R15 ;  /* 0x0000001fff007819 */ /* 0x004fc6000001140f */
[----:B------:R-:W-:Y:S04]  /*14a0*/  STL [R1+0x5c], R3 ;  /* 0x00005c0301007387 */ /* 0x000fe80000100800 */
[----:B------:R1:W-:Y:S01]  /*14b0*/  STL [R1+0xf4], R0 ;  /* 0x0000f40001007387 */ /* 0x0003e20000100800 */
[----:B0-----:R-:W-:-:S03]  /*14c0*/  SHF.R.S32.HI R11, RZ, 0x1f, R12 ;  /* 0x0000001fff0b7819 */ /* 0x001fc6000001140c */
[----:B------:R0:W-:Y:S04]  /*14d0*/  STL [R1+0xf0], R7 ;  /* 0x0000f00701007387 */ /* 0x0001e80000100800 */
[----:B------:R-:W-:Y:S01]  /*14e0*/  STL [R1+0xec], R11 ;  /* 0x0000ec0b01007387 */ /* 0x000fe20000100800 */
[C---:B-1----:R-:W-:Y:S02]  /*14f0*/  VIADD R0, R3.reuse, 0x21800 ;  /* 0x0002180003007836 */ /* 0x042fe40000000000 */
[----:B------:R-:W-:Y:S01]  /*1500*/  VIADD R3, R3, 0x21820 ;  /* 0x0002182003037836 */ /* 0x000fe20000000000 */
[----:B------:R-:W-:Y:S01]  /*1510*/  STL [R1+0xe8], R8 ;  /* 0x0000e80801007387 */ /* 0x000fe20000100800 */
[----:B0-----:R-:W-:Y:S01]  /*1520*/  SHF.R.S32.HI R7, RZ, 0x1f, R6 ;  /* 0x0000001fff077819 */ /* 0x001fe20000011406 */
[----:B------:R-:W-:Y:S01]  /*1530*/  @P1 VIADD R3, R0, 0xffffffe0 ;  /* 0xffffffe000031836 */ /* 0x000fe20000000000 */
[----:B------:R-:W-:Y:S01]  /*1540*/  LEA R6, R4, UR40, 0x1 ;  /* 0x0000002804067c11 */ /* 0x000fe2000f8e08ff */
[----:B------:R-:W-:Y:S01]  /*1550*/  IMAD.IADD R0, R0, 0x1, R5 ;  /* 0x0000000100007824 */ /* 0x000fe200078e0205 */
[----:B------:R-:W-:Y:S01]  /*1560*/  LEA R4, R9, R10, 0x3 ;  /* 0x0000000a09047211 */ /* 0x000fe200078e18ff */
[----:B------:R-:W-:Y:S04]  /*1570*/  STL [R1+0xe4], R7 ;  /* 0x0000e40701007387 */ /* 0x000fe80000100800 */
[----:B------:R-:W-:Y:S04]  /*1580*/  STL [R1+0x108], R6 ;  /* 0x0001080601007387 */ /* 0x000fe80000100800 */
[----:B------:R-:W-:Y:S04]  /*1590*/  STL [R1+0x8c], R3 ;  /* 0x00008c0301007387 */ /* 0x000fe80000100800 */
[----:B------:R0:W-:Y:S04]  /*15a0*/  STL [R1+0x110], R4 ;  /* 0x0001100401007387 */ /* 0x0001e80000100800 */
[----:B------:R1:W-:Y:S01]  /*15b0*/  STL [R1+0x74], R0 ;  /* 0x0000740001007387 */ /* 0x0003e20000100800 */
[----:B0-----:R-:W-:-:S02]  /*15c0*/  IMAD.IADD R4, R5, 0x1, R3 ;  /* 0x0000000105047824 */ /* 0x001fc400078e0203 */
[----:B-1----:R-:W-:-:S03]  /*15d0*/  VIADD R0, R3, 0x6000 ;  /* 0x0000600003007836 */ /* 0x002fc60000000000 */
[----:B------:R0:W-:Y:S04]  /*15e0*/  STL [R1+0x70], R4 ;  /* 0x0000700401007387 */ /* 0x0001e80000100800 */
[----:B------:R0:W-:Y:S02]  /*15f0*/  STL [R1+0x90], R0 ;  /* 0x0000900001007387 */ /* 0x0001e40000100800 */
.L_x_549:
[----:B0-2---:R-:W0:Y:S02]  /*1600*/  LDC.64 R4, c[0x0][0xc88] ;  /* 0x00032200ff047b82 */ /* 0x005e240000000a00 */
[----:B0-----:R-:W-:-:S05]  /*1610*/  IMAD.WIDE R4, R99, 0x4, R4 ;  /* 0x0000000463047825 */ /* 0x001fca00078e0204 */
[----:B----4-:R-:W2:Y:S01]  /*1620*/  LDG.E R27, desc[UR42][R4.64] ;  /* 0x0000002a041b7981 */ /* 0x010ea2000c1e1900 */
[----:B------:R-:W-:Y:S05]  /*1630*/  YIELD ;  /* 0x0000000000007946 */ /* 0x000fea0003800000 */
[----:B------:R-:W-:Y:S01]  /*1640*/  ULDC.64 UR4, c[0x0][0xa28] ;  /* 0x00028a0000047ab9 */ /* 0x000fe20000000a00 */
[----:B------:R-:W-:Y:S01]  /*1650*/  ULDC.64 UR8, c[0x0][0xa18] ;  /* 0x0002860000087ab9 */ /* 0x000fe20000000a00 */
[----:B------:R-:W-:Y:S01]  /*1660*/  ISETP.NE.U32.AND P1, PT, RZ, UR4, PT ;  /* 0x00000004ff007c0c */ /* 0x000fe2000bf25070 */
[----:B------:R-:W-:Y:S01]  /*1670*/  ULDC.64 UR6, c[0x0][0xa08] ;  /* 0x0002820000067ab9 */ /* 0x000fe20000000a00 */
[----:B------:R-:W-:Y:S01]  /*1680*/  MOV R11, RZ ;  /* 0x000000ff000b7202 */ /* 0x000fe20000000f00 */
[----:B------:R-:W-:Y:S01]  /*1690*/  IMAD.MOV.U32 R83, RZ, RZ, RZ ;  /* 0x000000ffff537224 */ /* 0x000fe200078e00ff */
[----:B------:R-:W-:-:S02]  /*16a0*/  ISETP.NE.AND.EX P1, PT, RZ, UR5, PT, P1 ;  /* 0x00000005ff007c0c */ /* 0x000fc4000bf25310 */
[----:B------:R-:W-:-:S04]  /*16b0*/  ISETP.NE.U32.AND P0, PT, RZ, UR6, PT ;  /* 0x00000006ff007c0c */ /* 0x000fc8000bf05070 */
[----:B------:R-:W-:Y:S02]  /*16c0*/  ISETP.NE.AND.EX P0, PT, RZ, UR7, PT, P0 ;  /* 0x00000007ff007c0c */ /* 0x000fe4000bf05300 */
[----:B-12---:R-:W-:Y:S01]  /*16d0*/  SHF.R.S32.HI R0, RZ, 0x1f, R27 ;  /* 0x0000001fff007819 */ /* 0x006fe2000001141b */
[----:B------:R-:W-:-:S04]  /*16e0*/  IMAD.SHL.U32 R31, R27, 0x4, RZ ;  /* 0x000000041b1f7824 */ /* 0x000fc800078e00ff */
[C---:B------:R-:W-:Y:S01]  /*16f0*/  @P1 LEA R6, P2, R27.reuse, UR4, 0x2 ;  /* 0x000000041b061c11 */ /* 0x040fe2000f8410ff */
[----:B------:R0:W-:Y:S01]  /*1700*/  STL [R1+0x98], R27 ;  /* 0x0000981b01007387 */ /* 0x0001e20000100800 */
[C-C-:B------:R-:W-:Y:S02]  /*1710*/  SHF.L.U64.HI R30, R27.reuse, 0x2, R0.reuse ;  /* 0x000000021b1e7819 */ /* 0x140fe40000010200 */
[----:B------:R-:W-:Y:S01]  /*1720*/  @P1 LEA.HI.X R7, R27, UR5, R0, 0x2, P2 ;  /* 0x000000051b071c11 */ /* 0x000fe200090f1400 */
[----:B------:R-:W-:Y:S01]  /*1730*/  ULDC UR4, c[0x0][0x288] ;  /* 0x0000a20000047ab9 */ /* 0x000fe20000000800 */
[----:B------:R-:W-:Y:S01]  /*1740*/  ISETP.NE.U32.AND P2, PT, RZ, UR8, PT ;  /* 0x00000008ff007c0c */ /* 0x000fe2000bf45070 */
[----:B------:R0:W-:Y:S01]  /*1750*/  STL [R1+0xd8], R0 ;  /* 0x0000d80001007387 */ /* 0x0001e20000100800 */
[C---:B------:R-:W-:Y:S02]  /*1760*/  IADD3 R4, P3, R31.reuse, UR6, RZ ;  /* 0x000000061f047c10 */ /* 0x040fe4000ff7e0ff */
[----:B------:R-:W-:Y:S01]  /*1770*/  ISETP.NE.AND.EX P2, PT, RZ, UR9, PT, P2 ;  /* 0x00000009ff007c0c */ /* 0x000fe2000bf45320 */
[----:B------:R0:W5:Y:S01]  /*1780*/  @P1 LDG.E R11, desc[UR42][R6.64] ;  /* 0x0000002a060b1981 */ /* 0x000162000c1e1900 */
[----:B------:R-:W-:Y:S01]  /*1790*/  IMAD.U32 R100, RZ, RZ, UR4 ;  /* 0x00000004ff647e24 */ /* 0x000fe2000f8e00ff */
[C---:B------:R-:W-:Y:S01]  /*17a0*/  IADD3.X R5, R30.reuse, UR7, RZ, P3, !PT ;  /* 0x000000071e057c10 */ /* 0x040fe20009ffe4ff */
[----:B------:R-:W-:Y:S01]  /*17b0*/  ULDC.64 UR4, c[0x0][0x418] ;  /* 0x0001060000047ab9 */ /* 0x000fe20000000a00 */
[----:B------:R0:W-:Y:S04]  /*17c0*/  STL [R1+0x9c], R31 ;  /* 0x00009c1f01007387 */ /* 0x0001e80000100800 */
[----:B------:R0:W5:Y:S04]  /*17d0*/  @P0 LDG.E R83, desc[UR42][R4.64] ;  /* 0x0000002a04530981 */ /* 0x000168000c1e1900 */
[----:B------:R-:W-:Y:S01]  /*17e0*/  @P2 IADD3 R8, P1, R31, UR8, RZ ;  /* 0x000000081f082c10 */ /* 0x000fe2000ff3e0ff */
[----:B------:R-:W-:Y:S01]  /*17f0*/  UISETP.NE.U32.AND UP0, UPT, UR4, URZ, UPT ;  /* 0x0000003f0400728c */ /* 0x000fe2000bf05070 */
[----:B------:R0:W-:Y:S02]  /*1800*/  STL [R1+0xa0], R30 ;  /* 0x0000a01e01007387 */ /* 0x0001e40000100800 */
[----:B------:R-:W-:Y:S01]  /*1810*/  @P2 IADD3.X R9, R30, UR9, RZ, P1, !PT ;  /* 0x000000091e092c10 */ /* 0x000fe20008ffe4ff */
[----:B------:R-:W-:-:S04]  /*1820*/  ULDC UR4, c[0x0][0x424] ;  /* 0x0001090000047ab9 */ /* 0x000fc80000000800 */
[----:B------:R0:W5:Y:S01]  /*1830*/  @P2 LDG.E R100, desc[UR42][R8.64] ;  /* 0x0000002a08642981 */ /* 0x000162000c1e1900 */
[----:B------:R-:W-:-:S03]  /*1840*/  UISETP.NE.AND.EX UP0, UPT, UR5, URZ, UPT, UP0 ;  /* 0x0000003f0500728c */ /* 0x000fc6000bf05300 */
[----:B------:R-:W-:Y:S01]  /*1850*/  ULDC UR5, c[0x0][0x2f0] ;  /* 0x0000bc0000057ab9 */ /* 0x000fe20000000800 */
[----:B------:R-:W-:-:S04]  /*1860*/  USEL UR4, UR4, 0x1, UP0 ;  /* 0x0000000104047887 */ /* 0x000fc80008000000 */
[----:B------:R-:W-:-:S03]  /*1870*/  UIMAD UR4, UR4, UR5, URZ ;  /* 0x00000005040472a4 */ /* 0x000fc6000f8e023f */
[----:B------:R-:W-:Y:S02]  /*1880*/  ULDC UR5, c[0x0][0x348] ;  /* 0x0000d20000057ab9 */ /* 0x000fe40000000800 */
[----:B------:R-:W-:Y:S02]  /*1890*/  IMAD.U32 R24, RZ, RZ, UR5 ;  /* 0x00000005ff187e24 */ /* 0x000fe4000f8e00ff */
[----:B------:R-:W-:Y:S01]  /*18a0*/  IMAD.U32 R28, RZ, RZ, UR4 ;  /* 0x00000004ff1c7e24 */ /* 0x000fe2000f8e00ff */
[----:B0--3--:R-:W-:Y:S06]  /*18b0*/  @P2 BRA `(.L_x_397) ;  /* 0x0000000000242947 */ /* 0x009fec0003800000 */
[----:B------:R-:W-:Y:S02]  /*18c0*/  ULDC.64 UR4, c[0x0][0xa00] ;  /* 0x0002800000047ab9 */ /* 0x000fe40000000a00 */
[----:B------:R-:W-:-:S04]  /*18d0*/  ISETP.NE.U32.AND P1, PT, RZ, UR4, PT ;  /* 0x00000004ff007c0c */ /* 0x000fc8000bf25070 */
[----:B------:R-:W-:-:S13]  /*18e0*/  ISETP.NE.AND.EX P1, PT, RZ, UR5, PT, P1 ;  /* 0x00000005ff007c0c */ /* 0x000fda000bf25310 */
[----:B------:R-:W-:Y:S05]  /*18f0*/  @!P1 BRA `(.L_x_397) ;  /* 0x0000000000149947 */ /* 0x000fea0003800000 */
[----:B------:R-:W0:Y:S02]  /*1900*/  LDC.64 R6, c[0x0][0xa00] ;  /* 0x00028000ff067b82 */ /* 0x000e240000000a00 */
[----:B0-----:R-:W-:-:S05]  /*1910*/  IMAD.WIDE R6, R27, 0x4, R6 ;  /* 0x000000041b067825 */ /* 0x001fca00078e0206 */
[----:B-----5:R-:W2:Y:S04]  /*1920*/  LDG.E R100, desc[UR42][R6.64] ;  /* 0x0000002a06647981 */ /* 0x020ea8000c1e1900 */
[----:B------:R-:W2:Y:S02]  /*1930*/  LDG.E R3, desc[UR42][R6.64+0x4] ;  /* 0x0000042a06037981 */ /* 0x000ea4000c1e1900 */
[----:B--2---:R-:W-:-:S07]  /*1940*/  IADD3 R100, -R100, R3, RZ ;  /* 0x0000000364647210 */ /* 0x004fce0007ffe1ff */
.L_x_397:
[----:B------:R-:W-:Y:S01]  /*1950*/  ULDC.64 UR4, c[0x0][0xa20] ;  /* 0x0002880000047ab9 */ /* 0x000fe20000000a00 */
[----:B------:R0:W-:Y:S01]  /*1960*/  STL [R1+0xa4], R97 ;  /* 0x0000a46101007387 */ /* 0x0001e20000100800 */
[----:B------:R-:W-:Y:S02]  /*1970*/  ISETP.NE.U32.AND P1, PT, RZ, UR4, PT ;  /* 0x00000004ff007c0c */ /* 0x000fe4000bf25070 */
[C---:B------:R-:W-:Y:S02]  /*1980*/  LOP3.LUT R3, R98.reuse, 0xff000000, RZ, 0xc0, !PT ;  /* 0xff00000062037812 */ /* 0x040fe400078ec0ff */
[----:B------:R-:W-:Y:S02]  /*1990*/  ISETP.NE.AND.EX P1, PT, RZ, UR5, PT, P1 ;  /* 0x00000005ff007c0c */ /* 0x000fe4000bf25310 */
[----:B------:R-:W-:Y:S02]  /*19a0*/  LOP3.LUT R0, R98, 0xff0000, RZ, 0xc0, !PT ;  /* 0x00ff000062007812 */ /* 0x000fe400078ec0ff */
[----:B------:R-:W-:-:S02]  /*19b0*/  SHF.R.U32.HI R3, RZ, 0x8, R3 ;  /* 0x00000008ff037819 */ /* 0x000fc40000011603 */
[----:B------:R-:W-:Y:S02]  /*19c0*/  LOP3.LUT R137, R98, 0xffff, RZ, 0xc0, !PT ;  /* 0x0000ffff62897812 */ /* 0x000fe400078ec0ff */
[----:B------:R-:W-:-:S05]  /*19d0*/  LEA.HI R8, R0, R3, RZ, 0x10 ;  /* 0x0000000300087211 */ /* 0x000fca00078f80ff */
[----:B0-----:R-:W-:Y:S05]  /*19e0*/  @!P1 BRA `(.L_x_398) ;  /* 0x0000000000109947 */ /* 0x001fea0003800000 */
[----:B------:R-:W-:-:S04]  /*19f0*/  IADD3 R28, P0, R31, UR4, RZ ;  /* 0x000000041f1c7c10 */ /* 0x000fc8000ff1e0ff */
[----:B------:R-:W-:-:S05]  /*1a00*/  IADD3.X R29, R30, UR5, RZ, P0, !PT ;  /* 0x000000051e1d7c10 */ /* 0x000fca00087fe4ff */
[----:B------:R0:W5:Y:S01]  /*1a10*/  LDG.E R28, desc[UR42][R28.64] ;  /* 0x0000002a1c1c7981 */ /* 0x000162000c1e1900 */
[----:B------:R-:W-:Y:S05]  /*1a20*/  BRA `(.L_x_399) ;  /* 0x0000000000107947 */ /* 0x000fea0003800000 */
.L_x_398:
[----:B------:R-:W-:Y:S05]  /*1a30*/  @!P0 BRA `(.L_x_399) ;  /* 0x00000000000c8947 */ /* 0x000fea0003800000 */
[----:B------:R-:W2:Y:S04]  /*1a40*/  LDG.E R3, desc[UR42][R4.64] ;  /* 0x0000002a04037981 */ /* 0x000ea8000c1e1900 */
[----:B------:R-:W2:Y:S02]  /*1a50*/  LDG.E R28, desc[UR42][R4.64+0x4] ;  /* 0x0000042a041c7981 */ /* 0x000ea4000c1e1900 */
[----:B--2---:R-:W-:-:S07]  /*1a60*/  IMAD.IADD R28, R28, 0x1, -R3 ;  /* 0x000000011c1c7824 */ /* 0x004fce00078e0a03 */
.L_x_399:
[----:B------:R-:W-:Y:S02]  /*1a70*/  ULDC.64 UR4, c[0x0][0xa10] ;  /* 0x0002840000047ab9 */ /* 0x000fe40000000a00 */
[----:B------:R-:W-:-:S04]  /*1a80*/  ISETP.NE.U32.AND P0, PT, RZ, UR4, PT ;  /* 0x00000004ff007c0c */ /* 0x000fc8000bf05070 */
[----:B------:R-:W-:Y:S01]  /*1a90*/  ISETP.NE.AND.EX P0, PT, RZ, UR5, PT, P0 ;  /* 0x00000005ff007c0c */ /* 0x000fe2000bf05300 */
[----:B------:R-:W-:Y:S02]  /*1aa0*/  ULDC.64 UR4, c[0x0][0xa30] ;  /* 0x00028c0000047ab9 */ /* 0x000fe40000000a00 */
[----:B------:R-:W-:-:S10]  /*1ab0*/  ISETP.NE.U32.AND P1, PT, RZ, UR4, PT ;  /* 0x00000004ff007c0c */ /* 0x000fd4000bf25070 */
[----:B------:R-:W1:Y:S01]  /*1ac0*/  @P0 LDC.64 R4, c[0x0][0xa10] ;  /* 0x00028400ff040b82 */ /* 0x000e620000000a00 */
[----:B------:R-:W-:Y:S01]  /*1ad0*/  ISETP.NE.AND.EX P1, PT, RZ, UR5, PT, P1 ;  /* 0x00000005ff007c0c */ /* 0x000fe2000bf25310 */
[----:B-1----:R-:W-:-:S05]  /*1ae0*/  @P0 IMAD.WIDE R4, R27, 0x4, R4 ;  /* 0x000000041b040825 */ /* 0x002fca00078e0204 */
[----:B------:R-:W2:Y:S04]  /*1af0*/  @P0 LDG.E R0, desc[UR42][R4.64] ;  /* 0x0000002a04000981 */ /* 0x000ea8000c1e1900 */
[----:B------:R-:W2:Y:S03]  /*1b00*/  @P0 LDG.E R3, desc[UR42][R4.64+0x4] ;  /* 0x0000042a04030981 */ /* 0x000ea6000c1e1900 */
[----:B------:R-:W-:Y:S01]  /*1b10*/  @P1 IADD3 R6, P2, R31, UR4, RZ ;  /* 0x000000041f061c10 */ /* 0x000fe2000ff5e0ff */
[----:B-----5:R-:W-:-:S03]  /*1b20*/  IMAD.MOV.U32 R95, RZ, RZ, R28 ;  /* 0x000000ffff5f7224 */ /* 0x020fc600078e001c */
[----:B------:R-:W-:-:S05]  /*1b30*/  @P1 IADD3.X R7, R30, UR5, RZ, P2, !PT ;  /* 0x000000051e071c10 */ /* 0x000fca00097fe4ff */
[----:B------:R1:W5:Y:S01]  /*1b40*/  @P1 LDG.E R95, desc[UR42][R6.64] ;  /* 0x0000002a065f1981 */ /* 0x000362000c1e1900 */
[----:B------:R-:W-:Y:S01]  /*1b50*/  LOP3.LUT R12, R8, 0xff, RZ, 0xc0, !PT ;  /* 0x000000ff080c7812 */ /* 0x000fe200078ec0ff */
[----:B------:R-:W-:Y:S01]  /*1b60*/  IMAD.IADD R11, R28, 0x1, -R11 ;  /* 0x000000011c0b7824 */ /* 0x000fe200078e0a0b */
[----:B------:R-:W-:Y:S01]  /*1b70*/  SHF.R.U32.HI R9, RZ, 0x10, R8 ;  /* 0x00000010ff097819 */ /* 0x000fe20000011608 */
[----:B------:R-:W-:Y:S01]  /*1b80*/  BSSY B0, `(.L_x_400) ;  /* 0x000002b000007945 */ /* 0x000fe20003800000 */
[----:B------:R-:W-:Y:S01]  /*1b90*/  LOP3.LUT R19, R19, 0xfffffff7, RZ, 0xc0, !PT ;  /* 0xfffffff713137812 */ /* 0x000fe200078ec0ff */
[----:B------:R1:W-:Y:S04]  /*1ba0*/  STL [R1+0xb0], R12 ;  /* 0x0000b00c01007387 */ /* 0x0003e80000100800 */
[----:B------:R1:W-:Y:S01]  /*1bb0*/  STL [R1+0x94], R9 ;  /* 0x0000940901007387 */ /* 0x0003e20000100800 */
[----:B--2---:R-:W-:-:S05]  /*1bc0*/  @P0 IMAD.IADD R24, R3, 0x1, -R0 ;  /* 0x0000000103180824 */ /* 0x004fca00078e0a00 */
[----:B------:R-:W-:-:S04]  /*1bd0*/  IADD3 R102, R11, R24, RZ ;  /* 0x000000180b667210 */ /* 0x000fc80007ffe0ff */
[C---:B------:R-:W-:Y:S01]  /*1be0*/  ISETP.GE.AND P3, PT, R102.reuse, 0x1, PT ;  /* 0x000000016600780c */ /* 0x040fe20003f66270 */
[----:B------:R-:W-:-:S05]  /*1bf0*/  VIADD R0, R102, 0x7f ;  /* 0x0000007f66007836 */ /* 0x000fca0000000000 */
[----:B------:R-:W-:-:S04]  /*1c00*/  SHF.R.S32.HI R3, RZ, 0x1f, R0 ;  /* 0x0000001fff037819 */ /* 0x000fc80000011400 */
[----:B------:R-:W-:Y:S01]  /*1c10*/  LEA.HI R3, R3, R0, RZ, 0x7 ;  /* 0x0000000003037211 */ /* 0x000fe200078f38ff */
[----:B------:R-:W-:Y:S02]  /*1c20*/  IMAD.MOV.U32 R0, RZ, RZ, RZ ;  /* 0x000000ffff007224 */ /* 0x000fe400078e00ff */
[----:B------:R-:W-:Y:S02]  /*1c30*/  @P3 LOP3.LUT R19, R19, 0x8, RZ, 0xfc, !PT ;  /* 0x0000000813133812 */ /* 0x000fe400078efcff */
[----:B------:R-:W-:Y:S01]  /*1c40*/  SHF.R.S32.HI R99, RZ, 0x7, R3 ;  /* 0x00000007ff637819 */ /* 0x000fe20000011403 */
[----:B-1----:R-:W-:Y:S06]  /*1c50*/  @!P3 BRA `(.L_x_401) ;  /* 0x000000000074b947 */ /* 0x002fec0003800000 */
[----:B------:R-:W-:Y:S01]  /*1c60*/  ISETP.NE.AND P0, PT, R9, RZ, PT ;  /* 0x000000ff0900720c */ /* 0x000fe20003f05270 */
[----:B------:R-:W-:-:S03]  /*1c70*/  ULDC UR4, c[0x0][0x9f0] ;  /* 0x00027c0000047ab9 */ /* 0x000fc60000000800 */
[----:B------:R-:W-:-:S04]  /*1c80*/  SEL R9, R9, UR4, P0 ;  /* 0x0000000409097c07 */ /* 0x000fc80008000000 */
[-C--:B------:R-:W-:Y:S02]  /*1c90*/  IABS R6, R9.reuse ;  /* 0x0000000900067213 */ /* 0x080fe40000000000 */
[----:B------:R-:W-:Y:S02]  /*1ca0*/  IADD3 R0, R99, -0x1, R9 ;  /* 0xffffffff63007810 */ /* 0x000fe40007ffe009 */
[----:B------:R-:W1:Y:S01]  /*1cb0*/  I2F.RP R3, R6 ;  /* 0x0000000600037306 */ /* 0x000e620000209400 */
[-C--:B------:R-:W-:Y:S02]  /*1cc0*/  IABS R10, R9.reuse ;  /* 0x00000009000a7213 */ /* 0x080fe40000000000 */
[----:B------:R-:W-:Y:S02]  /*1cd0*/  IABS R8, R0 ;  /* 0x0000000000087213 */ /* 0x000fe40000000000 */
[----:B------:R-:W-:-:S04]  /*1ce0*/  LOP3.LUT R0, R0, R9, RZ, 0x3c, !PT ;  /* 0x0000000900007212 */ /* 0x000fc800078e3cff */
[----:B------:R-:W-:Y:S01]  /*1cf0*/  ISETP.GE.AND P2, PT, R0, RZ, PT ;  /* 0x000000ff0000720c */ /* 0x000fe20003f46270 */
[----:B-1----:R-:W1:Y:S02]  /*1d00*/  MUFU.RCP R3, R3 ;  /* 0x0000000300037308 */ /* 0x002e640000001000 */
[----:B-1----:R-:W-:Y:S01]  /*1d10*/  VIADD R4, R3, 0xffffffe ;  /* 0x0ffffffe03047836 */ /* 0x002fe20000000000 */
[----:B------:R-:W-:-:S05]  /*1d20*/  IADD3 R3, RZ, -R10, RZ ;  /* 0x8000000aff037210 */ /* 0x000fca0007ffe0ff */
[----:B------:R1:W2:Y:S02]  /*1d30*/  F2I.FTZ.U32.TRUNC.NTZ R5, R4 ;  /* 0x0000000400057305 */ /* 0x0002a4000021f000 */
[----:B-1----:R-:W-:Y:S02]  /*1d40*/  IMAD.MOV.U32 R4, RZ, RZ, RZ ;  /* 0x000000ffff047224 */ /* 0x002fe400078e00ff */
[----:B--2---:R-:W-:-:S04]  /*1d50*/  IMAD.MOV R7, RZ, RZ, -R5 ;  /* 0x000000ffff077224 */ /* 0x004fc800078e0a05 */
        /* <DEDUP_REMOVED lines=9> */
[----:B------:R-:W-:-:S05]  /*1df0*/  @P0 VIADD R5, R5, 0x1 ;  /* 0x0000000105050836 */ /* 0x000fca0000000000 */
[----:B------:R-:W-:-:S05]  /*1e00*/  MOV R0, R5 ;  /* 0x0000000500007202 */ /* 0x000fca0000000f00 */
[----:B------:R-:W-:Y:S01]  /*1e10*/  @!P2 IMAD.MOV R0, RZ, RZ, -R0 ;  /* 0x000000ffff00a224 */ /* 0x000fe200078e0a00 */
[----:B------:R-:W-:-:S07]  /*1e20*/  @!P1 LOP3.LUT R0, RZ, R9, RZ, 0x33, !PT ;  /* 0x00000009ff009212 */ /* 0x000fce00078e33ff */
.L_x_401:
[----:B------:R-:W-:Y:S05]  /*1e30*/  BSYNC B0 ;  /* 0x0000000000007941 */ /* 0x000fea0003800000 */
.L_x_400:
[----:B------:R-:W-:-:S05]  /*1e40*/  IMAD R3, R12, R0, RZ ;  /* 0x000000000c037224 */ /* 0x000fca00078e02ff */
[C---:B------:R-:W-:Y:S01]  /*1e50*/  VIADDMNMX R0, R3.reuse, R0, R99, PT ;  /* 0x0000000003007246 */ /* 0x040fe20003800163 */
[----:B------:R-:W-:-:S04]  /*1e60*/  IMAD R3, R3, 0x80, -R11 ;  /* 0x0000008003037824 */ /* 0x000fc800078e0a0b */
[----:B------:R-:W-:Y:S01]  /*1e70*/  IMAD R5, R0, 0x80, -R11 ;  /* 0x0000008000057824 */ /* 0x000fe200078e0a0b */
[----:B------:R-:W-:-:S04]  /*1e80*/  VIMNMX R3, RZ, R3, !PT ;  /* 0x00000003ff037248 */ /* 0x000fc80007fe0100 */
[----:B------:R-:W-:Y:S02]  /*1e90*/  VIMNMX R0, R5, R24, PT ;  /* 0x0000001805007248 */ /* 0x000fe40003fe0100 */
[----:B------:R-:W-:Y:S02]  /*1ea0*/  SHF.R.U32.HI R72, RZ, 0x7, R3 ;  /* 0x00000007ff487819 */ /* 0x000fe40000011603 */
[----:B------:R-:W-:Y:S02]  /*1eb0*/  ISETP.GT.AND P0, PT, R0, R3, PT ;  /* 0x000000030000720c */ /* 0x000fe40003f04270 */
[----:B------:R-:W-:-:S11]  /*1ec0*/  MOV R25, R72 ;  /* 0x0000004800197202 */ /* 0x000fd60000000f00 */
[----:B------:R-:W-:-:S05]  /*1ed0*/  @P0 VIADD R0, R0, 0x7f ;  /* 0x0000007f00000836 */ /* 0x000fca0000000000 */
[----:B------:R-:W-:-:S04]  /*1ee0*/  @P0 SHF.R.S32.HI R3, RZ, 0x1f, R0 ;  /* 0x0000001fff030819 */ /* 0x000fc80000011400 */
[----:B------:R-:W-:-:S04]  /*1ef0*/  @P0 LEA.HI R3, R3, R0, RZ, 0x7 ;  /* 0x0000000003030211 */ /* 0x000fc800078f38ff */
[----:B------:R-:W-:Y:S02]  /*1f00*/  @P0 SHF.R.S32.HI R25, RZ, 0x7, R3 ;  /* 0x00000007ff190819 */ /* 0x000fe40000011403 */
[----:B------:R-:W-:Y:S02]  /*1f10*/  PLOP3.LUT P0, PT, PT, PT, PT, 0x80, 0x0 ;  /* 0x000000000000781c */ /* 0x000fe40003f0f070 */
[----:B------:R-:W-:-:S13]  /*1f20*/  ISETP.GT.AND P1, PT, R25, R72, PT ;  /* 0x000000481900720c */ /* 0x000fda0003f24270 */
[----:B------:R-:W-:Y:S05]  /*1f30*/  @!P1 BRA `(.L_x_402) ;  /* 0x00000054000c9947 */ /* 0x000fea0003800000 */
[----:B------:R-:W-:Y:S01]  /*1f40*/  VIADD R0, R2, 0x15400 ;  /* 0x0001540002007836 */ /* 0x000fe20000000000 */
[----:B------:R-:W-:Y:S04]  /*1f50*/  BSSY B6, `(.L_x_403) ;  /* 0x0000013000067945 */ /* 0x000fe80003800000 */
[----:B------:R-:W-:-:S13]  /*1f60*/  LOP3.LUT P0, RZ, R0, 0x1bf, RZ, 0xc0, !PT ;  /* 0x000001bf00ff7812 */ /* 0x000fda000780c0ff */
[----:B------:R-:W-:Y:S05]  /*1f70*/  @!P0 BRA `(.L_x_404) ;  /* 0x0000000000408947 */ /* 0x000fea0003800000 */
[----:B------:R-:W-:Y:S01]  /*1f80*/  MOV R14, 0x0 ;  /* 0x00000000000e7802 */ /* 0x000fe20000000f00 */
[----:B------:R-:W-:Y:S01]  /*1f90*/  ULDC.64 UR4, c[0x4][0x88] ;  /* 0x0100220000047ab9 */ /* 0x000fe20000000a00 */
[----:B------:R-:W-:Y:S01]  /*1fa0*/  ULDC.64 UR6, c[0x4][0x18] ;  /* 0x0100060000067ab9 */ /* 0x000fe20000000a00 */
[----:B------:R-:W-:Y:S01]  /*1fb0*/  IMAD.U32 R4, RZ, RZ, UR4 ;  /* 0x00000004ff047e24 */ /* 0x000fe2000f8e00ff */
[----:B------:R-:W-:Y:S01]  /*1fc0*/  MOV R13, RZ ;  /* 0x000000ff000d7202 */ /* 0x000fe20000000f00 */
[----:B------:R-:W-:Y:S01]  /*1fd0*/  IMAD.U32 R5, RZ, RZ, UR5 ;  /* 0x00000005ff057e24 */ /* 0x000fe2000f8e00ff */
[----:B------:R-:W1:Y:S01]  /*1fe0*/  LDC.64 R14, c[0x4][R14] ;  /* 0x010000000e0e7b82 */ /* 0x000e620000000a00 */
[----:B------:R-:W-:Y:S01]  /*1ff0*/  ULDC.64 UR4, c[0x4][0x90] ;  /* 0x0100240000047ab9 */ /* 0x000fe20000000a00 */
[----:B------:R-:W-:Y:S01]  /*2000*/  IMAD.U32 R10, RZ, RZ, UR6 ;  /* 0x00000006ff0a7e24 */ /* 0x000fe2000f8e00ff */
[----:B------:R-:W-:Y:S01]  /*2010*/  MOV R7, UR5 ;  /* 0x0000000500077c02 */ /* 0x000fe20008000f00 */
[----:B------:R-:W-:-:S02]  /*2020*/  IMAD.U32 R6, RZ, RZ, UR4 ;  /* 0x00000004ff067e24 */ /* 0x000fc4000f8e00ff */
[----:B------:R-:W-:Y:S02]  /*2030*/  IMAD.U32 R11, RZ, RZ, UR7 ;  /* 0x00000007ff0b7e24 */ /* 0x000fe4000f8e00ff */
[----:B------:R-:W-:Y:S02]  /*2040*/  IMAD.MOV.U32 R8, RZ, RZ, 0x70 ;  /* 0x00000070ff087424 */ /* 0x000fe400078e00ff */
[----:B------:R-:W-:-:S07]  /*2050*/  IMAD.MOV.U32 R12, RZ, RZ, 0x1 ;  /* 0x00000001ff0c7424 */ /* 0x000fce00078e00ff */
[----:B------:R-:W-:-:S07]  /*2060*/  LEPC R20, `(.L_x_404) ;  /* 0x000000001014794e */ /* 0x000fce0000000000 */
[----:B01---5:R-:W-:Y:S05]  /*2070*/  CALL.ABS.NOINC R14 ;  /* 0x000000000e007343 */ /* 0x023fea0003c00000 */
.L_x_404:
[----:B------:R-:W-:Y:S05]  /*2080*/  BSYNC B6 ;  /* 0x0000000000067941 */ /* 0x000fea0003800000 */
.L_x_403:
        /* <DEDUP_REMOVED lines=20> */
.L_x_406:
[----:B------:R-:W-:Y:S05]  /*21d0*/  BSYNC B6 ;  /* 0x0000000000067941 */ /* 0x000fea0003800000 */
.L_x_405:
[----:B------:R-:W-:Y:S01]  /*21e0*/  ULDC.64 UR4, c[0x0][0x9f8] ;  /* 0x00027e0000047ab9 */ /* 0x000fe20000000a00 */
[----:B------:R-:W-:Y:S01]  /*21f0*/  IMAD.MOV.U32 R0, RZ, RZ, R27 ;  /* 0x000000ffff007224 */ /* 0x000fe200078e001b */
[----:B------:R-:W-:Y:S01]  /*2200*/  ISETP.NE.U32.AND P0, PT, RZ, UR4, PT ;  /* 0x00000004ff007c0c */ /* 0x000fe2000bf05070 */
[----:B------:R-:W2:Y:S01]  /*2210*/  LDL R27, [R1+0xdc] ;  /* 0x0000dc00011b7983 */ /* 0x000ea20000100800 */
[----:B------:R-:W1:Y:S02]  /*2220*/  LDC.64 R86, c[0x0][0x408] ;  /* 0x00010200ff567b82 */ /* 0x000e640000000a00 */
[----:B------:R-:W-:Y:S01]  /*2230*/  ISETP.NE.AND.EX P0, PT, RZ, UR5, PT, P0 ;  /* 0x00000005ff007c0c */ /* 0x000fe2000bf05300 */
[----:B------:R-:W3:Y:S01]  /*2240*/  S2R R20, SR_TID.X ;  /* 0x0000000000147919 */ /* 0x000ee20000002100 */
[----:B------:R-:W-:-:S04]  /*2250*/  SHF.R.S32.HI R11, RZ, 0x1f, R141 ;  /* 0x0000001fff0b7819 */ /* 0x000fc8000001148d */
[----:B------:R-:W4:Y:S07]  /*2260*/  LDC R9, c[0x0][0x3f4] ;  /* 0x0000fd00ff097b82 */ /* 0x000f2e0000000800 */
[----:B------:R-:W-:-:S04]  /*2270*/  @P0 IADD3 R4, P1, R31, UR4, RZ ;  /* 0x000000041f040c10 */ /* 0x000fc8000ff3e0ff */
[----:B------:R-:W-:-:S05]  /*2280*/  @P0 IADD3.X R5, R30, UR5, RZ, P1, !PT ;  /* 0x000000051e050c10 */ /* 0x000fca0008ffe4ff */
[----:B------:R0:W2:Y:S01]  /*2290*/  @P0 LDG.E R0, desc[UR42][R4.64] ;  /* 0x0000002a04000981 */ /* 0x0000a2000c1e1900 */
[----:B---3--:R-:W-:Y:S01]  /*22a0*/  VIADD R3, R20, 0xffffff80 ;  /* 0xffffff8014037836 */ /* 0x008fe20000000000 */
[----:B------:R-:W-:-:S04]  /*22b0*/  SHF.R.U32.HI R20, RZ, 0x7, R20 ;  /* 0x00000007ff147819 */ /* 0x000fc80000011614 */
[----:B------:R-:W-:Y:S02]  /*22c0*/  ISETP.NE.AND P6, PT, R20, 0x1, PT ;  /* 0x000000011400780c */ /* 0x000fe40003fc5270 */
[----:B------:R-:W-:-:S04]  /*22d0*/  SHF.R.S32.HI R6, RZ, 0x1f, R3 ;  /* 0x0000001fff067819 */ /* 0x000fc80000011403 */
[----:B------:R-:W-:Y:S01]  /*22e0*/  LEA.HI R6, R6, R3, RZ, 0x2 ;  /* 0x0000000306067211 */ /* 0x000fe200078f10ff */
[----:B------:R-:W-:-:S06]  /*22f0*/  VIADD R3, R16, 0x10 ;  /* 0x0000001010037836 */ /* 0x000fcc0000000000 */
[----:B------:R-:W-:Y:S05]  /*2300*/  @!P6 WARPSYNC.ALL ;  /* 0x000000000000e948 */ /* 0x000fea0003800000 */
[----:B------:R-:W-:Y:S02]  /*2310*/  ULDC UR4, c[0x0][0x2f4] ;  /* 0x0000bd0000047ab9 */ /* 0x000fe40000000800 */
[----:B------:R-:W-:Y:S02]  /*2320*/  ISETP.GE.AND P1, PT, R3, UR4, PT ;  /* 0x0000000403007c0c */ /* 0x000fe4000bf26270 */
[----:B------:R-:W-:Y:S02]  /*2330*/  ISETP.GE.AND P0, PT, R16, UR4, PT ;  /* 0x0000000410007c0c */ /* 0x000fe4000bf06270 */
[----:B0-----:R-:W-:-:S02]  /*2340*/  SEL R5, RZ, 0xffffffff, P1 ;  /* 0xffffffffff057807 */ /* 0x001fc40000800000 */
[--C-:B------:R-:W-:Y:S02]  /*2350*/  SHF.R.S32.HI R71, RZ, 0x2, R6.reuse ;  /* 0x00000002ff477819 */ /* 0x100fe40000011406 */
[----:B------:R-:W-:Y:S01]  /*2360*/  SHF.R.S32.HI R6, RZ, 0x1f, R6 ;  /* 0x0000001fff067819 */ /* 0x000fe20000011406 */
[----:B------:R-:W-:Y:S01]  /*2370*/  IMAD.SHL.U32 R5, R5, 0x2, RZ ;  /* 0x0000000205057824 */ /* 0x000fe200078e00ff */
[----:B------:R-:W-:Y:S02]  /*2380*/  SEL R4, RZ, 0x1, P0 ;  /* 0x00000001ff047807 */ /* 0x000fe40000000000 */
[----:B------:R-:W-:Y:S02]  /*2390*/  LEA.HI R6, R6, R71, RZ, 0x2 ;  /* 0x0000004706067211 */ /* 0x000fe400078f10ff */
[----:B------:R-:W-:Y:S01]  /*23a0*/  LOP3.LUT R5, R5, 0x2, R4, 0xe2, !PT ;  /* 0x0000000205057812 */ /* 0x000fe200078ee204 */
[----:B------:R-:W-:Y:S01]  /*23b0*/  VIADD R4, R16, 0x20 ;  /* 0x0000002010047836 */ /* 0x000fe20000000000 */
[----:B------:R-:W-:Y:S01]  /*23c0*/  LOP3.LUT R6, R6, 0xfffffffc, RZ, 0xc0, !PT ;  /* 0xfffffffc06067812 */ /* 0x000fe200078ec0ff */
[----:B-1----:R-:W-:Y:S01]  /*23d0*/  IMAD R8, R11, R86, RZ ;  /* 0x000000560b087224 */ /* 0x002fe200078e02ff */
[----:B------:R-:W-:-:S02]  /*23e0*/  ISETP.GE.AND P1, PT, R23, UR4, PT ;  /* 0x0000000417007c0c */ /* 0x000fc4000bf26270 */
[----:B------:R-:W-:Y:S01]  /*23f0*/  ISETP.GE.AND P0, PT, R4, UR4, PT ;  /* 0x0000000404007c0c */ /* 0x000fe2000bf06270 */
[----:B------:R-:W-:Y:S01]  /*2400*/  IMAD R13, R141, R87, R8 ;  /* 0x000000578d0d7224 */ /* 0x000fe200078e0208 */
[----:B------:R-:W-:Y:S02]  /*2410*/  IADD3 R71, R71, -R6, RZ ;  /* 0x8000000647477210 */ /* 0x000fe40007ffe0ff */
[----:B------:R-:W0:Y:S01]  /*2420*/  LDC.64 R6, c[0x0][0x3f8] ;  /* 0x0000fe00ff067b82 */ /* 0x000e220000000a00 */
[----:B------:R-:W-:Y:S02]  /*2430*/  SEL R10, RZ, 0x8, P1 ;  /* 0x00000008ff0a7807 */ /* 0x000fe40000800000 */
[----:B------:R-:W-:Y:S02]  /*2440*/  SEL R8, RZ, 0x4, P0 ;  /* 0x00000004ff087807 */ /* 0x000fe40000000000 */
[----:B------:R-:W-:Y:S02]  /*2450*/  ISETP.GE.AND P0, PT, R22, UR4, PT ;  /* 0x0000000416007c0c */ /* 0x000fe4000bf06270 */
[----:B------:R-:W-:-:S02]  /*2460*/  LOP3.LUT R5, R10, R5, R8, 0xfe, !PT ;  /* 0x000000050a057212 */ /* 0x000fc400078efe08 */
[----:B------:R-:W-:Y:S02]  /*2470*/  SEL R8, RZ, 0x10, P0 ;  /* 0x00000010ff087807 */ /* 0x000fe40000000000 */
[----:B------:R-:W-:Y:S02]  /*2480*/  LOP3.LUT P0, RZ, R71, 0x2, RZ, 0xc0, !PT ;  /* 0x0000000247ff7812 */ /* 0x000fe4000780c0ff */
[----:B------:R-:W-:Y:S02]  /*2490*/  LOP3.LUT R19, R19, 0xfffffffb, RZ, 0xc0, !PT ;  /* 0xfffffffb13137812 */ /* 0x000fe400078ec0ff */
[----:B------:R-:W-:Y:S01]  /*24a0*/  SHF.R.S32.HI R139, RZ, 0x1f, R138 ;  /* 0x0000001fff8b7819 */ /* 0x000fe2000001148a */
[----:B------:R-:W-:Y:S01]  /*24b0*/  IMAD.WIDE.U32 R60, R141, R86, R16 ;  /* 0x000000568d3c7225 */ /* 0x000fe200078e0010 */
[----:B------:R-:W-:-:S03]  /*24c0*/  LOP3.LUT R21, R5, R8, RZ, 0xfc, !PT ;  /* 0x0000000805157212 */ /* 0x000fc600078efcff */
[----:B------:R-:W-:-:S04]  /*24d0*/  IMAD.WIDE.U32 R62, R141, R86, R138 ;  /* 0x000000568d3e7225 */ /* 0x000fc800078e008a */
[----:B------:R-:W-:Y:S02]  /*24e0*/  @P0 LOP3.LUT R19, R19, 0x4, RZ, 0xfc, !PT ;  /* 0x0000000413130812 */ /* 0x000fe400078efcff */
[-C--:B----4-:R-:W-:Y:S01]  /*24f0*/  ISETP.GE.AND P0, PT, R16, R9.reuse, PT ;  /* 0x000000091000720c */ /* 0x090fe20003f06270 */
[----:B0-----:R-:W-:Y:S01]  /*2500*/  IMAD R8, R11, R6, RZ ;  /* 0x000000060b087224 */ /* 0x001fe200078e02ff */
[-C--:B------:R-:W-:Y:S02]  /*2510*/  ISETP.GE.AND P2, PT, R3, R9.reuse, PT ;  /* 0x000000090300720c */ /* 0x080fe40003f46270 */
[----:B------:R-:W-:Y:S01]  /*2520*/  SEL R5, R9, RZ, P0 ;  /* 0x000000ff09057207 */ /* 0x000fe20000000000 */
[----:B------:R-:W-:Y:S02]  /*2530*/  IMAD.IADD R61, R61, 0x1, R13 ;  /* 0x000000013d3d7824 */ /* 0x000fe400078e020d */
[----:B------:R-:W-:Y:S01]  /*2540*/  IMAD.IADD R63, R13, 0x1, R63 ;  /* 0x000000010d3f7824 */ /* 0x000fe200078e023f */
[----:B------:R-:W-:Y:S01]  /*2550*/  ISETP.GE.AND P1, PT, R4, R9, PT ;  /* 0x000000090400720c */ /* 0x000fe20003f26270 */
[----:B------:R-:W-:Y:S01]  /*2560*/  IMAD R13, R141, R7, R8 ;  /* 0x000000078d0d7224 */ /* 0x000fe200078e0208 */
[C---:B------:R-:W-:Y:S01]  /*2570*/  SEL R8, R9.reuse, RZ, P2 ;  /* 0x000000ff09087207 */ /* 0x040fe20001000000 */
[----:B------:R-:W-:Y:S01]  /*2580*/  IMAD.IADD R5, R16, 0x1, R5 ;  /* 0x0000000110057824 */ /* 0x000fe200078e0205 */
[----:B------:R-:W-:-:S03]  /*2590*/  SEL R11, R9, RZ, P1 ;  /* 0x000000ff090b7207 */ /* 0x000fc60000800000 */
[----:B------:R-:W-:Y:S01]  /*25a0*/  IMAD.IADD R10, R3, 0x1, R8 ;  /* 0x00000001030a7824 */ /* 0x000fe200078e0208 */
[----:B------:R-:W-:Y:S01]  /*25b0*/  SHF.R.S32.HI R8, RZ, 0x1f, R5 ;  /* 0x0000001fff087819 */ /* 0x000fe20000011405 */
[-C--:B------:R-:W-:Y:S01]  /*25c0*/  IMAD.WIDE.U32 R64, R141, R6.reuse, R16 ;  /* 0x000000068d407225 */ /* 0x080fe200078e0010 */
[----:B------:R-:W-:Y:S02]  /*25d0*/  LOP3.LUT R19, R19, 0xfffffffe, RZ, 0xc0, !PT ;  /* 0xfffffffe13137812 */ /* 0x000fe400078ec0ff */
[-C--:B------:R-:W-:Y:S01]  /*25e0*/  LEA.HI R70, R8, R5.reuse, RZ, 0x3 ;  /* 0x0000000508467211 */ /* 0x080fe200078f18ff */
[----:B------:R-:W-:Y:S01]  /*25f0*/  IMAD.IADD R12, R4, 0x1, R11 ;  /* 0x00000001040c7824 */ /* 0x000fe200078e020b */
[----:B------:R-:W-:Y:S01]  /*2600*/  SHF.R.S32.HI R11, RZ, 0x1f, R10 ;  /* 0x0000001fff0b7819 */ /* 0x000fe2000001140a */
[----:B------:R-:W-:Y:S01]  /*2610*/  IMAD.WIDE.U32 R66, R141, R6, R138 ;  /* 0x000000068d427225 */ /* 0x000fe200078e008a */
[----:B------:R-:W-:Y:S02]  /*2620*/  LEA.HI R5, R8, R5, RZ, 0x5 ;  /* 0x0000000508057211 */ /* 0x000fe400078f28ff */
[----:B------:R-:W-:Y:S01]  /*2630*/  @P2 LOP3.LUT R19, R19, 0x1, RZ, 0xfc, !PT ;  /* 0x0000000113132812 */ /* 0x000fe200078efcff */
[----:B------:R-:W-:Y:S01]  /*2640*/  IMAD.IADD R67, R13, 0x1, R67 ;  /* 0x000000010d437824 */ /* 0x000fe200078e0243 */
[----:B------:R-:W-:-:S02]  /*2650*/  IADD3 R65, R65, R13, RZ ;  /* 0x0000000d41417210 */ /* 0x000fc40007ffe0ff */
[CC--:B------:R-:W-:Y:S02]  /*2660*/  LEA.HI R69, R11.reuse, R10.reuse, RZ, 0x3 ;  /* 0x0000000a0b457211 */ /* 0x0c0fe400078f18ff */
[----:B------:R-:W-:Y:S02]  /*2670*/  SHF.R.S32.HI R13, RZ, 0x1f, R12 ;  /* 0x0000001fff0d7819 */ /* 0x000fe4000001140c */
[----:B------:R-:W-:Y:S02]  /*2680*/  LEA.HI R10, R11, R10, RZ, 0x5 ;  /* 0x0000000a0b0a7211 */ /* 0x000fe400078f28ff */
[----:B------:R-:W-:Y:S02]  /*2690*/  SHF.L.U32 R8, R5, 0x7, RZ ;  /* 0x0000000705087819 */ /* 0x000fe400000006ff */
[----:B------:R-:W-:Y:S02]  /*26a0*/  LOP3.LUT R5, R143, 0x18, R70, 0xf8, !PT ;  /* 0x000000188f057812 */ /* 0x000fe400078ef846 */
[----:B------:R-:W-:Y:S01]  /*26b0*/  LOP3.LUT R19, R19, 0xfffffffd, RZ, 0xc0, !PT ;  /* 0xfffffffd13137812 */ /* 0x000fe200078ec0ff */
[----:B------:R-:W-:Y:S01]  /*26c0*/  IMAD.SHL.U32 R10, R10, 0x80, RZ ;  /* 0x000000800a0a7824 */ /* 0x000fe200078e00ff */
[----:B------:R-:W-:-:S02]  /*26d0*/  LEA.HI R68, R13, R12, RZ, 0x3 ;  /* 0x0000000c0d447211 */ /* 0x000fc400078f18ff */
[----:B------:R-:W-:Y:S02]  /*26e0*/  LEA.HI R12, R13, R12, RZ, 0x5 ;  /* 0x0000000c0d0c7211 */ /* 0x000fe400078f28ff */
[----:B-----5:R-:W-:Y:S02]  /*26f0*/  SHF.R.S32.HI R15, RZ, 0x1f, R95 ;  /* 0x0000001fff0f7819 */ /* 0x020fe4000001145f */
[----:B------:R-:W-:Y:S02]  /*2700*/  LOP3.LUT R8, R8, 0xfffff000, RZ, 0xc0, !PT ;  /* 0xfffff00008087812 */ /* 0x000fe400078ec0ff */
[----:B------:R-:W-:Y:S02]  /*2710*/  LOP3.LUT R5, R5, R144, RZ, 0x3c, !PT ;  /* 0x0000009005057212 */ /* 0x000fe400078e3cff */
[----:B------:R-:W-:Y:S02]  /*2720*/  @P1 LOP3.LUT R19, R19, 0x2, RZ, 0xfc, !PT ;  /* 0x0000000213131812 */ /* 0x000fe400078efcff */
[----:B------:R-:W-:-:S02]  /*2730*/  LOP3.LUT R11, R143, 0x18, R69, 0xf8, !PT ;  /* 0x000000188f0b7812 */ /* 0x000fc400078ef845 */
[----:B------:R-:W-:Y:S01]  /*2740*/  ISETP.GE.AND P1, PT, R136, UR4, PT ;  /* 0x0000000488007c0c */ /* 0x000fe2000bf26270 */
[----:B------:R-:W-:Y:S01]  /*2750*/  IMAD.SHL.U32 R12, R12, 0x80, RZ ;  /* 0x000000800c0c7824 */ /* 0x000fe200078e00ff */
[----:B------:R-:W-:Y:S01]  /*2760*/  IADD3 R94, R5, R8, R153 ;  /* 0x00000008055e7210 */ /* 0x000fe20007ffe099 */
[C---:B------:R-:W-:Y:S01]  /*2770*/  IMAD R8, R15.reuse, R6, RZ ;  /* 0x000000060f087224 */ /* 0x040fe200078e02ff */
[----:B------:R-:W-:Y:S01]  /*2780*/  LOP3.LUT R10, R10, 0xfffff000, RZ, 0xc0, !PT ;  /* 0xfffff0000a0a7812 */ /* 0x000fe200078ec0ff */
[----:B------:R-:W-:Y:S01]  /*2790*/  IMAD R14, R15, R86, RZ ;  /* 0x000000560f0e7224 */ /* 0x000fe200078e02ff */
[----:B------:R-:W-:Y:S02]  /*27a0*/  LOP3.LUT R11, R11, R144, RZ, 0x3c, !PT ;  /* 0x000000900b0b7212 */ /* 0x000fe400078e3cff */
[----:B------:R-:W-:Y:S02]  /*27b0*/  IADD3 R101, R20, 0x8, RZ ;  /* 0x0000000814657810 */ /* 0x000fe40007ffe0ff */
[----:B------:R-:W-:-:S02]  /*27c0*/  LOP3.LUT R13, R143, 0x18, R68, 0xf8, !PT ;  /* 0x000000188f0d7812 */ /* 0x000fc400078ef844 */
[----:B------:R-:W-:Y:S01]  /*27d0*/  SEL R20, RZ, 0x20, P1 ;  /* 0x00000020ff147807 */ /* 0x000fe20000800000 */
[----:B------:R-:W-:Y:S01]  /*27e0*/  IMAD R73, R95, R7, R8 ;  /* 0x000000075f497224 */ /* 0x000fe200078e0208 */
[----:B------:R-:W-:Y:S01]  /*27f0*/  IADD3 R93, R11, R10, R153 ;  /* 0x0000000a0b5d7210 */ /* 0x000fe20007ffe099 */
[----:B------:R-:W-:Y:S01]  /*2800*/  IMAD.WIDE.U32 R64, R95, R6, R64 ;  /* 0x000000065f407225 */ /* 0x000fe200078e0040 */
[----:B------:R-:W-:Y:S02]  /*2810*/  LOP3.LUT R12, R12, 0xfffff000, RZ, 0xc0, !PT ;  /* 0xfffff0000c0c7812 */ /* 0x000fe400078ec0ff */
[----:B------:R-:W-:Y:S01]  /*2820*/  LOP3.LUT R13, R13, R144, RZ, 0x3c, !PT ;  /* 0x000000900d0d7212 */ /* 0x000fe200078e3cff */
[----:B------:R-:W-:Y:S01]  /*2830*/  IMAD.WIDE.U32 R66, R95, R6, R66 ;  /* 0x000000065f427225 */ /* 0x000fe200078e0042 */
[----:B------:R-:W-:Y:S02]  /*2840*/  LOP3.LUT R8, R70, 0xfffffff8, RZ, 0xc0, !PT ;  /* 0xfffffff846087812 */ /* 0x000fe400078ec0ff */
[----:B------:R-:W-:Y:S01]  /*2850*/  LOP3.LUT R10, R68, 0xfffffff8, RZ, 0xc0, !PT ;  /* 0xfffffff8440a7812 */ /* 0x000fe200078ec0ff */
[----:B------:R-:W-:Y:S01]  /*2860*/  IMAD.SHL.U32 R98, R9, 0x2, RZ ;  /* 0x0000000209627824 */ /* 0x000fe200078e00ff */
[----:B------:R-:W-:Y:S01]  /*2870*/  LOP3.LUT R9, R69, 0xfffffff8, RZ, 0xc0, !PT ;  /* 0xfffffff845097812 */ /* 0x000fe200078ec0ff */
[----:B------:R-:W-:Y:S01]  /*2880*/  IMAD R11, R95, R87, R14 ;  /* 0x000000575f0b7224 */ /* 0x000fe200078e020e */
[----:B------:R-:W-:Y:S01]  /*2890*/  LOP3.LUT R20, R21, R20, RZ, 0xfc, !PT ;  /* 0x0000001415147212 */ /* 0x000fe200078efcff */
[----:B------:R-:W-:Y:S01]  /*28a0*/  IMAD.WIDE.U32 R60, R95, R86, R60 ;  /* 0x000000565f3c7225 */ /* 0x000fe200078e003c */
[----:B------:R-:W-:-:S03]  /*28b0*/  SHF.L.U64.HI R88, R6, 0x7, R7 ;  /* 0x0000000706587819 */ /* 0x000fc60000010207 */
[----:B------:R-:W-:Y:S01]  /*28c0*/  IMAD.WIDE.U32 R62, R95, R86, R62 ;  /* 0x000000565f3e7225 */ /* 0x000fe200078e003e */
[C---:B------:R-:W-:Y:S02]  /*28d0*/  SHF.L.U64.HI R87, R86.reuse, 0x7, R87 ;  /* 0x0000000756577819 */ /* 0x040fe40000010257 */
[----:B------:R-:W-:Y:S01]  /*28e0*/  IADD3 R92, R13, R12, R153 ;  /* 0x0000000c0d5c7210 */ /* 0x000fe20007ffe099 */
[----:B------:R-:W-:Y:S01]  /*28f0*/  IMAD.SHL.U32 R5, R86, 0x80, RZ ;  /* 0x0000008056057824 */ /* 0x000fe200078e00ff */
[----:B------:R-:W-:Y:S01]  /*2900*/  SHF.R.S32.HI R91, RZ, 0x1f, R8 ;  /* 0x0000001fff5b7819 */ /* 0x000fe20000011408 */
[----:B------:R-:W-:Y:S01]  /*2910*/  IMAD.IADD R81, R65, 0x1, R73 ;  /* 0x0000000141517824 */ /* 0x000fe200078e0249 */
[----:B------:R-:W-:Y:S01]  /*2920*/  IADD3 R73, R73, R67, RZ ;  /* 0x0000004349497210 */ /* 0x000fe20007ffe0ff */
[----:B------:R-:W-:Y:S01]  /*2930*/  IMAD.IADD R83, R83, 0x1, R28 ;  /* 0x0000000153537824 */ /* 0x000fe200078e021c */
[----:B------:R-:W-:Y:S01]  /*2940*/  SHF.R.S32.HI R90, RZ, 0x1f, R9 ;  /* 0x0000001fff5a7819 */ /* 0x000fe20000011409 */
[----:B------:R-:W-:Y:S01]  /*2950*/  IMAD.SHL.U32 R6, R6, 0x80, RZ ;  /* 0x0000008006067824 */ /* 0x000fe200078e00ff */
[----:B------:R-:W-:Y:S01]  /*2960*/  SHF.R.S32.HI R89, RZ, 0x1f, R10 ;  /* 0x0000001fff597819 */ /* 0x000fe2000001140a */
[----:B------:R-:W-:Y:S01]  /*2970*/  IMAD.IADD R82, R61, 0x1, R11 ;  /* 0x000000013d527824 */ /* 0x000fe200078e020b */
[----:B------:R-:W-:Y:S01]  /*2980*/  LOP3.LUT R21, R21, 0x1, RZ, 0xc0, !PT ;  /* 0x0000000115157812 */ /* 0x000fe200078ec0ff */
[----:B------:R-:W-:Y:S01]  /*2990*/  IMAD.IADD R74, R11, 0x1, R63 ;  /* 0x000000010b4a7824 */ /* 0x000fe200078e023f */
[C---:B------:R-:W-:Y:S01]  /*29a0*/  LOP3.LUT R52, R20.reuse, 0x4, RZ, 0xc0, !PT ;  /* 0x0000000414347812 */ /* 0x040fe200078ec0ff */
[----:B--2---:R-:W-:Y:S01]  /*29b0*/  IMAD R7, R27, 0xc0, R141 ;  /* 0x000000c01b077824 */ /* 0x004fe200078e028d */
[----:B------:R-:W-:-:S02]  /*29c0*/  LOP3.LUT R27, R20, 0x2, RZ, 0xc0, !PT ;  /* 0x00000002141b7812 */ /* 0x000fc400078ec0ff */
[----:B------:R-:W-:Y:S01]  /*29d0*/  SHF.R.S32.HI R86, RZ, 0x1f, R0 ;  /* 0x0000001fff567819 */ /* 0x000fe20000011400 */
[----:B------:R-:W-:Y:S06]  /*29e0*/  @!P6 BAR.SYNC.DEFER_BLOCKING 0x9, 0x100 ;  /* 0x024400000000eb1d */ /* 0x000fec0000010000 */
.L_x_465:
[----:B--2---:R-:W2:Y:S01]  /*29f0*/  LDL R30, [R1+0x88] ;  /* 0x00008800011e7983 */ /* 0x004ea20000100800 */
[----:B0-----:R-:W0:Y:S01]  /*2a00*/  LDC R76, c[0x0][0x430] ;  /* 0x00010c00ff4c7b82 */ /* 0x001e220000000800 */
[----:B------:R-:W-:Y:S02]  /*2a10*/  VIADD R11, R25, 0xffffffff ;  /* 0xffffffff190b7836 */ /* 0x000fe40000000000 */
[----:B------:R-:W-:Y:S02]  /*2a20*/  IMAD.MOV.U32 R75, RZ, RZ, RZ ;  /* 0x000000ffff4b7224 */ /* 0x000fe400078e00ff */
[----:B------:R-:W-:-:S03]  /*2a30*/  IMAD R14, R11, 0x80, R7 ;  /* 0x000000800b0e7824 */ /* 0x000fc600078e0207 */
[----:B-1----:R-:W1:Y:S01]  /*2a40*/  LDC R96, c[0x0][0x3f4] ;  /* 0x0000fd00ff607b82 */ /* 0x002e620000000800 */
[----:B------:R-:W-:-:S04]  /*2a50*/  IMAD.IADD R31, R83, 0x1, R14 ;  /* 0x00000001531f7824 */ /* 0x000fc800078e020e */
[----:B------:R-:W-:Y:S01]  /*2a60*/  IMAD.MOV.U32 R28, RZ, RZ, R31 ;  /* 0x000000ffff1c7224 */ /* 0x000fe200078e001f */
[----:B0-----:R-:W-:-:S13]  /*2a70*/  ISETP.NE.AND P1, PT, R76, 0x1, PT ;  /* 0x000000014c00780c */ /* 0x001fda0003f25270 */
[----:B------:R-:W0:Y:S08]  /*2a80*/  @P1 LDC R12, c[0x0][0x434] ;  /* 0x00010d00ff0c1b82 */ /* 0x000e300000000800 */
[----:B---3--:R-:W3:Y:S01]  /*2a90*/  @P1 LDC R13, c[0x0][0x438] ;  /* 0x00010e00ff0d1b82 */ /* 0x008ee20000000800 */
[----:B0-----:R-:W-:-:S05]  /*2aa0*/  @P1 IMAD.HI.U32 R12, R31, R12, RZ ;  /* 0x0000000c1f0c1227 */ /* 0x001fca00078e00ff */
[----:B---3--:R-:W-:Y:S02]  /*2ab0*/  @P1 SHF.R.U32.HI R28, RZ, R13, R12 ;  /* 0x0000000dff1c1219 */ /* 0x008fe4000001160c */
[----:B------:R-:W-:-:S04]  /*2ac0*/  ISETP.GE.AND P1, PT, R14, R24, PT ;  /* 0x000000180e00720c */ /* 0x000fc80003f26270 */
[----:B------:R-:W-:-:S13]  /*2ad0*/  ISETP.GT.OR P1, PT, R7, 0x7f, P1 ;  /* 0x0000007f0700780c */ /* 0x000fda0000f24670 */
[----:B------:R-:W0:Y:S01]  /*2ae0*/  @!P1 LDC.64 R14, c[0x0][0x428] ;  /* 0x00010a00ff0e9b82 */ /* 0x000e220000000a00 */
[----:B------:R-:W-:-:S07]  /*2af0*/  @!P1 SHF.R.S32.HI R29, RZ, 0x1f, R28 ;  /* 0x0000001fff1d9819 */ /* 0x000fce000001141c */
[----:B------:R-:W3:Y:S01]  /*2b00*/  @!P1 LDC.64 R12, c[0x0][0x418] ;  /* 0x00010600ff0c9b82 */ /* 0x000ee20000000a00 */
[----:B------:R-:W-:Y:S01]  /*2b10*/  LOP3.LUT P3, RZ, R71, 0x2, RZ, 0xc0, !PT ;  /* 0x0000000247ff7812 */ /* 0x000fe2000786c0ff */
[----:B0-----:R-:W-:-:S04]  /*2b20*/  @!P1 IMAD R25, R86, R14, RZ ;  /* 0x0000000e56199224 */ /* 0x001fc800078e02ff */
[C---:B------:R-:W-:Y:S02]  /*2b30*/  @!P1 IMAD R25, R0.reuse, R15, R25 ;  /* 0x0000000f00199224 */ /* 0x040fe400078e0219 */
[----:B------:R-:W-:-:S05]  /*2b40*/  @!P1 IMAD.WIDE.U32 R14, R0, R14, R28 ;  /* 0x0000000e000e9225 */ /* 0x000fca00078e001c */
[----:B------:R-:W-:Y:S02]  /*2b50*/  @!P1 IADD3 R15, R15, R25, RZ ;  /* 0x000000190f0f9210 */ /* 0x000fe40007ffe0ff */
[----:B---3--:R-:W-:-:S04]  /*2b60*/  @!P1 LEA R12, P2, R14, R12, 0x2 ;  /* 0x0000000c0e0c9211 */ /* 0x008fc800078410ff */
[----:B------:R-:W-:Y:S02]  /*2b70*/  @!P1 LEA.HI.X R13, R14, R13, R15, 0x2, P2 ;  /* 0x0000000d0e0d9211 */ /* 0x000fe400010f140f */
[----:B-1----:R-:W-:Y:S01]  /*2b80*/  ISETP.GE.AND P2, PT, R96, 0x1, PT ;  /* 0x000000016000780c */ /* 0x002fe20003f46270 */
[----:B------:R-:W-:Y:S01]  /*2b90*/  IMAD.MOV R15, RZ, RZ, -R28 ;  /* 0x000000ffff0f7224 */ /* 0x000fe200078e0a1c */
[----:B------:R-:W-:Y:S05]  /*2ba0*/  YIELD ;  /* 0x0000000000007946 */ /* 0x000fea0003800000 */
[----:B------:R-:W-:Y:S01]  /*2bb0*/  IMAD R76, R76, R15, R31 ;  /* 0x0000000f4c4c7224 */ /* 0x000fe200078e021f */
[----:B------:R-:W-:Y:S01]  /*2bc0*/  BSSY B0, `(.L_x_407) ;  /* 0x0000416000007945 */ /* 0x000fe20003800000 */
[----:B------:R0:W5:Y:S01]  /*2bd0*/  @!P1 LDG.E R75, desc[UR42][R12.64] ;  /* 0x0000002a0c4b9981 */ /* 0x000162000c1e1900 */
[----:B------:R-:W-:Y:S01]  /*2be0*/  ISETP.GT.AND P1, PT, R11, R72, PT ;  /* 0x000000480b00720c */ /* 0x000fe20003f24270 */
[----:B------:R-:W-:-:S02]  /*2bf0*/  IMAD.MOV.U32 R25, RZ, RZ, R11 ;  /* 0x000000ffff197224 */ /* 0x000fc400078e000b */
[----:B--2---:R-:W-:-:S04]  /*2c00*/  IMAD R55, R18, 0x3000, R30 ;  /* 0x0000300012377824 */ /* 0x004fc800078e021e */
[C---:B------:R-:W-:Y:S02]  /*2c10*/  VIADD R15, R55.reuse, 0x10 ;  /* 0x00000010370f7836 */ /* 0x040fe40000000000 */
[C---:B------:R-:W-:Y:S01]  /*2c20*/  @P3 VIADD R15, R55.reuse, 0xfffffff0 ;  /* 0xfffffff0370f3836 */ /* 0x040fe20000000000 */
[----:B------:R-:W-:-:S03]  /*2c30*/  LEA R55, R55, R26, 0x1 ;  /* 0x0000001a37377211 */ /* 0x000fc600078e08ff */
[----:B------:R-:W-:Y:S01]  /*2c40*/  IMAD R54, R15, 0x2, R26 ;  /* 0x000000020f367824 */ /* 0x000fe200078e021a */
[----:B0-----:R-:W-:Y:S06]  /*2c50*/  @!P2 BRA `(.L_x_408) ;  /* 0x0000003c0008a947 */ /* 0x001fec0003800000 */
[----:B------:R-:W-:Y:S01]  /*2c60*/  SHF.R.S32.HI R77, RZ, 0x1f, R76 ;  /* 0x0000001fff4d7819 */ /* 0x000fe2000001144c */
[----:B------:R-:W-:Y:S01]  /*2c70*/  ULDC.64 UR4, c[0x0][0x300] ;  /* 0x0000c00000047ab9 */ /* 0x000fe20000000a00 */
[----:B-----5:R-:W-:Y:S01]  /*2c80*/  SHF.R.S32.HI R78, RZ, 0x1f, R75 ;  /* 0x0000001fff4e7819 */ /* 0x020fe2000001144b */
[----:B------:R-:W-:Y:S01]  /*2c90*/  IMAD.WIDE.U32 R12, R76, UR4, RZ ;  /* 0x000000044c0c7c25 */ /* 0x000fe2000f8e00ff */
[----:B------:R-:W-:-:S03]  /*2ca0*/  ULDC.64 UR6, c[0x0][0x2e8] ;  /* 0x0000ba0000067ab9 */ /* 0x000fc60000000a00 */
[----:B------:R-:W-:Y:S02]  /*2cb0*/  IMAD R15, R77, UR4, RZ ;  /* 0x000000044d0f7c24 */ /* 0x000fe4000f8e02ff */
[----:B------:R-:W-:Y:S02]  /*2cc0*/  IMAD R79, R11, -0x80, R24 ;  /* 0xffffff800b4f7824 */ /* 0x000fe400078e0218 */
[----:B------:R-:W-:Y:S01]  /*2cd0*/  IMAD R15, R76, UR5, R15 ;  /* 0x000000054c0f7c24 */ /* 0x000fe2000f8e020f */
[----:B------:R-:W-:Y:S02]  /*2ce0*/  ULDC.64 UR4, c[0x0][0x310] ;  /* 0x0000c40000047ab9 */ /* 0x000fe40000000a00 */
[----:B------:R-:W-:Y:S01]  /*2cf0*/  IMAD R14, R78, UR4, RZ ;  /* 0x000000044e0e7c24 */ /* 0x000fe2000f8e02ff */
[----:B------:R-:W-:Y:S01]  /*2d00*/  VIMNMX R79, R79, 0x80, PT ;  /* 0x000000804f4f7848 */ /* 0x000fe20003fe0100 */
[----:B------:R-:W-:Y:S02]  /*2d10*/  IMAD.IADD R13, R13, 0x1, R15 ;  /* 0x000000010d0d7824 */ /* 0x000fe400078e020f */
[----:B------:R-:W-:-:S02]  /*2d20*/  IMAD R15, R75, UR5, R14 ;  /* 0x000000054b0f7c24 */ /* 0x000fc4000f8e020e */
[----:B------:R-:W-:Y:S01]  /*2d30*/  IMAD.WIDE.U32 R12, R75, UR4, R12 ;  /* 0x000000044b0c7c25 */ /* 0x000fe2000f8e000c */
[----:B------:R-:W-:-:S03]  /*2d40*/  ULDC.64 UR4, c[0x0][0x308] ;  /* 0x0000c20000047ab9 */ /* 0x000fc60000000a00 */
[----:B------:R-:W-:Y:S02]  /*2d50*/  IMAD.IADD R13, R13, 0x1, R15 ;  /* 0x000000010d0d7824 */ /* 0x000fe400078e020f */
[----:B------:R-:W-:Y:S02]  /*2d60*/  IMAD R14, R87, R25, RZ ;  /* 0x00000019570e7224 */ /* 0x000fe400078e02ff */
[----:B------:R-:W-:Y:S01]  /*2d70*/  IMAD.WIDE.U32 R12, R137, UR4, R12 ;  /* 0x00000004890c7c25 */ /* 0x000fe2000f8e000c */
[----:B------:R-:W-:-:S03]  /*2d80*/  ULDC.U8 UR4, c[0x0][0x410] ;  /* 0x0001040000047ab9 */ /* 0x000fc60000000000 */
[----:B------:R-:W-:Y:S01]  /*2d90*/  IMAD R57, R137, UR5, R13 ;  /* 0x0000000589397c24 */ /* 0x000fe2000f8e020d */
[----:B------:R-:W-:Y:S01]  /*2da0*/  LEA R56, P2, R12, UR6, 0x1 ;  /* 0x000000060c387c11 */ /* 0x000fe2000f8408ff */
[----:B------:R-:W-:-:S03]  /*2db0*/  IMAD R13, R88, R25, RZ ;  /* 0x00000019580d7224 */ /* 0x000fc600078e02ff */
[----:B------:R-:W-:Y:S02]  /*2dc0*/  LEA.HI.X R57, R12, UR7, R57, 0x1, P2 ;  /* 0x000000070c397c11 */ /* 0x000fe400090f0c39 */
[----:B------:R-:W-:Y:S02]  /*2dd0*/  ISETP.NE.AND P2, PT, RZ, UR4, PT ;  /* 0x00000004ff007c0c */ /* 0x000fe4000bf45270 */
[----:B------:R-:W-:-:S05]  /*2de0*/  SHF.R.S32.HI R12, RZ, 0x1f, R25 ;  /* 0x0000001fff0c7819 */ /* 0x000fca0000011419 */
[C---:B------:R-:W-:Y:S02]  /*2df0*/  IMAD R53, R12.reuse, R5, R14 ;  /* 0x000000050c357224 */ /* 0x040fe400078e020e */
[----:B------:R-:W-:Y:S02]  /*2e00*/  IMAD R29, R12, R6, R13 ;  /* 0x000000060c1d7224 */ /* 0x000fe400078e020d */
[----:B------:R-:W-:-:S04]  /*2e10*/  IMAD.WIDE.U32 R14, R6, R25, RZ ;  /* 0x00000019060e7225 */ /* 0x000fc800078e00ff */
[----:B------:R-:W-:Y:S01]  /*2e20*/  IMAD.WIDE.U32 R12, R5, R25, RZ ;  /* 0x00000019050c7225 */ /* 0x000fe200078e00ff */
[----:B------:R-:W-:-:S03]  /*2e30*/  IADD3 R11, R15, R29, RZ ;  /* 0x0000001d0f0b7210 */ /* 0x000fc60007ffe0ff */
[----:B------:R-:W-:Y:S01]  /*2e40*/  IMAD.IADD R53, R13, 0x1, R53 ;  /* 0x000000010d357824 */ /* 0x000fe200078e0235 */
[----:B------:R-:W-:Y:S06]  /*2e50*/  @!P2 BRA `(.L_x_409) ;  /* 0x0000001c0020a947 */ /* 0x000fec0003800000 */
[----:B------:R-:W-:Y:S01]  /*2e60*/  ISETP.GE.AND P3, PT, R141, R79, PT ;  /* 0x0000004f8d00720c */ /* 0x000fe20003f66270 */
[----:B------:R-:W-:Y:S01]  /*2e70*/  BSSY B1, `(.L_x_410) ;  /* 0x000003b000017945 */ /* 0x000fe20003800000 */
        /* <DEDUP_REMOVED lines=12> */
[----:B------:R-:W-:Y:S06]  /*2f40*/  @P3 BRA `(.L_x_411) ;  /* 0x0000000000b43947 */ /* 0x000fec0003800000 */
[----:B------:R-:W2:Y:S04]  /*2f50*/  LDL R85, [R1+0x54] ;  /* 0x0000540001557983 */ /* 0x000ea80000100800 */
[----:B------:R-:W3:Y:S04]  /*2f60*/  LDL R84, [R1+0x4c] ;  /* 0x00004c0001547983 */ /* 0x000ee80000100800 */
[----:B------:R-:W4:Y:S04]  /*2f70*/  LDL R80, [R1+0x50] ;  /* 0x0000500001507983 */ /* 0x000f280000100800 */
[----:B------:R-:W4:Y:S04]  /*2f80*/  LDL R59, [R1+0x48] ;  /* 0x00004800013b7983 */ /* 0x000f280000100800 */
[----:B------:R-:W4:Y:S01]  /*2f90*/  LDL R58, [R1+0x58] ;  /* 0x00005800013a7983 */ /* 0x000f220000100800 */
[----:B------:R-:W-:Y:S01]  /*2fa0*/  IADD3 R15, P2, R66, R14, RZ ;  /* 0x0000000e420f7210 */ /* 0x000fe20007f5e0ff */
[----:B------:R-:W-:Y:S01]  /*2fb0*/  ULDC.64 UR4, c[0x0][0x3e8] ;  /* 0x0000fa0000047ab9 */ /* 0x000fe20000000a00 */
[----:B------:R-:W-:-:S02]  /*2fc0*/  CS2R R48, SRZ ;  /* 0x0000000000307805 */ /* 0x000fc4000001ff00 */
[----:B------:R-:W-:Y:S01]  /*2fd0*/  CS2R R50, SRZ ;  /* 0x0000000000327805 */ /* 0x000fe2000001ff00 */
[----:B------:R-:W-:Y:S01]  /*2fe0*/  IMAD.X R30, R11, 0x1, R73, P2 ;  /* 0x000000010b1e7824 */ /* 0x000fe200010e0649 */
[----:B------:R-:W-:-:S05]  /*2ff0*/  IADD3 R13, P2, R62, R12, RZ ;  /* 0x0000000c3e0d7210 */ /* 0x000fca0007f5e0ff */
[----:B------:R-:W-:Y:S01]  /*3000*/  IMAD.X R28, R53, 0x1, R74, P2 ;  /* 0x00000001351c7824 */ /* 0x000fe200010e064a */
[----:B------:R-:W-:-:S04]  /*3010*/  LEA R14, P2, R15, UR4, 0x1 ;  /* 0x000000040f0e7c11 */ /* 0x000fc8000f8408ff */
[----:B------:R-:W-:Y:S01]  /*3020*/  LEA.HI.X R15, R15, UR5, R30, 0x1, P2 ;  /* 0x000000050f0f7c11 */ /* 0x000fe200090f0c1e */
[----:B------:R-:W-:Y:S02]  /*3030*/  ULDC.64 UR4, c[0x0][0x400] ;  /* 0x0001000000047ab9 */ /* 0x000fe40000000a00 */
[----:B------:R-:W-:-:S04]  /*3040*/  LEA R12, P2, R13, UR4, 0x1 ;  /* 0x000000040d0c7c11 */ /* 0x000fc8000f8408ff */
[----:B------:R-:W-:Y:S02]  /*3050*/  LEA.HI.X R13, R13, UR5, R28, 0x1, P2 ;  /* 0x000000050d0d7c11 */ /* 0x000fe400090f0c1c */
[----:B------:R-:W-:Y:S02]  /*3060*/  ISETP.GE.AND P2, PT, R138, R96, PT ;  /* 0x000000608a00720c */ /* 0x000fe40003f46270 */
[----:B------:R-:W-:Y:S02]  /*3070*/  CS2R R44, SRZ ;  /* 0x00000000002c7805 */ /* 0x000fe4000001ff00 */
[----:B------:R-:W-:-:S09]  /*3080*/  CS2R R46, SRZ ;  /* 0x00000000002e7805 */ /* 0x000fd2000001ff00 */
[----:B------:R0:W5:Y:S04]  /*3090*/  @!P2 LDG.E.64 R48, desc[UR42][R14.64] ;  /* 0x0000002a0e30a981 */ /* 0x000168000c1e1b00 */
[----:B------:R0:W5:Y:S01]  /*30a0*/  @!P2 LDG.E.64 R50, desc[UR42][R12.64] ;  /* 0x0000002a0c32a981 */ /* 0x000162000c1e1b00 */
        /* <DEDUP_REMOVED lines=8> */
[----:B--2---:R-:W-:-:S13]  /*3130*/  ISETP.GE.AND P2, PT, R85, R96, PT ;  /* 0x000000605500720c */ /* 0x004fda0003f46270 */
[----:B------:R0:W5:Y:S04]  /*3140*/  @!P2 LDG.E.64 R44, desc[UR42][R14.64+0x10] ;  /* 0x0000102a0e2ca981 */ /* 0x000168000c1e1b00 */
[----:B------:R0:W5:Y:S01]  /*3150*/  @!P2 LDG.E.64 R46, desc[UR42][R12.64+0x10] ;  /* 0x0000102a0c2ea981 */ /* 0x000162000c1e1b00 */
[----:B---3--:R-:W-:-:S13]  /*3160*/  ISETP.GE.AND P2, PT, R84, R96, PT ;  /* 0x000000605400720c */ /* 0x008fda0003f46270 */
[----:B------:R0:W5:Y:S04]  /*3170*/  @!P2 LDG.E.64 R40, desc[UR42][R14.64+0x20] ;  /* 0x0000202a0e28a981 */ /* 0x000168000c1e1b00 */
[----:B------:R0:W5:Y:S01]  /*3180*/  @!P2 LDG.E.64 R42, desc[UR42][R12.64+0x20] ;  /* 0x0000202a0c2aa981 */ /* 0x000162000c1e1b00 */
[----:B----4-:R-:W-:-:S13]  /*3190*/  ISETP.GE.AND P2, PT, R80, R96, PT ;  /* 0x000000605000720c */ /* 0x010fda0003f46270 */
[----:B------:R0:W5:Y:S04]  /*31a0*/  @!P2 LDG.E.64 R36, desc[UR42][R14.64+0x30] ;  /* 0x0000302a0e24a981 */ /* 0x000168000c1e1b00 */
[----:B------:R0:W5:Y:S01]  /*31b0*/  @!P2 LDG.E.64 R38, desc[UR42][R12.64+0x30] ;  /* 0x0000302a0c26a981 */ /* 0x000162000c1e1b00 */
[----:B------:R-:W-:-:S13]  /*31c0*/  ISETP.GE.AND P2, PT, R59, R96, PT ;  /* 0x000000603b00720c */ /* 0x000fda0003f46270 */
[----:B------:R0:W5:Y:S04]  /*31d0*/  @!P2 LDG.E.64 R32, desc[UR42][R14.64+0x40] ;  /* 0x0000402a0e20a981 */ /* 0x000168000c1e1b00 */
[----:B------:R0:W5:Y:S01]  /*31e0*/  @!P2 LDG.E.64 R34, desc[UR42][R12.64+0x40] ;  /* 0x0000402a0c22a981 */ /* 0x000162000c1e1b00 */
[----:B------:R-:W-:-:S13]  /*31f0*/  ISETP.GE.AND P2, PT, R58, R96, PT ;  /* 0x000000603a00720c */ /* 0x000fda0003f46270 */
[----:B------:R0:W5:Y:S04]  /*3200*/  @!P2 LDG.E.64 R28, desc[UR42][R14.64+0x50] ;  /* 0x0000502a0e1ca981 */ /* 0x000168000c1e1b00 */
[----:B------:R0:W5:Y:S02]  /*3210*/  @!P2 LDG.E.64 R30, desc[UR42][R12.64+0x50] ;  /* 0x0000502a0c1ea981 */ /* 0x000164000c1e1b00 */
.L_x_411:
[----:B------:R-:W-:Y:S05]  /*3220*/  BSYNC B1 ;  /* 0x0000000000017941 */ /* 0x000fea0003800000 */
.L_x_410:
[----:B-----5:R-:W-:Y:S01]  /*3230*/  IMAD.MOV.U32 R11, RZ, RZ, R28 ;  /* 0x000000ffff0b7224 */ /* 0x020fe200078e001c */
[----:B0-----:R-:W-:Y:S01]  /*3240*/  MOV R12, R29 ;  /* 0x0000001d000c7202 */ /* 0x001fe20000000f00 */
[----:B------:R-:W-:-:S03]  /*3250*/  UISETP.NE.AND UP0, UPT, UR39, 0x3, UPT ;  /* 0x000000032700788c */ /* 0x000fc6000bf05270 */
[----:B------:R-:W-:Y:S01]  /*3260*/  PRMT R58, R11, 0x5410, R12 ;  /* 0x000054100b3a7816 */ /* 0x000fe2000000000c */
[----:B------:R-:W-:Y:S02]  /*3270*/  IMAD.MOV.U32 R12, RZ, RZ, R32 ;  /* 0x000000ffff0c7224 */ /* 0x000fe400078e0020 */
[----:B------:R-:W-:Y:S01]  /*3280*/  IMAD.MOV.U32 R11, RZ, RZ, R33 ;  /* 0x000000ffff0b7224 */ /* 0x000fe200078e0021 */
[----:B------:R-:W-:-:S04]  /*3290*/  PLOP3.LUT P2, PT, PT, PT, UP0, 0x80, 0x0 ;  /* 0x000000000000781c */ /* 0x000fc80003f4f008 */
[----:B------:R-:W-:Y:S01]  /*32a0*/  PRMT R103, R12, 0x5410, R11 ;  /* 0x000054100c677816 */ /* 0x000fe2000000000b */
[----:B------:R-:W-:Y:S02]  /*32b0*/  IMAD.MOV.U32 R12, RZ, RZ, R36 ;  /* 0x000000ffff0c7224 */ /* 0x000fe400078e0024 */
[----:B------:R-:W-:-:S05]  /*32c0*/  IMAD.MOV.U32 R11, RZ, RZ, R37 ;  /* 0x000000ffff0b7224 */ /* 0x000fca00078e0025 */
[----:B------:R-:W-:Y:S01]  /*32d0*/  PRMT R105, R12, 0x5410, R11 ;  /* 0x000054100c697816 */ /* 0x000fe2000000000b */
[----:B------:R-:W-:Y:S01]  /*32e0*/  IMAD.MOV.U32 R11, RZ, RZ, R41 ;  /* 0x000000ffff0b7224 */ /* 0x000fe200078e0029 */
[----:B------:R-:W-:-:S04]  /*32f0*/  MOV R12, R40 ;  /* 0x00000028000c7202 */ /* 0x000fc80000000f00 */
        /* <DEDUP_REMOVED lines=10> */
[----:B------:R-:W-:Y:S02]  /*33a0*/  IMAD.MOV.U32 R12, RZ, RZ, R34 ;  /* 0x000000ffff0c7224 */ /* 0x000fe400078e0022 */
[----:B------:R-:W-:-:S05]  /*33b0*/  IMAD.MOV.U32 R11, RZ, RZ, R35 ;  /* 0x000000ffff0b7224 */ /* 0x000fca00078e0023 */
[----:B------:R-:W-:Y:S01]  /*33c0*/  PRMT R104, R12, 0x5410, R11 ;  /* 0x000054100c687816 */ /* 0x000fe2000000000b */
[----:B------:R-:W-:Y:S01]  /*33d0*/  IMAD.MOV.U32 R11, RZ, RZ, R39 ;  /* 0x000000ffff0b7224 */ /* 0x000fe200078e0027 */
[----:B------:R-:W-:-:S04]  /*33e0*/  MOV R12, R38 ;  /* 0x00000026000c7202 */ /* 0x000fc80000000f00 */
[----:B------:R-:W-:Y:S01]  /*33f0*/  PRMT R106, R12, 0x5410, R11 ;  /* 0x000054100c6a7816 */ /* 0x000fe2000000000b */
[----:B------:R-:W-:-:S05]  /*3400*/  IMAD.MOV.U32 R11, RZ, RZ, R42 ;  /* 0x000000ffff0b7224 */ /* 0x000fca00078e002a */
[----:B------:R-:W-:Y:S01]  /*3410*/  PRMT R108, R108, 0x5410, R11 ;  /* 0x000054106c6c7816 */ /* 0x000fe2000000000b */
[----:B------:R-:W-:-:S05]  /*3420*/  IMAD.MOV.U32 R11, RZ, RZ, R43 ;  /* 0x000000ffff0b7224 */ /* 0x000fca00078e002b */
[----:B------:R-:W-:Y:S01]  /*3430*/  PRMT R108, R11, 0x7610, R108 ;  /* 0x000076100b6c7816 */ /* 0x000fe2000000006c */
[----:B------:R-:W-:-:S05]  /*3440*/  IMAD.MOV.U32 R11, RZ, RZ, R46 ;  /* 0x000000ffff0b7224 */ /* 0x000fca00078e002e */
[----:B------:R-:W-:Y:S02]  /*3450*/  PRMT R110, R11, 0x7610, R110 ;  /* 0x000076100b6e7816 */ /* 0x000fe4000000006e */
[----:B------:R-:W-:-:S04]  /*3460*/  MOV R11, R47 ;  /* 0x0000002f000b7202 */ /* 0x000fc80000000f00 */
[----:B------:R-:W-:Y:S01]  /*3470*/  PRMT R110, R110, 0x5410, R11 ;  /* 0x000054106e6e7816 */ /* 0x000fe2000000000b */
[----:B------:R-:W-:-:S05]  /*3480*/  IMAD.MOV.U32 R11, RZ, RZ, R50 ;  /* 0x000000ffff0b7224 */ /* 0x000fca00078e0032 */
[----:B------:R-:W-:Y:S01]  /*3490*/  PRMT R111, R11, 0x7610, R111 ;  /* 0x000076100b6f7816 */ /* 0x000fe2000000006f */
[----:B------:R-:W-:-:S05]  /*34a0*/  IMAD.MOV.U32 R11, RZ, RZ, R51 ;  /* 0x000000ffff0b7224 */ /* 0x000fca00078e0033 */
[----:B------:R-:W-:Y:S01]  /*34b0*/  PRMT R111, R111, 0x5410, R11 ;  /* 0x000054106f6f7816 */ /* 0x000fe2000000000b */
[----:B------:R-:W-:Y:S06]  /*34c0*/  @!P2 BRA `(.L_x_412) ;  /* 0x000000000004a947 */ /* 0x000fec0003800000 */
[----:B------:R-:W-:Y:S01]  /*34d0*/  BPT.TRAP 0x1 ;  /* 0x000000040000795c */ /* 0x000fe20000300000 */
.L_x_412:
[----:B------:R-:W-:Y:S01]  /*34e0*/  IMAD R53, R18, 0x8, R2 ;  /* 0x0000000812357824 */ /* 0x000fe200078e0202 */
[----:B------:R-:W-:Y:S01]  /*34f0*/  SHF.L.U32 R80, R140, 0x1f, RZ ;  /* 0x0000001f8c507819 */ /* 0x000fe200000006ff */
[----:B------:R-:W-:Y:S03]  /*3500*/  BSSY B1, `(.L_x_413) ;  /* 0x0000003000017945 */ /* 0x000fe60003800000 */
[----:B------:R-:W0:Y:S02]  /*3510*/  SYNCS.PHASECHK.TRANS64.TRYWAIT P4, [R53+URZ+0x2d890], R80 ;  /* 0x02d89050350075a7 */ /* 0x000e24000808017f */
[----:B0-----:R-:W-:Y:S05]  /*3520*/  @!P4 BRA `(.L_x_414) ;  /* 0x000001840064c947 */ /* 0x001fea0003800000 */
.L_x_672:
[----:B------:R-:W-:Y:S05]  /*3530*/  BSYNC B1 ;  /* 0x0000000000017941 */ /* 0x000fea0003800000 */
.L_x_413:
[----:B------:R-:W-:-:S03]  /*3540*/  UMOV UR4, 0xffffffff ;  /* 0xffffffff00047882 */ /* 0x000fc60000000000 */
[----:B------:R-:W-:Y:S05]  /*3550*/  BRA.DIV UR4, `(.L_x_415) ;  /* 0x00000186046c7947 */ /* 0x000fea000b800000 */
[----:B------:R-:W1:Y:S04]  /*3560*/  SHFL.IDX PT, R57, R57, RZ, 0x1e1f ;  /* 0x001e1fff39397589 */ /* 0x000e6800000e0000 */
[----:B------:R-:W2:Y:S02]  /*3570*/  SHFL.IDX PT, R56, R56, RZ, 0x1e1f ;  /* 0x001e1fff38387589 */ /* 0x000ea400000e0000 */
.L_x_676:
[----:B------:R-:W-:Y:S05]  /*3580*/  @P3 BRA `(.L_x_416) ;  /* 0x0000003400e43947 */ /* 0x000fea0003800000 */
[----:B------:R-:W-:Y:S01]  /*3590*/  ISETP.NE.AND P3, PT, R21, RZ, PT ;  /* 0x000000ff1500720c */ /* 0x000fe20003f65270 */
[----:B------:R-:W-:-:S12]  /*35a0*/  BSSY B1, `(.L_x_417) ;  /* 0x0000034000017945 */ /* 0x000fd80003800000 */
[----:B------:R-:W-:Y:S05]  /*35b0*/  @!P3 BRA `(.L_x_418) ;  /* 0x0000000000c8b947 */ /* 0x000fea0003800000 */
[----:B------:R3:W4:Y:S01]  /*35c0*/  LDS.128 R12, [R55+0x15000] ;  /* 0x01500000370c7984 */ /* 0x0007220000000c00 */
[----:B------:R-:W-:Y:S01]  /*35d0*/  ISETP.GE.AND P3, PT, R138, R96, PT ;  /* 0x000000608a00720c */ /* 0x000fe20003f66270 */
[----:B------:R-:W-:-:S12]  /*35e0*/  BSSY B2, `(.L_x_419) ;  /* 0x000002c000027945 */ /* 0x000fd80003800000 */
[----:B---3--:R-:W-:Y:S05]  /*35f0*/  @P3 BRA `(.L_x_420) ;  /* 0x0000000000a83947 */ /* 0x008fea0003800000 */
[--C-:B------:R-:W-:Y:S01]  /*3600*/  SHF.R.U64 R11, R48, 0x10, R49.reuse ;  /* 0x00000010300b7819 */ /* 0x100fe20000001231 */
[----:B----4-:R-:W-:Y:S01]  /*3610*/  HADD2.F32 R84, -RZ, R13.H0_H0 ;  /* 0x2000000dff547230 */ /* 0x010fe20000004100 */
[----:B------:R-:W-:Y:S02]  /*3620*/  SHF.R.U32.HI R48, RZ, 0x10, R49 ;  /* 0x00000010ff307819 */ /* 0x000fe40000011631 */
[--C-:B------:R-:W-:Y:S01]  /*3630*/  SHF.R.U64 R49, R50, 0x10, R51.reuse ;  /* 0x0000001032317819 */ /* 0x100fe20000001233 */
[----:B------:R-:W-:Y:S01]  /*3640*/  HADD2.F32 R11, -RZ, R11.H0_H0 ;  /* 0x2000000bff0b7230 */ /* 0x000fe20000004100 */
[----:B------:R-:W-:Y:S01]  /*3650*/  SHF.R.U32.HI R50, RZ, 0x10, R51 ;  /* 0x00000010ff327819 */ /* 0x000fe20000011633 */
[----:B------:R-:W-:Y:S02]  /*3660*/  HADD2.F32 R51, -RZ, R13.H1_H1 ;  /* 0x3000000dff337230 */ /* 0x000fe40000004100 */
[----:B------:R-:W-:Y:S02]  /*3670*/  HADD2.F32 R49, -RZ, R49.H0_H0 ;  /* 0x20000031ff317230 */ /* 0x000fe40000004100 */
[----:B------:R-:W-:-:S03]  /*3680*/  HADD2.F32 R50, -RZ, R50.H0_H0 ;  /* 0x20000032ff327230 */ /* 0x000fc60000004100 */
[-C--:B------:R-:W-:Y:S01]  /*3690*/  FMUL.FTZ R13, R51, R49.reuse ;  /* 0x00000031330d7220 */ /* 0x080fe20000410000 */
[----:B------:R-:W-:-:S03]  /*36a0*/  FMUL.FTZ R49, R84, R49 ;  /* 0x0000003154317220 */ /* 0x000fc60000410000 */
[-C--:B------:R-:W-:Y:S01]  /*36b0*/  FFMA.FTZ R13, R84, R11.reuse, -R13 ;  /* 0x0000000b540d7223 */ /* 0x080fe2000001080d */
[----:B------:R-:W-:Y:S01]  /*36c0*/  FFMA.FTZ R11, R51, R11, R49 ;  /* 0x0000000b330b7223 */ /* 0x000fe20000010031 */
[----:B------:R-:W-:Y:S01]  /*36d0*/  IMAD.MOV.U32 R49, RZ, RZ, R15 ;  /* 0x000000ffff317224 */ /* 0x000fe200078e000f */
[----:B------:R-:W-:Y:S01]  /*36e0*/  MOV R84, R12 ;  /* 0x0000000c00547202 */ /* 0x000fe20000000f00 */
[----:B------:R-:W-:Y:S02]  /*36f0*/  HADD2.F32 R51, -RZ, R48.H0_H0 ;  /* 0x20000030ff337230 */ /* 0x000fe40000004100 */
[----:B------:R-:W-:Y:S01]  /*3700*/  F2FP.F16.F32.PACK_AB R13, R11, R13 ;  /* 0x0000000d0b0d723e */ /* 0x000fe200000000ff */
[--C-:B------:R-:W-:Y:S02]  /*3710*/  HADD2.F32 R15, -RZ, R49.reuse.H1_H1 ;  /* 0x30000031ff0f7230 */ /* 0x100fe40000004100 */
[----:B------:R-:W-:Y:S02]  /*3720*/  HADD2.F32 R49, -RZ, R49.H0_H0 ;  /* 0x20000031ff317230 */ /* 0x000fe40000004100 */
[----:B------:R-:W-:-:S02]  /*3730*/  HADD2.F32 R12, -RZ, R84.H1_H1 ;  /* 0x30000054ff0c7230 */ /* 0x000fc40000004100 */
[----:B------:R-:W-:Y:S01]  /*3740*/  FMUL.FTZ R48, R15, R50 ;  /* 0x000000320f307220 */ /* 0x000fe20000410000 */
[----:B------:R-:W-:-:S03]  /*3750*/  HADD2.F32 R84, -RZ, R84.H0_H0 ;  /* 0x20000054ff547230 */ /* 0x000fc60000004100 */
[C---:B------:R-:W-:Y:S01]  /*3760*/  FFMA.FTZ R48, R49.reuse, R51, -R48 ;  /* 0x0000003331307223 */ /* 0x040fe20000010830 */
[----:B------:R-:W-:-:S04]  /*3770*/  FMUL.FTZ R49, R49, R50 ;  /* 0x0000003231317220 */ /* 0x000fc80000410000 */
[----:B------:R-:W-:Y:S01]  /*3780*/  FFMA.FTZ R15, R15, R51, R49 ;  /* 0x000000330f0f7223 */ /* 0x000fe20000010031 */
[----:B------:R-:W-:Y:S02]  /*3790*/  HADD2.F32 R51, -RZ, R111.H0_H0 ;  /* 0x2000006fff337230 */ /* 0x000fe40000004100 */
[----:B------:R-:W-:Y:S02]  /*37a0*/  HADD2.F32 R49, -RZ, R85.H0_H0 ;  /* 0x20000055ff317230 */ /* 0x000fe40000004100 */
[----:B------:R-:W-:Y:S01]  /*37b0*/  F2FP.F16.F32.PACK_AB R15, R15, R48 ;  /* 0x000000300f0f723e */ /* 0x000fe200000000ff */
[-C--:B------:R-:W-:Y:S01]  /*37c0*/  FMUL.FTZ R50, R12, R51.reuse ;  /* 0x000000330c327220 */ /* 0x080fe20000410000 */
[----:B------:R-:W-:-:S03]  /*37d0*/  FMUL.FTZ R51, R84, R51 ;  /* 0x0000003354337220 */ /* 0x000fc60000410000 */
[-C--:B------:R-:W-:Y:S01]  /*37e0*/  FFMA.FTZ R50, R84, R49.reuse, -R50 ;  /* 0x0000003154327223 */ /* 0x080fe20000010832 */
[----:B------:R-:W-:Y:S01]  /*37f0*/  FFMA.FTZ R12, R12, R49, R51 ;  /* 0x000000310c0c7223 */ /* 0x000fe20000010033 */
[----:B------:R-:W-:Y:S02]  /*3800*/  HADD2.F32 R49, -RZ, R111.H1_H1 ;  /* 0x3000006fff317230 */ /* 0x000fe40000004100 */
[--C-:B------:R-:W-:Y:S02]  /*3810*/  HADD2.F32 R51, -RZ, R14.reuse.H1_H1 ;  /* 0x3000000eff337230 */ /* 0x100fe40000004100 */
[----:B------:R-:W-:Y:S01]  /*3820*/  HADD2.F32 R84, -RZ, R85.H1_H1 ;  /* 0x30000055ff547230 */ /* 0x000fe20000004100 */
[----:B------:R-:W-:Y:S01]  /*3830*/  F2FP.F16.F32.PACK_AB R12, R12, R50 ;  /* 0x000000320c0c723e */ /* 0x000fe200000000ff */
[----:B------:R-:W-:Y:S02]  /*3840*/  HADD2.F32 R14, -RZ, R14.H0_H0 ;  /* 0x2000000eff0e7230 */ /* 0x000fe40000004100 */
[----:B------:R-:W-:-:S04]  /*3850*/  FMUL.FTZ R85, R51, R49 ;  /* 0x0000003133557220 */ /* 0x000fc80000410000 */
[C---:B------:R-:W-:Y:S01]  /*3860*/  FFMA.FTZ R85, R14.reuse, R84, -R85 ;  /* 0x000000540e557223 */ /* 0x040fe20000010855 */
[----:B------:R-:W-:-:S04]  /*3870*/  FMUL.FTZ R14, R14, R49 ;  /* 0x000000310e0e7220 */ /* 0x000fc80000410000 */
[----:B------:R-:W-:-:S05]  /*3880*/  FFMA.FTZ R14, R51, R84, R14 ;  /* 0x00000054330e7223 */ /* 0x000fca000001000e */
[----:B------:R-:W-:-:S07]  /*3890*/  F2FP.F16.F32.PACK_AB R14, R14, R85 ;  /* 0x000000550e0e723e */ /* 0x000fce00000000ff */
.L_x_420:
[----:B------:R-:W-:Y:S05]  /*38a0*/  BSYNC B2 ;  /* 0x0000000000027941 */ /* 0x000fea0003800000 */
.L_x_419:
[----:B--2---:R-:W-:-:S04]  /*38b0*/  LEA R48, P3, R16, R56, 0x1 ;  /* 0x0000003810307211 */ /* 0x004fc800078608ff */
[----:B-1----:R-:W-:-:S05]  /*38c0*/  LEA.HI.X R49, R16, R57, R17, 0x1, P3 ;  /* 0x0000003910317211 */ /* 0x002fca00018f0c11 */
[----:B----4-:R3:W-:Y:S04]  /*38d0*/  ST.E.128 desc[UR42][R48.64], R12 ;  /* 0x0000000c30007985 */ /* 0x0107e8000c101d2a */
.L_x_418:
[----:B------:R-:W-:Y:S05]  /*38e0*/  BSYNC B1 ;  /* 0x0000000000017941 */ /* 0x000fea0003800000 */
.L_x_417:
[----:B------:R-:W-:Y:S01]  /*38f0*/  ISETP.NE.AND P3, PT, R27, RZ, PT ;  /* 0x000000ff1b00720c */ /* 0x000fe20003f65270 */
[----:B------:R-:W-:-:S12]  /*3900*/  BSSY B1, `(.L_x_421) ;  /* 0x0000037000017945 */ /* 0x000fd80003800000 */
[----:B------:R-:W-:Y:S05]  /*3910*/  @!P3 BRA `(.L_x_422) ;  /* 0x0000000000d4b947 */ /* 0x000fea0003800000 */
[----:B------:R-:W4:Y:S01]  /*3920*/  LDL R11, [R1+0x54] ;  /* 0x00005400010b7983 */ /* 0x000f220000100800 */
[----:B------:R-:W-:Y:S03]  /*3930*/  BSSY B2, `(.L_x_423) ;  /* 0x000002e000027945 */ /* 0x000fe60003800000 */
[----:B---3--:R3:W0:Y:S01]  /*3940*/  LDS.128 R12, [R54+0x15000] ;  /* 0x01500000360c7984 */ /* 0x0086220000000c00 */
[----:B----4-:R-:W-:-:S13]  /*3950*/  ISETP.GE.AND P3, PT, R11, R96, PT ;  /* 0x000000600b00720c */ /* 0x010fda0003f66270 */
[----:B0--3--:R-:W-:Y:S05]  /*3960*/  @P3 BRA `(.L_x_424) ;  /* 0x0000000000a83947 */ /* 0x009fea0003800000 */
[--C-:B------:R-:W-:Y:S01]  /*3970*/  SHF.R.U64 R11, R44, 0x10, R45.reuse ;  /* 0x000000102c0b7819 */ /* 0x100fe2000000122d */
[----:B------:R-:W-:Y:S01]  /*3980*/  HADD2.F32 R48, -RZ, R13.H0_H0 ;  /* 0x2000000dff307230 */ /* 0x000fe20000004100 */
        /* <DEDUP_REMOVED lines=11> */
[----:B------:R-:W-:Y:S02]  /*3a40*/  IMAD.MOV.U32 R45, RZ, RZ, R15 ;  /* 0x000000ffff2d7224 */ /* 0x000fe400078e000f */
[----:B------:R-:W-:Y:S02]  /*3a50*/  HADD2.F32 R47, -RZ, R44.H0_H0 ;  /* 0x2000002cff2f7230 */ /* 0x000fe40000004100 */
[----:B------:R-:W-:Y:S01]  /*3a60*/  IMAD.MOV.U32 R48, RZ, RZ, R12 ;  /* 0x000000ffff307224 */ /* 0x000fe200078e000c */
[----:B------:R-:W-:Y:S01]  /*3a70*/  F2FP.F16.F32.PACK_AB R13, R11, R13 ;  /* 0x0000000d0b0d723e */ /* 0x000fe200000000ff */
[--C-:B------:R-:W-:Y:S02]  /*3a80*/  HADD2.F32 R15, -RZ, R45.reuse.H1_H1 ;  /* 0x3000002dff0f7230 */ /* 0x100fe40000004100 */
[----:B------:R-:W-:-:S02]  /*3a90*/  HADD2.F32 R45, -RZ, R45.H0_H0 ;  /* 0x2000002dff2d7230 */ /* 0x000fc40000004100 */
[--C-:B------:R-:W-:Y:S02]  /*3aa0*/  HADD2.F32 R12, -RZ, R48.reuse.H1_H1 ;  /* 0x30000030ff0c7230 */ /* 0x100fe40000004100 */
        /* <DEDUP_REMOVED lines=22> */
.L_x_424:
[----:B------:R-:W-:Y:S05]  /*3c10*/  BSYNC B2 ;  /* 0x0000000000027941 */ /* 0x000fea0003800000 */
.L_x_423:
[----:B-1----:R-:W-:Y:S01]  /*3c20*/  MOV R45, R57 ;  /* 0x00000039002d7202 */ /* 0x002fe20000000f00 */
[----:B------:R-:W-:Y:S02]  /*3c30*/  IMAD.SHL.U32 R11, R156, 0x8, RZ ;  /* 0x000000089c0b7824 */ /* 0x000fe400078e00ff */
[----:B--2---:R-:W-:-:S04]  /*3c40*/  IMAD.MOV.U32 R44, RZ, RZ, R56 ;  /* 0x000000ffff2c7224 */ /* 0x004fc800078e0038 */
[----:B------:R-:W-:-:S05]  /*3c50*/  IMAD.WIDE R44, R11, 0x2, R44 ;  /* 0x000000020b2c7825 */ /* 0x000fca00078e022c */
[----:B------:R4:W-:Y:S02]  /*3c60*/  ST.E.128 desc[UR42][R44.64], R12 ;  /* 0x0000000c2c007985 */ /* 0x0009e4000c101d2a */
.L_x_422:
[----:B------:R-:W-:Y:S05]  /*3c70*/  BSYNC B1 ;  /* 0x0000000000017941 */ /* 0x000fea0003800000 */
.L_x_421:
[----:B------:R-:W-:Y:S01]  /*3c80*/  ISETP.NE.AND P3, PT, R52, RZ, PT ;  /* 0x000000ff3400720c */ /* 0x000fe20003f65270 */
[----:B------:R-:W-:-:S12]  /*3c90*/  BSSY B1, `(.L_x_425) ;  /* 0x0000039000017945 */ /* 0x000fd80003800000 */
[----:B------:R-:W-:Y:S05]  /*3ca0*/  @!P3 BRA `(.L_x_426) ;  /* 0x0000000000dcb947 */ /* 0x000fea0003800000 */
[----:B------:R-:W5:Y:S01]  /*3cb0*/  LDL R11, [R1+0x4c] ;  /* 0x00004c00010b7983 */ /* 0x000f620000100800 */
[----:B------:R-:W-:Y:S03]  /*3cc0*/  BSSY B2, `(.L_x_427) ;  /* 0x0000030000027945 */ /* 0x000fe60003800000 */
[----:B---34-:R3:W4:Y:S01]  /*3cd0*/  LDS.128 R12, [R55+0x17000] ;  /* 0x01700000370c7984 */ /* 0x0187220000000c00 */
[----:B-----5:R-:W-:-:S13]  /*3ce0*/  ISETP.GE.AND P3, PT, R11, R96, PT ;  /* 0x000000600b00720c */ /* 0x020fda0003f66270 */
[----:B---34-:R-:W-:Y:S05]  /*3cf0*/  @P3 BRA `(.L_x_428) ;  /* 0x0000000000b03947 */ /* 0x018fea0003800000 */
[----:B------:R-:W-:Y:S01]  /*3d00*/  SHF.R.U64 R11, R40, 0x10, R41 ;  /* 0x00000010280b7819 */ /* 0x000fe20000001229 */
[----:B------:R-:W-:Y:S01]  /*3d10*/  IMAD.MOV.U32 R44, RZ, RZ, R13 ;  /* 0x000000ffff2c7224 */ /* 0x000fe200078e000d */
[----:B------:R-:W-:Y:S02]  /*3d20*/  SHF.R.U32.HI R40, RZ, 0x10, R41 ;  /* 0x00000010ff287819 */ /* 0x000fe40000011629 */
[--C-:B------:R-:W-:Y:S02]  /*3d30*/  SHF.R.U64 R41, R42, 0x10, R43.reuse ;  /* 0x000000102a297819 */ /* 0x100fe4000000122b */
[----:B------:R-:W-:Y:S01]  /*3d40*/  SHF.R.U32.HI R42, RZ, 0x10, R43 ;  /* 0x00000010ff2a7819 */ /* 0x000fe2000001162b */
[----:B------:R-:W-:Y:S02]  /*3d50*/  HADD2.F32 R43, -RZ, R11.H0_H0 ;  /* 0x2000000bff2b7230 */ /* 0x000fe40000004100 */
[----:B------:R-:W-:Y:S02]  /*3d60*/  HADD2.F32 R13, -RZ, R41.H0_H0 ;  /* 0x20000029ff0d7230 */ /* 0x000fe40000004100 */
[----:B------:R-:W-:-:S02]  /*3d70*/  HADD2.F32 R41, -RZ, R44.H1_H1 ;  /* 0x3000002cff297230 */ /* 0x000fc40000004100 */
[----:B------:R-:W-:Y:S02]  /*3d80*/  HADD2.F32 R44, -RZ, R44.H0_H0 ;  /* 0x2000002cff2c7230 */ /* 0x000fe40000004100 */
[----:B------:R-:W-:Y:S02]  /*3d90*/  HADD2.F32 R42, -RZ, R42.H0_H0 ;  /* 0x2000002aff2a7230 */ /* 0x000fe40000004100 */
[-C--:B------:R-:W-:Y:S01]  /*3da0*/  FMUL.FTZ R11, R41, R13.reuse ;  /* 0x0000000d290b7220 */ /* 0x080fe20000410000 */
[----:B------:R-:W-:Y:S02]  /*3db0*/  HADD2.F32 R40, -RZ, R40.H0_H0 ;  /* 0x20000028ff287230 */ /* 0x000fe40000004100 */
[C---:B------:R-:W-:Y:S01]  /*3dc0*/  FMUL.FTZ R13, R44.reuse, R13 ;  /* 0x0000000d2c0d7220 */ /* 0x040fe20000410000 */
[----:B------:R-:W-:-:S03]  /*3dd0*/  FFMA.FTZ R11, R44, R43, -R11 ;  /* 0x0000002b2c0b7223 */ /* 0x000fc6000001080b */
[----:B------:R-:W-:Y:S01]  /*3de0*/  FFMA.FTZ R13, R41, R43, R13 ;  /* 0x0000002b290d7223 */ /* 0x000fe2000001000d */
[--C-:B------:R-:W-:Y:S02]  /*3df0*/  HADD2.F32 R41, -RZ, R15.reuse.H1_H1 ;  /* 0x3000000fff297230 */ /* 0x100fe40000004100 */
[----:B------:R-:W-:Y:S02]  /*3e00*/  HADD2.F32 R43, -RZ, R15.H0_H0 ;  /* 0x2000000fff2b7230 */ /* 0x000fe40000004100 */
[----:B------:R-:W-:Y:S01]  /*3e10*/  F2FP.F16.F32.PACK_AB R13, R13, R11 ;  /* 0x0000000b0d0d723e */ /* 0x000fe200000000ff */
[-C--:B------:R-:W-:Y:S02]  /*3e20*/  FMUL.FTZ R15, R41, R42.reuse ;  /* 0x0000002a290f7220 */ /* 0x080fe40000410000 */
[C---:B------:R-:W-:Y:S02]  /*3e30*/  FMUL.FTZ R42, R43.reuse, R42 ;  /* 0x0000002a2b2a7220 */ /* 0x040fe40000410000 */
[----:B------:R-:W-:Y:S01]  /*3e40*/  FFMA.FTZ R15, R43, R40, -R15 ;  /* 0x000000282b0f7223 */ /* 0x000fe2000001080f */
[----:B------:R-:W-:-:S02]  /*3e50*/  HADD2.F32 R43, -RZ, R108.H1_H1 ;  /* 0x3000006cff2b7230 */ /* 0x000fc40000004100 */
[----:B------:R-:W-:Y:S01]  /*3e60*/  FFMA.FTZ R40, R41, R40, R42 ;  /* 0x0000002829287223 */ /* 0x000fe2000001002a */
[----:B------:R-:W-:Y:S02]  /*3e70*/  IMAD.MOV.U32 R42, RZ, RZ, R12 ;  /* 0x000000ffff2a7224 */ /* 0x000fe400078e000c */
[--C-:B------:R-:W-:Y:S02]  /*3e80*/  HADD2.F32 R41, -RZ, R107.reuse.H1_H1 ;  /* 0x3000006bff297230 */ /* 0x100fe40000004100 */
[----:B------:R-:W-:Y:S01]  /*3e90*/  HADD2.F32 R107, -RZ, R107.H0_H0 ;  /* 0x2000006bff6b7230 */ /* 0x000fe20000004100 */
[----:B------:R-:W-:Y:S01]  /*3ea0*/  F2FP.F16.F32.PACK_AB R15, R40, R15 ;  /* 0x0000000f280f723e */ /* 0x000fe200000000ff */
[--C-:B------:R-:W-:Y:S02]  /*3eb0*/  HADD2.F32 R12, -RZ, R42.reuse.H1_H1 ;  /* 0x3000002aff0c7230 */ /* 0x100fe40000004100 */
[----:B------:R-:W-:-:S03]  /*3ec0*/  HADD2.F32 R42, -RZ, R42.H0_H0 ;  /* 0x2000002aff2a7230 */ /* 0x000fc60000004100 */
[----:B------:R-:W-:-:S04]  /*3ed0*/  FMUL.FTZ R44, R12, R43 ;  /* 0x0000002b0c2c7220 */ /* 0x000fc80000410000 */
[C---:B------:R-:W-:Y:S01]  /*3ee0*/  FFMA.FTZ R44, R42.reuse, R41, -R44 ;  /* 0x000000292a2c7223 */ /* 0x040fe2000001082c */
[----:B------:R-:W-:-:S04]  /*3ef0*/  FMUL.FTZ R42, R42, R43 ;  /* 0x0000002b2a2a7220 */ /* 0x000fc80000410000 */
[----:B------:R-:W-:Y:S01]  /*3f00*/  FFMA.FTZ R42, R12, R41, R42 ;  /* 0x000000290c2a7223 */ /* 0x000fe2000001002a */
[----:B------:R-:W-:Y:S02]  /*3f10*/  HADD2.F32 R12, -RZ, R108.H0_H0 ;  /* 0x2000006cff0c7230 */ /* 0x000fe40000004100 */
[--C-:B------:R-:W-:Y:S02]  /*3f20*/  HADD2.F32 R41, -RZ, R14.reuse.H1_H1 ;  /* 0x3000000eff297230 */ /* 0x100fe40000004100 */
[----:B------:R-:W-:Y:S01]  /*3f30*/  HADD2.F32 R14, -RZ, R14.H0_H0 ;  /* 0x2000000eff0e7230 */ /* 0x000fe20000004100 */
[----:B------:R-:W-:Y:S02]  /*3f40*/  F2FP.F16.F32.PACK_AB R42, R42, R44 ;  /* 0x0000002c2a2a723e */ /* 0x000fe400000000ff */
[-C--:B------:R-:W-:Y:S02]  /*3f50*/  FMUL.FTZ R43, R41, R12.reuse ;  /* 0x0000000c292b7220 */ /* 0x080fe40000410000 */
[----:B------:R-:W-:-:S02]  /*3f60*/  FMUL.FTZ R12, R14, R12 ;  /* 0x0000000c0e0c7220 */ /* 0x000fc40000410000 */
[-C--:B------:R-:W-:Y:S02]  /*3f70*/  FFMA.FTZ R43, R14, R107.reuse, -R43 ;  /* 0x0000006b0e2b7223 */ /* 0x080fe4000001082b */
[----:B------:R-:W-:-:S05]  /*3f80*/  FFMA.FTZ R12, R41, R107, R12 ;  /* 0x0000006b290c7223 */ /* 0x000fca000001000c */
[----:B------:R-:W-:Y:S01]  /*3f90*/  F2FP.F16.F32.PACK_AB R43, R12, R43 ;  /* 0x0000002b0c2b723e */ /* 0x000fe200000000ff */
[----:B------:R-:W-:-:S04]  /*3fa0*/  IMAD.MOV.U32 R12, RZ, RZ, R42 ;  /* 0x000000ffff0c7224 */ /* 0x000fc800078e002a */
[----:B------:R-:W-:-:S07]  /*3fb0*/  IMAD.MOV.U32 R14, RZ, RZ, R43 ;  /* 0x000000ffff0e7224 */ /* 0x000fce00078e002b */
.L_x_428:
[----:B------:R-:W-:Y:S05]  /*3fc0*/  BSYNC B2 ;  /* 0x0000000000027941 */ /* 0x000fea0003800000 */
.L_x_427:
[----:B------:R-:W-:Y:S01]  /*3fd0*/  SHF.L.U32 R11, R157, 0x3, RZ ;  /* 0x000000039d0b7819 */ /* 0x000fe200000006ff */
[----:B--2---:R-:W-:Y:S02]  /*3fe0*/  IMAD.MOV.U32 R40, RZ, RZ, R56 ;  /* 0x000000ffff287224 */ /* 0x004fe400078e0038 */
[----:B-1----:R-:W-:Y:S02]  /*3ff0*/  IMAD.MOV.U32 R41, RZ, RZ, R57 ;  /* 0x000000ffff297224 */ /* 0x002fe400078e0039 */
[----:B------:R-:W-:-:S05]  /*4000*/  IMAD.WIDE R40, R11, 0x2, R40 ;  /* 0x000000020b287825 */ /* 0x000fca00078e0228 */
[----:B------:R1:W-:Y:S02]  /*4010*/  ST.E.128 desc[UR42][R40.64], R12 ;  /* 0x0000000c28007985 */ /* 0x0003e4000c101d2a */
.L_x_426:
[----:B------:R-:W-:Y:S05]  /*4020*/  BSYNC B1 ;  /* 0x0000000000017941 */ /* 0x000fea0003800000 */
.L_x_425:
[----:B------:R-:W-:Y:S01]  /*4030*/  LOP3.LUT P3, RZ, R20, 0x8, RZ, 0xc0, !PT ;  /* 0x0000000814ff7812 */ /* 0x000fe2000786c0ff */
[----:B------:R-:W-:-:S12]  /*4040*/  BSSY B1, `(.L_x_429) ;  /* 0x0000038000017945 */ /* 0x000fd80003800000 */
[----:B------:R-:W-:Y:S05]  /*4050*/  @!P3 BRA `(.L_x_430) ;  /* 0x0000000000d8b947 */ /* 0x000fea0003800000 */
[----:B------:R-:W5:Y:S01]  /*4060*/  LDL R11, [R1+0x50] ;  /* 0x00005000010b7983 */ /* 0x000f620000100800 */
[----:B------:R-:W-:Y:S03]  /*4070*/  BSSY B2, `(.L_x_431) ;  /* 0x0000030000027945 */ /* 0x000fe60003800000 */
[----:B-1-34-:R1:W3:Y:S01]  /*4080*/  LDS.128 R12, [R54+0x17000] ;  /* 0x01700000360c7984 */ /* 0x01a2e20000000c00 */
[----:B-----5:R-:W-:-:S13]  /*4090*/  ISETP.GE.AND P3, PT, R11, R96, PT ;  /* 0x000000600b00720c */ /* 0x020fda0003f66270 */
[----:B-1-3--:R-:W-:Y:S05]  /*40a0*/  @P3 BRA `(.L_x_432) ;  /* 0x0000000000b03947 */ /* 0x00afea0003800000 */
[--C-:B------:R-:W-:Y:S02]  /*40b0*/  SHF.R.U64 R11, R36, 0x10, R37.reuse ;  /* 0x00000010240b7819 */ /* 0x100fe40000001225 */
[----:B------:R-:W-:Y:S01]  /*40c0*/  SHF.R.U32.HI R36, RZ, 0x10, R37 ;  /* 0x00000010ff247819 */ /* 0x000fe20000011625 */
[----:B------:R-:W-:Y:S01]  /*40d0*/  IMAD.MOV.U32 R37, RZ, RZ, R13 ;  /* 0x000000ffff257224 */ /* 0x000fe200078e000d */
[--C-:B------:R-:W-:Y:S01]  /*40e0*/  SHF.R.U64 R38, R38, 0x10, R39.reuse ;  /* 0x0000001026267819 */ /* 0x100fe20000001227 */
[----:B------:R-:W-:Y:S01]  /*40f0*/  HADD2.F32 R11, -RZ, R11.H0_H0 ;  /* 0x2000000bff0b7230 */ /* 0x000fe20000004100 */
[----:B------:R-:W-:Y:S01]  /*4100*/  SHF.R.U32.HI R39, RZ, 0x10, R39 ;  /* 0x00000010ff277819 */ /* 0x000fe20000011627 */
[----:B------:R-:W-:Y:S02]  /*4110*/  HADD2.F32 R36, -RZ, R36.H0_H0 ;  /* 0x20000024ff247230 */ /* 0x000fe40000004100 */
[----:B------:R-:W-:Y:S02]  /*4120*/  HADD2.F32 R38, -RZ, R38.H0_H0 ;  /* 0x20000026ff267230 */ /* 0x000fe40000004100 */
[----:B------:R-:W-:-:S02]  /*4130*/  HADD2.F32 R13, -RZ, R37.H1_H1 ;  /* 0x30000025ff0d7230 */ /* 0x000fc40000004100 */
[----:B------:R-:W-:-:S03]  /*4140*/  HADD2.F32 R37, -RZ, R37.H0_H0 ;  /* 0x20000025ff257230 */ /* 0x000fc60000004100 */
[-C--:B------:R-:W-:Y:S02]  /*4150*/  FMUL.FTZ R40, R13, R38.reuse ;  /* 0x000000260d287220 */ /* 0x080fe40000410000 */
[C---:B------:R-:W-:Y:S02]  /*4160*/  FMUL.FTZ R38, R37.reuse, R38 ;  /* 0x0000002625267220 */ /* 0x040fe40000410000 */
[-C--:B------:R-:W-:Y:S02]  /*4170*/  FFMA.FTZ R40, R37, R11.reuse, -R40 ;  /* 0x0000000b25287223 */ /* 0x080fe40000010828 */
[----:B------:R-:W-:Y:S01]  /*4180*/  FFMA.FTZ R38, R13, R11, R38 ;  /* 0x0000000b0d267223 */ /* 0x000fe20000010026 */
[----:B------:R-:W-:Y:S02]  /*4190*/  IMAD.MOV.U32 R13, RZ, RZ, R15 ;  /* 0x000000ffff0d7224 */ /* 0x000fe400078e000f */
[----:B------:R-:W-:Y:S02]  /*41a0*/  HADD2.F32 R15, -RZ, R39.H0_H0 ;  /* 0x20000027ff0f7230 */ /* 0x000fe40000004100 */
[----:B------:R-:W-:Y:S01]  /*41b0*/  F2FP.F16.F32.PACK_AB R38, R38, R40 ;  /* 0x000000282626723e */ /* 0x000fe200000000ff */
[----:B------:R-:W-:-:S02]  /*41c0*/  HADD2.F32 R11, -RZ, R13.H1_H1 ;  /* 0x3000000dff0b7230 */ /* 0x000fc40000004100 */
[----:B------:R-:W-:-:S03]  /*41d0*/  HADD2.F32 R13, -RZ, R13.H0_H0 ;  /* 0x2000000dff0d7230 */ /* 0x000fc60000004100 */
[-C--:B------:R-:W-:Y:S02]  /*41e0*/  FMUL.FTZ R37, R11, R15.reuse ;  /* 0x0000000f0b257220 */ /* 0x080fe40000410000 */
[C---:B------:R-:W-:Y:S02]  /*41f0*/  FMUL.FTZ R15, R13.reuse, R15 ;  /* 0x0000000f0d0f7220 */ /* 0x040fe40000410000 */
[-C--:B------:R-:W-:Y:S01]  /*4200*/  FFMA.FTZ R37, R13, R36.reuse, -R37 ;  /* 0x000000240d257223 */ /* 0x080fe20000010825 */
[----:B------:R-:W-:Y:S02]  /*4210*/  HADD2.F32 R13, -RZ, R106.H0_H0 ;  /* 0x2000006aff0d7230 */ /* 0x000fe40000004100 */
[----:B------:R-:W-:Y:S01]  /*4220*/  FFMA.FTZ R15, R11, R36, R15 ;  /* 0x000000240b0f7223 */ /* 0x000fe2000001000f */
[--C-:B------:R-:W-:Y:S02]  /*4230*/  HADD2.F32 R11, -RZ, R12.reuse.H0_H0 ;  /* 0x2000000cff0b7230 */ /* 0x100fe40000004100 */
[----:B------:R-:W-:-:S02]  /*4240*/  HADD2.F32 R12, -RZ, R12.H1_H1 ;  /* 0x3000000cff0c7230 */ /* 0x000fc40000004100 */
[--C-:B------:R-:W-:Y:S01]  /*4250*/  HADD2.F32 R36, -RZ, R105.reuse.H0_H0 ;  /* 0x20000069ff247230 */ /* 0x100fe20000004100 */
[----:B------:R-:W-:Y:S01]  /*4260*/  F2FP.F16.F32.PACK_AB R15, R15, R37 ;  /* 0x000000250f0f723e */ /* 0x000fe200000000ff */
[----:B------:R-:W-:Y:S02]  /*4270*/  HADD2.F32 R106, -RZ, R106.H1_H1 ;  /* 0x3000006aff6a7230 */ /* 0x000fe40000004100 */
[CC--:B------:R-:W-:Y:S01]  /*4280*/  FMUL.FTZ R39, R12.reuse, R13.reuse ;  /* 0x0000000d0c277220 */ /* 0x0c0fe20000410000 */
[C---:B------:R-:W-:Y:S01]  /*4290*/  FMUL.FTZ R13, R11.reuse, R13 ;  /* 0x0000000d0b0d7220 */ /* 0x040fe20000410000 */
[----:B------:R-:W-:Y:S02]  /*42a0*/  HADD2.F32 R105, -RZ, R105.H1_H1 ;  /* 0x30000069ff697230 */ /* 0x000fe40000004100 */
[-C--:B------:R-:W-:Y:S01]  /*42b0*/  FFMA.FTZ R39, R11, R36.reuse, -R39 ;  /* 0x000000240b277223 */ /* 0x080fe20000010827 */
[--C-:B------:R-:W-:Y:S02]  /*42c0*/  HADD2.F32 R11, -RZ, R14.reuse.H0_H0 ;  /* 0x2000000eff0b7230 */ /* 0x100fe40000004100 */
[----:B------:R-:W-:Y:S01]  /*42d0*/  FFMA.FTZ R13, R12, R36, R13 ;  /* 0x000000240c0d7223 */ /* 0x000fe2000001000d */
[----:B------:R-:W-:-:S04]  /*42e0*/  HADD2.F32 R14, -RZ, R14.H1_H1 ;  /* 0x3000000eff0e7230 */ /* 0x000fc80000004100 */
[----:B------:R-:W-:Y:S01]  /*42f0*/  F2FP.F16.F32.PACK_AB R39, R13, R39 ;  /* 0x000000270d27723e */ /* 0x000fe200000000ff */
[CC--:B------:R-:W-:Y:S01]  /*4300*/  FMUL.FTZ R12, R14.reuse, R106.reuse ;  /* 0x0000006a0e0c7220 */ /* 0x0c0fe20000410000 */
[C---:B------:R-:W-:Y:S01]  /*4310*/  FMUL.FTZ R106, R11.reuse, R106 ;  /* 0x0000006a0b6a7220 */ /* 0x040fe20000410000 */
[----:B------:R-:W-:Y:S02]  /*4320*/  IMAD.MOV.U32 R13, RZ, RZ, R38 ;  /* 0x000000ffff0d7224 */ /* 0x000fe400078e0026 */
[-C--:B------:R-:W-:Y:S01]  /*4330*/  FFMA.FTZ R12, R11, R105.reuse, -R12 ;  /* 0x000000690b0c7223 */ /* 0x080fe2000001080c */
[----:B------:R-:W-:-:S05]  /*4340*/  FFMA.FTZ R105, R14, R105, R106 ;  /* 0x000000690e697223 */ /* 0x000fca000001006a */
[----:B------:R-:W-:Y:S02]  /*4350*/  F2FP.F16.F32.PACK_AB R14, R105, R12 ;  /* 0x0000000c690e723e */ /* 0x000fe400000000ff */
[----:B------:R-:W-:-:S07]  /*4360*/  MOV R12, R39 ;  /* 0x00000027000c7202 */ /* 0x000fce0000000f00 */
.L_x_432:
[----:B------:R-:W-:Y:S05]  /*4370*/  BSYNC B2 ;  /* 0x0000000000027941 */ /* 0x000fea0003800000 */
.L_x_431:
[----:B------:R-:W3:Y:S01]  /*4380*/  LDL R11, [R1+0x2c] ;  /* 0x00002c00010b7983 */ /* 0x000ee20000100800 */
[----:B--2---:R-:W-:-:S04]  /*4390*/  LEA R36, P3, R23, R56, 0x1 ;  /* 0x0000003817247211 */ /* 0x004fc800078608ff */
[----:B---3--:R-:W-:-:S05]  /*43a0*/  LEA.HI.X R37, R23, R57, R11, 0x1, P3 ;  /* 0x0000003917257211 */ /* 0x008fca00018f0c0b */
[----:B------:R1:W-:Y:S04]  /*43b0*/  ST.E.128 desc[UR42][R36.64], R12 ;  /* 0x0000000c24007985 */ /* 0x0003e8000c101d2a */
.L_x_430:
[----:B------:R-:W-:Y:S05]  /*43c0*/  BSYNC B1 ;  /* 0x0000000000017941 */ /* 0x000fea0003800000 */
.L_x_429:
[----:B------:R-:W-:Y:S01]  /*43d0*/  LOP3.LUT P3, RZ, R20, 0x10, RZ, 0xc0, !PT ;  /* 0x0000001014ff7812 */ /* 0x000fe2000786c0ff */
[----:B------:R-:W-:-:S12]  /*43e0*/  BSSY B1, `(.L_x_433) ;  /* 0x0000038000017945 */ /* 0x000fd80003800000 */
[----:B------:R-:W-:Y:S05]  /*43f0*/  @!P3 BRA `(.L_x_434) ;  /* 0x0000000000d8b947 */ /* 0x000fea0003800000 */
[----:B-1-34-:R-:W3:Y:S04]  /*4400*/  LDL R12, [R1+0x28] ;  /* 0x00002800010c7983 */ /* 0x01aee80000100800 */
[----:B------:R-:W4:Y:S01]  /*4410*/  LDL R11, [R1+0x48] ;  /* 0x00004800010b7983 */ /* 0x000f220000100800 */
[C---:B--2---:R-:W-:Y:S01]  /*4420*/  LEA R36, P3, R22.reuse, R56, 0x1 ;  /* 0x0000003816247211 */ /* 0x044fe200078608ff */
[----:B------:R-:W-:Y:S03]  /*4430*/  BSSY B2, `(.L_x_435) ;  /* 0x0000031000027945 */ /* 0x000fe60003800000 */
[----:B---3--:R-:W-:Y:S02]  /*4440*/  LEA.HI.X R37, R22, R57, R12, 0x1, P3 ;  /* 0x0000003916257211 */ /* 0x008fe400018f0c0c */
[----:B------:R1:W2:Y:S01]  /*4450*/  LDS.128 R12, [R55+0x19000] ;  /* 0x01900000370c7984 */ /* 0x0002a20000000c00 */
[----:B----4-:R-:W-:-:S13]  /*4460*/  ISETP.GE.AND P3, PT, R11, R96, PT ;  /* 0x000000600b00720c */ /* 0x010fda0003f66270 */
[----:B-1----:R-:W-:Y:S05]  /*4470*/  @P3 BRA `(.L_x_436) ;  /* 0x0000000000b03947 */ /* 0x002fea0003800000 */
[----:B------:R-:W-:Y:S01]  /*4480*/  SHF.R.U64 R38, R34, 0x10, R35 ;  /* 0x0000001022267819 */ /* 0x000fe20000001223 */
[----:B--2---:R-:W-:Y:S01]  /*4490*/  IMAD.MOV.U32 R34, RZ, RZ, R13 ;  /* 0x000000ffff227224 */ /* 0x004fe200078e000d */
[----:B------:R-:W-:Y:S02]  /*44a0*/  SHF.R.U64 R13, R32, 0x10, R33 ;  /* 0x00000010200d7819 */ /* 0x000fe40000001221 */
[----:B------:R-:W-:Y:S01]  /*44b0*/  SHF.R.U32.HI R35, RZ, 0x10, R35 ;  /* 0x00000010ff237819 */ /* 0x000fe20000011623 */
[----:B------:R-:W-:Y:S01]  /*44c0*/  HADD2.F32 R38, -RZ, R38.H0_H0 ;  /* 0x20000026ff267230 */ /* 0x000fe20000004100 */
[----:B------:R-:W-:Y:S01]  /*44d0*/  SHF.R.U32.HI R33, RZ, 0x10, R33 ;  /* 0x00000010ff217819 */ /* 0x000fe20000011621 */
[--C-:B------:R-:W-:Y:S02]  /*44e0*/  HADD2.F32 R11, -RZ, R34.reuse.H1_H1 ;  /* 0x30000022ff0b7230 */ /* 0x100fe40000004100 */
[----:B------:R-:W-:Y:S02]  /*44f0*/  HADD2.F32 R32, -RZ, R34.H0_H0 ;  /* 0x20000022ff207230 */ /* 0x000fe40000004100 */
[----:B------:R-:W-:-:S02]  /*4500*/  HADD2.F32 R13, -RZ, R13.H0_H0 ;  /* 0x2000000dff0d7230 */ /* 0x000fc40000004100 */
[CC--:B------:R-:W-:Y:S01]  /*4510*/  FMUL.FTZ R34, R11.reuse, R38.reuse ;  /* 0x000000260b227220 */ /* 0x0c0fe20000410000 */
[----:B------:R-:W-:Y:S02]  /*4520*/  HADD2.F32 R35, -RZ, R35.H0_H0 ;  /* 0x20000023ff237230 */ /* 0x000fe40000004100 */
[C---:B------:R-:W-:Y:S01]  /*4530*/  FMUL.FTZ R38, R32.reuse, R38 ;  /* 0x0000002620267220 */ /* 0x040fe20000410000 */
[----:B------:R-:W-:Y:S02]  /*4540*/  HADD2.F32 R33, -RZ, R33.H0_H0 ;  /* 0x20000021ff217230 */ /* 0x000fe40000004100 */
[-C--:B------:R-:W-:Y:S01]  /*4550*/  FFMA.FTZ R34, R32, R13.reuse, -R34 ;  /* 0x0000000d20227223 */ /* 0x080fe20000010822 */
[----:B------:R-:W-:Y:S02]  /*4560*/  IMAD.MOV.U32 R32, RZ, RZ, R12 ;  /* 0x000000ffff207224 */ /* 0x000fe400078e000c */
[----:B------:R-:W-:Y:S01]  /*4570*/  FFMA.FTZ R11, R11, R13, R38 ;  /* 0x0000000d0b0b7223 */ /* 0x000fe20000010026 */
[----:B------:R-:W-:-:S02]  /*4580*/  HADD2.F32 R13, -RZ, R15.H1_H1 ;  /* 0x3000000fff0d7230 */ /* 0x000fc40000004100 */
[----:B------:R-:W-:Y:S02]  /*4590*/  HADD2.F32 R12, -RZ, R15.H0_H0 ;  /* 0x2000000fff0c7230 */ /* 0x000fe40000004100 */
[----:B------:R-:W-:Y:S01]  /*45a0*/  F2FP.F16.F32.PACK_AB R11, R11, R34 ;  /* 0x000000220b0b723e */ /* 0x000fe200000000ff */
[CC--:B------:R-:W-:Y:S02]  /*45b0*/  FMUL.FTZ R15, R13.reuse, R35.reuse ;  /* 0x000000230d0f7220 */ /* 0x0c0fe40000410000 */
[C---:B------:R-:W-:Y:S01]  /*45c0*/  FMUL.FTZ R38, R12.reuse, R35 ;  /* 0x000000230c267220 */ /* 0x040fe20000410000 */
[----:B------:R-:W-:Y:S02]  /*45d0*/  HADD2.F32 R35, -RZ, R104.H0_H0 ;  /* 0x20000068ff237230 */ /* 0x000fe40000004100 */
[-C--:B------:R-:W-:Y:S01]  /*45e0*/  FFMA.FTZ R12, R12, R33.reuse, -R15 ;  /* 0x000000210c0c7223 */ /* 0x080fe2000001080f */
[--C-:B------:R-:W-:Y:S02]  /*45f0*/  HADD2.F32 R15, -RZ, R32.reuse.H0_H0 ;  /* 0x20000020ff0f7230 */ /* 0x100fe40000004100 */
[----:B------:R-:W-:Y:S01]  /*4600*/  FFMA.FTZ R13, R13, R33, R38 ;  /* 0x000000210d0d7223 */ /* 0x000fe20000010026 */
[----:B------:R-:W-:-:S02]  /*4610*/  HADD2.F32 R32, -RZ, R32.H1_H1 ;  /* 0x30000020ff207230 */ /* 0x000fc40000004100 */
[--C-:B------:R-:W-:Y:S02]  /*4620*/  HADD2.F32 R33, -RZ, R103.reuse.H0_H0 ;  /* 0x20000067ff217230 */ /* 0x100fe40000004100 */
[----:B------:R-:W-:Y:S02]  /*4630*/  HADD2.F32 R104, -RZ, R104.H1_H1 ;  /* 0x30000068ff687230 */ /* 0x000fe40000004100 */
[CC--:B------:R-:W-:Y:S01]  /*4640*/  FMUL.FTZ R38, R32.reuse, R35.reuse ;  /* 0x0000002320267220 */ /* 0x0c0fe20000410000 */
[C---:B------:R-:W-:Y:S01]  /*4650*/  FMUL.FTZ R35, R15.reuse, R35 ;  /* 0x000000230f237220 */ /* 0x040fe20000410000 */
[----:B------:R-:W-:Y:S02]  /*4660*/  HADD2.F32 R103, -RZ, R103.H1_H1 ;  /* 0x30000067ff677230 */ /* 0x000fe40000004100 */
[-C--:B------:R-:W-:Y:S01]  /*4670*/  FFMA.FTZ R15, R15, R33.reuse, -R38 ;  /* 0x000000210f0f7223 */ /* 0x080fe20000010826 */
[----:B------:R-:W-:Y:S01]  /*4680*/  FFMA.FTZ R32, R32, R33, R35 ;  /* 0x0000002120207223 */ /* 0x000fe20000010023 */
[----:B------:R-:W-:-:S02]  /*4690*/  HADD2.F32 R33, -RZ, R14.H0_H0 ;  /* 0x2000000eff217230 */ /* 0x000fc40000004100 */
[----:B------:R-:W-:-:S03]  /*46a0*/  HADD2.F32 R14, -RZ, R14.H1_H1 ;  /* 0x3000000eff0e7230 */ /* 0x000fc60000004100 */
[CC--:B------:R-:W-:Y:S02]  /*46b0*/  FMUL.FTZ R35, R33.reuse, R104.reuse ;  /* 0x0000006821237220 */ /* 0x0c0fe40000410000 */
[C---:B------:R-:W-:Y:S02]  /*46c0*/  FMUL.FTZ R38, R14.reuse, R104 ;  /* 0x000000680e267220 */ /* 0x040fe40000410000 */
[-C--:B------:R-:W-:Y:S02]  /*46d0*/  FFMA.FTZ R35, R14, R103.reuse, R35 ;  /* 0x000000670e237223 */ /* 0x080fe40000010023 */
[----:B------:R-:W-:Y:S01]  /*46e0*/  FFMA.FTZ R38, R33, R103, -R38 ;  /* 0x0000006721267223 */ /* 0x000fe20000010826 */
[----:B------:R-:W-:Y:S01]  /*46f0*/  F2FP.F16.F32.PACK_AB R33, R13, R12 ;  /* 0x0000000c0d21723e */ /* 0x000fe200000000ff */
[----:B------:R-:W-:Y:S01]  /*4700*/  IMAD.MOV.U32 R13, RZ, RZ, R11 ;  /* 0x000000ffff0d7224 */ /* 0x000fe200078e000b */
[----:B------:R-:W-:Y:S02]  /*4710*/  F2FP.F16.F32.PACK_AB R12, R32, R15 ;  /* 0x0000000f200c723e */ /* 0x000fe400000000ff */
[----:B------:R-:W-:-:S02]  /*4720*/  F2FP.F16.F32.PACK_AB R14, R35, R38 ;  /* 0x00000026230e723e */ /* 0x000fc400000000ff */
[----:B------:R-:W-:-:S07]  /*4730*/  MOV R15, R33 ;  /* 0x00000021000f7202 */ /* 0x000fce0000000f00 */
.L_x_436:
[----:B------:R-:W-:Y:S05]  /*4740*/  BSYNC B2 ;  /* 0x0000000000027941 */ /* 0x000fea0003800000 */
.L_x_435:
[----:B--2---:R1:W-:Y:S02]  /*4750*/  ST.E.128 desc[UR42][R36.64], R12 ;  /* 0x0000000c24007985 */ /* 0x0043e4000c101d2a */
.L_x_434:
[----:B------:R-:W-:Y:S05]  /*4760*/  BSYNC B1 ;  /* 0x0000000000017941 */ /* 0x000fea0003800000 */
.L_x_433:
[----:B------:R-:W-:-:S13]  /*4770*/  LOP3.LUT P3, RZ, R20, 0x20, RZ, 0xc0, !PT ;  /* 0x0000002014ff7812 */ /* 0x000fda000786c0ff */
        /* <DEDUP_REMOVED lines=9> */
[--C-:B------:R-:W-:Y:S02]  /*4810*/  SHF.R.U64 R11, R30, 0x10, R31.reuse ;  /* 0x000000101e0b7819 */ /* 0x100fe4000000121f */
[----:B------:R-:W-:Y:S02]  /*4820*/  SHF.R.U32.HI R36, RZ, 0x10, R31 ;  /* 0x00000010ff247819 */ /* 0x000fe4000001161f */
[--C-:B------:R-:W-:Y:S01]  /*4830*/  SHF.R.U64 R35, R28, 0x10, R29.reuse ;  /* 0x000000101c237819 */ /* 0x100fe2000000121d */
[----:B--2---:R-:W-:Y:S01]  /*4840*/  IMAD.MOV.U32 R28, RZ, RZ, R12 ;  /* 0x000000ffff1c7224 */ /* 0x004fe200078e000c */
[----:B------:R-:W-:Y:S01]  /*4850*/  SHF.R.U32.HI R34, RZ, 0x10, R29 ;  /* 0x00000010ff227819 */ /* 0x000fe2000001161d */
[----:B------:R-:W-:Y:S02]  /*4860*/  HADD2.F32 R31, -RZ, R11.H0_H0 ;  /* 0x2000000bff1f7230 */ /* 0x000fe40000004100 */
[----:B------:R-:W-:Y:S02]  /*4870*/  HADD2.F32 R36, -RZ, R36.H0_H0 ;  /* 0x20000024ff247230 */ /* 0x000fe40000004100 */
[----:B------:R-:W-:-:S02]  /*4880*/  HADD2.F32 R12, -RZ, R13.H1_H1 ;  /* 0x3000000dff0c7230 */ /* 0x000fc40000004100 */
[----:B------:R-:W-:Y:S02]  /*4890*/  HADD2.F32 R11, -RZ, R13.H0_H0 ;  /* 0x2000000dff0b7230 */ /* 0x000fe40000004100 */
[--C-:B------:R-:W-:Y:S02]  /*48a0*/  HADD2.F32 R29, -RZ, R15.reuse.H1_H1 ;  /* 0x3000000fff1d7230 */ /* 0x100fe40000004100 */
[-C--:B------:R-:W-:Y:S01]  /*48b0*/  FMUL.FTZ R38, R12, R31.reuse ;  /* 0x0000001f0c267220 */ /* 0x080fe20000410000 */
[----:B------:R-:W-:Y:S02]  /*48c0*/  HADD2.F32 R13, -RZ, R15.H0_H0 ;  /* 0x2000000fff0d7230 */ /* 0x000fe40000004100 */
[----:B------:R-:W-:Y:S01]  /*48d0*/  FMUL.FTZ R31, R11, R31 ;  /* 0x0000001f0b1f7220 */ /* 0x000fe20000410000 */
[----:B------:R-:W-:Y:S02]  /*48e0*/  HADD2.F32 R30, -RZ, R35.H0_H0 ;  /* 0x20000023ff1e7230 */ /* 0x000fe40000004100 */
[----:B------:R-:W-:Y:S01]  /*48f0*/  FMUL.FTZ R40, R29, R36 ;  /* 0x000000241d287220 */ /* 0x000fe20000410000 */
[----:B------:R-:W-:-:S02]  /*4900*/  HADD2.F32 R34, -RZ, R34.H0_H0 ;  /* 0x20000022ff227230 */ /* 0x000fc40000004100 */
[----:B------:R-:W-:Y:S01]  /*4910*/  FMUL.FTZ R36, R13, R36 ;  /* 0x000000240d247220 */ /* 0x000fe20000410000 */
[--C-:B------:R-:W-:Y:S02]  /*4920*/  HADD2.F32 R15, -RZ, R28.reuse.H1_H1 ;  /* 0x3000001cff0f7230 */ /* 0x100fe40000004100 */
[-C--:B------:R-:W-:Y:S01]  /*4930*/  FFMA.FTZ R11, R11, R30.reuse, -R38 ;  /* 0x0000001e0b0b7223 */ /* 0x080fe20000010826 */
[----:B------:R-:W-:Y:S01]  /*4940*/  FFMA.FTZ R12, R12, R30, R31 ;  /* 0x0000001e0c0c7223 */ /* 0x000fe2000001001f */
[-C--:B------:R-:W-:Y:S01]  /*4950*/  FFMA.FTZ R38, R29, R34.reuse, R36 ;  /* 0x000000221d267223 */ /* 0x080fe20000010024 */
[----:B------:R-:W-:Y:S02]  /*4960*/  HADD2.F32 R31, -RZ, R59.H0_H0 ;  /* 0x2000003bff1f7230 */ /* 0x000fe40000004100 */
[----:B------:R-:W-:Y:S01]  /*4970*/  FFMA.FTZ R13, R13, R34, -R40 ;  /* 0x000000220d0d7223 */ /* 0x000fe20000010828 */
[----:B------:R-:W-:Y:S01]  /*4980*/  HADD2.F32 R28, -RZ, R28.H0_H0 ;  /* 0x2000001cff1c7230 */ /* 0x000fe20000004100 */
[----:B------:R-:W-:Y:S01]  /*4990*/  F2FP.F16.F32.PACK_AB R11, R12, R11 ;  /* 0x0000000b0c0b723e */ /* 0x000fe200000000ff */
[----:B------:R-:W-:-:S02]  /*49a0*/  HADD2.F32 R29, -RZ, R14.H1_H1 ;  /* 0x3000000eff1d7230 */ /* 0x000fc40000004100 */
[-C--:B------:R-:W-:Y:S01]  /*49b0*/  FMUL.FTZ R35, R15, R31.reuse ;  /* 0x0000001f0f237220 */ /* 0x080fe20000410000 */
[----:B------:R-:W-:Y:S02]  /*49c0*/  HADD2.F32 R59, -RZ, R59.H1_H1 ;  /* 0x3000003bff3b7230 */ /* 0x000fe40000004100 */
[----:B------:R-:W-:Y:S01]  /*49d0*/  FMUL.FTZ R34, R28, R31 ;  /* 0x0000001f1c227220 */ /* 0x000fe20000410000 */
[----:B------:R-:W-:Y:S02]  /*49e0*/  HADD2.F32 R14, -RZ, R14.H0_H0 ;  /* 0x2000000eff0e7230 */ /* 0x000fe40000004100 */
[--C-:B------:R-:W-:Y:S02]  /*49f0*/  HADD2.F32 R30, -RZ, R58.reuse.H0_H0 ;  /* 0x2000003aff1e7230 */ /* 0x100fe40000004100 */
[-C--:B------:R-:W-:Y:S01]  /*4a00*/  FMUL.FTZ R31, R29, R59.reuse ;  /* 0x0000003b1d1f7220 */ /* 0x080fe20000410000 */
[----:B------:R-:W-:Y:S02]  /*4a10*/  HADD2.F32 R58, -RZ, R58.H1_H1 ;  /* 0x3000003aff3a7230 */ /* 0x000fe40000004100 */
[----:B------:R-:W-:Y:S01]  /*4a20*/  FMUL.FTZ R36, R14, R59 ;  /* 0x0000003b0e247220 */ /* 0x000fe20000410000 */
[-C--:B------:R-:W-:Y:S01]  /*4a30*/  FFMA.FTZ R35, R28, R30.reuse, -R35 ;  /* 0x0000001e1c237223 */ /* 0x080fe20000010823 */
[----:B------:R-:W-:Y:S01]  /*4a40*/  FFMA.FTZ R34, R15, R30, R34 ;  /* 0x0000001e0f227223 */ /* 0x000fe20000010022 */
[-C--:B------:R-:W-:Y:S01]  /*4a50*/  FFMA.FTZ R31, R14, R58.reuse, -R31 ;  /* 0x0000003a0e1f7223 */ /* 0x080fe2000001081f */
[----:B------:R-:W-:Y:S01]  /*4a60*/  FFMA.FTZ R36, R29, R58, R36 ;  /* 0x0000003a1d247223 */ /* 0x000fe20000010024 */
[----:B------:R-:W-:Y:S01]  /*4a70*/  F2FP.F16.F32.PACK_AB R15, R38, R13 ;  /* 0x0000000d260f723e */ /* 0x000fe200000000ff */
[----:B------:R-:W-:Y:S01]  /*4a80*/  IMAD.MOV.U32 R13, RZ, RZ, R11 ;  /* 0x000000ffff0d7224 */ /* 0x000fe200078e000b */
[----:B------:R-:W-:-:S02]  /*4a90*/  F2FP.F16.F32.PACK_AB R12, R34, R35 ;  /* 0x00000023220c723e */ /* 0x000fc400000000ff */
[----:B------:R-:W-:-:S07]  /*4aa0*/  F2FP.F16.F32.PACK_AB R14, R36, R31 ;  /* 0x0000001f240e723e */ /* 0x000fce00000000ff */
.L_x_438:
[----:B------:R-:W-:Y:S05]  /*4ab0*/  BSYNC B1 ;  /* 0x0000000000017941 */ /* 0x000fea0003800000 */
.L_x_437:
[----:B--2---:R1:W-:Y:S01]  /*4ac0*/  ST.E.128 desc[UR42][R32.64], R12 ;  /* 0x0000000c20007985 */ /* 0x0043e2000c101d2a */
[----:B------:R-:W-:Y:S05]  /*4ad0*/  BRA `(.L_x_416) ;  /* 0x0000002000907947 */ /* 0x000fea0003800000 */
.L_x_409:
        /* <DEDUP_REMOVED lines=15> */
[----:B------:R-:W-:Y:S01]  /*4bd0*/  IADD3 R15, P2, R64, R14, RZ ;  /* 0x0000000e400f7210 */ /* 0x000fe20007f5e0ff */
[----:B------:R-:W-:Y:S01]  /*4be0*/  ULDC.64 UR4, c[0x0][0x3e8] ;  /* 0x0000fa0000047ab9 */ /* 0x000fe20000000a00 */
[----:B------:R-:W-:Y:S02]  /*4bf0*/  CS2R R38, SRZ ;  /* 0x0000000000267805 */ /* 0x000fe4000001ff00 */
[----:B------:R-:W-:Y:S02]  /*4c00*/  CS2R R36, SRZ ;  /* 0x0000000000247805 */ /* 0x000fe4000001ff00 */
[----:B------:R-:W-:Y:S01]  /*4c10*/  CS2R R50, SRZ ;  /* 0x0000000000327805 */ /* 0x000fe2000001ff00 */
[----:B------:R-:W-:Y:S01]  /*4c20*/  IMAD.X R30, R11, 0x1, R81, P2 ;  /* 0x000000010b1e7824 */ /* 0x000fe200010e0651 */
[----:B------:R-:W-:Y:S02]  /*4c30*/  IADD3 R13, P2, R60, R12, RZ ;  /* 0x0000000c3c0d7210 */ /* 0x000fe40007f5e0ff */
[----:B------:R-:W-:-:S03]  /*4c40*/  CS2R R48, SRZ ;  /* 0x0000000000307805 */ /* 0x000fc6000001ff00 */
        /* <DEDUP_REMOVED lines=8> */
[----:B------:R-:W-:Y:S02]  /*4cd0*/  CS2R R32, SRZ ;  /* 0x0000000000207805 */ /* 0x000fe4000001ff00 */
[----:B------:R-:W-:Y:S02]  /*4ce0*/  CS2R R46, SRZ ;  /* 0x00000000002e7805 */ /* 0x000fe4000001ff00 */
[----:B------:R-:W-:-:S05]  /*4cf0*/  CS2R R44, SRZ ;  /* 0x00000000002c7805 */ /* 0x000fca000001ff00 */
[----:B------:R0:W5:Y:S04]  /*4d00*/  @!P2 LDG.E.128 R36, desc[UR42][R14.64] ;  /* 0x0000002a0e24a981 */ /* 0x000168000c1e1d00 */
[----:B------:R0:W5:Y:S01]  /*4d10*/  @!P2 LDG.E.128 R48, desc[UR42][R12.64] ;  /* 0x0000002a0c30a981 */ /* 0x000162000c1e1d00 */
[----:B------:R-:W-:Y:S02]  /*4d20*/  ISETP.GE.AND P2, PT, R3, R96, PT ;  /* 0x000000600300720c */ /* 0x000fe40003f46270 */
[----:B------:R-:W-:Y:S02]  /*4d30*/  CS2R R30, SRZ ;  /* 0x00000000001e7805 */ /* 0x000fe4000001ff00 */
[----:B------:R-:W-:Y:S02]  /*4d40*/  CS2R R28, SRZ ;  /* 0x00000000001c7805 */ /* 0x000fe4000001ff00 */
[----:B------:R-:W-:-:S02]  /*4d50*/  CS2R R42, SRZ ;  /* 0x00000000002a7805 */ /* 0x000fc4000001ff00 */
[----:B------:R-:W-:-:S05]  /*4d60*/  CS2R R40, SRZ ;  /* 0x0000000000287805 */ /* 0x000fca000001ff00 */
[----:B------:R0:W5:Y:S04]  /*4d70*/  @!P2 LDG.E.128 R32, desc[UR42][R14.64+0x20] ;  /* 0x0000202a0e20a981 */ /* 0x000168000c1e1d00 */
[----:B------:R0:W5:Y:S01]  /*4d80*/  @!P2 LDG.E.128 R44, desc[UR42][R12.64+0x20] ;  /* 0x0000202a0c2ca981 */ /* 0x000162000c1e1d00 */
[----:B------:R-:W-:-:S13]  /*4d90*/  ISETP.GE.AND P2, PT, R4, R96, PT ;  /* 0x000000600400720c */ /* 0x000fda0003f46270 */
[----:B------:R0:W5:Y:S04]  /*4da0*/  @!P2 LDG.E.128 R28, desc[UR42][R14.64+0x40] ;  /* 0x0000402a0e1ca981 */ /* 0x000168000c1e1d00 */
[----:B------:R0:W5:Y:S02]  /*4db0*/  @!P2 LDG.E.128 R40, desc[UR42][R12.64+0x40] ;  /* 0x0000402a0c28a981 */ /* 0x000164000c1e1d00 */
.L_x_440:
[----:B------:R-:W-:Y:S05]  /*4dc0*/  BSYNC B1 ;  /* 0x0000000000017941 */ /* 0x000fea0003800000 */
.L_x_439:
[----:B0----5:R-:W-:Y:S01]  /*4dd0*/  IMAD.MOV.U32 R12, RZ, RZ, R31 ;  /* 0x000000ffff0c7224 */ /* 0x021fe200078e001f */
[----:B------:R-:W-:Y:S01]  /*4de0*/  MOV R11, R30 ;  /* 0x0000001e000b7202 */ /* 0x000fe20000000f00 */
[----:B------:R-:W-:-:S03]  /*4df0*/  UISETP.NE.AND UP0, UPT, UR39, 0x3, UPT ;  /* 0x000000032700788c */ /* 0x000fc6000bf05270 */
[----:B------:R-:W-:Y:S01]  /*4e00*/  PRMT R110, R11, 0x5410, R12 ;  /* 0x000054100b6e7816 */ /* 0x000fe2000000000c */
[----:B------:R-:W-:Y:S02]  /*4e10*/  IMAD.MOV.U32 R12, RZ, RZ, R28 ;  /* 0x000000ffff0c7224 */ /* 0x000fe400078e001c */
[----:B------:R-:W-:Y:S01]  /*4e20*/  IMAD.MOV.U32 R11, RZ, RZ, R29 ;  /* 0x000000ffff0b7224 */ /* 0x000fe200078e001d */
[----:B------:R-:W-:-:S04]  /*4e30*/  PLOP3.LUT P2, PT, PT, PT, UP0, 0x80, 0x0 ;  /* 0x000000000000781c */ /* 0x000fc80003f4f008 */
[----:B------:R-:W-:Y:S01]  /*4e40*/  PRMT R111, R12, 0x5410, R11 ;  /* 0x000054100c6f7816 */ /* 0x000fe2000000000b */
[----:B------:R-:W-:Y:S01]  /*4e50*/  IMAD.MOV.U32 R12, RZ, RZ, R34 ;  /* 0x000000ffff0c7224 */ /* 0x000fe200078e0022 */
[----:B------:R-:W-:-:S04]  /*4e60*/  MOV R11, R35 ;  /* 0x00000023000b7202 */ /* 0x000fc80000000f00 */
[----:B------:R-:W-:Y:S01]  /*4e70*/  PRMT R114, R114, 0x5410, R12 ;  /* 0x0000541072727816 */ /* 0x000fe2000000000c */
[----:B------:R-:W-:Y:S01]  /*4e80*/  IMAD.MOV.U32 R12, RZ, RZ, R32 ;  /* 0x000000ffff0c7224 */ /* 0x000fe200078e0020 */
[----:B------:R-:W-:Y:S01]  /*4e90*/  PRMT R116, R11, 0x7610, R116 ;  /* 0x000076100b747816 */ /* 0x000fe20000000074 */
[----:B------:R-:W-:-:S03]  /*4ea0*/  IMAD.MOV.U32 R11, RZ, RZ, R33 ;  /* 0x000000ffff0b7224 */ /* 0x000fc600078e0021 */
[----:B------:R-:W-:Y:S01]  /*4eb0*/  PRMT R115, R12, 0x7610, R115 ;  /* 0x000076100c737816 */ /* 0x000fe20000000073 */
[----:B------:R-:W-:Y:S01]  /*4ec0*/  IMAD.MOV.U32 R12, RZ, RZ, R39 ;  /* 0x000000ffff0c7224 */ /* 0x000fe200078e0027 */
[----:B------:R-:W-:Y:S01]  /*4ed0*/  PRMT R117, R11, 0x7610, R117 ;  /* 0x000076100b757816 */ /* 0x000fe20000000075 */
[----:B------:R-:W-:-:S05]  /*4ee0*/  IMAD.MOV.U32 R11, RZ, RZ, R38 ;  /* 0x000000ffff0b7224 */ /* 0x000fca00078e0026 */
[----:B------:R-:W-:Y:S01]  /*4ef0*/  PRMT R118, R11, 0x5410, R12 ;  /* 0x000054100b767816 */ /* 0x000fe2000000000c */
[----:B------:R-:W-:Y:S01]  /*4f00*/  IMAD.MOV.U32 R12, RZ, RZ, R37 ;  /* 0x000000ffff0c7224 */ /* 0x000fe200078e0025 */
[----:B------:R-:W-:-:S04]  /*4f10*/  MOV R11, R36 ;  /* 0x00000024000b7202 */ /* 0x000fc80000000f00 */
        /* <DEDUP_REMOVED lines=8> */
[----:B------:R-:W-:Y:S02]  /*4fa0*/  IMAD.MOV.U32 R11, RZ, RZ, R47 ;  /* 0x000000ffff0b7224 */ /* 0x000fe400078e002f */
[----:B------:R-:W-:-:S03]  /*4fb0*/  IMAD.MOV.U32 R12, RZ, RZ, R46 ;  /* 0x000000ffff0c7224 */ /* 0x000fc600078e002e */
[----:B------:R-:W-:Y:S01]  /*4fc0*/  PRMT R116, R116, 0x5410, R11 ;  /* 0x0000541074747816 */ /* 0x000fe2000000000b */
[----:B------:R-:W-:Y:S01]  /*4fd0*/  IMAD.MOV.U32 R11, RZ, RZ, R44 ;  /* 0x000000ffff0b7224 */ /* 0x000fe200078e002c */
[----:B------:R-:W-:-:S04]  /*4fe0*/  PRMT R114, R12, 0x7610, R114 ;  /* 0x000076100c727816 */ /* 0x000fc80000000072 */
        /* <DEDUP_REMOVED lines=9> */
[----:B------:R-:W-:-:S05]  /*5080*/  IMAD.MOV.U32 R11, RZ, RZ, R49 ;  /* 0x000000ffff0b7224 */ /* 0x000fca00078e0031 */
[----:B------:R-:W-:Y:S01]  /*5090*/  PRMT R107, R11, 0x7610, R107 ;  /* 0x000076100b6b7816 */ /* 0x000fe2000000006b */
[----:B------:R-:W-:Y:S06]  /*50a0*/  @!P2 BRA `(.L_x_441) ;  /* 0x000000000004a947 */ /* 0x000fec0003800000 */
[----:B------:R-:W-:Y:S01]  /*50b0*/  BPT.TRAP 0x1 ;  /* 0x000000040000795c */ /* 0x000fe20000300000 */
.L_x_441:
[----:B------:R-:W-:Y:S01]  /*50c0*/  IMAD R53, R18, 0x8, R2 ;  /* 0x0000000812357824 */ /* 0x000fe200078e0202 */
[----:B------:R-:W-:Y:S01]  /*50d0*/  SHF.L.U32 R80, R140, 0x1f, RZ ;  /* 0x0000001f8c507819 */ /* 0x000fe200000006ff */
[----:B------:R-:W-:Y:S03]  /*50e0*/  BSSY B1, `(.L_x_442) ;  /* 0x0000003000017945 */ /* 0x000fe60003800000 */
[----:B------:R-:W0:Y:S02]  /*50f0*/  SYNCS.PHASECHK.TRANS64.TRYWAIT P4, [R53+URZ+0x2d890], R80 ;  /* 0x02d89050350075a7 */ /* 0x000e24000808017f */
[----:B0-----:R-:W-:Y:S05]  /*5100*/  @!P4 BRA `(.L_x_443) ;  /* 0x0000016800ccc947 */ /* 0x001fea0003800000 */
.L_x_677:
[----:B------:R-:W-:Y:S05]  /*5110*/  BSYNC B1 ;  /* 0x0000000000017941 */ /* 0x000fea0003800000 */
.L_x_442:
[----:B------:R-:W-:-:S03]  /*5120*/  UMOV UR4, 0xffffffff ;  /* 0xffffffff00047882 */ /* 0x000fc60000000000 */
[----:B------:R-:W-:Y:S05]  /*5130*/  BRA.DIV UR4, `(.L_x_444) ;  /* 0x0000016a04d47947 */ /* 0x000fea000b800000 */
[----:B------:R1:W2:Y:S04]  /*5140*/  SHFL.IDX PT, R85, R57, RZ, 0x1e1f ;  /* 0x001e1fff39557589 */ /* 0x0002a800000e0000 */
[----:B------:R1:W3:Y:S02]  /*5150*/  SHFL.IDX PT, R84, R56, RZ, 0x1e1f ;  /* 0x001e1fff38547589 */ /* 0x0002e400000e0000 */
.L_x_681:
[----:B------:R-:W-:Y:S05]  /*5160*/  @P3 BRA `(.L_x_416) ;  /* 0x0000001800ec3947 */ /* 0x000fea0003800000 */
[----:B------:R-:W4:Y:S01]  /*5170*/  LDC R11, c[0x0][0x2f4] ;  /* 0x0000bd00ff0b7b82 */ /* 0x000f220000000800 */
[----:B------:R-:W-:Y:S01]  /*5180*/  ISETP.NE.AND P3, PT, R21, RZ, PT ;  /* 0x000000ff1500720c */ /* 0x000fe20003f65270 */
[----:B------:R-:W-:Y:S01]  /*5190*/  BSSY B1, `(.L_x_445) ;  /* 0x000007a000017945 */ /* 0x000fe20003800000 */
[----:B----4-:R-:W-:-:S11]  /*51a0*/  IADD3 R103, -R98, R11, RZ ;  /* 0x0000000b62677210 */ /* 0x010fd60007ffe1ff */
[----:B------:R-:W-:Y:S05]  /*51b0*/  @!P3 BRA `(.L_x_446) ;  /* 0x0000000400dcb947 */ /* 0x000fea0003800000 */
[----:B------:R-:W-:Y:S01]  /*51c0*/  SEL R12, R98, R103, !P0 ;  /* 0x00000067620c7207 */ /* 0x000fe20004000000 */
[----:B------:R-:W-:Y:S01]  /*51d0*/  BSSY B2, `(.L_x_447) ;  /* 0x000006f000027945 */ /* 0x000fe20003800000 */
[----:B------:R-:W-:Y:S02]  /*51e0*/  ISETP.GE.AND P3, PT, R16, R96, PT ;  /* 0x000000601000720c */ /* 0x000fe40003f66270 */
[----:B------:R-:W-:-:S04]  /*51f0*/  SHF.R.S32.HI R13, RZ, 0x1f, R12 ;  /* 0x0000001fff0d7819 */ /* 0x000fc8000001140c */
[----:B------:R-:W-:-:S04]  /*5200*/  LEA.HI R13, R13, R12, RZ, 0x4 ;  /* 0x0000000c0d0d7211 */ /* 0x000fc800078f20ff */
[----:B------:R-:W-:-:S04]  /*5210*/  SHF.R.S32.HI R13, RZ, 0x4, R13 ;  /* 0x00000004ff0d7819 */ /* 0x000fc8000001140d */
[----:B------:R-:W-:-:S04]  /*5220*/  LEA.HI.SX32 R104, R70, R13, 0x1d ;  /* 0x0000000d46687211 */ /* 0x000fc800078feaff */
[----:B------:R-:W-:-:S04]  /*5230*/  SHF.R.S32.HI R12, RZ, 0x1f, R104 ;  /* 0x0000001fff0c7819 */ /* 0x000fc80000011468 */
[----:B------:R-:W-:Y:S01]  /*5240*/  LEA.HI R12, R12, R104, RZ, 0x2 ;  /* 0x000000680c0c7211 */ /* 0x000fe200078f10ff */
[----:B------:R-:W-:-:S04]  /*5250*/  IMAD.SHL.U32 R104, R104, 0x8, RZ ;  /* 0x0000000868687824 */ /* 0x000fc800078e00ff */
[----:B------:R-:W-:Y:S01]  /*5260*/  IMAD.SHL.U32 R12, R12, 0x400, RZ ;  /* 0x000004000c0c7824 */ /* 0x000fe200078e00ff */
[----:B------:R-:W-:-:S04]  /*5270*/  LOP3.LUT R13, R143, 0x18, R104, 0xf8, !PT ;  /* 0x000000188f0d7812 */ /* 0x000fc800078ef868 */
[----:B------:R-:W-:Y:S02]  /*5280*/  LOP3.LUT R13, R13, R144, RZ, 0x3c, !PT ;  /* 0x000000900d0d7212 */ /* 0x000fe400078e3cff */
[----:B------:R-:W-:-:S04]  /*5290*/  LOP3.LUT R12, R12, 0x7ffff000, RZ, 0xc0, !PT ;  /* 0x7ffff0000c0c7812 */ /* 0x000fc800078ec0ff */
[----:B------:R-:W-:-:S05]  /*52a0*/  IADD3 R12, R13, R12, R153 ;  /* 0x0000000c0d0c7210 */ /* 0x000fca0007ffe099 */
[C---:B-1----:R-:W-:Y:S02]  /*52b0*/  IMAD R56, R18.reuse, 0x3000, R12 ;  /* 0x0000300012387824 */ /* 0x042fe400078e020c */
[----:B------:R-:W-:Y:S02]  /*52c0*/  IMAD R12, R18, 0x3000, R94 ;  /* 0x00003000120c7824 */ /* 0x000fe400078e025e */
[--C-:B------:R-:W-:Y:S02]  /*52d0*/  IMAD R56, R56, 0x2, R2.reuse ;  /* 0x0000000238387824 */ /* 0x100fe400078e0202 */
[----:B------:R-:W-:-:S04]  /*52e0*/  IMAD R12, R12, 0x2, R2 ;  /* 0x000000020c0c7824 */ /* 0x000fc800078e0202 */
[----:B------:R-:W1:Y:S04]  /*52f0*/  LDS.128 R56, [R56+0x15400] ;  /* 0x0154000038387984 */ /* 0x000e680000000c00 */
[----:B------:R-:W4:Y:S01]  /*5300*/  LDS.128 R12, [R12+0x15400] ;  /* 0x015400000c0c7984 */ /* 0x000f220000000c00 */
[----:B------:R-:W-:Y:S05]  /*5310*/  @P3 BRA `(.L_x_448) ;  /* 0x0000000400683947 */ /* 0x000fea0003800000 */
[----:B-1----:R-:W-:Y:S01]  /*5320*/  MOV R106, R57 ;  /* 0x00000039006a7202 */ /* 0x002fe20000000f00 */
[----:B----4-:R-:W-:Y:S01]  /*5330*/  IMAD.MOV.U32 R105, RZ, RZ, R13 ;  /* 0x000000ffff697224 */ /* 0x010fe200078e000d */
[--C-:B------:R-:W-:Y:S01]  /*5340*/  SHF.R.U64 R36, R36, 0x10, R37.reuse ;  /* 0x0000001024247819 */ /* 0x100fe20000001225 */
[----:B------:R-:W-:Y:S01]  /*5350*/  HADD2.F32 R107, -RZ, R107.H0_H0 ;  /* 0x2000006bff6b7230 */ /* 0x000fe20000004100 */
[----:B------:R-:W-:Y:S01]  /*5360*/  SHF.R.U32.HI R37, RZ, 0x10, R37 ;  /* 0x00000010ff257819 */ /* 0x000fe20000011625 */
[----:B------:R-:W-:Y:S01]  /*5370*/  HADD2.F32 R13, -RZ, R106.H0_H0 ;  /* 0x2000006aff0d7230 */ /* 0x000fe20000004100 */
[----:B------:R-:W-:Y:S01]  /*5380*/  SHF.R.U64 R38, R38, 0x10, R39 ;  /* 0x0000001026267819 */ /* 0x000fe20000001227 */
[----:B------:R-:W-:Y:S02]  /*5390*/  HADD2.F32 R109, -RZ, R105.H0_H0 ;  /* 0x20000069ff6d7230 */ /* 0x000fe40000004100 */
[----:B------:R-:W-:Y:S02]  /*53a0*/  HADD2.F32 R108, -RZ, R108.H0_H0 ;  /* 0x2000006cff6c7230 */ /* 0x000fe40000004100 */
[----:B------:R-:W-:Y:S01]  /*53b0*/  FMUL.FTZ R57, R13, R107 ;  /* 0x0000006b0d397220 */ /* 0x000fe20000410000 */
[----:B------:R-:W-:-:S02]  /*53c0*/  HADD2.F32 R106, -RZ, R106.H1_H1 ;  /* 0x3000006aff6a7230 */ /* 0x000fc40000004100 */
[C---:B------:R-:W-:Y:S01]  /*53d0*/  FMUL.FTZ R107, R109.reuse, R107 ;  /* 0x0000006b6d6b7220 */ /* 0x040fe20000410000 */
[----:B------:R-:W-:Y:S02]  /*53e0*/  HADD2.F32 R37, -RZ, R37.H0_H0 ;  /* 0x20000025ff257230 */ /* 0x000fe40000004100 */
[-C--:B------:R-:W-:Y:S01]  /*53f0*/  FFMA.FTZ R57, R109, R108.reuse, -R57 ;  /* 0x0000006c6d397223 */ /* 0x080fe20000010839 */
[----:B------:R-:W-:Y:S02]  /*5400*/  HADD2.F32 R109, -RZ, R15.H0_H0 ;  /* 0x2000000fff6d7230 */ /* 0x000fe40000004100 */
[----:B------:R-:W-:Y:S01]  /*5410*/  FFMA.FTZ R13, R13, R108, R107 ;  /* 0x0000006c0d0d7223 */ /* 0x000fe2000001006b */
[--C-:B------:R-:W-:Y:S01]  /*5420*/  SHF.R.U32.HI R107, RZ, 0x10, R49.reuse ;  /* 0x00000010ff6b7819 */ /* 0x100fe20000011631 */
[----:B------:R-:W-:Y:S01]  /*5430*/  HADD2.F32 R108, -RZ, R118.H1_H1 ;  /* 0x30000076ff6c7230 */ /* 0x000fe20000004100 */
[----:B------:R-:W-:Y:S01]  /*5440*/  SHF.R.U64 R49, R48, 0x10, R49 ;  /* 0x0000001030317819 */ /* 0x000fe20000001231 */
[----:B------:R-:W-:-:S02]  /*5450*/  HADD2.F32 R48, -RZ, R105.H1_H1 ;  /* 0x30000069ff307230 */ /* 0x000fc40000004100 */
[----:B------:R-:W-:Y:S02]  /*5460*/  HADD2.F32 R107, -RZ, R107.H0_H0 ;  /* 0x2000006bff6b7230 */ /* 0x000fe40000004100 */
[----:B------:R-:W-:Y:S02]  /*5470*/  HADD2.F32 R15, -RZ, R15.H1_H1 ;  /* 0x3000000fff0f7230 */ /* 0x000fe40000004100 */
[----:B------:R-:W-:Y:S02]  /*5480*/  HADD2.F32 R49, -RZ, R49.H0_H0 ;  /* 0x20000031ff317230 */ /* 0x000fe40000004100 */
[-C--:B------:R-:W-:Y:S01]  /*5490*/  FMUL.FTZ R105, R106, R107.reuse ;  /* 0x0000006b6a697220 */ /* 0x080fe20000410000 */
[C---:B------:R-:W-:Y:S01]  /*54a0*/  FMUL.FTZ R107, R48.reuse, R107 ;  /* 0x0000006b306b7220 */ /* 0x040fe20000410000 */
[----:B------:R-:W-:Y:S02]  /*54b0*/  HADD2.F32 R36, -RZ, R36.H0_H0 ;  /* 0x20000024ff247230 */ /* 0x000fe40000004100 */
[----:B------:R-:W-:Y:S01]  /*54c0*/  FFMA.FTZ R48, R48, R37, -R105 ;  /* 0x0000002530307223 */ /* 0x000fe20000010869 */
[----:B------:R-:W-:-:S02]  /*54d0*/  IMAD.MOV.U32 R105, RZ, RZ, R59 ;  /* 0x000000ffff697224 */ /* 0x000fc400078e003b */
[----:B------:R-:W-:Y:S01]  /*54e0*/  FFMA.FTZ R37, R106, R37, R107 ;  /* 0x000000256a257223 */ /* 0x000fe2000001006b */
[----:B------:R-:W-:Y:S02]  /*54f0*/  HADD2.F32 R106, -RZ, R120.H0_H0 ;  /* 0x20000078ff6a7230 */ /* 0x000fe40000004100 */
[----:B------:R-:W-:Y:S01]  /*5500*/  HADD2.F32 R38, -RZ, R38.H0_H0 ;  /* 0x20000026ff267230 */ /* 0x000fe20000004100 */
[----:B------:R-:W-:Y:S01]  /*5510*/  F2FP.F16.F32.PACK_AB R48, R48, R57 ;  /* 0x000000393030723e */ /* 0x000fe200000000ff */
[----:B------:R-:W-:Y:S01]  /*5520*/  HADD2.F32 R107, -RZ, R105.H0_H0 ;  /* 0x20000069ff6b7230 */ /* 0x000fe20000004100 */
[----:B------:R-:W-:-:S03]  /*5530*/  F2FP.F16.F32.PACK_AB R37, R37, R13 ;  /* 0x0000000d2525723e */ /* 0x000fc600000000ff */
[----:B------:R-:W-:Y:S02]  /*5540*/  IMAD.MOV.U32 R13, RZ, RZ, R48 ;  /* 0x000000ffff0d7224 */ /* 0x000fe400078e0030 */
[-C--:B------:R-:W-:Y:S01]  /*5550*/  FMUL.FTZ R59, R107, R106.reuse ;  /* 0x0000006a6b3b7220 */ /* 0x080fe20000410000 */
[C---:B------:R-:W-:Y:S01]  /*5560*/  FMUL.FTZ R106, R109.reuse, R106 ;  /* 0x0000006a6d6a7220 */ /* 0x040fe20000410000 */
[----:B------:R-:W-:Y:S02]  /*5570*/  MOV R57, R37 ;  /* 0x0000002500397202 */ /* 0x000fe40000000f00 */
[-C--:B------:R-:W-:Y:S01]  /*5580*/  FFMA.FTZ R59, R109, R108.reuse, -R59 ;  /* 0x0000006c6d3b7223 */ /* 0x080fe2000001083b */
[----:B------:R-:W-:Y:S01]  /*5590*/  FFMA.FTZ R107, R107, R108, R106 ;  /* 0x0000006c6b6b7223 */ /* 0x000fe2000001006a */
[----:B------:R-:W-:Y:S01]  /*55a0*/  SHF.R.U32.HI R106, RZ, 0x10, R39 ;  /* 0x00000010ff6a7819 */ /* 0x000fe20000011627 */
[----:B------:R-:W-:Y:S01]  /*55b0*/  HADD2.F32 R109, -RZ, R120.H1_H1 ;  /* 0x30000078ff6d7230 */ /* 0x000fe20000004100 */
[--C-:B------:R-:W-:Y:S01]  /*55c0*/  SHF.R.U64 R39, R50, 0x10, R51.reuse ;  /* 0x0000001032277819 */ /* 0x100fe20000001233 */
[----:B------:R-:W-:Y:S01]  /*55d0*/  HADD2.F32 R50, -RZ, R105.H1_H1 ;  /* 0x30000069ff327230 */ /* 0x000fe20000004100 */
[----:B------:R-:W-:Y:S01]  /*55e0*/  SHF.R.U32.HI R51, RZ, 0x10, R51 ;  /* 0x00000010ff337819 */ /* 0x000fe20000011633 */
[----:B------:R-:W-:-:S02]  /*55f0*/  HADD2.F32 R106, -RZ, R106.H0_H0 ;  /* 0x2000006aff6a7230 */ /* 0x000fc40000004100 */
[----:B------:R-:W-:Y:S02]  /*5600*/  HADD2.F32 R39, -RZ, R39.H0_H0 ;  /* 0x20000027ff277230 */ /* 0x000fe40000004100 */
[----:B------:R-:W-:-:S05]  /*5610*/  HADD2.F32 R51, -RZ, R51.H0_H0 ;  /* 0x20000033ff337230 */ /* 0x000fca0000004100 */
[----:B------:R-:W-:-:S04]  /*5620*/  FMUL.FTZ R105, R50, R51 ;  /* 0x0000003332697220 */ /* 0x000fc80000410000 */
[C---:B------:R-:W-:Y:S01]  /*5630*/  FFMA.FTZ R105, R15.reuse, R106, -R105 ;  /* 0x0000006a0f697223 */ /* 0x040fe20000010869 */
[----:B------:R-:W-:Y:S01]  /*5640*/  FMUL.FTZ R15, R15, R51 ;  /* 0x000000330f0f7220 */ /* 0x000fe20000410000 */
[----:B------:R-:W-:-:S03]  /*5650*/  HADD2.F32 R51, -RZ, R119.H0_H0 ;  /* 0x20000077ff337230 */ /* 0x000fc60000004100 */
[----:B------:R-:W-:Y:S01]  /*5660*/  FFMA.FTZ R15, R50, R106, R15 ;  /* 0x0000006a320f7223 */ /* 0x000fe2000001000f */
[----:B------:R-:W-:Y:S01]  /*5670*/  HADD2.F32 R50, -RZ, R56.H0_H0 ;  /* 0x20000038ff327230 */ /* 0x000fe20000004100 */
[----:B------:R-:W-:Y:S01]  /*5680*/  F2FP.F16.F32.PACK_AB R59, R105, R59 ;  /* 0x0000003b693b723e */ /* 0x000fe200000000ff */
[----:B------:R-:W-:Y:S02]  /*5690*/  HADD2.F32 R106, -RZ, R12.H0_H0 ;  /* 0x2000000cff6a7230 */ /* 0x000fe40000004100 */
[----:B------:R-:W-:Y:S02]  /*56a0*/  HADD2.F32 R56, -RZ, R56.H1_H1 ;  /* 0x30000038ff387230 */ /* 0x000fe40000004100 */
[-C--:B------:R-:W-:Y:S01]  /*56b0*/  FMUL.FTZ R108, R50, R109.reuse ;  /* 0x0000006d326c7220 */ /* 0x080fe20000410000 */
[----:B------:R-:W-:Y:S02]  /*56c0*/  HADD2.F32 R12, -RZ, R12.H1_H1 ;  /* 0x3000000cff0c7230 */ /* 0x000fe40000004100 */
[C---:B------:R-:W-:Y:S01]  /*56d0*/  FMUL.FTZ R109, R106.reuse, R109 ;  /* 0x0000006d6a6d7220 */ /* 0x040fe20000410000 */
[----:B------:R-:W-:Y:S01]  /*56e0*/  F2FP.F16.F32.PACK_AB R107, R15, R107 ;  /* 0x0000006b0f6b723e */ /* 0x000fe200000000ff */
[----:B------:R-:W-:Y:S01]  /*56f0*/  FFMA.FTZ R108, R106, R51, -R108 ;  /* 0x000000336a6c7223 */ /* 0x000fe2000001086c */
[----:B------:R-:W-:-:S02]  /*5700*/  HADD2.F32 R106, -RZ, R119.H1_H1 ;  /* 0x30000077ff6a7230 */ /* 0x000fc40000004100 */
[----:B------:R-:W-:Y:S01]  /*5710*/  FFMA.FTZ R109, R50, R51, R109 ;  /* 0x00000033326d7223 */ /* 0x000fe2000001006d */
[-C--:B------:R-:W-:Y:S01]  /*5720*/  FMUL.FTZ R50, R56, R49.reuse ;  /* 0x0000003138327220 */ /* 0x080fe20000410000 */
[C---:B------:R-:W-:Y:S01]  /*5730*/  FMUL.FTZ R49, R12.reuse, R49 ;  /* 0x000000310c317220 */ /* 0x040fe20000410000 */
[----:B------:R-:W-:Y:S02]  /*5740*/  HADD2.F32 R51, -RZ, R14.H0_H0 ;  /* 0x2000000eff337230 */ /* 0x000fe40000004100 */
[-C--:B------:R-:W-:Y:S01]  /*5750*/  FFMA.FTZ R12, R12, R36.reuse, -R50 ;  /* 0x000000240c0c7223 */ /* 0x080fe20000010832 */
[----:B------:R-:W-:Y:S01]  /*5760*/  FFMA.FTZ R36, R56, R36, R49 ;  /* 0x0000002438247223 */ /* 0x000fe20000010031 */
[----:B------:R-:W-:Y:S02]  /*5770*/  HADD2.F32 R49, -RZ, R58.H0_H0 ;  /* 0x2000003aff317230 */ /* 0x000fe40000004100 */
[----:B------:R-:W-:Y:S01]  /*5780*/  HADD2.F32 R50, -RZ, R118.H0_H0 ;  /* 0x20000076ff327230 */ /* 0x000fe20000004100 */
[----:B------:R-:W-:Y:S01]  /*5790*/  F2FP.F16.F32.PACK_AB R12, R12, R108 ;  /* 0x0000006c0c0c723e */ /* 0x000fe200000000ff */
[----:B------:R-:W-:-:S02]  /*57a0*/  HADD2.F32 R58, -RZ, R58.H1_H1 ;  /* 0x3000003aff3a7230 */ /* 0x000fc40000004100 */
[-C--:B------:R-:W-:Y:S01]  /*57b0*/  FMUL.FTZ R56, R49, R106.reuse ;  /* 0x0000006a31387220 */ /* 0x080fe20000410000 */
[C---:B------:R-:W-:Y:S01]  /*57c0*/  FMUL.FTZ R106, R51.reuse, R106 ;  /* 0x0000006a336a7220 */ /* 0x040fe20000410000 */
[----:B------:R-:W-:Y:S01]  /*57d0*/  HADD2.F32 R14, -RZ, R14.H1_H1 ;  /* 0x3000000eff0e7230 */ /* 0x000fe20000004100 */
[----:B------:R-:W-:Y:S01]  /*57e0*/  F2FP.F16.F32.PACK_AB R36, R36, R109 ;  /* 0x0000006d2424723e */ /* 0x000fe200000000ff */
[-C--:B------:R-:W-:Y:S01]  /*57f0*/  FFMA.FTZ R56, R51, R50.reuse, -R56 ;  /* 0x0000003233387223 */ /* 0x080fe20000010838 */
[----:B------:R-:W-:Y:S01]  /*5800*/  FFMA.FTZ R106, R49, R50, R106 ;  /* 0x00000032316a7223 */ /* 0x000fe2000001006a */
[-C--:B------:R-:W-:Y:S01]  /*5810*/  FMUL.FTZ R49, R58, R39.reuse ;  /* 0x000000273a317220 */ /* 0x080fe20000410000 */
[C---:B------:R-:W-:Y:S01]  /*5820*/  FMUL.FTZ R39, R14.reuse, R39 ;  /* 0x000000270e277220 */ /* 0x040fe20000410000 */
[----:B------:R-:W-:Y:S02]  /*5830*/  IMAD.MOV.U32 R15, RZ, RZ, R59 ;  /* 0x000000ffff0f7224 */ /* 0x000fe400078e003b */
[-C--:B------:R-:W-:Y:S01]  /*5840*/  FFMA.FTZ R49, R14, R38.reuse, -R49 ;  /* 0x000000260e317223 */ /* 0x080fe20000010831 */
[----:B------:R-:W-:Y:S01]  /*5850*/  FFMA.FTZ R39, R58, R38, R39 ;  /* 0x000000263a277223 */ /* 0x000fe20000010027 */
[----:B------:R-:W-:-:S03]  /*5860*/  IMAD.MOV.U32 R59, RZ, RZ, R107 ;  /* 0x000000ffff3b7224 */ /* 0x000fc600078e006b */
[----:B------:R-:W-:Y:S01]  /*5870*/  F2FP.F16.F32.PACK_AB R49, R49, R56 ;  /* 0x000000383131723e */ /* 0x000fe200000000ff */
[----:B------:R-:W-:Y:S01]  /*5880*/  IMAD.MOV.U32 R56, RZ, RZ, R36 ;  /* 0x000000ffff387224 */ /* 0x000fe200078e0024 */
[----:B------:R-:W-:-:S03]  /*5890*/  F2FP.F16.F32.PACK_AB R39, R39, R106 ;  /* 0x0000006a2727723e */ /* 0x000fc600000000ff */
[----:B------:R-:W-:Y:S02]  /*58a0*/  IMAD.MOV.U32 R14, RZ, RZ, R49 ;  /* 0x000000ffff0e7224 */ /* 0x000fe400078e0031 */
[----:B------:R-:W-:-:S07]  /*58b0*/  IMAD.MOV.U32 R58, RZ, RZ, R39 ;  /* 0x000000ffff3a7224 */ /* 0x000fce00078e0027 */
.L_x_448:
[----:B------:R-:W-:Y:S05]  /*58c0*/  BSYNC B2 ;  /* 0x0000000000027941 */ /* 0x000fea0003800000 */
.L_x_447:
[----:B---3--:R-:W-:-:S04]  /*58d0*/  LEA R36, P3, R8, R84, 0x1 ;  /* 0x0000005408247211 */ /* 0x008fc800078608ff */
[----:B--2---:R-:W-:Y:S02]  /*58e0*/  LEA.HI.X R37, R8, R85, R91, 0x1, P3 ;  /* 0x0000005508257211 */ /* 0x004fe400018f0c5b */
[----:B------:R-:W-:-:S03]  /*58f0*/  ISETP.GE.AND P3, PT, R104, R11, PT ;  /* 0x0000000b6800720c */ /* 0x000fc60003f66270 */
[----:B----4-:R2:W-:Y:S10]  /*5900*/  ST.E.128 desc[UR42][R36.64], R12 ;  /* 0x0000000c24007985 */ /* 0x0105f4000c101d2a */
[----:B--2---:R-:W-:-:S05]  /*5910*/  @!P3 IMAD.WIDE R12, R104, 0x2, R84 ;  /* 0x00000002680cb825 */ /* 0x004fca00078e0254 */
[----:B-1----:R4:W-:Y:S02]  /*5920*/  @!P3 ST.E.128 desc[UR42][R12.64], R56 ;  /* 0x000000380c00b985 */ /* 0x0029e4000c101d2a */
.L_x_446:
[----:B------:R-:W-:Y:S05]  /*5930*/  BSYNC B1 ;  /* 0x0000000000017941 */ /* 0x000fea0003800000 */
.L_x_445:
[----:B------:R-:W-:Y:S01]  /*5940*/  ISETP.NE.AND P3, PT, R27, RZ, PT ;  /* 0x000000ff1b00720c */ /* 0x000fe20003f65270 */
[----:B------:R-:W-:-:S12]  /*5950*/  BSSY B1, `(.L_x_449) ;  /* 0x000007a000017945 */ /* 0x000fd80003800000 */
[----:B------:R-:W-:Y:S05]  /*5960*/  @!P3 BRA `(.L_x_450) ;  /* 0x0000000400e0b947 */ /* 0x000fea0003800000 */
[----:B------:R-:W-:Y:S01]  /*5970*/  LOP3.LUT P4, RZ, R19, 0x1, RZ, 0xc0, !PT ;  /* 0x0000000113ff7812 */ /* 0x000fe2000788c0ff */
[----:B------:R-:W-:Y:S01]  /*5980*/  BSSY B2, `(.L_x_451) ;  /* 0x0000070000027945 */ /* 0x000fe20003800000 */
[----:B------:R-:W-:Y:S02]  /*5990*/  ISETP.GE.AND P3, PT, R3, R96, PT ;  /* 0x000000600300720c */ /* 0x000fe40003f66270 */
[----:B----4-:R-:W-:-:S04]  /*59a0*/  SEL R12, R98, R103, !P4 ;  /* 0x00000067620c7207 */ /* 0x010fc80006000000 */
[----:B------:R-:W-:-:S04]  /*59b0*/  SHF.R.S32.HI R13, RZ, 0x1f, R12 ;  /* 0x0000001fff0d7819 */ /* 0x000fc8000001140c */
[----:B------:R-:W-:-:S04]  /*59c0*/  LEA.HI R13, R13, R12, RZ, 0x4 ;  /* 0x0000000c0d0d7211 */ /* 0x000fc800078f20ff */
[----:B------:R-:W-:-:S04]  /*59d0*/  SHF.R.S32.HI R13, RZ, 0x4, R13 ;  /* 0x00000004ff0d7819 */ /* 0x000fc8000001140d */
[----:B------:R-:W-:-:S04]  /*59e0*/  LEA.HI.SX32 R48, R69, R13, 0x1d ;  /* 0x0000000d45307211 */ /* 0x000fc800078feaff */
[----:B------:R-:W-:-:S04]  /*59f0*/  SHF.R.S32.HI R12, RZ, 0x1f, R48 ;  /* 0x0000001fff0c7819 */ /* 0x000fc80000011430 */
[----:B------:R-:W-:Y:S02]  /*5a00*/  LEA.HI R12, R12, R48, RZ, 0x2 ;  /* 0x000000300c0c7211 */ /* 0x000fe400078f10ff */
[----:B------:R-:W-:-:S03]  /*5a10*/  SHF.L.U32 R48, R48, 0x3, RZ ;  /* 0x0000000330307819 */ /* 0x000fc600000006ff */
[----:B------:R-:W-:Y:S01]  /*5a20*/  IMAD.SHL.U32 R12, R12, 0x400, RZ ;  /* 0x000004000c0c7824 */ /* 0x000fe200078e00ff */
[----:B------:R-:W-:-:S04]  /*5a30*/  LOP3.LUT R13, R143, 0x18, R48, 0xf8, !PT ;  /* 0x000000188f0d7812 */ /* 0x000fc800078ef830 */
[----:B------:R-:W-:Y:S02]  /*5a40*/  LOP3.LUT R13, R13, R144, RZ, 0x3c, !PT ;  /* 0x000000900d0d7212 */ /* 0x000fe400078e3cff */
[----:B------:R-:W-:-:S04]  /*5a50*/  LOP3.LUT R12, R12, 0x7ffff000, RZ, 0xc0, !PT ;  /* 0x7ffff0000c0c7812 */ /* 0x000fc800078ec0ff */
[----:B------:R-:W-:-:S05]  /*5a60*/  IADD3 R12, R13, R12, R153 ;  /* 0x0000000c0d0c7210 */ /* 0x000fca0007ffe099 */
[C---:B------:R-:W-:Y:S02]  /*5a70*/  IMAD R36, R18.reuse, 0x3000, R12 ;  /* 0x0000300012247824 */ /* 0x040fe400078e020c */
[----:B------:R-:W-:Y:S02]  /*5a80*/  IMAD R12, R18, 0x3000, R93 ;  /* 0x00003000120c7824 */ /* 0x000fe400078e025d */
[--C-:B------:R-:W-:Y:S02]  /*5a90*/  IMAD R36, R36, 0x2, R2.reuse ;  /* 0x0000000224247824 */ /* 0x100fe400078e0202 */
[----:B------:R-:W-:-:S04]  /*5aa0*/  IMAD R12, R12, 0x2, R2 ;  /* 0x000000020c0c7824 */ /* 0x000fc800078e0202 */
[----:B------:R-:W4:Y:S04]  /*5ab0*/  LDS.128 R36, [R36+0x15400] ;  /* 0x0154000024247984 */ /* 0x000f280000000c00 */
[----:B------:R-:W0:Y:S01]  /*5ac0*/  LDS.128 R12, [R12+0x15400] ;  /* 0x015400000c0c7984 */ /* 0x000e220000000c00 */
[----:B------:R-:W-:Y:S05]  /*5ad0*/  @P3 BRA `(.L_x_452) ;  /* 0x0000000400683947 */ /* 0x000fea0003800000 */
[----:B----4-:R-:W-:Y:S01]  /*5ae0*/  IMAD.MOV.U32 R50, RZ, RZ, R37 ;  /* 0x000000ffff327224 */ /* 0x010fe200078e0025 */
[----:B0-----:R-:W-:Y:S01]  /*5af0*/  MOV R49, R13 ;  /* 0x0000000d00317202 */ /* 0x001fe20000000f00 */
[--C-:B------:R-:W-:Y:S01]  /*5b00*/  HADD2.F32 R51, -RZ, R117.reuse.H1_H1 ;  /* 0x30000075ff337230 */ /* 0x100fe20000004100 */
[--C-:B------:R-:W-:Y:S01]  /*5b10*/  SHF.R.U64 R32, R32, 0x10, R33.reuse ;  /* 0x0000001020207819 */ /* 0x100fe20000001221 */
[----:B-1----:R-:W-:Y:S01]  /*5b20*/  HADD2.F32 R56, -RZ, R117.H0_H0 ;  /* 0x20000075ff387230 */ /* 0x002fe20000004100 */
[----:B------:R-:W-:Y:S01]  /*5b30*/  SHF.R.U32.HI R33, RZ, 0x10, R33 ;  /* 0x00000010ff217819 */ /* 0x000fe20000011621 */
[--C-:B------:R-:W-:Y:S01]  /*5b40*/  HADD2.F32 R13, -RZ, R50.reuse.H0_H0 ;  /* 0x20000032ff0d7230 */ /* 0x100fe20000004100 */
[----:B------:R-:W-:Y:S01]  /*5b50*/  SHF.R.U64 R34, R34, 0x10, R35 ;  /* 0x0000001022227819 */ /* 0x000fe20000001223 */
[----:B------:R-:W-:Y:S02]  /*5b60*/  HADD2.F32 R57, -RZ, R49.H0_H0 ;  /* 0x20000031ff397230 */ /* 0x000fe40000004100 */
[----:B------:R-:W-:-:S02]  /*5b70*/  HADD2.F32 R50, -RZ, R50.H1_H1 ;  /* 0x30000032ff327230 */ /* 0x000fc40000004100 */
[-C--:B------:R-:W-:Y:S01]  /*5b80*/  FMUL.FTZ R37, R13, R51.reuse ;  /* 0x000000330d257220 */ /* 0x080fe20000410000 */
[----:B------:R-:W-:Y:S02]  /*5b90*/  HADD2.F32 R33, -RZ, R33.H0_H0 ;  /* 0x20000021ff217230 */ /* 0x000fe40000004100 */
        /* <DEDUP_REMOVED lines=10> */
[----:B------:R-:W-:-:S03]  /*5c40*/  HADD2.F32 R45, -RZ, R45.H0_H0 ;  /* 0x2000002dff2d7230 */ /* 0x000fc60000004100 */
[-C--:B------:R-:W-:Y:S01]  /*5c50*/  FMUL.FTZ R49, R50, R51.reuse ;  /* 0x0000003332317220 */ /* 0x080fe20000410000 */
[----:B------:R-:W-:-:S03]  /*5c60*/  FMUL.FTZ R51, R44, R51 ;  /* 0x000000332c337220 */ /* 0x000fc60000410000 */
[-C--:B------:R-:W-:Y:S01]  /*5c70*/  FFMA.FTZ R44, R44, R33.reuse, -R49 ;  /* 0x000000212c2c7223 */ /* 0x080fe20000010831 */
[----:B------:R-:W-:Y:S02]  /*5c80*/  HADD2.F32 R49, -RZ, R39.H0_H0 ;  /* 0x20000027ff317230 */ /* 0x000fe40000004100 */
[----:B------:R-:W-:Y:S01]  /*5c90*/  FFMA.FTZ R33, R50, R33, R51 ;  /* 0x0000002132217223 */ /* 0x000fe20000010033 */
[----:B------:R-:W-:Y:S02]  /*5ca0*/  HADD2.F32 R50, -RZ, R116.H0_H0 ;  /* 0x20000074ff327230 */ /* 0x000fe40000004100 */
[--C-:B------:R-:W-:Y:S02]  /*5cb0*/  HADD2.F32 R51, -RZ, R15.reuse.H0_H0 ;  /* 0x2000000fff337230 */ /* 0x100fe40000004100 */
[----:B------:R-:W-:Y:S01]  /*5cc0*/  FMUL.FTZ R57, R49, R56 ;  /* 0x0000003831397220 */ /* 0x000fe20000410000 */
[----:B------:R-:W-:Y:S01]  /*5cd0*/  HADD2.F32 R15, -RZ, R15.H1_H1 ;  /* 0x3000000fff0f7230 */ /* 0x000fe20000004100 */
[----:B------:R-:W-:-:S02]  /*5ce0*/  F2FP.F16.F32.PACK_AB R37, R44, R37 ;  /* 0x000000252c25723e */ /* 0x000fc400000000ff */
[C---:B------:R-:W-:Y:S01]  /*5cf0*/  FFMA.FTZ R57, R51.reuse, R50, -R57 ;  /* 0x0000003233397223 */ /* 0x040fe20000010839 */
[----:B------:R-:W-:Y:S01]  /*5d00*/  FMUL.FTZ R51, R51, R56 ;  /* 0x0000003833337220 */ /* 0x000fe20000410000 */
[----:B------:R-:W-:Y:S01]  /*5d10*/  F2FP.F16.F32.PACK_AB R33, R33, R13 ;  /* 0x0000000d2121723e */ /* 0x000fe200000000ff */
[----:B------:R-:W-:Y:S02]  /*5d20*/  IMAD.MOV.U32 R13, RZ, RZ, R37 ;  /* 0x000000ffff0d7224 */ /* 0x000fe400078e0025 */
[----:B------:R-:W-:Y:S01]  /*5d30*/  FFMA.FTZ R51, R49, R50, R51 ;  /* 0x0000003231337223 */ /* 0x000fe20000010033 */
[----:B------:R-:W-:Y:S01]  /*5d40*/  SHF.R.U32.HI R49, RZ, 0x10, R35 ;  /* 0x00000010ff317819 */ /* 0x000fe20000011623 */
[----:B------:R-:W-:Y:S01]  /*5d50*/  IMAD.MOV.U32 R37, RZ, RZ, R33 ;  /* 0x000000ffff257224 */ /* 0x000fe200078e0021 */
        /* <DEDUP_REMOVED lines=9> */
[--C-:B------:R-:W-:Y:S02]  /*5df0*/  HADD2.F32 R39, -RZ, R36.reuse.H0_H0 ;  /* 0x20000024ff277230 */ /* 0x100fe40000004100 */
[----:B------:R-:W-:Y:S02]  /*5e00*/  HADD2.F32 R36, -RZ, R36.H1_H1 ;  /* 0x30000024ff247230 */ /* 0x000fe40000004100 */
[----:B------:R-:W-:Y:S01]  /*5e10*/  FFMA.FTZ R15, R46, R49, R15 ;  /* 0x000000312e0f7223 */ /* 0x000fe2000001000f */
[--C-:B------:R-:W-:Y:S01]  /*5e20*/  HADD2.F32 R49, -RZ, R115.reuse.H1_H1 ;  /* 0x30000073ff317230 */ /* 0x100fe20000004100 */
[----:B------:R-:W-:Y:S01]  /*5e30*/  F2FP.F16.F32.PACK_AB R47, R47, R57 ;  /* 0x000000392f2f723e */ /* 0x000fe200000000ff */
[----:B------:R-:W-:Y:S02]  /*5e40*/  HADD2.F32 R46, -RZ, R12.H0_H0 ;  /* 0x2000000cff2e7230 */ /* 0x000fe40000004100 */
[----:B------:R-:W-:-:S02]  /*5e50*/  HADD2.F32 R115, -RZ, R115.H0_H0 ;  /* 0x20000073ff737230 */ /* 0x000fc40000004100 */
[-C--:B------:R-:W-:Y:S01]  /*5e60*/  FMUL.FTZ R50, R39, R49.reuse ;  /* 0x0000003127327220 */ /* 0x080fe20000410000 */
[----:B------:R-:W-:Y:S02]  /*5e70*/  HADD2.F32 R12, -RZ, R12.H1_H1 ;  /* 0x3000000cff0c7230 */ /* 0x000fe40000004100 */
[C---:B------:R-:W-:Y:S01]  /*5e80*/  FMUL.FTZ R49, R46.reuse, R49 ;  /* 0x000000312e317220 */ /* 0x040fe20000410000 */
[----:B------:R-:W-:Y:S01]  /*5e90*/  F2FP.F16.F32.PACK_AB R51, R15, R51 ;  /* 0x000000330f33723e */ /* 0x000fe200000000ff */
[-C--:B------:R-:W-:Y:S01]  /*5ea0*/  FFMA.FTZ R50, R46, R115.reuse, -R50 ;  /* 0x000000732e327223 */ /* 0x080fe20000010832 */
[----:B------:R-:W-:Y:S02]  /*5eb0*/  IMAD.MOV.U32 R15, RZ, RZ, R47 ;  /* 0x000000ffff0f7224 */ /* 0x000fe400078e002f */
[----:B------:R-:W-:Y:S01]  /*5ec0*/  FFMA.FTZ R49, R39, R115, R49 ;  /* 0x0000007327317223 */ /* 0x000fe20000010031 */
[-C--:B------:R-:W-:Y:S01]  /*5ed0*/  FMUL.FTZ R39, R36, R45.reuse ;  /* 0x0000002d24277220 */ /* 0x080fe20000410000 */
[----:B------:R-:W-:-:S03]  /*5ee0*/  FMUL.FTZ R45, R12, R45 ;  /* 0x0000002d0c2d7220 */ /* 0x000fc60000410000 */
[-C--:B------:R-:W-:Y:S01]  /*5ef0*/  FFMA.FTZ R39, R12, R32.reuse, -R39 ;  /* 0x000000200c277223 */ /* 0x080fe20000010827 */
[----:B------:R-:W-:Y:S01]  /*5f00*/  FFMA.FTZ R45, R36, R32, R45 ;  /* 0x00000020242d7223 */ /* 0x000fe2000001002d */
[----:B------:R-:W-:Y:S02]  /*5f10*/  HADD2.F32 R36, -RZ, R114.H0_H0 ;  /* 0x20000072ff247230 */ /* 0x000fe40000004100 */
[----:B------:R-:W-:Y:S01]  /*5f20*/  HADD2.F32 R12, -RZ, R38.H0_H0 ;  /* 0x20000026ff0c7230 */ /* 0x000fe20000004100 */
[----:B------:R-:W-:Y:S01]  /*5f30*/  F2FP.F16.F32.PACK_AB R39, R39, R50 ;  /* 0x000000322727723e */ /* 0x000fe200000000ff */
[----:B------:R-:W-:Y:S01]  /*5f40*/  HADD2.F32 R32, -RZ, R14.H0_H0 ;  /* 0x2000000eff207230 */ /* 0x000fe20000004100 */
[----:B------:R-:W-:Y:S01]  /*5f50*/  F2FP.F16.F32.PACK_AB R45, R45, R49 ;  /* 0x000000312d2d723e */ /* 0x000fe200000000ff */
[----:B------:R-:W-:Y:S02]  /*5f60*/  HADD2.F32 R114, -RZ, R114.H1_H1 ;  /* 0x30000072ff727230 */ /* 0x000fe40000004100 */
[----:B------:R-:W-:Y:S01]  /*5f70*/  FMUL.FTZ R46, R12, R36 ;  /* 0x000000240c2e7220 */ /* 0x000fe20000410000 */
[----:B------:R-:W-:-:S02]  /*5f80*/  HADD2.F32 R38, -RZ, R38.H1_H1 ;  /* 0x30000026ff267230 */ /* 0x000fc40000004100 */
[C---:B------:R-:W-:Y:S01]  /*5f90*/  FMUL.FTZ R36, R32.reuse, R36 ;  /* 0x0000002420247220 */ /* 0x040fe20000410000 */
[----:B------:R-:W-:Y:S02]  /*5fa0*/  HADD2.F32 R14, -RZ, R14.H1_H1 ;  /* 0x3000000eff0e7230 */ /* 0x000fe40000004100 */
[-C--:B------:R-:W-:Y:S01]  /*5fb0*/  FFMA.FTZ R46, R32, R114.reuse, -R46 ;  /* 0x00000072202e7223 */ /* 0x080fe2000001082e */
[----:B------:R-:W-:Y:S01]  /*5fc0*/  FFMA.FTZ R36, R12, R114, R36 ;  /* 0x000000720c247223 */ /* 0x000fe20000010024 */
[-C--:B------:R-:W-:Y:S01]  /*5fd0*/  FMUL.FTZ R12, R38, R35.reuse ;  /* 0x00000023260c7220 */ /* 0x080fe20000410000 */
[----:B------:R-:W-:-:S03]  /*5fe0*/  FMUL.FTZ R35, R14, R35 ;  /* 0x000000230e237220 */ /* 0x000fc60000410000 */
[-C--:B------:R-:W-:Y:S01]  /*5ff0*/  FFMA.FTZ R12, R14, R34.reuse, -R12 ;  /* 0x000000220e0c7223 */ /* 0x080fe2000001080c */
[----:B------:R-:W-:-:S04]  /*6000*/  FFMA.FTZ R35, R38, R34, R35 ;  /* 0x0000002226237223 */ /* 0x000fc80000010023 */
[----:B------:R-:W-:Y:S01]  /*6010*/  F2FP.F16.F32.PACK_AB R46, R12, R46 ;  /* 0x0000002e0c2e723e */ /* 0x000fe200000000ff */
[----:B------:R-:W-:Y:S01]  /*6020*/  IMAD.MOV.U32 R12, RZ, RZ, R39 ;  /* 0x000000ffff0c7224 */ /* 0x000fe200078e0027 */
[----:B------:R-:W-:Y:S01]  /*6030*/  F2FP.F16.F32.PACK_AB R35, R35, R36 ;  /* 0x000000242323723e */ /* 0x000fe200000000ff */
[----:B------:R-:W-:Y:S01]  /*6040*/  IMAD.MOV.U32 R36, RZ, RZ, R45 ;  /* 0x000000ffff247224 */ /* 0x000fe200078e002d */
[----:B------:R-:W-:Y:S01]  /*6050*/  MOV R14, R46 ;  /* 0x0000002e000e7202 */ /* 0x000fe20000000f00 */
[----:B------:R-:W-:Y:S02]  /*6060*/  IMAD.MOV.U32 R39, RZ, RZ, R51 ;  /* 0x000000ffff277224 */ /* 0x000fe400078e0033 */
[----:B------:R-:W-:-:S07]  /*6070*/  IMAD.MOV.U32 R38, RZ, RZ, R35 ;  /* 0x000000ffff267224 */ /* 0x000fce00078e0023 */
.L_x_452:
[----:B------:R-:W-:Y:S05]  /*6080*/  BSYNC B2 ;  /* 0x0000000000027941 */ /* 0x000fea0003800000 */
.L_x_451:
[----:B---3--:R-:W-:-:S04]  /*6090*/  LEA R32, P3, R9, R84, 0x1 ;  /* 0x0000005409207211 */ /* 0x008fc800078608ff */
[----:B--2---:R-:W-:Y:S02]  /*60a0*/  LEA.HI.X R33, R9, R85, R90, 0x1, P3 ;  /* 0x0000005509217211 */ /* 0x004fe400018f0c5a */
[----:B------:R-:W-:-:S03]  /*60b0*/  ISETP.GE.AND P3, PT, R48, R11, PT ;  /* 0x0000000b3000720c */ /* 0x000fc60003f66270 */
[----:B0-----:R0:W-:Y:S10]  /*60c0*/  ST.E.128 desc[UR42][R32.64], R12 ;  /* 0x0000000c20007985 */ /* 0x0011f4000c101d2a */
[----:B0-----:R-:W-:-:S05]  /*60d0*/  @!P3 IMAD.WIDE R12, R48, 0x2, R84 ;  /* 0x00000002300cb825 */ /* 0x001fca00078e0254 */
[----:B----4-:R0:W-:Y:S02]  /*60e0*/  @!P3 ST.E.128 desc[UR42][R12.64], R36 ;  /* 0x000000240c00b985 */ /* 0x0101e4000c101d2a */
.L_x_450:
[----:B------:R-:W-:Y:S05]  /*60f0*/  BSYNC B1 ;  /* 0x0000000000017941 */ /* 0x000fea0003800000 */
.L_x_449:
[----:B------:R-:W-:-:S13]  /*6100*/  ISETP.NE.AND P3, PT, R52, RZ, PT ;  /* 0x000000ff3400720c */ /* 0x000fda0003f65270 */
[----:B------:R-:W-:Y:S05]  /*6110*/  @!P3 BRA `(.L_x_416) ;  /* 0x0000000c0000b947 */ /* 0x000fea0003800000 */
[----:B------:R-:W-:Y:S01]  /*6120*/  LOP3.LUT P4, RZ, R19, 0x2, RZ, 0xc0, !PT ;  /* 0x0000000213ff7812 */ /* 0x000fe2000788c0ff */
[----:B------:R-:W-:Y:S01]  /*6130*/  BSSY B1, `(.L_x_453) ;  /* 0x000006e000017945 */ /* 0x000fe20003800000 */
[----:B0--3--:R-:W-:Y:S02]  /*6140*/  LEA R36, P3, R10, R84, 0x1 ;  /* 0x000000540a247211 */ /* 0x009fe400078608ff */
[----:B------:R-:W-:Y:S02]  /*6150*/  SEL R103, R98, R103, !P4 ;  /* 0x0000006762677207 */ /* 0x000fe40006000000 */
[----:B--2---:R-:W-:Y:S02]  /*6160*/  LEA.HI.X R37, R10, R85, R89, 0x1, P3 ;  /* 0x000000550a257211 */ /* 0x004fe400018f0c59 */
[----:B----4-:R-:W-:Y:S02]  /*6170*/  SHF.R.S32.HI R12, RZ, 0x1f, R103 ;  /* 0x0000001fff0c7819 */ /* 0x010fe40000011467 */
[----:B------:R-:W-:-:S02]  /*6180*/  ISETP.GE.AND P3, PT, R4, R96, PT ;  /* 0x000000600400720c */ /* 0x000fc40003f66270 */
[----:B------:R-:W-:-:S04]  /*6190*/  LEA.HI R12, R12, R103, RZ, 0x4 ;  /* 0x000000670c0c7211 */ /* 0x000fc800078f20ff */
[----:B------:R-:W-:-:S04]  /*61a0*/  SHF.R.S32.HI R13, RZ, 0x4, R12 ;  /* 0x00000004ff0d7819 */ /* 0x000fc8000001140c */
[----:B------:R-:W-:-:S04]  /*61b0*/  LEA.HI.SX32 R13, R68, R13, 0x1d ;  /* 0x0000000d440d7211 */ /* 0x000fc800078feaff */
[----:B------:R-:W-:Y:S01]  /*61c0*/  SHF.R.S32.HI R12, RZ, 0x1f, R13 ;  /* 0x0000001fff0c7819 */ /* 0x000fe2000001140d */
[----:B------:R-:W-:-:S03]  /*61d0*/  IMAD.SHL.U32 R38, R13, 0x8, RZ ;  /* 0x000000080d267824 */ /* 0x000fc600078e00ff */
[----:B------:R-:W-:Y:S02]  /*61e0*/  LEA.HI R12, R12, R13, RZ, 0x2 ;  /* 0x0000000d0c0c7211 */ /* 0x000fe400078f10ff */
[----:B------:R-:W-:Y:S02]  /*61f0*/  LOP3.LUT R13, R143, 0x18, R38, 0xf8, !PT ;  /* 0x000000188f0d7812 */ /* 0x000fe400078ef826 */
[----:B------:R-:W-:Y:S02]  /*6200*/  SHF.L.U32 R12, R12, 0xa, RZ ;  /* 0x0000000a0c0c7819 */ /* 0x000fe400000006ff */
[----:B------:R-:W-:Y:S02]  /*6210*/  LOP3.LUT R13, R13, R144, RZ, 0x3c, !PT ;  /* 0x000000900d0d7212 */ /* 0x000fe400078e3cff */
[----:B------:R-:W-:-:S04]  /*6220*/  LOP3.LUT R12, R12, 0x7ffff000, RZ, 0xc0, !PT ;  /* 0x7ffff0000c0c7812 */ /* 0x000fc800078ec0ff */
[----:B------:R-:W-:-:S05]  /*6230*/  IADD3 R13, R13, R12, R153 ;  /* 0x0000000c0d0d7210 */ /* 0x000fca0007ffe099 */
[C---:B------:R-:W-:Y:S02]  /*6240*/  IMAD R15, R18.reuse, 0x3000, R13 ;  /* 0x00003000120f7824 */ /* 0x040fe400078e020d */
[----:B------:R-:W-:Y:S02]  /*6250*/  IMAD R13, R18, 0x3000, R92 ;  /* 0x00003000120d7824 */ /* 0x000fe400078e025c */
[--C-:B------:R-:W-:Y:S02]  /*6260*/  IMAD R32, R15, 0x2, R2.reuse ;  /* 0x000000020f207824 */ /* 0x100fe400078e0202 */
[----:B------:R-:W-:-:S04]  /*6270*/  IMAD R13, R13, 0x2, R2 ;  /* 0x000000020d0d7824 */ /* 0x000fc800078e0202 */
[----:B------:R-:W0:Y:S04]  /*6280*/  LDS.128 R32, [R32+0x15400] ;  /* 0x0154000020207984 */ /* 0x000e280000000c00 */
[----:B------:R-:W2:Y:S01]  /*6290*/  LDS.128 R12, [R13+0x15400] ;  /* 0x015400000d0c7984 */ /* 0x000ea20000000c00 */
[----:B------:R-:W-:Y:S05]  /*62a0*/  @P3 BRA `(.L_x_454) ;  /* 0x0000000400583947 */ /* 0x000fea0003800000 */
[----:B------:R-:W-:Y:S01]  /*62b0*/  HADD2.F32 R44, -RZ, R113.H1_H1 ;  /* 0x30000071ff2c7230 */ /* 0x000fe20000004100 */
[--C-:B------:R-:W-:Y:S01]  /*62c0*/  SHF.R.U64 R28, R28, 0x10, R29.reuse ;  /* 0x000000101c1c7819 */ /* 0x100fe2000000121d */
[----:B0-----:R-:W-:Y:S01]  /*62d0*/  HADD2.F32 R39, -RZ, R33.H0_H0 ;  /* 0x20000021ff277230 */ /* 0x001fe20000004100 */
[----:B------:R-:W-:Y:S01]  /*62e0*/  SHF.R.U32.HI R29, RZ, 0x10, R29 ;  /* 0x00000010ff1d7819 */ /* 0x000fe2000001161d */
[----:B--2---:R-:W-:Y:S01]  /*62f0*/  HADD2.F32 R46, -RZ, R13.H0_H0 ;  /* 0x2000000dff2e7230 */ /* 0x004fe20000004100 */
[----:B------:R-:W-:Y:S01]  /*6300*/  SHF.R.U64 R40, R40, 0x10, R41 ;  /* 0x0000001028287819 */ /* 0x000fe20000001229 */
[----:B------:R-:W-:Y:S02]  /*6310*/  HADD2.F32 R45, -RZ, R111.H1_H1 ;  /* 0x3000006fff2d7230 */ /* 0x000fe40000004100 */
[-C--:B------:R-:W-:Y:S01]  /*6320*/  FMUL.FTZ R47, R39, R44.reuse ;  /* 0x0000002c272f7220 */ /* 0x080fe20000410000 */
[----:B------:R-:W-:Y:S02]  /*6330*/  HADD2.F32 R33, -RZ, R33.H1_H1 ;  /* 0x30000021ff217230 */ /* 0x000fe40000004100 */
[----:B------:R-:W-:Y:S01]  /*6340*/  FMUL.FTZ R44, R46, R44 ;  /* 0x0000002c2e2c7220 */ /* 0x000fe20000410000 */
[----:B------:R-:W-:Y:S01]  /*6350*/  SHF.R.U64 R30, R30, 0x10, R31 ;  /* 0x000000101e1e7819 */ /* 0x000fe2000000121f */
[----:B------:R-:W-:Y:S01]  /*6360*/  FFMA.FTZ R47, R46, R45, -R47 ;  /* 0x0000002d2e2f7223 */ /* 0x000fe2000001082f */
[----:B------:R-:W-:-:S02]  /*6370*/  HADD2.F32 R113, -RZ, R113.H0_H0 ;  /* 0x20000071ff717230 */ /* 0x000fc40000004100 */
[----:B------:R-:W-:Y:S01]  /*6380*/  FFMA.FTZ R39, R39, R45, R44 ;  /* 0x0000002d27277223 */ /* 0x000fe2000001002c */
[----:B------:R-:W-:Y:S01]  /*6390*/  SHF.R.U32.HI R44, RZ, 0x10, R41 ;  /* 0x00000010ff2c7819 */ /* 0x000fe20000011629 */
[----:B------:R-:W-:Y:S02]  /*63a0*/  HADD2.F32 R41, -RZ, R13.H1_H1 ;  /* 0x3000000dff297230 */ /* 0x000fe40000004100 */
[----:B------:R-:W-:Y:S02]  /*63b0*/  HADD2.F32 R13, -RZ, R29.H0_H0 ;  /* 0x2000001dff0d7230 */ /* 0x000fe40000004100 */
[----:B------:R-:W-:Y:S02]  /*63c0*/  HADD2.F32 R44, -RZ, R44.H0_H0 ;  /* 0x2000002cff2c7230 */ /* 0x000fe40000004100 */
[--C-:B------:R-:W-:Y:S02]  /*63d0*/  HADD2.F32 R45, -RZ, R15.reuse.H0_H0 ;  /* 0x2000000fff2d7230 */ /* 0x100fe40000004100 */
[----:B------:R-:W-:-:S02]  /*63e0*/  HADD2.F32 R15, -RZ, R15.H1_H1 ;  /* 0x3000000fff0f7230 */ /* 0x000fc40000004100 */
[-C--:B------:R-:W-:Y:S01]  /*63f0*/  FMUL.FTZ R29, R33, R44.reuse ;  /* 0x0000002c211d7220 */ /* 0x080fe20000410000 */
[C---:B------:R-:W-:Y:S01]  /*6400*/  FMUL.FTZ R44, R41.reuse, R44 ;  /* 0x0000002c292c7220 */ /* 0x040fe20000410000 */
[----:B------:R-:W-:Y:S02]  /*6410*/  HADD2.F32 R111, -RZ, R111.H0_H0 ;  /* 0x2000006fff6f7230 */ /* 0x000fe40000004100 */
[-C--:B------:R-:W-:Y:S01]  /*6420*/  FFMA.FTZ R29, R41, R13.reuse, -R29 ;  /* 0x0000000d291d7223 */ /* 0x080fe2000001081d */
[----:B------:R-:W-:Y:S01]  /*6430*/  FFMA.FTZ R13, R33, R13, R44 ;  /* 0x0000000d210d7223 */ /* 0x000fe2000001002c */
[----:B------:R-:W-:Y:S02]  /*6440*/  IMAD.MOV.U32 R33, RZ, RZ, R35 ;  /* 0x000000ffff217224 */ /* 0x000fe400078e0023 */
[----:B------:R-:W-:Y:S01]  /*6450*/  HADD2.F32 R35, -RZ, R112.H1_H1 ;  /* 0x30000070ff237230 */ /* 0x000fe20000004100 */
[----:B------:R-:W-:Y:S01]  /*6460*/  F2FP.F16.F32.PACK_AB R29, R29, R47 ;  /* 0x0000002f1d1d723e */ /* 0x000fe200000000ff */
[----:B------:R-:W-:Y:S01]  /*6470*/  HADD2.F32 R44, -RZ, R110.H1_H1 ;  /* 0x3000006eff2c7230 */ /* 0x000fe20000004100 */
[----:B------:R-:W-:Y:S01]  /*6480*/  F2FP.F16.F32.PACK_AB R39, R13, R39 ;  /* 0x000000270d27723e */ /* 0x000fe200000000ff */
[--C-:B------:R-:W-:Y:S01]  /*6490*/  HADD2.F32 R41, -RZ, R33.reuse.H0_H0 ;  /* 0x20000021ff297230 */ /* 0x100fe20000004100 */
[----:B------:R-:W-:Y:S01]  /*64a0*/  MOV R13, R29 ;  /* 0x0000001d000d7202 */ /* 0x000fe20000000f00 */
[----:B------:R-:W-:-:S03]  /*64b0*/  HADD2.F32 R33, -RZ, R33.H1_H1 ;  /* 0x30000021ff217230 */ /* 0x000fc60000004100 */
[-C--:B------:R-:W-:Y:S01]  /*64c0*/  FMUL.FTZ R46, R41, R35.reuse ;  /* 0x00000023292e7220 */ /* 0x080fe20000410000 */
[----:B------:R-:W-:-:S03]  /*64d0*/  FMUL.FTZ R35, R45, R35 ;  /* 0x000000232d237220 */ /* 0x000fc60000410000 */
[-C--:B------:R-:W-:Y:S01]  /*64e0*/  FFMA.FTZ R46, R45, R44.reuse, -R46 ;  /* 0x0000002c2d2e7223 */ /* 0x080fe2000001082e */
[----:B------:R-:W-:Y:S01]  /*64f0*/  FFMA.FTZ R35, R41, R44, R35 ;  /* 0x0000002c29237223 */ /* 0x000fe20000010023 */
[----:B------:R-:W-:Y:S02]  /*6500*/  SHF.R.U32.HI R41, RZ, 0x10, R31 ;  /* 0x00000010ff297819 */ /* 0x000fe4000001161f */
[--C-:B------:R-:W-:Y:S02]  /*6510*/  SHF.R.U64 R31, R42, 0x10, R43.reuse ;  /* 0x000000102a1f7819 */ /* 0x100fe4000000122b */
[----:B------:R-:W-:Y:S01]  /*6520*/  SHF.R.U32.HI R42, RZ, 0x10, R43 ;  /* 0x00000010ff2a7819 */ /* 0x000fe2000001162b */
[----:B------:R-:W-:Y:S02]  /*6530*/  HADD2.F32 R41, -RZ, R41.H0_H0 ;  /* 0x20000029ff297230 */ /* 0x000fe40000004100 */
[----:B------:R-:W-:Y:S02]  /*6540*/  HADD2.F32 R31, -RZ, R31.H0_H0 ;  /* 0x2000001fff1f7230 */ /* 0x000fe40000004100 */
[----:B------:R-:W-:-:S05]  /*6550*/  HADD2.F32 R42, -RZ, R42.H0_H0 ;  /* 0x2000002aff2a7230 */ /* 0x000fca0000004100 */
[----:B------:R-:W-:-:S04]  /*6560*/  FMUL.FTZ R43, R33, R42 ;  /* 0x0000002a212b7220 */ /* 0x000fc80000410000 */
[C---:B------:R-:W-:Y:S01]  /*6570*/  FFMA.FTZ R43, R15.reuse, R41, -R43 ;  /* 0x000000290f2b7223 */ /* 0x040fe2000001082b */
[----:B------:R-:W-:-:S04]  /*6580*/  FMUL.FTZ R15, R15, R42 ;  /* 0x0000002a0f0f7220 */ /* 0x000fc80000410000 */
[----:B------:R-:W-:Y:S01]  /*6590*/  FFMA.FTZ R15, R33, R41, R15 ;  /* 0x00000029210f7223 */ /* 0x000fe2000001000f */
[----:B------:R-:W-:Y:S01]  /*65a0*/  HADD2.F32 R33, -RZ, R32.H0_H0 ;  /* 0x20000020ff217230 */ /* 0x000fe20000004100 */
[----:B------:R-:W-:Y:S01]  /*65b0*/  F2FP.F16.F32.PACK_AB R43, R43, R46 ;  /* 0x0000002e2b2b723e */ /* 0x000fe200000000ff */
[----:B------:R-:W-:Y:S02]  /*65c0*/  HADD2.F32 R41, -RZ, R12.H0_H0 ;  /* 0x2000000cff297230 */ /* 0x000fe40000004100 */
[----:B------:R-:W-:Y:S02]  /*65d0*/  HADD2.F32 R32, -RZ, R32.H1_H1 ;  /* 0x30000020ff207230 */ /* 0x000fe40000004100 */
[-C--:B------:R-:W-:Y:S01]  /*65e0*/  FMUL.FTZ R42, R33, R113.reuse ;  /* 0x00000071212a7220 */ /* 0x080fe20000410000 */
[----:B------:R-:W-:Y:S02]  /*65f0*/  HADD2.F32 R12, -RZ, R12.H1_H1 ;  /* 0x3000000cff0c7230 */ /* 0x000fe40000004100 */
[----:B------:R-:W-:Y:S01]  /*6600*/  FMUL.FTZ R113, R41, R113 ;  /* 0x0000007129717220 */ /* 0x000fe20000410000 */
[----:B------:R-:W-:Y:S01]  /*6610*/  F2FP.F16.F32.PACK_AB R35, R15, R35 ;  /* 0x000000230f23723e */ /* 0x000fe200000000ff */
[----:B------:R-:W-:Y:S01]  /*6620*/  FFMA.FTZ R42, R41, R111, -R42 ;  /* 0x0000006f292a7223 */ /* 0x000fe2000001082a */
[----:B------:R-:W-:-:S02]  /*6630*/  HADD2.F32 R41, -RZ, R28.H0_H0 ;  /* 0x2000001cff297230 */ /* 0x000fc40000004100 */
[----:B------:R-:W-:Y:S01]  /*6640*/  FFMA.FTZ R113, R33, R111, R113 ;  /* 0x0000006f21717223 */ /* 0x000fe20000010071 */
[----:B------:R-:W-:Y:S02]  /*6650*/  HADD2.F32 R33, -RZ, R40.H0_H0 ;  /* 0x20000028ff217230 */ /* 0x000fe40000004100 */
[--C-:B------:R-:W-:Y:S02]  /*6660*/  HADD2.F32 R28, -RZ, R14.reuse.H0_H0 ;  /* 0x2000000eff1c7230 */ /* 0x100fe40000004100 */
[----:B------:R-:W-:Y:S02]  /*6670*/  HADD2.F32 R14, -RZ, R14.H1_H1 ;  /* 0x3000000eff0e7230 */ /* 0x000fe40000004100 */
[-C--:B------:R-:W-:Y:S01]  /*6680*/  FMUL.FTZ R45, R32, R33.reuse ;  /* 0x00000021202d7220 */ /* 0x080fe20000410000 */
[C---:B------:R-:W-:Y:S01]  /*6690*/  FMUL.FTZ R49, R12.reuse, R33 ;  /* 0x000000210c317220 */ /* 0x040fe20000410000 */
[----:B------:R-:W-:Y:S02]  /*66a0*/  IMAD.MOV.U32 R15, RZ, RZ, R43 ;  /* 0x000000ffff0f7224 */ /* 0x000fe400078e002b */
[-C--:B------:R-:W-:Y:S01]  /*66b0*/  FFMA.FTZ R33, R12, R41.reuse, -R45 ;  /* 0x000000290c217223 */ /* 0x080fe2000001082d */
[----:B------:R-:W-:Y:S01]  /*66c0*/  FFMA.FTZ R12, R32, R41, R49 ;  /* 0x00000029200c7223 */ /* 0x000fe20000010031 */
[----:B------:R-:W-:-:S02]  /*66d0*/  HADD2.F32 R45, -RZ, R112.H0_H0 ;  /* 0x20000070ff2d7230 */ /* 0x000fc40000004100 */
[----:B------:R-:W-:Y:S01]  /*66e0*/  HADD2.F32 R32, -RZ, R34.H0_H0 ;  /* 0x20000022ff207230 */ /* 0x000fe20000004100 */
[----:B------:R-:W-:Y:S01]  /*66f0*/  F2FP.F16.F32.PACK_AB R42, R33, R42 ;  /* 0x0000002a212a723e */ /* 0x000fe200000000ff */
[----:B------:R-:W-:Y:S02]  /*6700*/  HADD2.F32 R41, -RZ, R110.H0_H0 ;  /* 0x2000006eff297230 */ /* 0x000fe40000004100 */
[----:B------:R-:W-:Y:S02]  /*6710*/  HADD2.F32 R34, -RZ, R34.H1_H1 ;  /* 0x30000022ff227230 */ /* 0x000fe40000004100 */
[-C--:B------:R-:W-:Y:S01]  /*6720*/  FMUL.FTZ R49, R32, R45.reuse ;  /* 0x0000002d20317220 */ /* 0x080fe20000410000 */
[C---:B------:R-:W-:Y:S01]  /*6730*/  FMUL.FTZ R45, R28.reuse, R45 ;  /* 0x0000002d1c2d7220 */ /* 0x040fe20000410000 */
[----:B------:R-:W-:Y:S02]  /*6740*/  IMAD.MOV.U32 R33, RZ, RZ, R39 ;  /* 0x000000ffff217224 */ /* 0x000fe400078e0027 */
[-C--:B------:R-:W-:Y:S01]  /*6750*/  FFMA.FTZ R28, R28, R41.reuse, -R49 ;  /* 0x000000291c1c7223 */ /* 0x080fe20000010831 */
[----:B------:R-:W-:Y:S01]  /*6760*/  FFMA.FTZ R32, R32, R41, R45 ;  /* 0x0000002920207223 */ /* 0x000fe2000001002d */
[----:B------:R-:W-:-:S02]  /*6770*/  HADD2.F32 R41, -RZ, R30.H0_H0 ;  /* 0x2000001eff297230 */ /* 0x000fc40000004100 */
[-C--:B------:R-:W-:Y:S01]  /*6780*/  FMUL.FTZ R49, R14, R31.reuse ;  /* 0x0000001f0e317220 */ /* 0x080fe20000410000 */
[----:B------:R-:W-:Y:S01]  /*6790*/  FMUL.FTZ R45, R34, R31 ;  /* 0x0000001f222d7220 */ /* 0x000fe20000410000 */
[----:B------:R-:W-:Y:S01]  /*67a0*/  F2FP.F16.F32.PACK_AB R30, R12, R113 ;  /* 0x000000710c1e723e */ /* 0x000fe200000000ff */
[----:B------:R-:W-:Y:S02]  /*67b0*/  IMAD.MOV.U32 R12, RZ, RZ, R42 ;  /* 0x000000ffff0c7224 */ /* 0x000fe400078e002a */
[-C--:B------:R-:W-:Y:S01]  /*67c0*/  FFMA.FTZ R49, R34, R41.reuse, R49 ;  /* 0x0000002922317223 */ /* 0x080fe20000010031 */
[----:B------:R-:W-:-:S04]  /*67d0*/  FFMA.FTZ R31, R14, R41, -R45 ;  /* 0x000000290e1f7223 */ /* 0x000fc8000001082d */
[----:B------:R-:W-:Y:S01]  /*67e0*/  F2FP.F16.F32.PACK_AB R34, R49, R32 ;  /* 0x000000203122723e */ /* 0x000fe200000000ff */
[----:B------:R-:W-:Y:S01]  /*67f0*/  IMAD.MOV.U32 R32, RZ, RZ, R30 ;  /* 0x000000ffff207224 */ /* 0x000fe200078e001e */
[----:B------:R-:W-:-:S07]  /*6800*/  F2FP.F16.F32.PACK_AB R14, R31, R28 ;  /* 0x0000001c1f0e723e */ /* 0x000fce00000000ff */
.L_x_454:
[----:B------:R-:W-:Y:S05]  /*6810*/  BSYNC B1 ;  /* 0x0000000000017941 */ /* 0x000fea0003800000 */
.L_x_453:
[----:B--2---:R2:W-:Y:S01]  /*6820*/  ST.E.128 desc[UR42][R36.64], R12 ;  /* 0x0000000c24007985 */ /* 0x0045e2000c101d2a */
[----:B------:R-:W-:-:S13]  /*6830*/  ISETP.GE.AND P3, PT, R38, R11, PT ;  /* 0x0000000b2600720c */ /* 0x000fda0003f66270 */
[----:B------:R-:W-:Y:S05]  /*6840*/  @P3 BRA `(.L_x_416) ;  /* 0x0000000400343947 */ /* 0x000fea0003800000 */
[----:B------:R-:W-:-:S05]  /*6850*/  IMAD.WIDE R84, R38, 0x2, R84 ;  /* 0x0000000226547825 */ /* 0x000fca00078e0254 */
[----:B0-----:R0:W-:Y:S01]  /*6860*/  ST.E.128 desc[UR42][R84.64], R32 ;  /* 0x0000002054007985 */ /* 0x0011e2000c101d2a */
[----:B------:R-:W-:Y:S05]  /*6870*/  BRA `(.L_x_416) ;  /* 0x0000000400287947 */ /* 0x000fea0003800000 */
.L_x_408:
[----:B------:R-:W-:-:S06]  /*6880*/  UISETP.NE.AND UP0, UPT, UR39, 0x3, UPT ;  /* 0x000000032700788c */ /* 0x000fcc000bf05270 */
[----:B------:R-:W-:-:S13]  /*6890*/  PLOP3.LUT P2, PT, PT, PT, UP0, 0x80, 0x0 ;  /* 0x000000000000781c */ /* 0x000fda0003f4f008 */
[----:B------:R-:W-:Y:S05]  /*68a0*/  @!P2 BRA `(.L_x_455) ;  /* 0x000000000004a947 */ /* 0x000fea0003800000 */
[----:B------:R-:W-:Y:S01]  /*68b0*/  BPT.TRAP 0x1 ;  /* 0x000000040000795c */ /* 0x000fe20000300000 */
.L_x_455:
[----:B------:R-:W-:Y:S01]  /*68c0*/  IMAD R53, R18, 0x8, R2 ;  /* 0x0000000812357824 */ /* 0x000fe200078e0202 */
[----:B------:R-:W-:Y:S01]  /*68d0*/  SHF.L.U32 R80, R140, 0x1f, RZ ;  /* 0x0000001f8c507819 */ /* 0x000fe200000006ff */
[----:B------:R-:W-:Y:S01]  /*68e0*/  BSSY B1, `(.L_x_456) ;  /* 0x0000004000017945 */ /* 0x000fe20003800000 */
[----:B------:R-:W-:Y:S02]  /*68f0*/  SHF.R.S32.HI R77, RZ, 0x1f, R76 ;  /* 0x0000001fff4d7819 */ /* 0x000fe4000001144c */
[----:B------:R-:W0:Y:S02]  /*6900*/  SYNCS.PHASECHK.TRANS64.TRYWAIT P3, [R53+URZ+0x2d890], R80 ;  /* 0x02d89050350075a7 */ /* 0x000e24000806017f */
[----:B0-----:R-:W-:Y:S05]  /*6910*/  @!P3 BRA `(.L_x_457) ;  /* 0x000001540028b947 */ /* 0x001fea0003800000 */
.L_x_682:
[----:B------:R-:W-:Y:S05]  /*6920*/  BSYNC B1 ;  /* 0x0000000000017941 */ /* 0x000fea0003800000 */
.L_x_456:
[----:B------:R-:W-:Y:S01]  /*6930*/  ULDC.64 UR4, c[0x0][0x300] ;  /* 0x0000c00000047ab9 */ /* 0x000fe20000000a00 */
[----:B-----5:R-:W-:Y:S01]  /*6940*/  SHF.R.S32.HI R78, RZ, 0x1f, R75 ;  /* 0x0000001fff4e7819 */ /* 0x020fe2000001144b */
[----:B------:R-:W-:Y:S01]  /*6950*/  IMAD R15, R77, UR4, RZ ;  /* 0x000000044d0f7c24 */ /* 0x000fe2000f8e02ff */
[----:B------:R-:W-:Y:S01]  /*6960*/  ULDC.64 UR6, c[0x0][0x2e8] ;  /* 0x0000ba0000067ab9 */ /* 0x000fe20000000a00 */
[----:B------:R-:W-:-:S04]  /*6970*/  IMAD.WIDE.U32 R12, R76, UR4, RZ ;  /* 0x000000044c0c7c25 */ /* 0x000fc8000f8e00ff */
[----:B------:R-:W-:Y:S01]  /*6980*/  IMAD R15, R76, UR5, R15 ;  /* 0x000000054c0f7c24 */ /* 0x000fe2000f8e020f */
[----:B------:R-:W-:Y:S01]  /*6990*/  ULDC.64 UR4, c[0x0][0x310] ;  /* 0x0000c40000047ab9 */ /* 0x000fe20000000a00 */
[----:B------:R-:W-:Y:S02]  /*69a0*/  IMAD R79, R11, -0x80, R24 ;  /* 0xffffff800b4f7824 */ /* 0x000fe400078e0218 */
[----:B------:R-:W-:Y:S01]  /*69b0*/  IMAD R14, R78, UR4, RZ ;  /* 0x000000044e0e7c24 */ /* 0x000fe2000f8e02ff */
[----:B------:R-:W-:Y:S02]  /*69c0*/  IADD3 R13, R13, R15, RZ ;  /* 0x0000000f0d0d7210 */ /* 0x000fe40007ffe0ff */
[----:B------:R-:W-:Y:S01]  /*69d0*/  VIMNMX R79, R79, 0x80, PT ;  /* 0x000000804f4f7848 */ /* 0x000fe20003fe0100 */
[C---:B------:R-:W-:Y:S02]  /*69e0*/  IMAD R15, R75.reuse, UR5, R14 ;  /* 0x000000054b0f7c24 */ /* 0x040fe4000f8e020e */
[----:B------:R-:W-:Y:S01]  /*69f0*/  IMAD.WIDE.U32 R12, R75, UR4, R12 ;  /* 0x000000044b0c7c25 */ /* 0x000fe2000f8e000c */
[----:B------:R-:W-:-:S03]  /*6a00*/  ULDC.64 UR4, c[0x0][0x308] ;  /* 0x0000c20000047ab9 */ /* 0x000fc60000000a00 */
[----:B------:R-:W-:Y:S02]  /*6a10*/  IMAD.IADD R13, R13, 0x1, R15 ;  /* 0x000000010d0d7824 */ /* 0x000fe400078e020f */
[----:B------:R-:W-:Y:S01]  /*6a20*/  IMAD.WIDE.U32 R12, R137, UR4, R12 ;  /* 0x00000004890c7c25 */ /* 0x000fe2000f8e000c */
[----:B------:R-:W-:-:S03]  /*6a30*/  UMOV UR4, 0xffffffff ;  /* 0xffffffff00047882 */ /* 0x000fc60000000000 */
[----:B------:R-:W-:Y:S01]  /*6a40*/  IMAD R13, R137, UR5, R13 ;  /* 0x00000005890d7c24 */ /* 0x000fe2000f8e020d */
[----:B------:R-:W-:-:S04]  /*6a50*/  LEA R35, P3, R12, UR6, 0x1 ;  /* 0x000000060c237c11 */ /* 0x000fc8000f8608ff */
[----:B------:R-:W-:Y:S02]  /*6a60*/  LEA.HI.X R13, R12, UR7, R13, 0x1, P3 ;  /* 0x000000070c0d7c11 */ /* 0x000fe400098f0c0d */
[----:B------:R-:W-:Y:S01]  /*6a70*/  ISETP.GT.AND P3, PT, R79, R141, PT ;  /* 0x0000008d4f00720c */ /* 0x000fe20003f64270 */
[----:B------:R-:W-:-:S12]  /*6a80*/  BRA.DIV UR4, `(.L_x_458) ;  /* 0x0000015204e07947 */ /* 0x000fd8000b800000 */
[----:B------:R1:W2:Y:S04]  /*6a90*/  SHFL.IDX PT, R34, R13, RZ, 0x1e1f ;  /* 0x001e1fff0d227589 */ /* 0x0002a800000e0000 */
[----:B------:R-:W3:Y:S02]  /*6aa0*/  SHFL.IDX PT, R35, R35, RZ, 0x1e1f ;  /* 0x001e1fff23237589 */ /* 0x000ee400000e0000 */
.L_x_686:
[----:B------:R-:W-:Y:S05]  /*6ab0*/  @!P3 BRA `(.L_x_416) ;  /* 0x000000000098b947 */ /* 0x000fea0003800000 */
[----:B------:R-:W4:Y:S01]  /*6ac0*/  LDL R12, [R1+0x2c] ;  /* 0x00002c00010c7983 */ /* 0x000f220000100800 */
[----:B------:R-:W-:-:S03]  /*6ad0*/  ULDC UR4, c[0x0][0x2f4] ;  /* 0x0000bd0000047ab9 */ /* 0x000fc60000000800 */
[----:B------:R-:W5:Y:S04]  /*6ae0*/  LDL R11, [R1+0x28] ;  /* 0x00002800010b7983 */ /* 0x000f680000100800 */
[----:B------:R-:W5:Y:S01]  /*6af0*/  LDL R36, [R1+0x24] ;  /* 0x0000240001247983 */ /* 0x000f620000100800 */
[----:B------:R-:W-:Y:S02]  /*6b00*/  ISETP.GE.AND P5, PT, R16, UR4, PT ;  /* 0x0000000410007c0c */ /* 0x000fe4000bfa6270 */
[----:B------:R-:W-:-:S11]  /*6b10*/  ISETP.GE.AND P4, PT, R23, UR4, PT ;  /* 0x0000000417007c0c */ /* 0x000fd6000bf86270 */
[----:B---3--:R-:W-:-:S04]  /*6b20*/  @!P5 LEA R32, P3, R16, R35, 0x1 ;  /* 0x000000231020d211 */ /* 0x008fc800078608ff */
[----:B--2---:R-:W-:Y:S02]  /*6b30*/  @!P5 LEA.HI.X R33, R16, R34, R17, 0x1, P3 ;  /* 0x000000221021d211 */ /* 0x004fe400018f0c11 */
[----:B------:R-:W-:-:S04]  /*6b40*/  @!P4 LEA R30, P3, R23, R35, 0x1 ;  /* 0x00000023171ec211 */ /* 0x000fc800078608ff */
[----:B----4-:R-:W-:Y:S02]  /*6b50*/  @!P4 LEA.HI.X R31, R23, R34, R12, 0x1, P3 ;  /* 0x00000022171fc211 */ /* 0x010fe400018f0c0c */
[----:B-1----:R-:W1:Y:S01]  /*6b60*/  @!P5 LDS.128 R12, [R55+0x15000] ;  /* 0x01500000370cd984 */ /* 0x002e620000000c00 */
[----:B------:R-:W-:-:S13]  /*6b70*/  ISETP.GE.AND P3, PT, R22, UR4, PT ;  /* 0x0000000416007c0c */ /* 0x000fda000bf66270 */
[----:B------:R-:W-:-:S04]  /*6b80*/  @!P3 LEA R28, P6, R22, R35, 0x1 ;  /* 0x00000023161cb211 */ /* 0x000fc800078c08ff */
[----:B-----5:R-:W-:Y:S01]  /*6b90*/  @!P3 LEA.HI.X R29, R22, R34, R11, 0x1, P6 ;  /* 0x00000022161db211 */ /* 0x020fe200030f0c0b */
[----:B-1----:R1:W-:Y:S01]  /*6ba0*/  @!P5 ST.E.128 desc[UR42][R32.64], R12 ;  /* 0x0000000c2000d985 */ /* 0x0023e2000c101d2a */
[----:B------:R-:W-:-:S13]  /*6bb0*/  ISETP.GE.AND P5, PT, R3, UR4, PT ;  /* 0x0000000403007c0c */ /* 0x000fda000bfa6270 */
[----:B------:R-:W2:Y:S01]  /*6bc0*/  @!P5 LDS.128 R12, [R54+0x15000] ;  /* 0x01500000360cd984 */ /* 0x000ea20000000c00 */
[----:B------:R-:W-:Y:S02]  /*6bd0*/  @!P5 IMAD.SHL.U32 R11, R156, 0x8, RZ ;  /* 0x000000089c0bd824 */ /* 0x000fe400078e00ff */
[----:B-1----:R-:W-:Y:S02]  /*6be0*/  @!P5 IMAD.MOV.U32 R32, RZ, RZ, R35 ;  /* 0x000000ffff20d224 */ /* 0x002fe400078e0023 */
[----:B------:R-:W-:Y:S02]  /*6bf0*/  @!P5 IMAD.MOV.U32 R33, RZ, RZ, R34 ;  /* 0x000000ffff21d224 */ /* 0x000fe400078e0022 */
[----:B------:R-:W-:-:S05]  /*6c00*/  @!P5 IMAD.WIDE R32, R11, 0x2, R32 ;  /* 0x000000020b20d825 */ /* 0x000fca00078e0220 */
[----:B--2---:R1:W-:Y:S01]  /*6c10*/  @!P5 ST.E.128 desc[UR42][R32.64], R12 ;  /* 0x0000000c2000d985 */ /* 0x0043e2000c101d2a */
[----:B------:R-:W-:-:S13]  /*6c20*/  ISETP.GE.AND P5, PT, R4, UR4, PT ;  /* 0x0000000404007c0c */ /* 0x000fda000bfa6270 */
[----:B------:R-:W2:Y:S01]  /*6c30*/  @!P5 LDS.128 R12, [R55+0x17000] ;  /* 0x01700000370cd984 */ /* 0x000ea20000000c00 */
[----:B------:R-:W-:Y:S01]  /*6c40*/  @!P5 SHF.L.U32 R11, R157, 0x3, RZ ;  /* 0x000000039d0bd819 */ /* 0x000fe200000006ff */
[----:B-1----:R-:W-:Y:S02]  /*6c50*/  @!P5 IMAD.MOV.U32 R32, RZ, RZ, R35 ;  /* 0x000000ffff20d224 */ /* 0x002fe400078e0023 */
[----:B------:R-:W-:Y:S02]  /*6c60*/  @!P5 IMAD.MOV.U32 R33, RZ, RZ, R34 ;  /* 0x000000ffff21d224 */ /* 0x000fe400078e0022 */
[----:B------:R-:W-:-:S05]  /*6c70*/  @!P5 IMAD.WIDE R32, R11, 0x2, R32 ;  /* 0x000000020b20d825 */ /* 0x000fca00078e0220 */
[----:B--2---:R1:W-:Y:S01]  /*6c80*/  @!P5 ST.E.128 desc[UR42][R32.64], R12 ;  /* 0x0000000c2000d985 */ /* 0x0043e2000c101d2a */
[----:B------:R-:W-:-:S03]  /*6c90*/  ISETP.GE.AND P5, PT, R136, UR4, PT ;  /* 0x0000000488007c0c */ /* 0x000fc6000bfa6270 */
[----:B------:R-:W2:Y:S10]  /*6ca0*/  @!P4 LDS.128 R12, [R54+0x17000] ;  /* 0x01700000360cc984 */ /* 0x000eb40000000c00 */
[----:B-1----:R-:W-:-:S04]  /*6cb0*/  @!P5 LEA R32, P6, R136, R35, 0x1 ;  /* 0x000000238820d211 */ /* 0x002fc800078c08ff */
[----:B------:R-:W-:Y:S01]  /*6cc0*/  @!P5 LEA.HI.X R33, R136, R34, R36, 0x1, P6 ;  /* 0x000000228821d211 */ /* 0x000fe200030f0c24 */
[----:B--2---:R-:W-:Y:S04]  /*6cd0*/  @!P4 ST.E.128 desc[UR42][R30.64], R12 ;  /* 0x0000000c1e00c985 */ /* 0x004fe8000c101d2a */
[----:B------:R-:W1:Y:S04]  /*6ce0*/  @!P3 LDS.128 R12, [R55+0x19000] ;  /* 0x01900000370cb984 */ /* 0x000e680000000c00 */
[----:B-1----:R-:W-:Y:S04]  /*6cf0*/  @!P3 ST.E.128 desc[UR42][R28.64], R12 ;  /* 0x0000000c1c00b985 */ /* 0x002fe8000c101d2a */
[----:B------:R-:W1:Y:S04]  /*6d00*/  @!P5 LDS.128 R12, [R54+0x19000] ;  /* 0x01900000360cd984 */ /* 0x000e680000000c00 */
[----:B-1----:R4:W-:Y:S02]  /*6d10*/  @!P5 ST.E.128 desc[UR42][R32.64], R12 ;  /* 0x0000000c2000d985 */ /* 0x0029e4000c101d2a */
.L_x_416:
[----:B------:R-:W-:Y:S05]  /*6d20*/  BSYNC B0 ;  /* 0x0000000000007941 */ /* 0x000fea0003800000 */
.L_x_407:
[----:B------:R-:W5:Y:S01]  /*6d30*/  S2R R11, SR_TID.X ;  /* 0x00000000000b7919 */ /* 0x000f620000002100 */
[----:B------:R-:W-:Y:S01]  /*6d40*/  @!PT LDS RZ, [RZ] ;  /* 0x00000000fffff984 */ /* 0x000fe20000000800 */
[----:B------:R-:W-:Y:S01]  /*6d50*/  @!PT LDS RZ, [RZ] ;  /* 0x00000000fffff984 */ /* 0x000fe20000000800 */
[----:B------:R-:W-:Y:S01]  /*6d60*/  @!PT LDS RZ, [RZ] ;  /* 0x00000000fffff984 */ /* 0x000fe20000000800 */
[----:B------:R-:W-:Y:S01]  /*6d70*/  @!PT LDS RZ, [RZ] ;  /* 0x00000000fffff984 */ /* 0x000fe20000000800 */
[----:B------:R0:W-:Y:S06]  /*6d80*/  MEMBAR.ALL.CTA ;  /* 0x0000000000007992 */ /* 0x0001ec0000008000 */
[----:B0-----:R-:W0:Y:S01]  /*6d90*/  FENCE.VIEW.ASYNC.S ;  /* 0x00000000000073c6 */ /* 0x001e220000000000 */
[----:B------:R-:W-:Y:S05]  /*6da0*/  WARPSYNC.ALL ;  /* 0x0000000000007948 */ /* 0x000fea0003800000 */
[----:B------:R-:W-:Y:S01]  /*6db0*/  BSSY B0, `(.L_x_459) ;  /* 0x0000008000007945 */ /* 0x000fe20003800000 */
[----:B0-----:R0:W-:Y:S01]  /*6dc0*/  BAR.SYNC.DEFER_BLOCKING R101, 0x80 ;  /* 0x000200650000751d */ /* 0x0011e20000010000 */
[----:B-----5:R-:W-:-:S13]  /*6dd0*/  LOP3.LUT P3, RZ, R11, 0x7f, RZ, 0xc0, !PT ;  /* 0x0000007f0bff7812 */ /* 0x020fda000786c0ff */
[----:B------:R-:W-:-:S05]  /*6de0*/  @!P3 VIADD R11, R53, 0x2d8a0 ;  /* 0x0002d8a0350bb836 */ /* 0x000fca0000000000 */
[----:B------:R-:W-:-:S04]  /*6df0*/  @!P3 PRMT R11, RZ, 0x654, R11 ;  /* 0x00000654ff0bb816 */ /* 0x000fc8000000000b */
[----:B------:R0:W-:Y:S01]  /*6e00*/  @!P3 SYNCS.ARRIVE.TRANS64.RED.A1T0 RZ, [R11+URZ], RZ ;  /* 0x000000ff0bffb9a7 */ /* 0x0001e2000810043f */
[----:B------:R-:W-:Y:S05]  /*6e10*/  @!P2 BRA `(.L_x_460) ;  /* 0x000000000004a947 */ /* 0x000fea0003800000 */
[----:B------:R-:W-:Y:S01]  /*6e20*/  BPT.TRAP 0x1 ;  /* 0x000000040000795c */ /* 0x000fe20000300000 */
.L_x_460:
[----:B------:R-:W-:Y:S05]  /*6e30*/  BSYNC B0 ;  /* 0x0000000000007941 */ /* 0x000fea0003800000 */
.L_x_459:
[----:B------:R-:W5:Y:S01]  /*6e40*/  SYNCS.PHASECHK.TRANS64.TRYWAIT P2, [R53+URZ+0x2d8b0], R80 ;  /* 0x02d8b050350075a7 */ /* 0x000f62000804017f */
[----:B------:R-:W-:Y:S04]  /*6e50*/  BSSY B0, `(.L_x_461) ;  /* 0x0000002000007945 */ /* 0x000fe80003800000 */
[----:B-----5:R-:W-:Y:S05]  /*6e60*/  @!P2 BRA `(.L_x_462) ;  /* 0x000001500030a947 */ /* 0x020fea0003800000 */
.L_x_687:
[----:B------:R-:W-:Y:S05]  /*6e70*/  BSYNC B0 ;  /* 0x0000000000007941 */ /* 0x000fea0003800000 */
.L_x_461:
[----:B------:R-:W-:Y:S01]  /*6e80*/  ULDC.64 UR4, c[0x0][0x328] ;  /* 0x0000ca0000047ab9 */ /* 0x000fe20000000a00 */
[----:B------:R-:W-:Y:S01]  /*6e90*/  ULDC.64 UR6, c[0x0][0x318] ;  /* 0x0000c60000067ab9 */ /* 0x000fe20000000a00 */
[----:B------:R-:W-:Y:S01]  /*6ea0*/  IMAD R77, R77, UR4, RZ ;  /* 0x000000044d4d7c24 */ /* 0x000fe2000f8e02ff */
[----:B------:R-:W-:Y:S01]  /*6eb0*/  BSSY B0, `(.L_x_463) ;  /* 0x0000036000007945 */ /* 0x000fe20003800000 */
[----:B-1234-:R-:W-:-:S04]  /*6ec0*/  IMAD.WIDE.U32 R12, R76, UR4, RZ ;  /* 0x000000044c0c7c25 */ /* 0x01efc8000f8e00ff */
[----:B------:R-:W-:Y:S01]  /*6ed0*/  IMAD R77, R76, UR5, R77 ;  /* 0x000000054c4d7c24 */ /* 0x000fe2000f8e024d */
[----:B------:R-:W-:Y:S02]  /*6ee0*/  ULDC.64 UR4, c[0x0][0x338] ;  /* 0x0000ce0000047ab9 */ /* 0x000fe40000000a00 */
[----:B------:R-:W-:Y:S02]  /*6ef0*/  IMAD R78, R78, UR4, RZ ;  /* 0x000000044e4e7c24 */ /* 0x000fe4000f8e02ff */
[----:B------:R-:W-:Y:S02]  /*6f00*/  IMAD.IADD R13, R13, 0x1, R77 ;  /* 0x000000010d0d7824 */ /* 0x000fe400078e024d */
[C---:B0-----:R-:W-:Y:S02]  /*6f10*/  IMAD R11, R75.reuse, UR5, R78 ;  /* 0x000000054b0b7c24 */ /* 0x041fe4000f8e024e */
[----:B------:R-:W-:Y:S01]  /*6f20*/  IMAD.WIDE.U32 R12, R75, UR4, R12 ;  /* 0x000000044b0c7c25 */ /* 0x000fe2000f8e000c */
[----:B------:R-:W-:-:S04]  /*6f30*/  ULDC.64 UR4, c[0x0][0x330] ;  /* 0x0000cc0000047ab9 */ /* 0x000fc80000000a00 */
[----:B------:R-:W-:-:S03]  /*6f40*/  IADD3 R13, R13, R11, RZ ;  /* 0x0000000b0d0d7210 */ /* 0x000fc60007ffe0ff */
[----:B------:R-:W-:-:S04]  /*6f50*/  IMAD.WIDE.U32 R12, R137, UR4, R12 ;  /* 0x00000004890c7c25 */ /* 0x000fc8000f8e000c */
[----:B------:R-:W-:Y:S01]  /*6f60*/  IMAD R13, R137, UR5, R13 ;  /* 0x00000005890d7c24 */ /* 0x000fe2000f8e020d */
[----:B------:R-:W-:-:S04]  /*6f70*/  LEA R11, P2, R12, UR6, 0x1 ;  /* 0x000000060c0b7c11 */ /* 0x000fc8000f8408ff */
[----:B------:R-:W-:Y:S01]  /*6f80*/  LEA.HI.X R12, R12, UR7, R13, 0x1, P2 ;  /* 0x000000070c0c7c11 */ /* 0x000fe200090f0c0d */
[----:B------:R0:W1:Y:S01]  /*6f90*/  SHFL.IDX PT, R32, R11, RZ, 0x1e1f ;  /* 0x001e1fff0b207589 */ /* 0x00006200000e0000 */
[----:B------:R-:W-:-:S03]  /*6fa0*/  ISETP.GT.AND P2, PT, R79, R141, PT ;  /* 0x0000008d4f00720c */ /* 0x000fc60003f44270 */
[----:B------:R0:W2:Y:S10]  /*6fb0*/  SHFL.IDX PT, R33, R12, RZ, 0x1e1f ;  /* 0x001e1fff0c217589 */ /* 0x0000b400000e0000 */
[----:B0-----:R-:W-:Y:S05]  /*6fc0*/  @!P2 BRA `(.L_x_464) ;  /* 0x000000000090a947 */ /* 0x001fea0003800000 */
[----:B------:R-:W3:Y:S01]  /*6fd0*/  LDL R15, [R1+0x2c] ;  /* 0x00002c00010f7983 */ /* 0x000ee20000100800 */
[----:B------:R-:W-:-:S03]  /*6fe0*/  ULDC UR4, c[0x0][0x2f4] ;  /* 0x0000bd0000047ab9 */ /* 0x000fc60000000800 */
[----:B------:R-:W4:Y:S01]  /*6ff0*/  LDL R14, [R1+0x28] ;  /* 0x00002800010e7983 */ /* 0x000f220000100800 */
[C---:B------:R-:W-:Y:S02]  /*7000*/  ISETP.GE.AND P5, PT, R16.reuse, UR4, PT ;  /* 0x0000000410007c0c */ /* 0x040fe4000bfa6270 */
[----:B------:R-:W-:Y:S01]  /*7010*/  ISETP.GE.AND P4, PT, R23, UR4, PT ;  /* 0x0000000417007c0c */ /* 0x000fe2000bf86270 */
[----:B------:R-:W5:Y:S10]  /*7020*/  LDL R36, [R1+0x24] ;  /* 0x0000240001247983 */ /* 0x000f740000100800 */
[----:B-1----:R-:W-:-:S04]  /*7030*/  @!P5 LEA R34, P2, R16, R32, 0x1 ;  /* 0x000000201022d211 */ /* 0x002fc800078408ff */
[----:B--2---:R-:W-:Y:S02]  /*7040*/  @!P5 LEA.HI.X R35, R16, R33, R17, 0x1, P2 ;  /* 0x000000211023d211 */ /* 0x004fe400010f0c11 */
[----:B------:R-:W-:-:S04]  /*7050*/  @!P4 LEA R30, P2, R23, R32, 0x1 ;  /* 0x00000020171ec211 */ /* 0x000fc800078408ff */
[----:B---3--:R-:W-:Y:S02]  /*7060*/  @!P4 LEA.HI.X R31, R23, R33, R15, 0x1, P2 ;  /* 0x00000021171fc211 */ /* 0x008fe400010f0c0f */
[----:B------:R-:W-:-:S13]  /*7070*/  ISETP.GE.AND P2, PT, R22, UR4, PT ;  /* 0x0000000416007c0c */ /* 0x000fda000bf46270 */
[----:B------:R-:W-:-:S04]  /*7080*/  @!P2 LEA R28, P6, R22, R32, 0x1 ;  /* 0x00000020161ca211 */ /* 0x000fc800078c08ff */
[----:B----4-:R-:W-:Y:S02]  /*7090*/  @!P2 LEA.HI.X R29, R22, R33, R14, 0x1, P6 ;  /* 0x00000021161da211 */ /* 0x010fe400030f0c0e */
[----:B------:R-:W0:Y:S04]  /*70a0*/  @!P5 LDS.128 R12, [R55] ;  /* 0x00000000370cd984 */ /* 0x000e280000000c00 */
[----:B0-----:R0:W-:Y:S01]  /*70b0*/  @!P5 ST.E.128 desc[UR42][R34.64], R12 ;  /* 0x0000000c2200d985 */ /* 0x0011e2000c101d2a */
[----:B------:R-:W-:-:S13]  /*70c0*/  ISETP.GE.AND P5, PT, R3, UR4, PT ;  /* 0x0000000403007c0c */ /* 0x000fda000bfa6270 */
[----:B------:R-:W1:Y:S01]  /*70d0*/  @!P5 LDS.128 R12, [R54] ;  /* 0x00000000360cd984 */ /* 0x000e620000000c00 */
[----:B------:R-:W-:-:S04]  /*70e0*/  @!P5 IMAD.SHL.U32 R11, R156, 0x8, RZ ;  /* 0x000000089c0bd824 */ /* 0x000fc800078e00ff */
[----:B0-----:R-:W-:-:S05]  /*70f0*/  @!P5 IMAD.WIDE R34, R11, 0x2, R32 ;  /* 0x000000020b22d825 */ /* 0x001fca00078e0220 */
[----:B-1----:R0:W-:Y:S01]  /*7100*/  @!P5 ST.E.128 desc[UR42][R34.64], R12 ;  /* 0x0000000c2200d985 */ /* 0x0021e2000c101d2a */
[----:B------:R-:W-:-:S13]  /*7110*/  ISETP.GE.AND P5, PT, R4, UR4, PT ;  /* 0x0000000404007c0c */ /* 0x000fda000bfa6270 */
[----:B------:R-:W1:Y:S01]  /*7120*/  @!P5 LDS.128 R12, [R55+0x2000] ;  /* 0x00200000370cd984 */ /* 0x000e620000000c00 */
[----:B------:R-:W-:Y:S02]  /*7130*/  @!P5 IMAD.SHL.U32 R11, R157, 0x8, RZ ;  /* 0x000000089d0bd824 */ /* 0x000fe400078e00ff */
[----:B0-----:R-:W-:Y:S02]  /*7140*/  @!P5 IMAD.MOV.U32 R34, RZ, RZ, R32 ;  /* 0x000000ffff22d224 */ /* 0x001fe400078e0020 */
[----:B------:R-:W-:Y:S02]  /*7150*/  @!P5 IMAD.MOV.U32 R35, RZ, RZ, R33 ;  /* 0x000000ffff23d224 */ /* 0x000fe400078e0021 */
[----:B------:R-:W-:-:S05]  /*7160*/  @!P5 IMAD.WIDE R34, R11, 0x2, R34 ;  /* 0x000000020b22d825 */ /* 0x000fca00078e0222 */
[----:B-1----:R-:W-:Y:S01]  /*7170*/  @!P5 ST.E.128 desc[UR42][R34.64], R12 ;  /* 0x0000000c2200d985 */ /* 0x002fe2000c101d2a */
[----:B------:R-:W-:-:S03]  /*7180*/  ISETP.GE.AND P5, PT, R136, UR4, PT ;  /* 0x0000000488007c0c */ /* 0x000fc6000bfa6270 */
[----:B------:R-:W0:Y:S10]  /*7190*/  @!P4 LDS.128 R12, [R54+0x2000] ;  /* 0x00200000360cc984 */ /* 0x000e340000000c00 */
[----:B------:R-:W-:-:S04]  /*71a0*/  @!P5 LEA R32, P6, R136, R32, 0x1 ;  /* 0x000000208820d211 */ /* 0x000fc800078c08ff */
[----:B-----5:R-:W-:Y:S01]  /*71b0*/  @!P5 LEA.HI.X R33, R136, R33, R36, 0x1, P6 ;  /* 0x000000218821d211 */ /* 0x020fe200030f0c24 */
[----:B0-----:R-:W-:Y:S04]  /*71c0*/  @!P4 ST.E.128 desc[UR42][R30.64], R12 ;  /* 0x0000000c1e00c985 */ /* 0x001fe8000c101d2a */
[----:B------:R-:W0:Y:S04]  /*71d0*/  @!P2 LDS.128 R12, [R55+0x4000] ;  /* 0x00400000370ca984 */ /* 0x000e280000000c00 */
[----:B0-----:R-:W-:Y:S04]  /*71e0*/  @!P2 ST.E.128 desc[UR42][R28.64], R12 ;  /* 0x0000000c1c00a985 */ /* 0x001fe8000c101d2a */
[----:B------:R-:W0:Y:S04]  /*71f0*/  @!P5 LDS.128 R12, [R54+0x4000] ;  /* 0x00400000360cd984 */ /* 0x000e280000000c00 */
[----:B0-----:R0:W-:Y:S02]  /*7200*/  @!P5 ST.E.128 desc[UR42][R32.64], R12 ;  /* 0x0000000c2000d985 */ /* 0x0011e4000c101d2a */
.L_x_464:
[----:B------:R-:W-:Y:S05]  /*7210*/  BSYNC B0 ;  /* 0x0000000000007941 */ /* 0x000fea0003800000 */
.L_x_463:
[----:B------:R-:W-:Y:S01]  /*7220*/  @!PT LDS RZ, [RZ] ;  /* 0x00000000fffff984 */ /* 0x000fe20000000800 */
[----:B------:R-:W-:Y:S01]  /*7230*/  @!PT LDS RZ, [RZ] ;  /* 0x00000000fffff984 */ /* 0x000fe20000000800 */
[----:B------:R-:W-:Y:S01]  /*7240*/  @!PT LDS RZ, [RZ] ;  /* 0x00000000fffff984 */ /* 0x000fe20000000800 */
[----:B------:R-:W-:Y:S01]  /*7250*/  @!PT LDS RZ, [RZ] ;  /* 0x00000000fffff984 */ /* 0x000fe20000000800 */
[----:B------:R3:W-:Y:S06]  /*7260*/  MEMBAR.ALL.CTA ;  /* 0x0000000000007992 */ /* 0x0007ec0000008000 */
[----:B---3--:R-:W3:Y:S01]  /*7270*/  FENCE.VIEW.ASYNC.S ;  /* 0x00000000000073c6 */ /* 0x008ee20000000000 */
[----:B------:R-:W-:Y:S01]  /*7280*/  VIADD R18, R18, 0x1 ;  /* 0x0000000112127836 */ /* 0x000fe20000000000 */
[----:B------:R-:W-:Y:S01]  /*7290*/  @!P3 IADD3 R53, R53, 0x2d8c0, RZ ;  /* 0x0002d8c03535b810 */ /* 0x000fe20007ffe0ff */
[----:B---3--:R3:W-:Y:S03]  /*72a0*/  BAR.SYNC.DEFER_BLOCKING R101, 0x80 ;  /* 0x000200650000751d */ /* 0x0087e60000010000 */
[----:B------:R-:W-:-:S02]  /*72b0*/  ISETP.NE.AND P2, PT, R18, 0x2, PT ;  /* 0x000000021200780c */ /* 0x000fc40003f45270 */
[----:B------:R-:W-:Y:S02]  /*72c0*/  @!P3 PRMT R53, RZ, 0x654, R53 ;  /* 0x00000654ff35b816 */ /* 0x000fe40000000035 */
[----:B------:R-:W-:Y:S02]  /*72d0*/  SEL R11, RZ, 0x1, P2 ;  /* 0x00000001ff0b7807 */ /* 0x000fe40001000000 */
[----:B------:R-:W-:Y:S02]  /*72e0*/  SEL R18, R18, RZ, P2 ;  /* 0x000000ff12127207 */ /* 0x000fe40001000000 */
[----:B------:R-:W-:Y:S01]  /*72f0*/  LOP3.LUT R140, R140, R11, RZ, 0x3c, !PT ;  /* 0x0000000b8c8c7212 */ /* 0x000fe200078e3cff */
[----:B------:R3:W-:Y:S01]  /*7300*/  @!P3 SYNCS.ARRIVE.TRANS64.RED.A1T0 RZ, [R53+URZ], RZ ;  /* 0x000000ff35ffb9a7 */ /* 0x0007e2000810043f */
[----:B------:R-:W-:Y:S05]  /*7310*/  @P1 BRA `(.L_x_465) ;  /* 0xffffffb400b41947 */ /* 0x000fea000383ffff */
[----:B0-----:R-:W0:Y:S01]  /*7320*/  S2R R12, SR_TID.X ;  /* 0x00000000000c7919 */ /* 0x001e220000002100 */
[----:B------:R-:W-:Y:S02]  /*7330*/  PLOP3.LUT P0, PT, PT, PT, PT, 0x8, 0x0 ;  /* 0x000000000000781c */ /* 0x000fe40003f0e170 */
[----:B0-----:R-:W-:-:S04]  /*7340*/  SHF.R.U32.HI R12, RZ, 0x7, R12 ;  /* 0x00000007ff0c7819 */ /* 0x001fc8000001160c */
[----:B------:R-:W-:-:S13]  /*7350*/  ISETP.NE.AND P4, PT, R12, 0x1, PT ;  /* 0x000000010c00780c */ /* 0x000fda0003f85270 */
[----:B------:R-:W-:Y:S06]  /*7360*/  @!P4 BAR.ARV 0x9, 0x100 ;  /* 0x024400000000cb1d */ /* 0x000fec0000002000 */
.L_x_402:
[----:B------:R-:W-:Y:S01]  /*7370*/  IMAD.MOV.U32 R88, RZ, RZ, RZ ;  /* 0x000000ffff587224 */ /* 0x000fe200078e00ff */
[----:B------:R-:W-:Y:S06]  /*7380*/  @P0 BRA `(.L_x_466) ;  /* 0x00000000000c0947 */ /* 0x000fec0003800000 */
[----:B------:R-:W4:Y:S01]  /*7390*/  FENCE.VIEW.ASYNC.G ;  /* 0x00000000000073c6 */ /* 0x000f220000000100 */
[----:B------:R-:W-:Y:S05]  /*73a0*/  WARPSYNC.ALL ;  /* 0x0000000000007948 */ /* 0x000fea0003800000 */
[----:B----4-:R-:W-:Y:S06]  /*73b0*/  BAR.ARV 0xc, 0x200 ;  /* 0x0308000000007b1d */ /* 0x010fec0000002000 */
.L_x_466:
[----:B------:R-:W-:Y:S01]  /*73c0*/  LOP3.LUT P0, RZ, R19, 0x8, RZ, 0xc0, !PT ;  /* 0x0000000813ff7812 */ /* 0x000fe2000780c0ff */
[----:B------:R-:W-:-:S12]  /*73d0*/  BSSY B0, `(.L_x_467) ;  /* 0x0000020000007945 */ /* 0x000fd80003800000 */
[----:B------:R-:W-:Y:S05]  /*73e0*/  @!P0 BRA `(.L_x_468) ;  /* 0x0000000000788947 */ /* 0x000fea0003800000 */
[----:B------:R-:W4:Y:S01]  /*73f0*/  LDL R0, [R1+0x94] ;  /* 0x0000940001007983 */ /* 0x000f220000100800 */
[----:B------:R-:W-:Y:S01]  /*7400*/  ULDC UR4, c[0x0][0x9f0] ;  /* 0x00027c0000047ab9 */ /* 0x000fe20000000800 */
[----:B----4-:R-:W-:-:S04]  /*7410*/  ISETP.NE.AND P0, PT, R0, RZ, PT ;  /* 0x000000ff0000720c */ /* 0x010fc80003f05270 */
[----:B------:R-:W-:-:S04]  /*7420*/  SEL R9, R0, UR4, P0 ;  /* 0x0000000400097c07 */ /* 0x000fc80008000000 */
[-C--:B------:R-:W-:Y:S02]  /*7430*/  IABS R6, R9.reuse ;  /* 0x0000000900067213 */ /* 0x080fe40000000000 */
[----:B------:R-:W-:Y:S02]  /*7440*/  IADD3 R0, R99, -0x1, R9 ;  /* 0xffffffff63007810 */ /* 0x000fe40007ffe009 */
[----:B------:R-:W4:Y:S01]  /*7450*/  I2F.RP R3, R6 ;  /* 0x0000000600037306 */ /* 0x000f220000209400 */
[-C--:B------:R-:W-:Y:S02]  /*7460*/  IABS R10, R9.reuse ;  /* 0x00000009000a7213 */ /* 0x080fe40000000000 */
[----:B------:R-:W-:Y:S02]  /*7470*/  IABS R8, R0 ;  /* 0x0000000000087213 */ /* 0x000fe40000000000 */
[----:B------:R-:W-:-:S04]  /*7480*/  LOP3.LUT R0, R0, R9, RZ, 0x3c, !PT ;  /* 0x0000000900007212 */ /* 0x000fc800078e3cff */
[----:B------:R-:W-:Y:S01]  /*7490*/  ISETP.GE.AND P2, PT, R0, RZ, PT ;  /* 0x000000ff0000720c */ /* 0x000fe20003f46270 */
[----:B----4-:R-:W4:Y:S02]  /*74a0*/  MUFU.RCP R3, R3 ;  /* 0x0000000300037308 */ /* 0x010f240000001000 */
[----:B----4-:R-:W-:Y:S01]  /*74b0*/  VIADD R4, R3, 0xffffffe ;  /* 0x0ffffffe03047836 */ /* 0x010fe20000000000 */
[----:B------:R-:W-:-:S05]  /*74c0*/  IADD3 R3, RZ, -R10, RZ ;  /* 0x8000000aff037210 */ /* 0x000fca0007ffe0ff */
[----:B------:R4:W0:Y:S02]  /*74d0*/  F2I.FTZ.U32.TRUNC.NTZ R5, R4 ;  /* 0x0000000400057305 */ /* 0x000824000021f000 */
[----:B----4-:R-:W-:Y:S02]  /*74e0*/  IMAD.MOV.U32 R4, RZ, RZ, RZ ;  /* 0x000000ffff047224 */ /* 0x010fe400078e00ff */
[----:B0-----:R-:W-:-:S04]  /*74f0*/  IMAD.MOV R7, RZ, RZ, -R5 ;  /* 0x000000ffff077224 */ /* 0x001fc800078e0a05 */
        /* <DEDUP_REMOVED lines=10> */
[----:B------:R-:W-:Y:S02]  /*75a0*/  @!P2 IADD3 R5, -R5, RZ, RZ ;  /* 0x000000ff0505a210 */ /* 0x000fe40007ffe1ff */
[----:B------:R-:W-:-:S05]  /*75b0*/  @!P1 LOP3.LUT R5, RZ, R9, RZ, 0x33, !PT ;  /* 0x00000009ff059212 */ /* 0x000fca00078e33ff */
[----:B------:R-:W-:-:S07]  /*75c0*/  IMAD.MOV.U32 R88, RZ, RZ, R5 ;  /* 0x000000ffff587224 */ /* 0x000fce00078e0005 */
.L_x_468:
[----:B------:R-:W-:Y:S05]  /*75d0*/  BSYNC B0 ;  /* 0x0000000000007941 */ /* 0x000fea0003800000 */
.L_x_467:
[----:B------:R-:W4:Y:S01]  /*75e0*/  LDL R0, [R1+0xb0] ;  /* 0x0000b00001007983 */ /* 0x000f220000100800 */
[----:B------:R-:W-:Y:S01]  /*75f0*/  PLOP3.LUT P0, PT, PT, PT, PT, 0x80, 0x0 ;  /* 0x000000000000781c */ /* 0x000fe20003f0f070 */
[----:B------:R-:W-:Y:S01]  /*7600*/  IMAD.MOV.U32 R3, RZ, RZ, RZ ;  /* 0x000000ffff037224 */ /* 0x000fe200078e00ff */
        /* <DEDUP_REMOVED lines=17> */
[----:B-12---:R-:W-:Y:S02]  /*7720*/  CS2R R32, SRZ ;  /* 0x0000000000207805 */ /* 0x006fe4000001ff00 */
[----:B------:R-:W-:Y:S02]  /*7730*/  CS2R R54, SRZ ;  /* 0x0000000000367805 */ /* 0x000fe4000001ff00 */
[----:B------:R-:W-:Y:S02]  /*7740*/  CS2R R30, SRZ ;  /* 0x00000000001e7805 */ /* 0x000fe4000001ff00 */
[----:B---3--:R-:W-:Y:S02]  /*7750*/  CS2R R52, SRZ ;  /* 0x0000000000347805 */ /* 0x008fe4000001ff00 */
[----:B0-----:R-:W-:Y:S02]  /*7760*/  CS2R R28, SRZ ;  /* 0x00000000001c7805 */ /* 0x001fe4000001ff00 */
[----:B------:R-:W-:-:S02]  /*7770*/  CS2R R50, SRZ ;  /* 0x0000000000327805 */ /* 0x000fc4000001ff00 */
[----:B------:R-:W-:Y:S01]  /*7780*/  CS2R R20, SRZ ;  /* 0x0000000000147805 */ /* 0x000fe2000001ff00 */
[----:B----4-:R-:W-:Y:S02]  /*7790*/  IMAD R4, R0, R88, RZ ;  /* 0x0000005800047224 */ /* 0x010fe400078e02ff */
[----:B------:R-:W-:-:S03]  /*77a0*/  IMAD.MOV.U32 R0, RZ, RZ, RZ ;  /* 0x000000ffff007224 */ /* 0x000fc600078e00ff */
[----:B------:R0:W-:Y:S01]  /*77b0*/  STL [R1+0x78], R4 ;  /* 0x0000780401007387 */ /* 0x0001e20000100800 */
[----:B------:R-:W-:-:S04]  /*77c0*/  VIADDMNMX R88, R4, R88, R99, PT ;  /* 0x0000005804587246 */ /* 0x000fc80003800163 */
[----:B------:R-:W-:-:S13]  /*77d0*/  ISETP.GT.AND P1, PT, R88, R4, PT ;  /* 0x000000045800720c */ /* 0x000fda0003f24270 */
[----:B0-----:R-:W-:Y:S05]  /*77e0*/  @!P1 BRA `(.L_x_469) ;  /* 0x000000a4003c9947 */ /* 0x001fea0003800000 */
[----:B------:R-:W0:Y:S01]  /*77f0*/  S2R R4, SR_TID.X ;  /* 0x0000000000047919 */ /* 0x000e220000002100 */
[----:B------:R-:W-:Y:S01]  /*7800*/  UMOV UR4, 0xffffffff ;  /* 0xffffffff00047882 */ /* 0x000fe20000000000 */
[----:B0-----:R-:W-:-:S05]  /*7810*/  VIADD R40, R4, 0xffffff80 ;  /* 0xffffff8004287836 */ /* 0x001fca0000000000 */
[----:B------:R-:W-:-:S04]  /*7820*/  SHF.R.S32.HI R41, RZ, 0x1f, R40 ;  /* 0x0000001fff297819 */ /* 0x000fc80000011428 */
[----:B------:R-:W-:-:S04]  /*7830*/  LEA.HI R13, R41, R40, RZ, 0x7 ;  /* 0x00000028290d7211 */ /* 0x000fc800078f38ff */
[----:B------:R-:W-:Y:S01]  /*7840*/  SHF.R.S32.HI R13, RZ, 0x7, R13 ;  /* 0x00000007ff0d7819 */ /* 0x000fe2000001140d */
[----:B------:R-:W-:Y:S06]  /*7850*/  BRA.DIV UR4, `(.L_x_470) ;  /* 0x0000014604c87947 */ /* 0x000fec000b800000 */
[----:B------:R-:W0:Y:S04]  /*7860*/  SHFL.IDX PT, R0, R13, RZ, 0x1f ;  /* 0x00001fff0d007589 */ /* 0x000e2800000e0000 */
[----:B0-----:R1:W-:Y:S02]  /*7870*/  STL [R1+0x7c], R0 ;  /* 0x00007c0001007387 */ /* 0x0013e40000100800 */
.L_x_690:
[----:B------:R-:W1:Y:S01]  /*7880*/  LDL R3, [R1+0x7c] ;  /* 0x00007c0001037983 */ /* 0x000e620000100800 */
[----:B------:R-:W-:Y:S01]  /*7890*/  BSSY B6, `(.L_x_471) ;  /* 0x000001b000067945 */ /* 0x000fe20003800000 */
[----:B-1----:R-:W-:-:S05]  /*78a0*/  IMAD.HI R0, R3, 0x55555556, RZ ;  /* 0x5555555603007827 */ /* 0x002fca00078e02ff */
[----:B------:R-:W-:-:S05]  /*78b0*/  LEA.HI R44, R0, R0, RZ, 0x1 ;  /* 0x00000000002c7211 */ /* 0x000fca00078f08ff */
[----:B------:R-:W-:Y:S01]  /*78c0*/  IMAD R44, R44, -0x3, R3 ;  /* 0xfffffffd2c2c7824 */ /* 0x000fe200078e0203 */
[----:B------:R-:W-:-:S04]  /*78d0*/  IADD3 R3, R2, 0x21800, RZ ;  /* 0x0002180002037810 */ /* 0x000fc80007ffe0ff */
[----:B------:R-:W-:Y:S01]  /*78e0*/  LOP3.LUT P0, RZ, R3, 0x3ff, RZ, 0xc0, !PT ;  /* 0x000003ff03ff7812 */ /* 0x000fe2000780c0ff */
[----:B------:R-:W-:-:S05]  /*78f0*/  IMAD R0, R44, 0x2000, R3 ;  /* 0x000020002c007824 */ /* 0x000fca00078e0203 */
[----:B------:R-:W-:-:S04]  /*7900*/  SHF.R.U32.HI R0, RZ, 0x4, R0 ;  /* 0x00000004ff007819 */ /* 0x000fc80000011600 */
[----:B------:R-:W-:-:S05]  /*7910*/  LOP3.LUT R0, R0, 0x3fff, RZ, 0xc0, !PT ;  /* 0x00003fff00007812 */ /* 0x000fca00078ec0ff */
[----:B------:R1:W-:Y:S01]  /*7920*/  STL [R1+0x84], R0 ;  /* 0x0000840001007387 */ /* 0x0003e20000100800 */
[----:B------:R-:W-:Y:S05]  /*7930*/  @!P0 BRA `(.L_x_472) ;  /* 0x0000000000408947 */ /* 0x000fea0003800000 */
[----:B0-----:R-:W-:Y:S01]  /*7940*/  MOV R14, 0x0 ;  /* 0x00000000000e7802 */ /* 0x001fe20000000f00 */
[----:B------:R-:W-:Y:S01]  /*7950*/  ULDC.64 UR4, c[0x4][0x88] ;  /* 0x0100220000047ab9 */ /* 0x000fe20000000a00 */
[----:B------:R-:W-:Y:S01]  /*7960*/  ULDC.64 UR6, c[0x4][0x90] ;  /* 0x0100240000067ab9 */ /* 0x000fe20000000a00 */
[----:B------:R-:W-:Y:S01]  /*7970*/  IMAD.U32 R4, RZ, RZ, UR4 ;  /* 0x00000004ff047e24 */ /* 0x000fe2000f8e00ff */
[----:B------:R-:W-:Y:S01]  /*7980*/  MOV R7, UR7 ;  /* 0x0000000700077c02 */ /* 0x000fe20008000f00 */
[----:B------:R-:W-:Y:S01]  /*7990*/  IMAD.U32 R5, RZ, RZ, UR5 ;  /* 0x00000005ff057e24 */ /* 0x000fe2000f8e00ff */
[----:B------:R-:W0:Y:S01]  /*79a0*/  LDC.64 R14, c[0x4][R14] ;  /* 0x010000000e0e7b82 */ /* 0x000e220000000a00 */
[----:B------:R-:W-:Y:S01]  /*79b0*/  ULDC.64 UR4, c[0x4][0x28] ;  /* 0x01000a0000047ab9 */ /* 0x000fe20000000a00 */
[----:B------:R-:W-:Y:S01]  /*79c0*/  IMAD.U32 R6, RZ, RZ, UR6 ;  /* 0x00000006ff067e24 */ /* 0x000fe2000f8e00ff */
[----:B------:R-:W-:Y:S01]  /*79d0*/  MOV R13, RZ ;  /* 0x000000ff000d7202 */ /* 0x000fe20000000f00 */
[----:B------:R-:W-:-:S02]  /*79e0*/  IMAD.U32 R10, RZ, RZ, UR4 ;  /* 0x00000004ff0a7e24 */ /* 0x000fc4000f8e00ff */
[----:B------:R-:W-:Y:S02]  /*79f0*/  IMAD.U32 R11, RZ, RZ, UR5 ;  /* 0x00000005ff0b7e24 */ /* 0x000fe4000f8e00ff */
[----:B------:R-:W-:Y:S02]  /*7a00*/  IMAD.MOV.U32 R8, RZ, RZ, 0x70 ;  /* 0x00000070ff087424 */ /* 0x000fe400078e00ff */
[----:B------:R-:W-:-:S07]  /*7a10*/  IMAD.MOV.U32 R12, RZ, RZ, 0x1 ;  /* 0x00000001ff0c7424 */ /* 0x000fce00078e00ff */
[----:B------:R-:W-:-:S07]  /*7a20*/  LEPC R20, `(.L_x_472) ;  /* 0x000000001014794e */ /* 0x000fce0000000000 */
[----:B01---5:R-:W-:Y:S05]  /*7a30*/  CALL.ABS.NOINC R14 ;  /* 0x000000000e007343 */ /* 0x023fea0003c00000 */
.L_x_472:
[----:B------:R-:W-:Y:S05]  /*7a40*/  BSYNC B6 ;  /* 0x0000000000067941 */ /* 0x000fea0003800000 */
.L_x_471:
[----:B------:R-:W-:Y:S02]  /*7a50*/  ULDC UR4, c[0x0][0x3f4] ;  /* 0x0000fd0000047ab9 */ /* 0x000fe40000000800 */
[----:B------:R-:W-:-:S13]  /*7a60*/  ISETP.LT.AND P0, PT, RZ, UR4, PT ;  /* 0x00000004ff007c0c */ /* 0x000fda000bf01270 */
[----:B------:R-:W-:Y:S05]  /*7a70*/  @P0 BRA `(.L_x_473) ;  /* 0x0000000000400947 */ /* 0x000fea0003800000 */
[----:B------:R-:W-:-:S04]  /*7a80*/  ULEA.HI UR4, UR37, UR37, URZ, 0x1 ;  /* 0x0000002525047291 */ /* 0x000fc8000f8f083f */
[----:B------:R-:W-:-:S04]  /*7a90*/  ULOP3.LUT UR4, UR4, 0xfffffffe, URZ, 0xc0, !UPT ;  /* 0xfffffffe04047892 */ /* 0x000fc8000f8ec03f */
[----:B------:R-:W-:-:S06]  /*7aa0*/  UIADD3 UR4, UR37, -UR4, URZ ;  /* 0x8000000425047290 */ /* 0x000fcc000fffe03f */
[----:B------:R-:W-:-:S05]  /*7ab0*/  IMAD.U32 R3, RZ, RZ, UR4 ;  /* 0x00000004ff037e24 */ /* 0x000fca000f8e00ff */
[----:B------:R-:W-:-:S04]  /*7ac0*/  SHF.L.U32 R3, R3, 0x1f, RZ ;  /* 0x0000001f03037819 */ /* 0x000fc800000006ff */
[----:B------:R2:W3:Y:S03]  /*7ad0*/  SYNCS.PHASECHK.TRANS64.TRYWAIT P0, [R2+URZ+0x2d800], R3 ;  /* 0x02d80003020075a7 */ /* 0x0004e6000800017f */
[----:B---3--:R-:W-:Y:S05]  /*7ae0*/  @!P0 NANOSLEEP.SYNCS 0x989680 ;  /* 0x009896800000895d */ /* 0x008fea0003900000 */
[----:B------:R-:W3:Y:S01]  /*7af0*/  @!P0 SYNCS.PHASECHK.TRANS64 P0, [R2+URZ+0x2d800], R3 ;  /* 0x02d80003020085a7 */ /* 0x000ee2000800007f */
[----:B------:R-:W-:Y:S04]  /*7b00*/  BSSY B0, `(.L_x_474) ;  /* 0x0000006000007945 */ /* 0x000fe80003800000 */
[----:B---3--:R-:W-:Y:S05]  /*7b10*/  @P0 BRA `(.L_x_475) ;  /* 0x0000000000100947 */ /* 0x008fea0003800000 */
.L_x_476:
[----:B---3--:R3:W4:Y:S02]  /*7b20*/  SYNCS.PHASECHK.TRANS64.TRYWAIT P0, [R2+URZ+0x2d800], R3 ;  /* 0x02d80003020075a7 */ /* 0x008724000800017f */
[----:B----4-:R-:W-:Y:S05]  /*7b30*/  @!P0 NANOSLEEP.SYNCS 0x989680 ;  /* 0x009896800000895d */ /* 0x010fea0003900000 */
[----:B------:R-:W4:Y:S02]  /*7b40*/  @!P0 SYNCS.PHASECHK.TRANS64 P0, [R2+URZ+0x2d800], R3 ;  /* 0x02d80003020085a7 */ /* 0x000f24000800007f */
[----:B----4-:R-:W-:Y:S05]  /*7b50*/  @!P0 BRA `(.L_x_476) ;  /* 0xfffffffc00f08947 */ /* 0x010fea000383ffff */
.L_x_475:
[----:B------:R-:W-:Y:S05]  /*7b60*/  BSYNC B0 ;  /* 0x0000000000007941 */ /* 0x000fea0003800000 */
.L_x_474:
[----:B------:R-:W-:Y:S05]  /*7b70*/  BRA `(.L_x_477) ;  /* 0x0000003800987947 */ /* 0x000fea0003800000 */
.L_x_473:
[----:B-1---5:R-:W-:Y:S01]  /*7b80*/  SHF.R.S32.HI R0, RZ, 0x1f, R95 ;  /* 0x0000001fff007819 */ /* 0x022fe2000001145f */
[----:B------:R-:W-:Y:S01]  /*7b90*/  ULOP3.LUT UP0, URZ, UR40, 0x1bf, URZ, 0xc0, !UPT ;  /* 0x000001bf283f7892 */ /* 0x000fe2000f80c03f */
[----:B------:R-:W-:Y:S01]  /*7ba0*/  ULDC.64 UR4, c[0x0][0x3f8] ;  /* 0x0000fe0000047ab9 */ /* 0x000fe20000000a00 */
[----:B------:R-:W-:Y:S02]  /*7bb0*/  ULDC.64 UR6, c[0x0][0x408] ;  /* 0x0001020000067ab9 */ /* 0x000fe40000000a00 */
[C---:B------:R-:W-:Y:S02]  /*7bc0*/  IMAD R6, R0.reuse, UR4, RZ ;  /* 0x0000000400067c24 */ /* 0x040fe4000f8e02ff */
[----:B------:R-:W-:Y:S01]  /*7bd0*/  IMAD R0, R0, UR6, RZ ;  /* 0x0000000600007c24 */ /* 0x000fe2000f8e02ff */
[----:B------:R-:W-:Y:S01]  /*7be0*/  PLOP3.LUT P2, PT, PT, PT, UP0, 0x80, 0x0 ;  /* 0x000000000000781c */ /* 0x000fe20003f4f008 */
[C---:B------:R-:W-:Y:S02]  /*7bf0*/  IMAD R25, R95.reuse, UR5, R6 ;  /* 0x000000055f197c24 */ /* 0x040fe4000f8e0206 */
[----:B------:R-:W-:Y:S01]  /*7c00*/  IMAD.WIDE.U32 R4, R95, UR4, RZ ;  /* 0x000000045f047c25 */ /* 0x000fe2000f8e00ff */
[----:B------:R-:W-:-:S03]  /*7c10*/  ULDC.64 UR4, c[0x0][0x3e8] ;  /* 0x0000fa0000047ab9 */ /* 0x000fc60000000a00 */
[C---:B------:R-:W-:Y:S01]  /*7c20*/  IMAD R37, R95.reuse, UR7, R0 ;  /* 0x000000075f257c24 */ /* 0x040fe2000f8e0200 */
[----:B------:R-:W-:Y:S01]  /*7c30*/  LEA R24, P0, R4, UR4, 0x1 ;  /* 0x0000000404187c11 */ /* 0x000fe2000f8008ff */
[----:B------:R-:W-:Y:S01]  /*7c40*/  IMAD.WIDE.U32 R6, R95, UR6, RZ ;  /* 0x000000065f067c25 */ /* 0x000fe2000f8e00ff */
[----:B------:R-:W-:-:S03]  /*7c50*/  ULDC.64 UR6, c[0x0][0x400] ;  /* 0x0001000000067ab9 */ /* 0x000fc60000000a00 */
[----:B------:R-:W-:Y:S01]  /*7c60*/  IMAD.IADD R25, R25, 0x1, R5 ;  /* 0x0000000119197824 */ /* 0x000fe200078e0205 */
[----:B------:R-:W-:Y:S01]  /*7c70*/  LEA R39, P1, R6, UR6, 0x1 ;  /* 0x0000000606277c11 */ /* 0x000fe2000f8208ff */
[----:B------:R-:W-:-:S03]  /*7c80*/  IMAD.IADD R37, R37, 0x1, R7 ;  /* 0x0000000125257824 */ /* 0x000fc600078e0207 */
[----:B------:R-:W-:Y:S02]  /*7c90*/  LEA.HI.X R25, R4, UR5, R25, 0x1, P0 ;  /* 0x0000000504197c11 */ /* 0x000fe400080f0c19 */
[----:B------:R-:W-:Y:S01]  /*7ca0*/  LEA.HI.X R37, R6, UR7, R37, 0x1, P1 ;  /* 0x0000000706257c11 */ /* 0x000fe200088f0c25 */
[----:B------:R-:W-:Y:S06]  /*7cb0*/  @!P2 BRA `(.L_x_478) ;  /* 0x000000000040a947 */ /* 0x000fec0003800000 */
[----:B0-----:R-:W-:Y:S01]  /*7cc0*/  MOV R14, 0x0 ;  /* 0x00000000000e7802 */ /* 0x001fe20000000f00 */
[----:B------:R-:W-:Y:S01]  /*7cd0*/  ULDC.64 UR4, c[0x4][0x88] ;  /* 0x0100220000047ab9 */ /* 0x000fe20000000a00 */
[----:B------:R-:W-:Y:S01]  /*7ce0*/  ULDC.64 UR6, c[0x4][0x90] ;  /* 0x0100240000067ab9 */ /* 0x000fe20000000a00 */
[----:B------:R-:W-:Y:S01]  /*7cf0*/  IMAD.U32 R4, RZ, RZ, UR4 ;  /* 0x00000004ff047e24 */ /* 0x000fe2000f8e00ff */
[----:B------:R-:W-:Y:S01]  /*7d00*/  MOV R5, UR5 ;  /* 0x0000000500057c02 */ /* 0x000fe20008000f00 */
[----:B------:R-:W-:Y:S01]  /*7d10*/  ULDC.64 UR4, c[0x4][0x20] ;  /* 0x0100080000047ab9 */ /* 0x000fe20000000a00 */
[----:B------:R-:W0:Y:S01]  /*7d20*/  LDC.64 R14, c[0x4][R14] ;  /* 0x010000000e0e7b82 */ /* 0x000e220000000a00 */
[----:B------:R-:W-:Y:S01]  /*7d30*/  IMAD.U32 R6, RZ, RZ, UR6 ;  /* 0x00000006ff067e24 */ /* 0x000fe2000f8e00ff */
[----:B------:R-:W-:Y:S01]  /*7d40*/  MOV R8, 0x70 ;  /* 0x0000007000087802 */ /* 0x000fe20000000f00 */
[----:B------:R-:W-:Y:S02]  /*7d50*/  IMAD.U32 R7, RZ, RZ, UR7 ;  /* 0x00000007ff077e24 */ /* 0x000fe4000f8e00ff */
[----:B------:R-:W-:-:S02]  /*7d60*/  IMAD.U32 R10, RZ, RZ, UR4 ;  /* 0x00000004ff0a7e24 */ /* 0x000fc4000f8e00ff */
[----:B------:R-:W-:Y:S02]  /*7d70*/  IMAD.U32 R11, RZ, RZ, UR5 ;  /* 0x00000005ff0b7e24 */ /* 0x000fe4000f8e00ff */
[----:B------:R-:W-:Y:S02]  /*7d80*/  IMAD.MOV.U32 R12, RZ, RZ, 0x1 ;  /* 0x00000001ff0c7424 */ /* 0x000fe400078e00ff */
[----:B------:R-:W-:-:S07]  /*7d90*/  IMAD.MOV.U32 R13, RZ, RZ, RZ ;  /* 0x000000ffff0d7224 */ /* 0x000fce00078e00ff */
[----:B------:R-:W-:-:S07]  /*7da0*/  LEPC R20, `(.L_x_478) ;  /* 0x000000001014794e */ /* 0x000fce0000000000 */
[----:B0-----:R-:W-:Y:S05]  /*7db0*/  CALL.ABS.NOINC R14 ;  /* 0x000000000e007343 */ /* 0x001fea0003c00000 */
.L_x_478:
[----:B------:R-:W-:Y:S01]  /*7dc0*/  ULDC.U8 UR4, c[0x0][0x410] ;  /* 0x0001040000047ab9 */ /* 0x000fe20000000000 */
[----:B------:R-:W-:Y:S01]  /*7dd0*/  BSSY B0, `(.L_x_479) ;  /* 0x0000378000007945 */ /* 0x000fe20003800000 */
[----:B------:R-:W-:Y:S01]  /*7de0*/  ISETP.NE.AND P0, PT, RZ, UR4, PT ;  /* 0x00000004ff007c0c */ /* 0x000fe2000bf05270 */
[----:B------:R-:W-:-:S12]  /*7df0*/  IMAD R6, R97, 0xc0, R141 ;  /* 0x000000c061067824 */ /* 0x000fd800078e028d */
[----:B------:R-:W-:Y:S05]  /*7e00*/  @!P0 BRA `(.L_x_480) ;  /* 0x0000001800fc8947 */ /* 0x000fea0003800000 */
[----:B------:R-:W-:-:S03]  /*7e10*/  UMOV UR4, 0xffffffff ;  /* 0xffffffff00047882 */ /* 0x000fc60000000000 */
[----:B------:R-:W-:Y:S05]  /*7e20*/  BRA.DIV UR4, `(.L_x_481) ;  /* 0x00000142047c7947 */ /* 0x000fea000b800000 */
[----:B------:R1:W2:Y:S04]  /*7e30*/  SHFL.IDX PT, R3, R25, RZ, 0x1e1f ;  /* 0x001e1fff19037589 */ /* 0x0002a800000e0000 */
[----:B------:R1:W3:Y:S04]  /*7e40*/  SHFL.IDX PT, R38, R24, RZ, 0x1e1f ;  /* 0x001e1fff18267589 */ /* 0x0002e800000e0000 */
[----:B------:R1:W4:Y:S04]  /*7e50*/  SHFL.IDX PT, R0, R37, RZ, 0x1e1f ;  /* 0x001e1fff25007589 */ /* 0x00032800000e0000 */
[----:B------:R-:W0:Y:S02]  /*7e60*/  SHFL.IDX PT, R39, R39, RZ, 0x1e1f ;  /* 0x001e1fff27277589 */ /* 0x000e2400000e0000 */
.L_x_696:
[----:B------:R-:W-:Y:S01]  /*7e70*/  ULDC UR4, c[0x0][0x448] ;  /* 0x0001120000047ab9 */ /* 0x000fe20000000800 */
[----:B------:R-:W-:Y:S01]  /*7e80*/  BSSY B1, `(.L_x_482) ;  /* 0x000005e000017945 */ /* 0x000fe20003800000 */
[----:B------:R-:W-:Y:S01]  /*7e90*/  IMAD R42, R100, UR4, RZ ;  /* 0x00000004642a7c24 */ /* 0x000fe2000f8e02ff */
[----:B------:R-:W-:Y:S02]  /*7ea0*/  CS2R R34, SRZ ;  /* 0x0000000000227805 */ /* 0x000fe4000001ff00 */
[----:B------:R-:W-:Y:S02]  /*7eb0*/  CS2R R30, SRZ ;  /* 0x00000000001e7805 */ /* 0x000fe4000001ff00 */
[----:B------:R-:W-:Y:S02]  /*7ec0*/  CS2R R26, SRZ ;  /* 0x00000000001a7805 */ /* 0x000fe4000001ff00 */
[----:B------:R-:W-:Y:S02]  /*7ed0*/  CS2R R20, SRZ ;  /* 0x0000000000147805 */ /* 0x000fe4000001ff00 */
[----:B------:R-:W-:Y:S01]  /*7ee0*/  ISETP.GE.AND P0, PT, R6, R42, PT ;  /* 0x0000002a0600720c */ /* 0x000fe20003f06270 */
[----:B------:R-:W-:Y:S01]  /*7ef0*/  IMAD R42, R97, -0xc0, R42 ;  /* 0xffffff40612a7824 */ /* 0x000fe200078e022a */
[----:B------:R-:W-:-:S02]  /*7f00*/  CS2R R12, SRZ ;  /* 0x00000000000c7805 */ /* 0x000fc4000001ff00 */
[----:B------:R-:W-:Y:S02]  /*7f10*/  CS2R R8, SRZ ;  /* 0x0000000000087805 */ /* 0x000fe4000001ff00 */
[----:B-1----:R-:W-:Y:S02]  /*7f20*/  CS2R R36, SRZ ;  /* 0x0000000000247805 */ /* 0x002fe4000001ff00 */
[----:B------:R-:W-:Y:S02]  /*7f30*/  CS2R R32, SRZ ;  /* 0x0000000000207805 */ /* 0x000fe4000001ff00 */
[----:B------:R-:W-:Y:S02]  /*7f40*/  CS2R R28, SRZ ;  /* 0x00000000001c7805 */ /* 0x000fe4000001ff00 */
[----:B------:R-:W-:Y:S02]  /*7f50*/  CS2R R24, SRZ ;  /* 0x0000000000187805 */ /* 0x000fe4000001ff00 */
[----:B0-----:R-:W-:-:S02]  /*7f60*/  CS2R R14, SRZ ;  /* 0x00000000000e7805 */ /* 0x001fc4000001ff00 */
[----:B------:R-:W-:Y:S01]  /*7f70*/  CS2R R10, SRZ ;  /* 0x00000000000a7805 */ /* 0x000fe2000001ff00 */
[----:B------:R-:W-:Y:S06]  /*7f80*/  @P0 BRA `(.L_x_483) ;  /* 0x0000000400340947 */ /* 0x000fec0003800000 */
[----:B------:R-:W2:Y:S01]  /*7f90*/  LDL R48, [R1+0x54] ;  /* 0x0000540001307983 */ /* 0x000ea20000100800 */
[----:B------:R-:W-:-:S03]  /*7fa0*/  ULDC UR4, c[0x0][0x3f4] ;  /* 0x0000fd0000047ab9 */ /* 0x000fc60000000800 */
[----:B------:R-:W3:Y:S04]  /*7fb0*/  LDL R47, [R1+0x4c] ;  /* 0x00004c00012f7983 */ /* 0x000ee80000100800 */
[----:B------:R-:W4:Y:S04]  /*7fc0*/  LDL R46, [R1+0x50] ;  /* 0x00005000012e7983 */ /* 0x000f280000100800 */
[----:B------:R-:W4:Y:S04]  /*7fd0*/  LDL R45, [R1+0x48] ;  /* 0x00004800012d7983 */ /* 0x000f280000100800 */
[----:B------:R-:W4:Y:S01]  /*7fe0*/  LDL R43, [R1+0x58] ;  /* 0x00005800012b7983 */ /* 0x000f220000100800 */
[----:B------:R-:W-:-:S02]  /*7ff0*/  CS2R R36, SRZ ;  /* 0x0000000000247805 */ /* 0x000fc4000001ff00 */
[----:B------:R-:W-:Y:S02]  /*8000*/  CS2R R34, SRZ ;  /* 0x0000000000227805 */ /* 0x000fe4000001ff00 */
[----:B------:R-:W-:Y:S02]  /*8010*/  CS2R R32, SRZ ;  /* 0x0000000000207805 */ /* 0x000fe4000001ff00 */
[C---:B--2---:R-:W-:Y:S01]  /*8020*/  ISETP.GE.AND P3, PT, R48.reuse, UR4, PT ;  /* 0x0000000430007c0c */ /* 0x044fe2000bf66270 */
[C---:B------:R-:W-:Y:S01]  /*8030*/  IMAD.SHL.U32 R24, R48.reuse, 0x2, RZ ;  /* 0x0000000230187824 */ /* 0x040fe200078e00ff */
[----:B------:R-:W-:Y:S02]  /*8040*/  SHF.R.S32.HI R4, RZ, 0x1f, R48 ;  /* 0x0000001fff047819 */ /* 0x000fe40000011430 */
[C---:B---3--:R-:W-:Y:S01]  /*8050*/  ISETP.GE.AND P2, PT, R47.reuse, UR4, PT ;  /* 0x000000042f007c0c */ /* 0x048fe2000bf46270 */
[----:B------:R-:W-:Y:S01]  /*8060*/  IMAD.SHL.U32 R14, R47, 0x2, RZ ;  /* 0x000000022f0e7824 */ /* 0x000fe200078e00ff */
[----:B------:R-:W-:-:S02]  /*8070*/  SHF.L.U64.HI R4, R48, 0x1, R4 ;  /* 0x0000000130047819 */ /* 0x000fc40000010204 */
[----:B----4-:R-:W-:Y:S02]  /*8080*/  ISETP.GE.AND P1, PT, R46, UR4, PT ;  /* 0x000000042e007c0c */ /* 0x010fe4000bf26270 */
[----:B------:R-:W-:Y:S02]  /*8090*/  SHF.R.S32.HI R5, RZ, 0x1f, R47 ;  /* 0x0000001fff057819 */ /* 0x000fe4000001142f */
[C---:B------:R-:W-:Y:S01]  /*80a0*/  ISETP.GE.AND P0, PT, R45.reuse, UR4, PT ;  /* 0x000000042d007c0c */ /* 0x040fe2000bf06270 */
[----:B------:R-:W-:Y:S01]  /*80b0*/  IMAD.SHL.U32 R28, R45, 0x2, RZ ;  /* 0x000000022d1c7824 */ /* 0x000fe200078e00ff */
[CC--:B------:R-:W-:Y:S02]  /*80c0*/  @!P3 IADD3 R26, P4, R38.reuse, R24.reuse, RZ ;  /* 0x00000018261ab210 */ /* 0x0c0fe40007f9e0ff */
[----:B------:R-:W-:Y:S01]  /*80d0*/  @!P3 IADD3 R24, P5, R39, R24, RZ ;  /* 0x000000182718b210 */ /* 0x000fe20007fbe0ff */
[----:B------:R-:W-:Y:S01]  /*80e0*/  IMAD.SHL.U32 R30, R43, 0x2, RZ ;  /* 0x000000022b1e7824 */ /* 0x000fe200078e00ff */
[----:B------:R-:W-:Y:S01]  /*80f0*/  SHF.L.U64.HI R5, R47, 0x1, R5 ;  /* 0x000000012f057819 */ /* 0x000fe20000010205 */
[--C-:B------:R-:W-:Y:S01]  /*8100*/  @!P3 IMAD.X R27, R3, 0x1, R4.reuse, P4 ;  /* 0x00000001031bb824 */ /* 0x100fe200020e0604 */
[----:B------:R-:W-:Y:S01]  /*8110*/  @!P2 IADD3 R20, P4, R38, R14, RZ ;  /* 0x0000000e2614a210 */ /* 0x000fe20007f9e0ff */
[----:B------:R-:W-:Y:S01]  /*8120*/  @!P3 IMAD.X R25, R0, 0x1, R4, P5 ;  /* 0x000000010019b824 */ /* 0x000fe200028e0604 */
[----:B------:R-:W-:-:S02]  /*8130*/  SHF.L.U32 R10, R46, 0x1, RZ ;  /* 0x000000012e0a7819 */ /* 0x000fc400000006ff */
[----:B------:R-:W-:Y:S01]  /*8140*/  @!P2 IADD3 R14, P5, R39, R14, RZ ;  /* 0x0000000e270ea210 */ /* 0x000fe20007fbe0ff */
[----:B------:R-:W-:Y:S01]  /*8150*/  @!P2 IMAD.X R21, R3, 0x1, R5, P4 ;  /* 0x000000010315a824 */ /* 0x000fe200020e0605 */
[----:B------:R-:W-:Y:S01]  /*8160*/  SHF.R.S32.HI R6, RZ, 0x1f, R46 ;  /* 0x0000001fff067819 */ /* 0x000fe2000001142e */
[----:B------:R-:W5:Y:S01]  /*8170*/  @!P3 LD.E.64 R32, desc[UR42][R26.64] ;  /* 0x0000002a1a20b980 */ /* 0x000f62000c101b00 */
[-C--:B------:R-:W-:Y:S02]  /*8180*/  @!P1 IADD3 R12, P4, R38, R10.reuse, RZ ;  /* 0x0000000a260c9210 */ /* 0x080fe40007f9e0ff */
[----:B------:R-:W-:Y:S02]  /*8190*/  @!P2 IADD3.X R15, R0, R5, RZ, P5, !PT ;  /* 0x00000005000fa210 */ /* 0x000fe40002ffe4ff */
[----:B------:R-:W-:Y:S02]  /*81a0*/  SHF.L.U64.HI R6, R46, 0x1, R6 ;  /* 0x000000012e067819 */ /* 0x000fe40000010206 */
[----:B------:R-:W-:-:S02]  /*81b0*/  @!P1 IADD3 R10, P5, R39, R10, RZ ;  /* 0x0000000a270a9210 */ /* 0x000fc40007fbe0ff */
[----:B------:R-:W-:Y:S01]  /*81c0*/  SHF.R.S32.HI R7, RZ, 0x1f, R45 ;  /* 0x0000001fff077819 */ /* 0x000fe2000001142d */
[--C-:B------:R-:W-:Y:S01]  /*81d0*/  @!P1 IMAD.X R13, R3, 0x1, R6.reuse, P4 ;  /* 0x00000001030d9824 */ /* 0x100fe200020e0606 */
[----:B------:R-:W-:Y:S01]  /*81e0*/  ISETP.GE.AND P4, PT, R138, UR4, PT ;  /* 0x000000048a007c0c */ /* 0x000fe2000bf86270 */
[----:B------:R-:W-:Y:S01]  /*81f0*/  @!P1 IMAD.X R11, R0, 0x1, R6, P5 ;  /* 0x00000001000b9824 */ /* 0x000fe200028e0606 */
[----:B------:R-:W-:Y:S02]  /*8200*/  SHF.L.U64.HI R7, R45, 0x1, R7 ;  /* 0x000000012d077819 */ /* 0x000fe40000010207 */
[----:B------:R-:W-:Y:S02]  /*8210*/  @!P0 IADD3 R8, P5, R38, R28, RZ ;  /* 0x0000001c26088210 */ /* 0x000fe40007fbe0ff */
[----:B------:R-:W-:-:S03]  /*8220*/  SHF.R.S32.HI R31, RZ, 0x1f, R43 ;  /* 0x0000001fff1f7819 */ /* 0x000fc6000001142b */
[----:B------:R-:W-:Y:S01]  /*8230*/  @!P0 IMAD.X R9, R3, 0x1, R7, P5 ;  /* 0x0000000103098824 */ /* 0x000fe200028e0607 */
[----:B------:R-:W-:-:S03]  /*8240*/  @!P0 IADD3 R4, P5, R39, R28, RZ ;  /* 0x0000001c27048210 */ /* 0x000fc60007fbe0ff */
[----:B------:R-:W-:Y:S01]  /*8250*/  @!P4 MOV R28, R38 ;  /* 0x00000026001cc202 */ /* 0x000fe20000000f00 */
[----:B------:R-:W-:Y:S02]  /*8260*/  @!P4 IMAD.MOV.U32 R29, RZ, RZ, R3 ;  /* 0x000000ffff1dc224 */ /* 0x000fe400078e0003 */
[----:B------:R-:W-:Y:S01]  /*8270*/  @!P0 IMAD.X R5, R0, 0x1, R7, P5 ;  /* 0x0000000100058824 */ /* 0x000fe200028e0607 */
[----:B------:R-:W-:Y:S01]  /*8280*/  ISETP.GE.AND P5, PT, R43, UR4, PT ;  /* 0x000000042b007c0c */ /* 0x000fe2000bfa6270 */
[----:B------:R-:W-:Y:S02]  /*8290*/  @!P4 IMAD.MOV.U32 R6, RZ, RZ, R39 ;  /* 0x000000ffff06c224 */ /* 0x000fe400078e0027 */
[----:B------:R-:W-:Y:S02]  /*82a0*/  @!P4 IMAD.MOV.U32 R7, RZ, RZ, R0 ;  /* 0x000000ffff07c224 */ /* 0x000fe400078e0000 */
[----:B------:R-:W-:-:S04]  /*82b0*/  @!P4 IMAD.WIDE R28, R138, 0x2, R28 ;  /* 0x000000028a1cc825 */ /* 0x000fc800078e021c */
[----:B------:R-:W-:Y:S01]  /*82c0*/  @!P4 IMAD.WIDE R6, R138, 0x2, R6 ;  /* 0x000000028a06c825 */ /* 0x000fe200078e0206 */
[----:B------:R-:W5:Y:S01]  /*82d0*/  @!P4 LD.E.64 R36, desc[UR42][R28.64] ;  /* 0x0000002a1c24c980 */ /* 0x000f62000c101b00 */
[----:B------:R-:W-:-:S03]  /*82e0*/  SHF.L.U64.HI R31, R43, 0x1, R31 ;  /* 0x000000012b1f7819 */ /* 0x000fc6000001021f */
[----:B------:R0:W5:Y:S02]  /*82f0*/  @!P4 LD.E.64 R34, desc[UR42][R6.64] ;  /* 0x0000002a0622c980 */ /* 0x000164000c101b00 */
[----:B0-----:R-:W-:-:S04]  /*8300*/  @!P5 IADD3 R6, P4, R38, R30, RZ ;  /* 0x0000001e2606d210 */ /* 0x001fc80007f9e0ff */
[----:B------:R-:W-:Y:S02]  /*8310*/  @!P5 IADD3.X R7, R3, R31, RZ, P4, !PT ;  /* 0x0000001f0307d210 */ /* 0x000fe400027fe4ff */
[----:B------:R-:W-:Y:S02]  /*8320*/  @!P5 IADD3 R38, P4, R39, R30, RZ ;  /* 0x0000001e2726d210 */ /* 0x000fe40007f9e0ff */
[----:B------:R-:W-:Y:S02]  /*8330*/  CS2R R28, SRZ ;  /* 0x00000000001c7805 */ /* 0x000fe4000001ff00 */
[----:B------:R-:W-:Y:S01]  /*8340*/  CS2R R26, SRZ ;  /* 0x00000000001a7805 */ /* 0x000fe2000001ff00 */
[----:B------:R-:W-:Y:S01]  /*8350*/  @!P5 IMAD.X R39, R0, 0x1, R31, P4 ;  /* 0x000000010027d824 */ /* 0x000fe200020e061f */
[----:B------:R-:W-:Y:S02]  /*8360*/  CS2R R30, SRZ ;  /* 0x00000000001e7805 */ /* 0x000fe4000001ff00 */
[----:B------:R0:W5:Y:S04]  /*8370*/  @!P2 LD.E.64 R28, desc[UR42][R20.64] ;  /* 0x0000002a141ca980 */ /* 0x000168000c101b00 */
[----:B------:R1:W5:Y:S04]  /*8380*/  @!P2 LD.E.64 R26, desc[UR42][R14.64] ;  /* 0x0000002a0e1aa980 */ /* 0x000368000c101b00 */
[----:B------:R2:W5:Y:S01]  /*8390*/  @!P3 LD.E.64 R30, desc[UR42][R24.64] ;  /* 0x0000002a181eb980 */ /* 0x000562000c101b00 */
[----:B0-----:R-:W-:-:S02]  /*83a0*/  CS2R R20, SRZ ;  /* 0x0000000000147805 */ /* 0x001fc4000001ff00 */
[----:B-1----:R-:W-:-:S04]  /*83b0*/  CS2R R14, SRZ ;  /* 0x00000000000e7805 */ /* 0x002fc8000001ff00 */
[----:B------:R0:W5:Y:S01]  /*83c0*/  @!P1 LD.E.64 R20, desc[UR42][R10.64] ;  /* 0x0000002a0a149980 */ /* 0x000162000c101b00 */
[----:B--2---:R-:W-:-:S03]  /*83d0*/  CS2R R24, SRZ ;  /* 0x0000000000187805 */ /* 0x004fc6000001ff00 */
[----:B------:R1:W5:Y:S04]  /*83e0*/  @!P0 LD.E.64 R14, desc[UR42][R8.64] ;  /* 0x0000002a080e8980 */ /* 0x000368000c101b00 */
[----:B------:R2:W5:Y:S01]  /*83f0*/  @!P1 LD.E.64 R24, desc[UR42][R12.64] ;  /* 0x0000002a0c189980 */ /* 0x000562000c101b00 */
[----:B0-----:R-:W-:Y:S02]  /*8400*/  CS2R R10, SRZ ;  /* 0x00000000000a7805 */ /* 0x001fe4000001ff00 */
[----:B-1----:R-:W-:-:S04]  /*8410*/  CS2R R8, SRZ ;  /* 0x0000000000087805 */ /* 0x002fc8000001ff00 */
[----:B------:R0:W5:Y:S01]  /*8420*/  @!P5 LD.E.64 R10, desc[UR42][R6.64] ;  /* 0x0000002a060ad980 */ /* 0x000162000c101b00 */
[----:B--2---:R-:W-:-:S03]  /*8430*/  CS2R R12, SRZ ;  /* 0x00000000000c7805 */ /* 0x004fc6000001ff00 */
[----:B------:R0:W5:Y:S04]  /*8440*/  @!P5 LD.E.64 R8, desc[UR42][R38.64] ;  /* 0x0000002a2608d980 */ /* 0x000168000c101b00 */
[----:B------:R0:W5:Y:S02]  /*8450*/  @!P0 LD.E.64 R12, desc[UR42][R4.64] ;  /* 0x0000002a040c8980 */ /* 0x000164000c101b00 */
.L_x_483:
[----:B------:R-:W-:Y:S05]  /*8460*/  BSYNC B1 ;  /* 0x0000000000017941 */ /* 0x000fea0003800000 */
.L_x_482:
[----:B------:R-:W-:Y:S01]  /*8470*/  ULEA.HI UR4, UR37, UR37, URZ, 0x1 ;  /* 0x0000002525047291 */ /* 0x000fe2000f8f083f */
[----:B--2--5:R-:W-:Y:S01]  /*8480*/  IMAD.MOV.U32 R3, RZ, RZ, R35 ;  /* 0x000000ffff037224 */ /* 0x024fe200078e0023 */
[----:B------:R-:W-:Y:S01]  /*8490*/  VIMNMX R42, R42, 0xc0, PT ;  /* 0x000000c02a2a7848 */ /* 0x000fe20003fe0100 */
[----:B0-----:R-:W-:Y:S01]  /*84a0*/  IMAD.MOV.U32 R4, RZ, RZ, R30 ;  /* 0x000000ffff047224 */ /* 0x001fe200078e001e */
[----:B------:R-:W-:Y:S01]  /*84b0*/  ULOP3.LUT UR4, UR4, 0xfffffffe, URZ, 0xc0, !UPT ;  /* 0xfffffffe04047892 */ /* 0x000fe2000f8ec03f */
[----:B----4-:R-:W-:Y:S01]  /*84c0*/  IMAD.MOV.U32 R0, RZ, RZ, R34 ;  /* 0x000000ffff007224 */ /* 0x010fe200078e0022 */
[----:B------:R-:W-:Y:S01]  /*84d0*/  ISETP.GE.AND P1, PT, R141, R42, PT ;  /* 0x0000002a8d00720c */ /* 0x000fe20003f26270 */
[----:B------:R-:W-:Y:S01]  /*84e0*/  IMAD.MOV.U32 R5, RZ, RZ, R27 ;  /* 0x000000ffff057224 */ /* 0x000fe200078e001b */
[----:B------:R-:W-:Y:S01]  /*84f0*/  UIADD3 UR4, UR37, -UR4, URZ ;  /* 0x8000000425047290 */ /* 0x000fe2000fffe03f */
[----:B------:R-:W-:Y:S01]  /*8500*/  PRMT R50, R4, 0x5410, R3 ;  /* 0x0000541004327816 */ /* 0x000fe20000000003 */
[----:B------:R-:W-:Y:S01]  /*8510*/  IMAD.MOV.U32 R4, RZ, RZ, R26 ;  /* 0x000000ffff047224 */ /* 0x000fe200078e001a */
[----:B------:R-:W-:Y:S01]  /*8520*/  PRMT R51, R0, 0x7610, R51 ;  /* 0x0000761000337816 */ /* 0x000fe20000000033 */
[----:B------:R-:W-:Y:S01]  /*8530*/  IMAD.MOV.U32 R0, RZ, RZ, R31 ;  /* 0x000000ffff007224 */ /* 0x000fe200078e001f */
[----:B------:R-:W-:Y:S01]  /*8540*/  PRMT R47, R47, 0x5410, R5 ;  /* 0x000054102f2f7816 */ /* 0x000fe20000000005 */
[----:B------:R-:W-:Y:S01]  /*8550*/  IMAD.MOV.U32 R5, RZ, RZ, R12 ;  /* 0x000000ffff057224 */ /* 0x000fe200078e000c */
[----:B------:R-:W-:Y:S01]  /*8560*/  MOV R3, UR4 ;  /* 0x0000000400037c02 */ /* 0x000fe20008000f00 */
[----:B------:R-:W-:Y:S01]  /*8570*/  IMAD.MOV.U32 R6, RZ, RZ, R13 ;  /* 0x000000ffff067224 */ /* 0x000fe200078e000d */
[----:B------:R-:W-:Y:S01]  /*8580*/  PRMT R49, R0, 0x7610, R49 ;  /* 0x0000761000317816 */ /* 0x000fe20000000031 */
[----:B------:R-:W-:Y:S01]  /*8590*/  IMAD.MOV.U32 R0, RZ, RZ, R20 ;  /* 0x000000ffff007224 */ /* 0x000fe200078e0014 */
[----:B------:R-:W-:Y:S01]  /*85a0*/  SHF.L.U32 R3, R3, 0x1f, RZ ;  /* 0x0000001f03037819 */ /* 0x000fe200000006ff */
[----:B------:R-:W-:Y:S01]  /*85b0*/  BSSY B1, `(.L_x_484) ;  /* 0x000001e000017945 */ /* 0x000fe20003800000 */
[----:B------:R-:W-:-:S02]  /*85c0*/  PRMT R48, R4, 0x7610, R48 ;  /* 0x0000761004307816 */ /* 0x000fc40000000030 */
[----:B------:R-:W0:Y:S01]  /*85d0*/  SYNCS.PHASECHK.TRANS64.TRYWAIT P0, [R2+URZ+0x2d800], R3 ;  /* 0x02d80003020075a7 */ /* 0x000e22000800017f */
[----:B------:R-:W-:Y:S02]  /*85e0*/  MOV R4, R21 ;  /* 0x0000001500047202 */ /* 0x000fe40000000f00 */
[----:B------:R-:W-:Y:S01]  /*85f0*/  PRMT R42, R5, 0x5410, R6 ;  /* 0x00005410052a7816 */ /* 0x000fe20000000006 */
[----:B------:R-:W-:Y:S01]  /*8600*/  IMAD.MOV.U32 R6, RZ, RZ, R37 ;  /* 0x000000ffff067224 */ /* 0x000fe200078e0025 */
[----:B------:R-:W-:Y:S01]  /*8610*/  PRMT R45, R0, 0x5410, R4 ;  /* 0x00005410002d7816 */ /* 0x000fe20000000004 */
[----:B------:R-:W-:Y:S01]  /*8620*/  IMAD.MOV.U32 R0, RZ, RZ, R8 ;  /* 0x000000ffff007224 */ /* 0x000fe200078e0008 */
[----:B------:R-:W-:Y:S01]  /*8630*/  MOV R5, R36 ;  /* 0x0000002400057202 */ /* 0x000fe20000000f00 */
[----:B------:R-:W-:Y:S01]  /*8640*/  IMAD.MOV.U32 R4, RZ, RZ, R9 ;  /* 0x000000ffff047224 */ /* 0x000fe200078e0009 */
[----:B------:R-:W-:Y:S02]  /*8650*/  PRMT R58, R6, 0x7610, R58 ;  /* 0x00007610063a7816 */ /* 0x000fe4000000003a */
[----:B------:R-:W-:Y:S01]  /*8660*/  PRMT R51, R51, 0x5410, R5 ;  /* 0x0000541033337816 */ /* 0x000fe20000000005 */
[----:B------:R-:W-:Y:S01]  /*8670*/  IMAD.MOV.U32 R5, RZ, RZ, R28 ;  /* 0x000000ffff057224 */ /* 0x000fe200078e001c */
[----:B---3--:R-:W-:Y:S01]  /*8680*/  PRMT R38, R0, 0x5410, R4 ;  /* 0x0000541000267816 */ /* 0x008fe20000000004 */
[----:B------:R-:W-:Y:S01]  /*8690*/  IMAD.MOV.U32 R0, RZ, RZ, R32 ;  /* 0x000000ffff007224 */ /* 0x000fe200078e0020 */
[----:B------:R-:W-:Y:S01]  /*86a0*/  MOV R6, R29 ;  /* 0x0000001d00067202 */ /* 0x000fe20000000f00 */
[----:B------:R-:W-:Y:S01]  /*86b0*/  IMAD.MOV.U32 R4, RZ, RZ, R33 ;  /* 0x000000ffff047224 */ /* 0x000fe200078e0021 */
[----:B------:R-:W-:Y:S01]  /*86c0*/  PRMT R48, R48, 0x5410, R5 ;  /* 0x0000541030307816 */ /* 0x000fe20000000005 */
[----:B------:R-:W-:Y:S01]  /*86d0*/  IMAD.MOV.U32 R5, RZ, RZ, R14 ;  /* 0x000000ffff057224 */ /* 0x000fe200078e000e */
[----:B------:R-:W-:Y:S01]  /*86e0*/  PRMT R58, R58, 0x5410, R0 ;  /* 0x000054103a3a7816 */ /* 0x000fe20000000000 */
[----:B------:R-:W-:Y:S01]  /*86f0*/  IMAD.MOV.U32 R0, RZ, RZ, R24 ;  /* 0x000000ffff007224 */ /* 0x000fe200078e0018 */
[----:B------:R-:W-:Y:S01]  /*8700*/  PRMT R49, R49, 0x5410, R4 ;  /* 0x0000541031317816 */ /* 0x000fe20000000004 */
[----:B------:R-:W-:Y:S01]  /*8710*/  IMAD.MOV.U32 R4, RZ, RZ, R25 ;  /* 0x000000ffff047224 */ /* 0x000fe200078e0019 */
[----:B------:R-:W-:Y:S01]  /*8720*/  PRMT R47, R6, 0x7610, R47 ;  /* 0x00007610062f7816 */ /* 0x000fe2000000002f */
[----:B------:R-:W-:-:S03]  /*8730*/  IMAD.MOV.U32 R6, RZ, RZ, R15 ;  /* 0x000000ffff067224 */ /* 0x000fc600078e000f */
[----:B------:R-:W-:Y:S01]  /*8740*/  PRMT R46, R0, 0x5410, R4 ;  /* 0x00005410002e7816 */ /* 0x000fe20000000004 */
[----:B------:R-:W-:Y:S01]  /*8750*/  IMAD.MOV.U32 R4, RZ, RZ, R11 ;  /* 0x000000ffff047224 */ /* 0x000fe200078e000b */
[----:B------:R-:W-:Y:S02]  /*8760*/  PRMT R43, R5, 0x5410, R6 ;  /* 0x00005410052b7816 */ /* 0x000fe40000000006 */
[----:B------:R-:W-:Y:S01]  /*8770*/  MOV R0, R10 ;  /* 0x0000000a00007202 */ /* 0x000fe20000000f00 */
[----:B0-----:R-:W-:Y:S06]  /*8780*/  @!P0 BRA `(.L_x_485) ;  /* 0x0000013800988947 */ /* 0x001fec0003800000 */
.L_x_697:
[----:B------:R-:W-:Y:S05]  /*8790*/  BSYNC B1 ;  /* 0x0000000000017941 */ /* 0x000fea0003800000 */
.L_x_484:
[----:B------:R-:W-:Y:S01]  /*87a0*/  PRMT R39, R0, 0x5410, R4 ;  /* 0x0000541000277816 */ /* 0x000fe20000000004 */
[----:B------:R-:W-:Y:S06]  /*87b0*/  @P1 BRA `(.L_x_486) ;  /* 0x0000002c00641947 */ /* 0x000fec0003800000 */
[----:B------:R-:W2:Y:S01]  /*87c0*/  LDL R56, [R1+0x88] ;  /* 0x0000880001387983 */ /* 0x000ea20000100800 */
[----:B------:R-:W1:Y:S03]  /*87d0*/  LDC R5, c[0x0][0x3f4] ;  /* 0x0000fd00ff057b82 */ /* 0x000e660000000800 */
[----:B------:R-:W3:Y:S04]  /*87e0*/  LDL R55, [R1+0x54] ;  /* 0x0000540001377983 */ /* 0x000ee80000100800 */
[----:B------:R-:W4:Y:S04]  /*87f0*/  LDL R54, [R1+0x4c] ;  /* 0x00004c0001367983 */ /* 0x000f280000100800 */
[----:B------:R-:W5:Y:S04]  /*8800*/  LDL R53, [R1+0x50] ;  /* 0x0000500001357983 */ /* 0x000f680000100800 */
[----:B------:R-:W5:Y:S04]  /*8810*/  LDL R52, [R1+0x48] ;  /* 0x0000480001347983 */ /* 0x000f680000100800 */
[----:B------:R-:W5:Y:S01]  /*8820*/  LDL R6, [R1+0x58] ;  /* 0x0000580001067983 */ /* 0x000f620000100800 */
[----:B------:R-:W-:Y:S01]  /*8830*/  LEA.HI R40, R41, R40, RZ, 0x2 ;  /* 0x0000002829287211 */ /* 0x000fe200078f10ff */
[----:B------:R-:W-:Y:S03]  /*8840*/  BSSY B1, `(.L_x_487) ;  /* 0x000003a000017945 */ /* 0x000fe60003800000 */
[----:B------:R-:W-:-:S02]  /*8850*/  SHF.R.S32.HI R0, RZ, 0x2, R40 ;  /* 0x00000002ff007819 */ /* 0x000fc40000011428 */
[----:B0-----:R-:W-:Y:S02]  /*8860*/  SHF.R.S32.HI R3, RZ, 0x1f, R40 ;  /* 0x0000001fff037819 */ /* 0x001fe40000011428 */
[----:B-1----:R-:W-:Y:S02]  /*8870*/  ISETP.GE.AND P6, PT, R138, R5, PT ;  /* 0x000000058a00720c */ /* 0x002fe40003fc6270 */
[----:B------:R-:W-:-:S04]  /*8880*/  LEA.HI R3, R3, R0, RZ, 0x2 ;  /* 0x0000000003037211 */ /* 0x000fc800078f10ff */
[----:B------:R-:W-:-:S05]  /*8890*/  LOP3.LUT R7, R3, 0xfffffffc, RZ, 0xc0, !PT ;  /* 0xfffffffc03077812 */ /* 0x000fca00078ec0ff */
[----:B------:R-:W-:-:S05]  /*88a0*/  IMAD.IADD R7, R0, 0x1, -R7 ;  /* 0x0000000100077824 */ /* 0x000fca00078e0a07 */
[----:B------:R-:W-:Y:S01]  /*88b0*/  LOP3.LUT P0, RZ, R7, 0x2, RZ, 0xc0, !PT ;  /* 0x0000000207ff7812 */ /* 0x000fe2000780c0ff */
[----:B--2---:R-:W-:-:S04]  /*88c0*/  IMAD R3, R56, 0x2, R2 ;  /* 0x0000000238037824 */ /* 0x004fc800078e0202 */
[----:B------:R-:W-:Y:S01]  /*88d0*/  VIADD R0, R3, 0x20 ;  /* 0x0000002003007836 */ /* 0x000fe20000000000 */
[-C--:B---3--:R-:W-:Y:S02]  /*88e0*/  ISETP.GE.AND P1, PT, R55, R5.reuse, PT ;  /* 0x000000053700720c */ /* 0x088fe40003f26270 */
[-C--:B----4-:R-:W-:Y:S02]  /*88f0*/  ISETP.GE.AND P2, PT, R54, R5.reuse, PT ;  /* 0x000000053600720c */ /* 0x090fe40003f46270 */
[-C--:B-----5:R-:W-:Y:S02]  /*8900*/  ISETP.GE.AND P3, PT, R53, R5.reuse, PT ;  /* 0x000000053500720c */ /* 0x0a0fe40003f66270 */
[-C--:B------:R-:W-:Y:S02]  /*8910*/  ISETP.GE.AND P4, PT, R52, R5.reuse, PT ;  /* 0x000000053400720c */ /* 0x080fe40003f86270 */
[----:B------:R-:W-:Y:S01]  /*8920*/  ISETP.GE.AND P5, PT, R6, R5, PT ;  /* 0x000000050600720c */ /* 0x000fe20003fa6270 */
[----:B------:R-:W-:-:S12]  /*8930*/  @P6 BRA `(.L_x_488) ;  /* 0x0000000000a86947 */ /* 0x000fd80003800000 */
[----:B------:R-:W0:Y:S01]  /*8940*/  LDS.128 R4, [R3+0xc400] ;  /* 0x00c4000003047984 */ /* 0x000e220000000c00 */
[----:B------:R-:W-:Y:S01]  /*8950*/  SHF.R.U32.HI R52, RZ, 0x10, R35 ;  /* 0x00000010ff347819 */ /* 0x000fe20000011623 */
[--C-:B------:R-:W-:Y:S01]  /*8960*/  HADD2.F32 R40, -RZ, R51.reuse.H1_H1 ;  /* 0x30000033ff287230 */ /* 0x100fe20000004100 */
[--C-:B------:R-:W-:Y:S01]  /*8970*/  SHF.R.U32.HI R41, RZ, 0x10, R37.reuse ;  /* 0x00000010ff297819 */ /* 0x100fe20000011625 */
[----:B------:R-:W-:Y:S01]  /*8980*/  HADD2.F32 R51, -RZ, R51.H0_H0 ;  /* 0x20000033ff337230 */ /* 0x000fe20000004100 */
[----:B------:R-:W-:Y:S01]  /*8990*/  SHF.R.U64 R57, R36, 0x10, R37 ;  /* 0x0000001024397819 */ /* 0x000fe20000001225 */
[----:B------:R-:W-:Y:S01]  /*89a0*/  HADD2.F32 R52, -RZ, R52.H0_H0 ;  /* 0x20000034ff347230 */ /* 0x000fe20000004100 */
[----:B------:R-:W-:Y:S01]  /*89b0*/  SHF.R.U64 R55, R34, 0x10, R35 ;  /* 0x0000001022377819 */ /* 0x000fe20000001223 */
[----:B------:R-:W-:Y:S02]  /*89c0*/  HADD2.F32 R41, -RZ, R41.H0_H0 ;  /* 0x20000029ff297230 */ /* 0x000fe40000004100 */
[----:B0-----:R-:W-:-:S02]  /*89d0*/  HADD2.F32 R36, -RZ, R7.H0_H0 ;  /* 0x20000007ff247230 */ /* 0x001fc40000004100 */
[----:B------:R-:W-:Y:S02]  /*89e0*/  HADD2.F32 R37, -RZ, R7.H1_H1 ;  /* 0x30000007ff257230 */ /* 0x000fe40000004100 */
[--C-:B------:R-:W-:Y:S02]  /*89f0*/  HADD2.F32 R7, -RZ, R4.reuse.H0_H0 ;  /* 0x20000004ff077230 */ /* 0x100fe40000004100 */
[----:B------:R-:W-:Y:S02]  /*8a00*/  HADD2.F32 R4, -RZ, R4.H1_H1 ;  /* 0x30000004ff047230 */ /* 0x000fe40000004100 */
[CC--:B------:R-:W-:Y:S01]  /*8a10*/  FMUL.FTZ R53, R37.reuse, R52.reuse ;  /* 0x0000003425357220 */ /* 0x0c0fe20000410000 */
[----:B------:R-:W-:Y:S01]  /*8a20*/  FMUL.FTZ R37, R37, R41 ;  /* 0x0000002925257220 */ /* 0x000fe20000410000 */
[--C-:B------:R-:W-:Y:S02]  /*8a30*/  HADD2.F32 R34, -RZ, R6.reuse.H0_H0 ;  /* 0x20000006ff227230 */ /* 0x100fe40000004100 */
[----:B------:R-:W-:Y:S01]  /*8a40*/  FMUL.FTZ R54, R4, R51 ;  /* 0x0000003304367220 */ /* 0x000fe20000410000 */
[----:B------:R-:W-:Y:S01]  /*8a50*/  FFMA.FTZ R56, R36, R52, R37 ;  /* 0x0000003424387223 */ /* 0x000fe20000010025 */
[----:B------:R-:W-:-:S02]  /*8a60*/  HADD2.F32 R35, -RZ, R6.H1_H1 ;  /* 0x30000006ff237230 */ /* 0x000fc40000004100 */
[-C--:B------:R-:W-:Y:S01]  /*8a70*/  FMUL.FTZ R52, R4, R40.reuse ;  /* 0x0000002804347220 */ /* 0x080fe20000410000 */
[C---:B------:R-:W-:Y:S01]  /*8a80*/  FFMA.FTZ R54, R7.reuse, R40, -R54 ;  /* 0x0000002807367223 */ /* 0x040fe20000010836 */
[--C-:B------:R-:W-:Y:S02]  /*8a90*/  HADD2.F32 R6, -RZ, R5.reuse.H0_H0 ;  /* 0x20000005ff067230 */ /* 0x100fe40000004100 */
[----:B------:R-:W-:Y:S01]  /*8aa0*/  FFMA.FTZ R53, R36, R41, -R53 ;  /* 0x0000002924357223 */ /* 0x000fe20000010835 */
[----:B------:R-:W-:Y:S02]  /*8ab0*/  HADD2.F32 R40, -RZ, R50.H1_H1 ;  /* 0x30000032ff287230 */ /* 0x000fe40000004100 */
[----:B------:R-:W-:Y:S01]  /*8ac0*/  FFMA.FTZ R51, R7, R51, R52 ;  /* 0x0000003307337223 */ /* 0x000fe20000010034 */
[----:B------:R-:W-:Y:S02]  /*8ad0*/  HADD2.F32 R5, -RZ, R5.H1_H1 ;  /* 0x30000005ff057230 */ /* 0x000fe40000004100 */
[----:B------:R-:W-:-:S02]  /*8ae0*/  HADD2.F32 R36, -RZ, R58.H0_H0 ;  /* 0x2000003aff247230 */ /* 0x000fc40000004100 */
[C---:B------:R-:W-:Y:S01]  /*8af0*/  FMUL.FTZ R41, R35.reuse, R40 ;  /* 0x0000002823297220 */ /* 0x040fe20000410000 */
[----:B------:R-:W-:Y:S02]  /*8b00*/  HADD2.F32 R37, -RZ, R55.H0_H0 ;  /* 0x20000037ff257230 */ /* 0x000fe40000004100 */
[----:B------:R-:W-:Y:S02]  /*8b10*/  HADD2.F32 R4, -RZ, R57.H0_H0 ;  /* 0x20000039ff047230 */ /* 0x000fe40000004100 */
[-C--:B------:R-:W-:Y:S01]  /*8b20*/  FMUL.FTZ R35, R35, R36.reuse ;  /* 0x0000002423237220 */ /* 0x080fe20000410000 */
[C---:B------:R-:W-:Y:S01]  /*8b30*/  FFMA.FTZ R41, R34.reuse, R36, -R41 ;  /* 0x0000002422297223 */ /* 0x040fe20000010829 */
[C---:B------:R-:W-:Y:S01]  /*8b40*/  FMUL.FTZ R7, R5.reuse, R37 ;  /* 0x0000002505077220 */ /* 0x040fe20000410000 */
[----:B------:R-:W-:Y:S01]  /*8b50*/  FMUL.FTZ R52, R5, R4 ;  /* 0x0000000405347220 */ /* 0x000fe20000410000 */
[----:B------:R-:W-:Y:S02]  /*8b60*/  FFMA.FTZ R34, R34, R40, R35 ;  /* 0x0000002822227223 */ /* 0x000fe40000010023 */
[----:B------:R-:W-:Y:S01]  /*8b70*/  FFMA.FTZ R5, R6, R4, -R7 ;  /* 0x0000000406057223 */ /* 0x000fe20000010807 */
[----:B------:R-:W-:Y:S01]  /*8b80*/  F2FP.F16.F32.PACK_AB R7, R56, R53 ;  /* 0x000000353807723e */ /* 0x000fe200000000ff */
[----:B------:R-:W-:Y:S01]  /*8b90*/  FFMA.FTZ R52, R6, R37, R52 ;  /* 0x0000002506347223 */ /* 0x000fe20000010034 */
[----:B------:R-:W-:-:S02]  /*8ba0*/  F2FP.F16.F32.PACK_AB R4, R51, R54 ;  /* 0x000000363304723e */ /* 0x000fc400000000ff */
[----:B------:R-:W-:Y:S02]  /*8bb0*/  F2FP.F16.F32.PACK_AB R6, R34, R41 ;  /* 0x000000292206723e */ /* 0x000fe400000000ff */
[----:B------:R-:W-:-:S05]  /*8bc0*/  F2FP.F16.F32.PACK_AB R5, R52, R5 ;  /* 0x000000053405723e */ /* 0x000fca00000000ff */
[----:B------:R0:W-:Y:S02]  /*8bd0*/  STS.128 [R3+0xc400], R4 ;  /* 0x00c4000403007388 */ /* 0x0001e40000000c00 */
.L_x_488:
[----:B------:R-:W-:Y:S05]  /*8be0*/  BSYNC B1 ;  /* 0x0000000000017941 */ /* 0x000fea0003800000 */
.L_x_487:
[----:B------:R-:W-:Y:S01]  /*8bf0*/  BSSY B1, `(.L_x_489) ;  /* 0x000002d000017945 */ /* 0x000fe20003800000 */
[----:B------:R-:W-:-:S03]  /*8c00*/  @P0 IADD3 R0, R3, -0x20, RZ ;  /* 0xffffffe003000810 */ /* 0x000fc60007ffe0ff */
[----:B------:R-:W-:Y:S05]  /*8c10*/  @P1 BRA `(.L_x_490) ;  /* 0x0000000000a81947 */ /* 0x000fea0003800000 */
[----:B0-----:R-:W0:Y:S01]  /*8c20*/  LDS.128 R4, [R0+0xc400] ;  /* 0x00c4000000047984 */ /* 0x001e220000000c00 */
[----:B------:R-:W-:Y:S01]  /*8c30*/  SHF.R.U32.HI R36, RZ, 0x10, R31 ;  /* 0x00000010ff247819 */ /* 0x000fe2000001161f */
[----:B------:R-:W-:Y:S01]  /*8c40*/  HADD2.F32 R34, -RZ, R58.H1_H1 ;  /* 0x3000003aff227230 */ /* 0x000fe20000004100 */
[--C-:B------:R-:W-:Y:S01]  /*8c50*/  SHF.R.U32.HI R35, RZ, 0x10, R33.reuse ;  /* 0x00000010ff237819 */ /* 0x100fe20000011621 */
[----:B------:R-:W-:Y:S01]  /*8c60*/  HADD2.F32 R50, -RZ, R50.H0_H0 ;  /* 0x20000032ff327230 */ /* 0x000fe20000004100 */
[----:B------:R-:W-:Y:S01]  /*8c70*/  SHF.R.U64 R53, R32, 0x10, R33 ;  /* 0x0000001020357819 */ /* 0x000fe20000001221 */
[----:B------:R-:W-:Y:S01]  /*8c80*/  HADD2.F32 R36, -RZ, R36.H0_H0 ;  /* 0x20000024ff247230 */ /* 0x000fe20000004100 */
[----:B------:R-:W-:Y:S01]  /*8c90*/  SHF.R.U64 R51, R30, 0x10, R31 ;  /* 0x000000101e337819 */ /* 0x000fe2000000121f */
[----:B------:R-:W-:Y:S02]  /*8ca0*/  HADD2.F32 R35, -RZ, R35.H0_H0 ;  /* 0x20000023ff237230 */ /* 0x000fe40000004100 */
[----:B0-----:R-:W-:-:S02]  /*8cb0*/  HADD2.F32 R33, -RZ, R7.H1_H1 ;  /* 0x30000007ff217230 */ /* 0x001fc40000004100 */
[----:B------:R-:W-:Y:S02]  /*8cc0*/  HADD2.F32 R32, -RZ, R7.H0_H0 ;  /* 0x20000007ff207230 */ /* 0x000fe40000004100 */
[--C-:B------:R-:W-:Y:S02]  /*8cd0*/  HADD2.F32 R7, -RZ, R4.reuse.H0_H0 ;  /* 0x20000004ff077230 */ /* 0x100fe40000004100 */
[CC--:B------:R-:W-:Y:S01]  /*8ce0*/  FMUL.FTZ R37, R33.reuse, R36.reuse ;  /* 0x0000002421257220 */ /* 0x0c0fe20000410000 */
[----:B------:R-:W-:Y:S01]  /*8cf0*/  FMUL.FTZ R33, R33, R35 ;  /* 0x0000002321217220 */ /* 0x000fe20000410000 */
[----:B------:R-:W-:Y:S02]  /*8d00*/  HADD2.F32 R4, -RZ, R4.H1_H1 ;  /* 0x30000004ff047230 */ /* 0x000fe40000004100 */
[--C-:B------:R-:W-:Y:S02]  /*8d10*/  HADD2.F32 R30, -RZ, R6.reuse.H0_H0 ;  /* 0x20000006ff1e7230 */ /* 0x100fe40000004100 */
[----:B------:R-:W-:Y:S01]  /*8d20*/  FFMA.FTZ R52, R32, R36, R33 ;  /* 0x0000002420347223 */ /* 0x000fe20000010021 */
[----:B------:R-:W-:-:S02]  /*8d30*/  HADD2.F32 R31, -RZ, R6.H1_H1 ;  /* 0x30000006ff1f7230 */ /* 0x000fc40000004100 */
[----:B------:R-:W-:Y:S01]  /*8d40*/  FMUL.FTZ R40, R4, R50 ;  /* 0x0000003204287220 */ /* 0x000fe20000410000 */
[----:B------:R-:W-:Y:S02]  /*8d50*/  HADD2.F32 R33, -RZ, R49.H0_H0 ;  /* 0x20000031ff217230 */ /* 0x000fe40000004100 */
[----:B------:R-:W-:Y:S01]  /*8d60*/  FFMA.FTZ R41, R32, R35, -R37 ;  /* 0x0000002320297223 */ /* 0x000fe20000010825 */
[----:B------:R-:W-:Y:S02]  /*8d70*/  HADD2.F32 R6, -RZ, R5.H0_H0 ;  /* 0x20000005ff067230 */ /* 0x000fe40000004100 */
[-C--:B------:R-:W-:Y:S01]  /*8d80*/  FMUL.FTZ R36, R4, R34.reuse ;  /* 0x0000002204247220 */ /* 0x080fe20000410000 */
[----:B------:R-:W-:Y:S02]  /*8d90*/  HADD2.F32 R49, -RZ, R49.H1_H1 ;  /* 0x30000031ff317230 */ /* 0x000fe40000004100 */
[----:B------:R-:W-:Y:S01]  /*8da0*/  FFMA.FTZ R40, R7, R34, -R40 ;  /* 0x0000002207287223 */ /* 0x000fe20000010828 */
[----:B------:R-:W-:-:S02]  /*8db0*/  HADD2.F32 R5, -RZ, R5.H1_H1 ;  /* 0x30000005ff057230 */ /* 0x000fc40000004100 */
[----:B------:R-:W-:Y:S01]  /*8dc0*/  FFMA.FTZ R35, R7, R50, R36 ;  /* 0x0000003207237223 */ /* 0x000fe20000010024 */
[----:B------:R-:W-:Y:S02]  /*8dd0*/  HADD2.F32 R32, -RZ, R51.H0_H0 ;  /* 0x20000033ff207230 */ /* 0x000fe40000004100 */
[C---:B------:R-:W-:Y:S01]  /*8de0*/  FMUL.FTZ R37, R31.reuse, R33 ;  /* 0x000000211f257220 */ /* 0x040fe20000410000 */
[----:B------:R-:W-:Y:S02]  /*8df0*/  HADD2.F32 R4, -RZ, R53.H0_H0 ;  /* 0x20000035ff047230 */ /* 0x000fe40000004100 */
[-C--:B------:R-:W-:Y:S01]  /*8e00*/  FMUL.FTZ R34, R31, R49.reuse ;  /* 0x000000311f227220 */ /* 0x080fe20000410000 */
[C---:B------:R-:W-:Y:S01]  /*8e10*/  FMUL.FTZ R7, R5.reuse, R32 ;  /* 0x0000002005077220 */ /* 0x040fe20000410000 */
[C---:B------:R-:W-:Y:S01]  /*8e20*/  FFMA.FTZ R37, R30.reuse, R49, -R37 ;  /* 0x000000311e257223 */ /* 0x040fe20000010825 */
[-C--:B------:R-:W-:Y:S01]  /*8e30*/  FMUL.FTZ R31, R5, R4.reuse ;  /* 0x00000004051f7220 */ /* 0x080fe20000410000 */
[----:B------:R-:W-:Y:S01]  /*8e40*/  FFMA.FTZ R34, R30, R33, R34 ;  /* 0x000000211e227223 */ /* 0x000fe20000010022 */
[----:B------:R-:W-:Y:S01]  /*8e50*/  FFMA.FTZ R5, R6, R4, -R7 ;  /* 0x0000000406057223 */ /* 0x000fe20000010807 */
[----:B------:R-:W-:Y:S01]  /*8e60*/  F2FP.F16.F32.PACK_AB R7, R52, R41 ;  /* 0x000000293407723e */ /* 0x000fe200000000ff */
[----:B------:R-:W-:Y:S01]  /*8e70*/  FFMA.FTZ R32, R6, R32, R31 ;  /* 0x0000002006207223 */ /* 0x000fe2000001001f */
[----:B------:R-:W-:-:S02]  /*8e80*/  F2FP.F16.F32.PACK_AB R4, R35, R40 ;  /* 0x000000282304723e */ /* 0x000fc400000000ff */
[----:B------:R-:W-:Y:S02]  /*8e90*/  F2FP.F16.F32.PACK_AB R6, R34, R37 ;  /* 0x000000252206723e */ /* 0x000fe400000000ff */
[----:B------:R-:W-:-:S05]  /*8ea0*/  F2FP.F16.F32.PACK_AB R5, R32, R5 ;  /* 0x000000052005723e */ /* 0x000fca00000000ff */
[----:B------:R1:W-:Y:S02]  /*8eb0*/  STS.128 [R0+0xc400], R4 ;  /* 0x00c4000400007388 */ /* 0x0003e40000000c00 */
.L_x_490:
[----:B------:R-:W-:Y:S05]  /*8ec0*/  BSYNC B1 ;  /* 0x0000000000017941 */ /* 0x000fea0003800000 */
.L_x_489:
[----:B------:R-:W-:Y:S04]  /*8ed0*/  BSSY B1, `(.L_x_491) ;  /* 0x000002c000017945 */ /* 0x000fe80003800000 */
[----:B------:R-:W-:Y:S05]  /*8ee0*/  @P2 BRA `(.L_x_492) ;  /* 0x0000000000a82947 */ /* 0x000fea0003800000 */
[----:B01----:R-:W0:Y:S01]  /*8ef0*/  LDS.128 R4, [R3+0xf400] ;  /* 0x00f4000003047984 */ /* 0x003e220000000c00 */
        /* <DEDUP_REMOVED lines=18> */
[----:B------:R-:W-:Y:S02]  /*9020*/  HADD2.F32 R29, -RZ, R47.H1_H1 ;  /* 0x3000002fff1d7230 */ /* 0x000fe40000004100 */
[----:B------:R-:W-:Y:S01]  /*9030*/  FFMA.FTZ R35, R28, R31, -R33 ;  /* 0x0000001f1c237223 */ /* 0x000fe20000010821 */
[----:B------:R-:W-:Y:S02]  /*9040*/  HADD2.F32 R6, -RZ, R5.H0_H0 ;  /* 0x20000005ff067230 */ /* 0x000fe40000004100 */
[-C--:B------:R-:W-:Y:S01]  /*9050*/  FMUL.FTZ R32, R4, R30.reuse ;  /* 0x0000001e04207220 */ /* 0x080fe20000410000 */
[----:B------:R-:W-:Y:S02]  /*9060*/  HADD2.F32 R47, -RZ, R47.H0_H0 ;  /* 0x2000002fff2f7230 */ /* 0x000fe40000004100 */
        /* <DEDUP_REMOVED lines=18> */
.L_x_492:
[----:B------:R-:W-:Y:S05]  /*9190*/  BSYNC B1 ;  /* 0x0000000000017941 */ /* 0x000fea0003800000 */
.L_x_491:
[----:B------:R-:W-:Y:S04]  /*91a0*/  BSSY B1, `(.L_x_493) ;  /* 0x000002c000017945 */ /* 0x000fe80003800000 */
[----:B------:R-:W-:Y:S05]  /*91b0*/  @P3 BRA `(.L_x_494) ;  /* 0x0000000000a83947 */ /* 0x000fea0003800000 */
[----:B012---:R-:W0:Y:S01]  /*91c0*/  LDS.128 R4, [R0+0xf400] ;  /* 0x00f4000000047984 */ /* 0x007e220000000c00 */
[----:B------:R-:W-:Y:S01]  /*91d0*/  SHF.R.U32.HI R27, RZ, 0x10, R25 ;  /* 0x00000010ff1b7819 */ /* 0x000fe20000011619 */
[----:B------:R-:W-:Y:S01]  /*91e0*/  HADD2.F32 R26, -RZ, R46.H0_H0 ;  /* 0x2000002eff1a7230 */ /* 0x000fe20000004100 */
[----:B------:R-:W-:Y:S01]  /*91f0*/  SHF.R.U32.HI R29, RZ, 0x10, R21 ;  /* 0x00000010ff1d7819 */ /* 0x000fe20000011615 */
[----:B------:R-:W-:Y:S01]  /*9200*/  HADD2.F32 R28, -RZ, R45.H0_H0 ;  /* 0x2000002dff1c7230 */ /* 0x000fe20000004100 */
[----:B------:R-:W-:Y:S01]  /*9210*/  SHF.R.U64 R35, R24, 0x10, R25 ;  /* 0x0000001018237819 */ /* 0x000fe20000001219 */
[----:B------:R-:W-:Y:S01]  /*9220*/  HADD2.F32 R27, -RZ, R27.H0_H0 ;  /* 0x2000001bff1b7230 */ /* 0x000fe20000004100 */
[----:B------:R-:W-:Y:S01]  /*9230*/  SHF.R.U64 R33, R20, 0x10, R21 ;  /* 0x0000001014217819 */ /* 0x000fe20000001215 */
[----:B------:R-:W-:Y:S02]  /*9240*/  HADD2.F32 R29, -RZ, R29.H0_H0 ;  /* 0x2000001dff1d7230 */ /* 0x000fe40000004100 */
[----:B------:R-:W-:-:S02]  /*9250*/  HADD2.F32 R45, -RZ, R45.H1_H1 ;  /* 0x3000002dff2d7230 */ /* 0x000fc40000004100 */
[----:B------:R-:W-:Y:S02]  /*9260*/  HADD2.F32 R46, -RZ, R46.H1_H1 ;  /* 0x3000002eff2e7230 */ /* 0x000fe40000004100 */
[--C-:B0-----:R-:W-:Y:S02]  /*9270*/  HADD2.F32 R25, -RZ, R7.reuse.H1_H1 ;  /* 0x30000007ff197230 */ /* 0x101fe40000004100 */
[----:B------:R-:W-:Y:S02]  /*9280*/  HADD2.F32 R24, -RZ, R7.H0_H0 ;  /* 0x20000007ff187230 */ /* 0x000fe40000004100 */
[--C-:B------:R-:W-:Y:S02]  /*9290*/  HADD2.F32 R7, -RZ, R4.reuse.H0_H0 ;  /* 0x20000004ff077230 */ /* 0x100fe40000004100 */
[C---:B------:R-:W-:Y:S01]  /*92a0*/  FMUL.FTZ R32, R25.reuse, R27 ;  /* 0x0000001b19207220 */ /* 0x040fe20000410000 */
[----:B------:R-:W-:Y:S02]  /*92b0*/  HADD2.F32 R4, -RZ, R4.H1_H1 ;  /* 0x30000004ff047230 */ /* 0x000fe40000004100 */
[----:B------:R-:W-:Y:S01]  /*92c0*/  FMUL.FTZ R31, R25, R29 ;  /* 0x0000001d191f7220 */ /* 0x000fe20000410000 */
[----:B------:R-:W-:-:S02]  /*92d0*/  HADD2.F32 R20, -RZ, R6.H0_H0 ;  /* 0x20000006ff147230 */ /* 0x000fc40000004100 */
[----:B------:R-:W-:Y:S01]  /*92e0*/  FFMA.FTZ R34, R24, R29, R32 ;  /* 0x0000001d18227223 */ /* 0x000fe20000010020 */
[----:B------:R-:W-:Y:S02]  /*92f0*/  HADD2.F32 R21, -RZ, R6.H1_H1 ;  /* 0x30000006ff157230 */ /* 0x000fe40000004100 */
[----:B------:R-:W-:Y:S01]  /*9300*/  FMUL.FTZ R30, R4, R28 ;  /* 0x0000001c041e7220 */ /* 0x000fe20000410000 */
[--C-:B------:R-:W-:Y:S02]  /*9310*/  HADD2.F32 R6, -RZ, R5.reuse.H0_H0 ;  /* 0x20000005ff067230 */ /* 0x100fe40000004100 */
[----:B------:R-:W-:Y:S01]  /*9320*/  FFMA.FTZ R31, R24, R27, -R31 ;  /* 0x0000001b181f7223 */ /* 0x000fe2000001081f */
[-C--:B------:R-:W-:Y:S01]  /*9330*/  FMUL.FTZ R32, R4, R26.reuse ;  /* 0x0000001a04207220 */ /* 0x080fe20000410000 */
[----:B------:R-:W-:Y:S02]  /*9340*/  HADD2.F32 R5, -RZ, R5.H1_H1 ;  /* 0x30000005ff057230 */ /* 0x000fe40000004100 */
[----:B------:R-:W-:Y:S01]  /*9350*/  FFMA.FTZ R30, R7, R26, -R30 ;  /* 0x0000001a071e7223 */ /* 0x000fe2000001081e */
[----:B------:R-:W-:-:S02]  /*9360*/  HADD2.F32 R24, -RZ, R33.H0_H0 ;  /* 0x20000021ff187230 */ /* 0x000fc40000004100 */
[----:B------:R-:W-:Y:S01]  /*9370*/  FFMA.FTZ R25, R7, R28, R32 ;  /* 0x0000001c07197223 */ /* 0x000fe20000010020 */
[----:B------:R-:W-:Y:S02]  /*9380*/  HADD2.F32 R4, -RZ, R35.H0_H0 ;  /* 0x20000023ff047230 */ /* 0x000fe40000004100 */
[CC--:B------:R-:W-:Y:S01]  /*9390*/  FMUL.FTZ R27, R21.reuse, R45.reuse ;  /* 0x0000002d151b7220 */ /* 0x0c0fe20000410000 */
[----:B------:R-:W-:Y:S01]  /*93a0*/  FMUL.FTZ R26, R21, R46 ;  /* 0x0000002e151a7220 */ /* 0x000fe20000410000 */
[C---:B------:R-:W-:Y:S01]  /*93b0*/  FMUL.FTZ R7, R5.reuse, R24 ;  /* 0x0000001805077220 */ /* 0x040fe20000410000 */
[----:B------:R-:W-:Y:S01]  /*93c0*/  FMUL.FTZ R21, R5, R4 ;  /* 0x0000000405157220 */ /* 0x000fe20000410000 */
[C---:B------:R-:W-:Y:S01]  /*93d0*/  FFMA.FTZ R27, R20.reuse, R46, -R27 ;  /* 0x0000002e141b7223 */ /* 0x040fe2000001081b */
[----:B------:R-:W-:Y:S01]  /*93e0*/  FFMA.FTZ R26, R20, R45, R26 ;  /* 0x0000002d141a7223 */ /* 0x000fe2000001001a */
[C---:B------:R-:W-:Y:S01]  /*93f0*/  FFMA.FTZ R5, R6.reuse, R4, -R7 ;  /* 0x0000000406057223 */ /* 0x040fe20000010807 */
[----:B------:R-:W-:Y:S01]  /*9400*/  FFMA.FTZ R24, R6, R24, R21 ;  /* 0x0000001806187223 */ /* 0x000fe20000010015 */
[----:B------:R-:W-:-:S02]  /*9410*/  F2FP.F16.F32.PACK_AB R7, R34, R31 ;  /* 0x0000001f2207723e */ /* 0x000fc400000000ff */
[----:B------:R-:W-:Y:S02]  /*9420*/  F2FP.F16.F32.PACK_AB R6, R26, R27 ;  /* 0x0000001b1a06723e */ /* 0x000fe400000000ff */
[----:B------:R-:W-:Y:S02]  /*9430*/  F2FP.F16.F32.PACK_AB R4, R25, R30 ;  /* 0x0000001e1904723e */ /* 0x000fe400000000ff */
[----:B------:R-:W-:-:S05]  /*9440*/  F2FP.F16.F32.PACK_AB R5, R24, R5 ;  /* 0x000000051805723e */ /* 0x000fca00000000ff */
[----:B------:R3:W-:Y:S02]  /*9450*/  STS.128 [R0+0xf400], R4 ;  /* 0x00f4000400007388 */ /* 0x0007e40000000c00 */
.L_x_494:
[----:B------:R-:W-:Y:S05]  /*9460*/  BSYNC B1 ;  /* 0x0000000000017941 */ /* 0x000fea0003800000 */
.L_x_493:
[----:B------:R-:W-:Y:S04]  /*9470*/  BSSY B1, `(.L_x_495) ;  /* 0x000002c000017945 */ /* 0x000fe80003800000 */
[----:B------:R-:W-:Y:S05]  /*9480*/  @P4 BRA `(.L_x_496) ;  /* 0x0000000000a84947 */ /* 0x000fea0003800000 */
[----:B0123--:R-:W0:Y:S01]  /*9490*/  LDS.128 R4, [R3+0x12400] ;  /* 0x0124000003047984 */ /* 0x00fe220000000c00 */
[----:B------:R-:W-:Y:S01]  /*94a0*/  SHF.R.U32.HI R21, RZ, 0x10, R15 ;  /* 0x00000010ff157819 */ /* 0x000fe2000001160f */
[----:B------:R-:W-:Y:S01]  /*94b0*/  HADD2.F32 R20, -RZ, R43.H0_H0 ;  /* 0x2000002bff147230 */ /* 0x000fe20000004100 */
[----:B------:R-:W-:Y:S01]  /*94c0*/  SHF.R.U32.HI R25, RZ, 0x10, R13 ;  /* 0x00000010ff197819 */ /* 0x000fe2000001160d */
[--C-:B------:R-:W-:Y:S01]  /*94d0*/  HADD2.F32 R24, -RZ, R42.reuse.H0_H0 ;  /* 0x2000002aff187230 */ /* 0x100fe20000004100 */
        /* <DEDUP_REMOVED lines=24> */
[C---:B------:R-:W-:Y:S01]  /*9660*/  FMUL.FTZ R21, R13.reuse, R42 ;  /* 0x0000002a0d157220 */ /* 0x040fe20000410000 */
[-C--:B------:R-:W-:Y:S01]  /*9670*/  FMUL.FTZ R25, R13, R43.reuse ;  /* 0x0000002b0d197220 */ /* 0x080fe20000410000 */
        /* <DEDUP_REMOVED lines=11> */
.L_x_496:
[----:B------:R-:W-:Y:S05]  /*9730*/  BSYNC B1 ;  /* 0x0000000000017941 */ /* 0x000fea0003800000 */
.L_x_495:
[----:B------:R-:W-:Y:S05]  /*9740*/  @P5 BRA `(.L_x_486) ;  /* 0x0000001c00805947 */ /* 0x000fea0003800000 */
[----:B01234-:R-:W0:Y:S01]  /*9750*/  LDS.128 R4, [R0+0x12400] ;  /* 0x0124000000047984 */ /* 0x01fe220000000c00 */
[----:B------:R-:W-:Y:S01]  /*9760*/  SHF.R.U32.HI R14, RZ, 0x10, R9 ;  /* 0x00000010ff0e7819 */ /* 0x000fe20000011609 */
[--C-:B------:R-:W-:Y:S01]  /*9770*/  HADD2.F32 R13, -RZ, R38.reuse.H0_H0 ;  /* 0x20000026ff0d7230 */ /* 0x100fe20000004100 */
[--C-:B------:R-:W-:Y:S01]  /*9780*/  SHF.R.U32.HI R12, RZ, 0x10, R11.reuse ;  /* 0x00000010ff0c7819 */ /* 0x100fe2000001160b */
[----:B------:R-:W-:Y:S01]  /*9790*/  HADD2.F32 R38, -RZ, R38.H1_H1 ;  /* 0x30000026ff267230 */ /* 0x000fe20000004100 */
[----:B------:R-:W-:Y:S01]  /*97a0*/  SHF.R.U64 R24, R10, 0x10, R11 ;  /* 0x000000100a187819 */ /* 0x000fe2000000120b */
[----:B------:R-:W-:Y:S01]  /*97b0*/  HADD2.F32 R14, -RZ, R14.H0_H0 ;  /* 0x2000000eff0e7230 */ /* 0x000fe20000004100 */
[----:B------:R-:W-:Y:S01]  /*97c0*/  SHF.R.U64 R21, R8, 0x10, R9 ;  /* 0x0000001008157819 */ /* 0x000fe20000001209 */
[----:B------:R-:W-:Y:S02]  /*97d0*/  HADD2.F32 R12, -RZ, R12.H0_H0 ;  /* 0x2000000cff0c7230 */ /* 0x000fe40000004100 */
[----:B------:R-:W-:-:S02]  /*97e0*/  HADD2.F32 R11, -RZ, R39.H0_H0 ;  /* 0x20000027ff0b7230 */ /* 0x000fc40000004100 */
[----:B------:R-:W-:Y:S02]  /*97f0*/  HADD2.F32 R39, -RZ, R39.H1_H1 ;  /* 0x30000027ff277230 */ /* 0x000fe40000004100 */
[--C-:B0-----:R-:W-:Y:S02]  /*9800*/  HADD2.F32 R10, -RZ, R7.reuse.H1_H1 ;  /* 0x30000007ff0a7230 */ /* 0x101fe40000004100 */
[--C-:B------:R-:W-:Y:S02]  /*9810*/  HADD2.F32 R3, -RZ, R4.reuse.H0_H0 ;  /* 0x20000004ff037230 */ /* 0x100fe40000004100 */
[----:B------:R-:W-:Y:S02]  /*9820*/  HADD2.F32 R9, -RZ, R7.H0_H0 ;  /* 0x20000007ff097230 */ /* 0x000fe40000004100 */
[C---:B------:R-:W-:Y:S01]  /*9830*/  FMUL.FTZ R20, R10.reuse, R14 ;  /* 0x0000000e0a147220 */ /* 0x040fe20000410000 */
[----:B------:R-:W-:Y:S02]  /*9840*/  HADD2.F32 R4, -RZ, R4.H1_H1 ;  /* 0x30000004ff047230 */ /* 0x000fe40000004100 */
[----:B------:R-:W-:Y:S01]  /*9850*/  FMUL.FTZ R15, R10, R12 ;  /* 0x0000000c0a0f7220 */ /* 0x000fe20000410000 */
[----:B------:R-:W-:-:S02]  /*9860*/  HADD2.F32 R7, -RZ, R6.H0_H0 ;  /* 0x20000006ff077230 */ /* 0x000fc40000004100 */
[C---:B------:R-:W-:Y:S01]  /*9870*/  FFMA.FTZ R20, R9.reuse, R12, -R20 ;  /* 0x0000000c09147223 */ /* 0x040fe20000010814 */
[----:B------:R-:W-:Y:S02]  /*9880*/  HADD2.F32 R8, -RZ, R6.H1_H1 ;  /* 0x30000006ff087230 */ /* 0x000fe40000004100 */
[C---:B------:R-:W-:Y:S01]  /*9890*/  FMUL.FTZ R10, R4.reuse, R13 ;  /* 0x0000000d040a7220 */ /* 0x040fe20000410000 */
[--C-:B------:R-:W-:Y:S02]  /*98a0*/  HADD2.F32 R6, -RZ, R5.reuse.H0_H0 ;  /* 0x20000005ff067230 */ /* 0x100fe40000004100 */
[----:B------:R-:W-:Y:S01]  /*98b0*/  FFMA.FTZ R15, R9, R14, R15 ;  /* 0x0000000e090f7223 */ /* 0x000fe2000001000f */
[-C--:B------:R-:W-:Y:S01]  /*98c0*/  FMUL.FTZ R12, R4, R11.reuse ;  /* 0x0000000b040c7220 */ /* 0x080fe20000410000 */
[----:B------:R-:W-:Y:S02]  /*98d0*/  HADD2.F32 R5, -RZ, R5.H1_H1 ;  /* 0x30000005ff057230 */ /* 0x000fe40000004100 */
[----:B------:R-:W-:Y:S01]  /*98e0*/  FFMA.FTZ R10, R3, R11, -R10 ;  /* 0x0000000b030a7223 */ /* 0x000fe2000001080a */
[----:B------:R-:W-:-:S02]  /*98f0*/  HADD2.F32 R9, -RZ, R21.H0_H0 ;  /* 0x20000015ff097230 */ /* 0x000fc40000004100 */
[----:B------:R-:W-:Y:S01]  /*9900*/  FFMA.FTZ R3, R3, R13, R12 ;  /* 0x0000000d03037223 */ /* 0x000fe2000001000c */
[----:B------:R-:W-:Y:S02]  /*9910*/  HADD2.F32 R4, -RZ, R24.H0_H0 ;  /* 0x20000018ff047230 */ /* 0x000fe40000004100 */
[C---:B------:R-:W-:Y:S01]  /*9920*/  FMUL.FTZ R12, R8.reuse, R38 ;  /* 0x00000026080c7220 */ /* 0x040fe20000410000 */
        /* <DEDUP_REMOVED lines=11> */
[----:B------:R0:W-:Y:S01]  /*99e0*/  STS.128 [R0+0x12400], R4 ;  /* 0x0124000400007388 */ /* 0x0001e20000000c00 */
[----:B------:R-:W-:Y:S05]  /*99f0*/  BRA `(.L_x_486) ;  /* 0x0000001800d47947 */ /* 0x000fea0003800000 */
.L_x_480:
[----:B------:R-:W-:-:S03]  /*9a00*/  UMOV UR4, 0xffffffff ;  /* 0xffffffff00047882 */ /* 0x000fc60000000000 */
[----:B------:R-:W-:Y:S05]  /*9a10*/  BRA.DIV UR4, `(.L_x_497) ;  /* 0x0000012a04087947 */ /* 0x000fea000b800000 */
[----:B------:R1:W2:Y:S04]  /*9a20*/  SHFL.IDX PT, R0, R25, RZ, 0x1e1f ;  /* 0x001e1fff19007589 */ /* 0x0002a800000e0000 */
[----:B------:R1:W3:Y:S04]  /*9a30*/  SHFL.IDX PT, R3, R24, RZ, 0x1e1f ;  /* 0x001e1fff18037589 */ /* 0x0002e800000e0000 */
[----:B------:R-:W4:Y:S04]  /*9a40*/  SHFL.IDX PT, R37, R37, RZ, 0x1e1f ;  /* 0x001e1fff25257589 */ /* 0x000f2800000e0000 */
[----:B------:R1:W0:Y:S02]  /*9a50*/  SHFL.IDX PT, R38, R39, RZ, 0x1e1f ;  /* 0x001e1fff27267589 */ /* 0x00022400000e0000 */
.L_x_703:
        /* <DEDUP_REMOVED lines=10> */
[----:B0-----:R-:W-:Y:S02]  /*9b00*/  CS2R R14, SRZ ;  /* 0x00000000000e7805 */ /* 0x001fe4000001ff00 */
[----:B-1----:R-:W-:Y:S02]  /*9b10*/  CS2R R24, SRZ ;  /* 0x0000000000187805 */ /* 0x002fe4000001ff00 */
[----:B------:R-:W-:Y:S02]  /*9b20*/  CS2R R26, SRZ ;  /* 0x00000000001a7805 */ /* 0x000fe4000001ff00 */
[----:B------:R-:W-:Y:S02]  /*9b30*/  CS2R R28, SRZ ;  /* 0x00000000001c7805 */ /* 0x000fe4000001ff00 */
[----:B------:R-:W-:Y:S02]  /*9b40*/  CS2R R30, SRZ ;  /* 0x00000000001e7805 */ /* 0x000fe4000001ff00 */
[----:B------:R-:W-:-:S02]  /*9b50*/  CS2R R32, SRZ ;  /* 0x0000000000207805 */ /* 0x000fc4000001ff00 */
[----:B------:R-:W-:Y:S01]  /*9b60*/  CS2R R34, SRZ ;  /* 0x0000000000227805 */ /* 0x000fe2000001ff00 */
[----:B------:R-:W-:Y:S06]  /*9b70*/  @P0 BRA `(.L_x_499) ;  /* 0x0000000000a00947 */ /* 0x000fec0003800000 */
[C---:B------:R-:W-:Y:S01]  /*9b80*/  VIADD R4, R16.reuse, 0x10 ;  /* 0x0000001010047836 */ /* 0x040fe20000000000 */
[----:B------:R-:W-:Y:S01]  /*9b90*/  ULDC UR4, c[0x0][0x3f4] ;  /* 0x0000fd0000047ab9 */ /* 0x000fe20000000800 */
[C---:B------:R-:W-:Y:S01]  /*9ba0*/  VIADD R5, R16.reuse, 0x20 ;  /* 0x0000002010057836 */ /* 0x040fe20000000000 */
[----:B------:R-:W-:Y:S01]  /*9bb0*/  ISETP.GE.AND P2, PT, R16, UR4, PT ;  /* 0x0000000410007c0c */ /* 0x000fe2000bf46270 */
[----:B---3--:R-:W-:Y:S01]  /*9bc0*/  IMAD.MOV.U32 R6, RZ, RZ, R3 ;  /* 0x000000ffff067224 */ /* 0x008fe200078e0003 */
[----:B------:R-:W-:Y:S01]  /*9bd0*/  ISETP.GE.AND P3, PT, R4, UR4, PT ;  /* 0x0000000404007c0c */ /* 0x000fe2000bf66270 */
[----:B------:R-:W-:Y:S01]  /*9be0*/  IMAD.MOV.U32 R8, RZ, RZ, R38 ;  /* 0x000000ffff087224 */ /* 0x000fe200078e0026 */
[----:B------:R-:W-:Y:S01]  /*9bf0*/  ISETP.GE.AND P4, PT, R5, UR4, PT ;  /* 0x0000000405007c0c */ /* 0x000fe2000bf86270 */
[----:B----4-:R-:W-:Y:S01]  /*9c00*/  IMAD.MOV.U32 R9, RZ, RZ, R37 ;  /* 0x000000ffff097224 */ /* 0x010fe200078e0025 */
[----:B--2---:R-:W-:Y:S02]  /*9c10*/  MOV R7, R0 ;  /* 0x0000000000077202 */ /* 0x004fe40000000f00 */
[----:B------:R-:W-:-:S02]  /*9c20*/  CS2R R28, SRZ ;  /* 0x00000000001c7805 */ /* 0x000fc4000001ff00 */
[----:B------:R-:W-:Y:S02]  /*9c30*/  CS2R R30, SRZ ;  /* 0x00000000001e7805 */ /* 0x000fe4000001ff00 */
[----:B------:R-:W-:Y:S02]  /*9c40*/  CS2R R10, SRZ ;  /* 0x00000000000a7805 */ /* 0x000fe4000001ff00 */
[----:B------:R-:W-:Y:S02]  /*9c50*/  CS2R R32, SRZ ;  /* 0x0000000000207805 */ /* 0x000fe4000001ff00 */
[----:B------:R-:W-:Y:S01]  /*9c60*/  CS2R R34, SRZ ;  /* 0x0000000000227805 */ /* 0x000fe2000001ff00 */
[----:B------:R-:W-:Y:S02]  /*9c70*/  @!P2 IMAD.SHL.U32 R36, R16, 0x2, RZ ;  /* 0x000000021024a824 */ /* 0x000fe400078e00ff */
[----:B------:R-:W-:Y:S02]  /*9c80*/  @!P3 IMAD.SHL.U32 R13, R156, 0x8, RZ ;  /* 0x000000089c0db824 */ /* 0x000fe400078e00ff */
[----:B------:R-:W-:Y:S01]  /*9c90*/  @!P4 IMAD.SHL.U32 R39, R157, 0x8, RZ ;  /* 0x000000089d27c824 */ /* 0x000fe200078e00ff */
[-C--:B------:R-:W-:Y:S01]  /*9ca0*/  @!P2 IADD3 R20, P0, R3, R36.reuse, RZ ;  /* 0x000000240314a210 */ /* 0x080fe20007f1e0ff */
[----:B------:R-:W-:Y:S01]  /*9cb0*/  @!P3 IMAD.WIDE R4, R13, 0x2, R6 ;  /* 0x000000020d04b825 */ /* 0x000fe200078e0206 */
[----:B------:R-:W-:-:S02]  /*9cc0*/  @!P2 IADD3 R36, P1, R38, R36, RZ ;  /* 0x000000242624a210 */ /* 0x000fc40007f3e0ff */
[----:B------:R-:W-:Y:S01]  /*9cd0*/  @!P2 SHF.L.U64.HI R3, R16, 0x1, R17 ;  /* 0x000000011003a819 */ /* 0x000fe20000010211 */
[----:B------:R-:W-:Y:S01]  /*9ce0*/  @!P4 IMAD.WIDE R6, R39, 0x2, R6 ;  /* 0x000000022706c825 */ /* 0x000fe200078e0206 */
[----:B------:R0:W5:Y:S01]  /*9cf0*/  @!P3 LD.E.128 R28, desc[UR42][R4.64] ;  /* 0x0000002a041cb980 */ /* 0x000162000c101d00 */
[----:B------:R-:W-:Y:S02]  /*9d00*/  CS2R R14, SRZ ;  /* 0x00000000000e7805 */ /* 0x000fe4000001ff00 */
[----:B------:R-:W-:Y:S01]  /*9d10*/  CS2R R24, SRZ ;  /* 0x0000000000187805 */ /* 0x000fe2000001ff00 */
[--C-:B------:R-:W-:Y:S01]  /*9d20*/  @!P3 IMAD.WIDE R12, R13, 0x2, R8.reuse ;  /* 0x000000020d0cb825 */ /* 0x100fe200078e0208 */
[----:B------:R1:W5:Y:S01]  /*9d30*/  @!P4 LD.E.128 R32, desc[UR42][R6.64] ;  /* 0x0000002a0620c980 */ /* 0x000362000c101d00 */
[----:B------:R-:W-:Y:S02]  /*9d40*/  CS2R R26, SRZ ;  /* 0x00000000001a7805 */ /* 0x000fe4000001ff00 */
[----:B------:R-:W-:Y:S01]  /*9d50*/  @!P2 IADD3.X R21, R0, R3, RZ, P0, !PT ;  /* 0x000000030015a210 */ /* 0x000fe200007fe4ff */
[----:B------:R-:W-:Y:S01]  /*9d60*/  @!P4 IMAD.WIDE R38, R39, 0x2, R8 ;  /* 0x000000022726c825 */ /* 0x000fe200078e0208 */
[----:B------:R-:W-:-:S02]  /*9d70*/  CS2R R8, SRZ ;  /* 0x0000000000087805 */ /* 0x000fc4000001ff00 */
[----:B0-----:R-:W-:Y:S01]  /*9d80*/  CS2R R4, SRZ ;  /* 0x0000000000047805 */ /* 0x001fe2000001ff00 */
[----:B------:R-:W-:Y:S01]  /*9d90*/  @!P2 IMAD.X R37, R37, 0x1, R3, P1 ;  /* 0x000000012525a824 */ /* 0x000fe200008e0603 */
[----:B------:R-:W5:Y:S01]  /*9da0*/  @!P2 LD.E.128 R24, desc[UR42][R20.64] ;  /* 0x0000002a1418a980 */ /* 0x000f62000c101d00 */
[----:B-1----:R-:W-:-:S03]  /*9db0*/  CS2R R6, SRZ ;  /* 0x0000000000067805 */ /* 0x002fc6000001ff00 */
[----:B------:R0:W5:Y:S04]  /*9dc0*/  @!P3 LD.E.128 R8, desc[UR42][R12.64] ;  /* 0x0000002a0c08b980 */ /* 0x000168000c101d00 */
[----:B------:R1:W5:Y:S01]  /*9dd0*/  @!P2 LD.E.128 R4, desc[UR42][R36.64] ;  /* 0x0000002a2404a980 */ /* 0x000362000c101d00 */
[----:B0-----:R-:W-:-:S06]  /*9de0*/  CS2R R12, SRZ ;  /* 0x00000000000c7805 */ /* 0x001fcc000001ff00 */
[----:B------:R1:W5:Y:S02]  /*9df0*/  @!P4 LD.E.128 R12, desc[UR42][R38.64] ;  /* 0x0000002a260cc980 */ /* 0x000364000c101d00 */
.L_x_499:
[----:B------:R-:W-:Y:S05]  /*9e00*/  BSYNC B1 ;  /* 0x0000000000017941 */ /* 0x000fea0003800000 */
.L_x_498:
[----:B------:R-:W-:Y:S01]  /*9e10*/  ULEA.HI UR4, UR37, UR37, URZ, 0x1 ;  /* 0x0000002525047291 */ /* 0x000fe2000f8f083f */
[----:B---3-5:R-:W-:Y:S01]  /*9e20*/  IMAD.MOV.U32 R3, RZ, RZ, R5 ;  /* 0x000000ffff037224 */ /* 0x028fe200078e0005 */
[----:B-1--4-:R-:W-:Y:S01]  /*9e30*/  MOV R37, R24 ;  /* 0x0000001800257202 */ /* 0x012fe20000000f00 */
[----:B--2---:R-:W-:Y:S01]  /*9e40*/  IMAD.MOV.U32 R0, RZ, RZ, R4 ;  /* 0x000000ffff007224 */ /* 0x004fe200078e0004 */
[----:B------:R-:W-:Y:S01]  /*9e50*/  ULOP3.LUT UR4, UR4, 0xfffffffe, URZ, 0xc0, !UPT ;  /* 0xfffffffe04047892 */ /* 0x000fe2000f8ec03f */
[----:B------:R-:W-:Y:S01]  /*9e60*/  IMAD.MOV.U32 R20, RZ, RZ, R6 ;  /* 0x000000ffff147224 */ /* 0x000fe200078e0006 */
[----:B------:R-:W-:Y:S01]  /*9e70*/  PRMT R62, R3, 0x7610, R62 ;  /* 0x00007610033e7816 */ /* 0x000fe2000000003e */
        /* <DEDUP_REMOVED lines=13> */
[----:B------:R-:W-:Y:S01]  /*9f50*/  IMAD.MOV.U32 R38, RZ, RZ, R25 ;  /* 0x000000ffff267224 */ /* 0x000fe200078e0019 */
[----:B------:R-:W-:Y:S01]  /*9f60*/  PRMT R49, R49, 0x5410, R20 ;  /* 0x0000541031317816 */ /* 0x000fe20000000014 */
[----:B------:R-:W-:Y:S01]  /*9f70*/  BSSY B1, `(.L_x_500) ;  /* 0x000001c000017945 */ /* 0x000fe20003800000 */
[----:B------:R-:W0:Y:S01]  /*9f80*/  SYNCS.PHASECHK.TRANS64.TRYWAIT P0, [R2+URZ+0x2d800], R3 ;  /* 0x02d80003020075a7 */ /* 0x000e22000800017f */
[----:B------:R-:W-:-:S02]  /*9f90*/  MOV R20, R11 ;  /* 0x0000000b00147202 */ /* 0x000fc40000000f00 */
[----:B------:R-:W-:Y:S01]  /*9fa0*/  PRMT R67, R37, 0x7610, R67 ;  /* 0x0000761025437816 */ /* 0x000fe20000000043 */
[----:B------:R-:W-:Y:S01]  /*9fb0*/  IMAD.MOV.U32 R37, RZ, RZ, R28 ;  /* 0x000000ffff257224 */ /* 0x000fe200078e001c */
[----:B------:R-:W-:Y:S01]  /*9fc0*/  PRMT R47, R0, 0x5410, R20 ;  /* 0x00005410002f7816 */ /* 0x000fe20000000014 */
[----:B------:R-:W-:Y:S01]  /*9fd0*/  IMAD.MOV.U32 R0, RZ, RZ, R14 ;  /* 0x000000ffff007224 */ /* 0x000fe200078e000e */
[----:B------:R-:W-:Y:S01]  /*9fe0*/  PRMT R20, R21, 0x5410, R36 ;  /* 0x0000541015147816 */ /* 0x000fe20000000024 */
[----:B------:R-:W-:Y:S01]  /*9ff0*/  IMAD.MOV.U32 R36, RZ, RZ, R15 ;  /* 0x000000ffff247224 */ /* 0x000fe200078e000f */
[----:B------:R-:W-:Y:S02]  /*a000*/  PRMT R60, R38, 0x7610, R60 ;  /* 0x00007610263c7816 */ /* 0x000fe4000000003c */
[----:B------:R-:W-:Y:S02]  /*a010*/  MOV R38, R29 ;  /* 0x0000001d00267202 */ /* 0x000fe40000000f00 */
[----:B------:R-:W-:Y:S01]  /*a020*/  PRMT R21, R0, 0x5410, R36 ;  /* 0x0000541000157816 */ /* 0x000fe20000000024 */
[----:B------:R-:W-:Y:S01]  /*a030*/  IMAD.MOV.U32 R0, RZ, RZ, R26 ;  /* 0x000000ffff007224 */ /* 0x000fe200078e001a */
[----:B------:R-:W-:Y:S01]  /*a040*/  PRMT R49, R37, 0x7610, R49 ;  /* 0x0000761025317816 */ /* 0x000fe20000000031 */
[----:B------:R-:W-:Y:S01]  /*a050*/  IMAD.MOV.U32 R36, RZ, RZ, R27 ;  /* 0x000000ffff247224 */ /* 0x000fe200078e001b */
[----:B------:R-:W-:Y:S01]  /*a060*/  PRMT R50, R50, 0x5410, R38 ;  /* 0x0000541032327816 */ /* 0x000fe20000000026 */
[----:B------:R-:W-:Y:S01]  /*a070*/  IMAD.MOV.U32 R37, RZ, RZ, R32 ;  /* 0x000000ffff257224 */ /* 0x000fe200078e0020 */
[----:B------:R-:W-:Y:S01]  /*a080*/  VIMNMX R40, R40, 0xc0, PT ;  /* 0x000000c028287848 */ /* 0x000fe20003fe0100 */
[----:B------:R-:W-:Y:S01]  /*a090*/  IMAD.MOV.U32 R38, RZ, RZ, R33 ;  /* 0x000000ffff267224 */ /* 0x000fe200078e0021 */
[----:B------:R-:W-:Y:S01]  /*a0a0*/  PRMT R68, R0, 0x5410, R36 ;  /* 0x0000541000447816 */ /* 0x000fe20000000024 */
[----:B------:R-:W-:Y:S01]  /*a0b0*/  IMAD.MOV.U32 R0, RZ, RZ, R30 ;  /* 0x000000ffff007224 */ /* 0x000fe200078e001e */
[----:B------:R-:W-:Y:S01]  /*a0c0*/  ISETP.GE.AND P1, PT, R141, R40, PT ;  /* 0x000000288d00720c */ /* 0x000fe20003f26270 */
[----:B------:R-:W-:Y:S01]  /*a0d0*/  IMAD.MOV.U32 R36, RZ, RZ, R31 ;  /* 0x000000ffff247224 */ /* 0x000fe200078e001f */
[----:B------:R-:W-:-:S04]  /*a0e0*/  PRMT R45, R37, 0x5410, R38 ;  /* 0x00005410252d7816 */ /* 0x000fc80000000026 */
[----:B------:R-:W-:Y:S01]  /*a0f0*/  PRMT R48, R0, 0x5410, R36 ;  /* 0x0000541000307816 */ /* 0x000fe20000000024 */
[----:B------:R-:W-:Y:S01]  /*a100*/  IMAD.MOV.U32 R36, RZ, RZ, R35 ;  /* 0x000000ffff247224 */ /* 0x000fe200078e0023 */
[----:B------:R-:W-:Y:S01]  /*a110*/  MOV R0, R34 ;  /* 0x0000002200007202 */ /* 0x000fe20000000f00 */
[----:B0-----:R-:W-:Y:S06]  /*a120*/  @!P0 BRA `(.L_x_501) ;  /* 0x0000012000b88947 */ /* 0x001fec0003800000 */
.L_x_704:
[----:B------:R-:W-:Y:S05]  /*a130*/  BSYNC B1 ;  /* 0x0000000000017941 */ /* 0x000fea0003800000 */
.L_x_500:
[----:B------:R-:W-:Y:S01]  /*a140*/  PRMT R46, R0, 0x5410, R36 ;  /* 0x00005410002e7816 */ /* 0x000fe20000000024 */
[----:B------:R-:W-:Y:S06]  /*a150*/  @P1 BRA `(.L_x_486) ;  /* 0x0000001000fc1947 */ /* 0x000fec0003800000 */
[----:B0-----:R-:W0:Y:S01]  /*a160*/  LDC R3, c[0x0][0x3f4] ;  /* 0x0000fd00ff037b82 */ /* 0x001e220000000800 */
[C---:B------:R-:W-:Y:S01]  /*a170*/  VIADD R0, R16.reuse, 0x10 ;  /* 0x0000001010007836 */ /* 0x040fe20000000000 */
[----:B------:R-:W-:Y:S01]  /*a180*/  BSSY B1, `(.L_x_502) ;  /* 0x0000066000017945 */ /* 0x000fe20003800000 */
[C---:B------:R-:W-:Y:S01]  /*a190*/  VIADD R36, R16.reuse, 0x20 ;  /* 0x0000002010247836 */ /* 0x040fe20000000000 */
[-C--:B0-----:R-:W-:Y:S02]  /*a1a0*/  ISETP.GE.AND P0, PT, R16, R3.reuse, PT ;  /* 0x000000031000720c */ /* 0x081fe40003f06270 */
[-C--:B------:R-:W-:Y:S02]  /*a1b0*/  ISETP.GE.AND P1, PT, R0, R3.reuse, PT ;  /* 0x000000030000720c */ /* 0x080fe40003f26270 */
[----:B------:R-:W-:-:S09]  /*a1c0*/  ISETP.GE.AND P2, PT, R36, R3, PT ;  /* 0x000000032400720c */ /* 0x000fd20003f46270 */
[----:B------:R-:W-:Y:S05]  /*a1d0*/  @P0 BRA `(.L_x_503) ;  /* 0x0000000400800947 */ /* 0x000fea0003800000 */
[----:B------:R-:W2:Y:S04]  /*a1e0*/  LDL R37, [R1+0xdc] ;  /* 0x0000dc0001257983 */ /* 0x000ea80000100800 */
[----:B------:R-:W3:Y:S01]  /*a1f0*/  LDL R69, [R1+0x108] ;  /* 0x0001080001457983 */ /* 0x000ee20000100800 */
[----:B------:R-:W-:Y:S01]  /*a200*/  HADD2.F32 R60, -RZ, R60.H0_H0 ;  /* 0x2000003cff3c7230 */ /* 0x000fe20000004100 */
[----:B------:R-:W-:Y:S01]  /*a210*/  SHF.R.U32.HI R54, RZ, 0x10, R25 ;  /* 0x00000010ff367819 */ /* 0x000fe20000011619 */
[----:B------:R-:W-:Y:S01]  /*a220*/  HADD2.F32 R62, -RZ, R62.H0_H0 ;  /* 0x2000003eff3e7230 */ /* 0x000fe20000004100 */
[--C-:B------:R-:W-:Y:S01]  /*a230*/  SHF.R.U32.HI R63, RZ, 0x10, R5.reuse ;  /* 0x00000010ff3f7819 */ /* 0x100fe20000011605 */
[----:B------:R-:W-:Y:S01]  /*a240*/  HADD2.F32 R61, -RZ, R61.H0_H0 ;  /* 0x2000003dff3d7230 */ /* 0x000fe20000004100 */
[----:B------:R-:W-:Y:S01]  /*a250*/  SHF.R.U64 R4, R4, 0x10, R5 ;  /* 0x0000001004047819 */ /* 0x000fe20000001205 */
[----:B------:R-:W-:Y:S01]  /*a260*/  HADD2.F32 R54, -RZ, R54.H0_H0 ;  /* 0x20000036ff367230 */ /* 0x000fe20000004100 */
[--C-:B------:R-:W-:Y:S01]  /*a270*/  SHF.R.U64 R5, R26, 0x10, R27.reuse ;  /* 0x000000101a057819 */ /* 0x100fe2000000121b */
[----:B------:R-:W-:Y:S01]  /*a280*/  HADD2.F32 R63, -RZ, R63.H0_H0 ;  /* 0x2000003fff3f7230 */ /* 0x000fe20000004100 */
[----:B------:R-:W-:-:S02]  /*a290*/  SHF.R.U32.HI R26, RZ, 0x10, R27 ;  /* 0x00000010ff1a7819 */ /* 0x000fc4000001161b */
[--C-:B------:R-:W-:Y:S01]  /*a2a0*/  SHF.R.U64 R6, R6, 0x10, R7.reuse ;  /* 0x0000001006067819 */ /* 0x100fe20000001207 */
[----:B------:R-:W-:Y:S01]  /*a2b0*/  HADD2.F32 R5, -RZ, R5.H0_H0 ;  /* 0x20000005ff057230 */ /* 0x000fe20000004100 */
[----:B------:R-:W-:Y:S02]  /*a2c0*/  SHF.R.U32.HI R7, RZ, 0x10, R7 ;  /* 0x00000010ff077819 */ /* 0x000fe40000011607 */
[----:B------:R-:W-:Y:S02]  /*a2d0*/  SHF.R.U64 R24, R24, 0x10, R25 ;  /* 0x0000001018187819 */ /* 0x000fe40000001219 */
[----:B--2---:R-:W-:-:S04]  /*a2e0*/  LEA.HI R0, R3, R37, RZ, 0x1d ;  /* 0x0000002503007211 */ /* 0x004fc800078fe8ff */
[----:B------:R-:W-:-:S04]  /*a2f0*/  SHF.R.S32.HI R37, RZ, 0x1f, R0 ;  /* 0x0000001fff257819 */ /* 0x000fc80000011400 */
[----:B------:R-:W-:Y:S01]  /*a300*/  LEA.HI R37, R37, R0, RZ, 0x2 ;  /* 0x0000000025257211 */ /* 0x000fe200078f10ff */
[----:B------:R-:W-:-:S03]  /*a310*/  IMAD.SHL.U32 R0, R0, 0x8, RZ ;  /* 0x0000000800007824 */ /* 0x000fc600078e00ff */
[----:B------:R-:W-:Y:S02]  /*a320*/  SHF.R.S32.HI R36, RZ, 0x2, R37 ;  /* 0x00000002ff247819 */ /* 0x000fe40000011425 */
[----:B------:R-:W-:-:S03]  /*a330*/  LOP3.LUT R37, R143, 0x18, R0, 0xf8, !PT ;  /* 0x000000188f257812 */ /* 0x000fc600078ef800 */
[----:B------:R-:W-:Y:S01]  /*a340*/  IMAD R0, R36, 0x1800, R153 ;  /* 0x0000180024007824 */ /* 0x000fe200078e0299 */
[----:B------:R-:W-:Y:S02]  /*a350*/  LOP3.LUT R41, R37, R144, RZ, 0x3c, !PT ;  /* 0x0000009025297212 */ /* 0x000fe400078e3cff */
[----:B---3--:R-:W0:Y:S02]  /*a360*/  LDS.128 R36, [R69] ;  /* 0x0000000045247984 */ /* 0x008e240000000c00 */
[----:B------:R-:W-:-:S05]  /*a370*/  IADD3 R41, R0, R41, RZ ;  /* 0x0000002900297210 */ /* 0x000fca0007ffe0ff */
[----:B------:R-:W-:-:S05]  /*a380*/  IMAD R0, R41, 0x2, R2 ;  /* 0x0000000229007824 */ /* 0x000fca00078e0202 */
[----:B------:R-:W1:Y:S01]  /*a390*/  LDS.128 R40, [R0+0xc400] ;  /* 0x00c4000000287984 */ /* 0x000e620000000c00 */
[--C-:B0-----:R-:W-:Y:S02]  /*a3a0*/  HADD2.F32 R55, -RZ, R37.reuse.H0_H0 ;  /* 0x20000025ff377230 */ /* 0x101fe40000004100 */
[----:B------:R-:W-:Y:S02]  /*a3b0*/  HADD2.F32 R56, -RZ, R37.H1_H1 ;  /* 0x30000025ff387230 */ /* 0x000fe40000004100 */
[----:B------:R-:W-:Y:S02]  /*a3c0*/  HADD2.F32 R52, -RZ, R36.H0_H0 ;  /* 0x20000024ff347230 */ /* 0x000fe40000004100 */
[----:B------:R-:W-:Y:S02]  /*a3d0*/  HADD2.F32 R27, -RZ, R38.H0_H0 ;  /* 0x20000026ff1b7230 */ /* 0x000fe40000004100 */
[--C-:B------:R-:W-:Y:S02]  /*a3e0*/  HADD2.F32 R25, -RZ, R39.reuse.H0_H0 ;  /* 0x20000027ff197230 */ /* 0x100fe40000004100 */
[----:B------:R-:W-:-:S02]  /*a3f0*/  HADD2.F32 R39, -RZ, R39.H1_H1 ;  /* 0x30000027ff277230 */ /* 0x000fc40000004100 */
[--C-:B-1----:R-:W-:Y:S02]  /*a400*/  HADD2.F32 R37, -RZ, R41.reuse.H0_H0 ;  /* 0x20000029ff257230 */ /* 0x102fe40000004100 */
[----:B------:R-:W-:Y:S02]  /*a410*/  HADD2.F32 R59, -RZ, R41.H1_H1 ;  /* 0x30000029ff3b7230 */ /* 0x000fe40000004100 */
[----:B------:R-:W-:Y:S02]  /*a420*/  HADD2.F32 R58, -RZ, R40.H0_H0 ;  /* 0x20000028ff3a7230 */ /* 0x000fe40000004100 */
[C---:B------:R-:W-:Y:S01]  /*a430*/  FMUL.FTZ R64, R37.reuse, R62 ;  /* 0x0000003e25407220 */ /* 0x040fe20000410000 */
[-C--:B------:R-:W-:Y:S01]  /*a440*/  FMUL.FTZ R66, R37, R60.reuse ;  /* 0x0000003c25427220 */ /* 0x080fe20000410000 */
[----:B------:R-:W-:Y:S01]  /*a450*/  FMUL.FTZ R65, R59, R63 ;  /* 0x0000003f3b417220 */ /* 0x000fe20000410000 */
[----:B------:R-:W-:Y:S02]  /*a460*/  HADD2.F32 R53, -RZ, R42.H0_H0 ;  /* 0x2000002aff357230 */ /* 0x000fe40000004100 */
[C---:B------:R-:W-:Y:S01]  /*a470*/  FFMA.FTZ R37, R55.reuse, R60, -R64 ;  /* 0x0000003c37257223 */ /* 0x040fe20000010840 */
[----:B------:R-:W-:Y:S01]  /*a480*/  FFMA.FTZ R41, R55, R62, R66 ;  /* 0x0000003e37297223 */ /* 0x000fe20000010042 */
[----:B------:R-:W-:-:S02]  /*a490*/  HADD2.F32 R55, -RZ, R67.H0_H0 ;  /* 0x20000043ff377230 */ /* 0x000fc40000004100 */
[-C--:B------:R-:W-:Y:S01]  /*a4a0*/  FMUL.FTZ R67, R59, R54.reuse ;  /* 0x000000363b437220 */ /* 0x080fe20000410000 */
[----:B------:R-:W-:Y:S01]  /*a4b0*/  FMUL.FTZ R59, R58, R61 ;  /* 0x0000003d3a3b7220 */ /* 0x000fe20000410000 */
[----:B------:R-:W-:Y:S02]  /*a4c0*/  HADD2.F32 R62, -RZ, R57.H1_H1 ;  /* 0x30000039ff3e7230 */ /* 0x000fe40000004100 */
[----:B------:R-:W-:Y:S01]  /*a4d0*/  FFMA.FTZ R54, R56, R54, -R65 ;  /* 0x0000003638367223 */ /* 0x000fe20000010841 */
[-C--:B------:R-:W-:Y:S01]  /*a4e0*/  FMUL.FTZ R60, R58, R55.reuse ;  /* 0x000000373a3c7220 */ /* 0x080fe20000410000 */
[----:B------:R-:W-:Y:S01]  /*a4f0*/  FFMA.FTZ R55, R52, R55, -R59 ;  /* 0x0000003734377223 */ /* 0x000fe2000001083b */
[----:B------:R-:W-:Y:S02]  /*a500*/  HADD2.F32 R58, -RZ, R68.H0_H0 ;  /* 0x20000044ff3a7230 */ /* 0x000fe40000004100 */
[----:B------:R-:W-:Y:S01]  /*a510*/  FMUL.FTZ R66, R53, R62 ;  /* 0x0000003e35427220 */ /* 0x000fe20000410000 */
[----:B------:R-:W-:-:S02]  /*a520*/  HADD2.F32 R51, -RZ, R43.H0_H0 ;  /* 0x2000002bff337230 */ /* 0x000fc40000004100 */
[----:B------:R-:W-:Y:S01]  /*a530*/  FFMA.FTZ R52, R52, R61, R60 ;  /* 0x0000003d34347223 */ /* 0x000fe2000001003c */
[----:B------:R-:W-:Y:S02]  /*a540*/  HADD2.F32 R64, -RZ, R57.H0_H0 ;  /* 0x20000039ff407230 */ /* 0x000fe40000004100 */
[----:B------:R-:W-:Y:S01]  /*a550*/  FFMA.FTZ R56, R56, R63, R67 ;  /* 0x0000003f38387223 */ /* 0x000fe20000010043 */
[----:B------:R-:W-:Y:S02]  /*a560*/  HADD2.F32 R60, -RZ, R68.H1_H1 ;  /* 0x30000044ff3c7230 */ /* 0x000fe40000004100 */
[-C--:B------:R-:W-:Y:S01]  /*a570*/  FMUL.FTZ R68, R53, R58.reuse ;  /* 0x0000003a35447220 */ /* 0x080fe20000410000 */
[----:B------:R-:W-:Y:S01]  /*a580*/  FFMA.FTZ R53, R27, R58, -R66 ;  /* 0x0000003a1b357223 */ /* 0x000fe20000010842 */
[C---:B------:R-:W-:Y:S01]  /*a590*/  FMUL.FTZ R70, R51.reuse, R64 ;  /* 0x0000004033467220 */ /* 0x040fe20000410000 */
[----:B------:R-:W-:Y:S02]  /*a5a0*/  HADD2.F32 R43, -RZ, R43.H1_H1 ;  /* 0x3000002bff2b7230 */ /* 0x000fe40000004100 */
[----:B------:R-:W-:Y:S01]  /*a5b0*/  FMUL.FTZ R51, R51, R60 ;  /* 0x0000003c33337220 */ /* 0x000fe20000410000 */
[----:B------:R-:W-:-:S02]  /*a5c0*/  HADD2.F32 R66, -RZ, R7.H0_H0 ;  /* 0x20000007ff427230 */ /* 0x000fc40000004100 */
[----:B------:R-:W-:Y:S01]  /*a5d0*/  FFMA.FTZ R70, R25, R60, -R70 ;  /* 0x0000003c19467223 */ /* 0x000fe20000010846 */
[----:B------:R-:W-:Y:S02]  /*a5e0*/  HADD2.F32 R58, -RZ, R26.H0_H0 ;  /* 0x2000001aff3a7230 */ /* 0x000fe40000004100 */
[----:B------:R-:W-:Y:S01]  /*a5f0*/  FFMA.FTZ R26, R27, R62, R68 ;  /* 0x0000003e1b1a7223 */ /* 0x000fe20000010044 */
[----:B------:R-:W-:Y:S01]  /*a600*/  FFMA.FTZ R51, R25, R64, R51 ;  /* 0x0000004019337223 */ /* 0x000fe20000010033 */
[----:B------:R-:W-:Y:S02]  /*a610*/  HADD2.F32 R40, -RZ, R40.H1_H1 ;  /* 0x30000028ff287230 */ /* 0x000fe40000004100 */
[C---:B------:R-:W-:Y:S01]  /*a620*/  FMUL.FTZ R62, R43.reuse, R66 ;  /* 0x000000422b3e7220 */ /* 0x040fe20000410000 */
[----:B------:R-:W-:Y:S02]  /*a630*/  HADD2.F32 R42, -RZ, R42.H1_H1 ;  /* 0x3000002aff2a7230 */ /* 0x000fe40000004100 */
[----:B------:R-:W-:Y:S01]  /*a640*/  FMUL.FTZ R60, R43, R58 ;  /* 0x0000003a2b3c7220 */ /* 0x000fe20000410000 */
[----:B------:R-:W-:-:S02]  /*a650*/  HADD2.F32 R25, -RZ, R4.H0_H0 ;  /* 0x20000004ff197230 */ /* 0x000fc40000004100 */
[C---:B------:R-:W-:Y:S01]  /*a660*/  FFMA.FTZ R57, R39.reuse, R58, -R62 ;  /* 0x0000003a27397223 */ /* 0x040fe2000001083e */
[----:B------:R-:W-:Y:S02]  /*a670*/  HADD2.F32 R27, -RZ, R6.H0_H0 ;  /* 0x20000006ff1b7230 */ /* 0x000fe40000004100 */
[----:B------:R-:W-:Y:S01]  /*a680*/  FFMA.FTZ R60, R39, R66, R60 ;  /* 0x00000042273c7223 */ /* 0x000fe2000001003c */
[----:B------:R-:W-:Y:S02]  /*a690*/  HADD2.F32 R7, -RZ, R24.H0_H0 ;  /* 0x20000018ff077230 */ /* 0x000fe40000004100 */
[----:B------:R-:W-:Y:S01]  /*a6a0*/  FMUL.FTZ R39, R40, R25 ;  /* 0x0000001928277220 */ /* 0x000fe20000410000 */
[----:B------:R-:W-:Y:S02]  /*a6b0*/  HADD2.F32 R36, -RZ, R36.H1_H1 ;  /* 0x30000024ff247230 */ /* 0x000fe40000004100 */
[----:B------:R-:W-:Y:S01]  /*a6c0*/  FMUL.FTZ R43, R42, R27 ;  /* 0x0000001b2a2b7220 */ /* 0x000fe20000410000 */
[----:B------:R-:W-:-:S02]  /*a6d0*/  HADD2.F32 R38, -RZ, R38.H1_H1 ;  /* 0x30000026ff267230 */ /* 0x000fc40000004100 */
[----:B------:R-:W-:Y:S01]  /*a6e0*/  FMUL.FTZ R40, R40, R7 ;  /* 0x0000000728287220 */ /* 0x000fe20000410000 */
[----:B------:R-:W-:Y:S01]  /*a6f0*/  FMUL.FTZ R42, R42, R5 ;  /* 0x000000052a2a7220 */ /* 0x000fe20000410000 */
[----:B------:R-:W-:Y:S01]  /*a700*/  FFMA.FTZ R4, R36, R7, -R39 ;  /* 0x0000000724047223 */ /* 0x000fe20000010827 */
[----:B------:R-:W-:Y:S01]  /*a710*/  F2FP.F16.F32.PACK_AB R7, R57, R70 ;  /* 0x000000463907723e */ /* 0x000fe200000000ff */
[----:B------:R-:W-:Y:S01]  /*a720*/  FFMA.FTZ R6, R38, R5, -R43 ;  /* 0x0000000526067223 */ /* 0x000fe2000001082b */
[----:B------:R-:W-:Y:S01]  /*a730*/  FFMA.FTZ R39, R36, R25, R40 ;  /* 0x0000001924277223 */ /* 0x000fe20000010028 */
[----:B------:R-:W-:Y:S01]  /*a740*/  FFMA.FTZ R43, R38, R27, R42 ;  /* 0x0000001b262b7223 */ /* 0x000fe2000001002a */
[----:B------:R-:W-:Y:S02]  /*a750*/  F2FP.F16.F32.PACK_AB R5, R54, R37 ;  /* 0x000000253605723e */ /* 0x000fe400000000ff */
[----:B------:R-:W-:Y:S02]  /*a760*/  F2FP.F16.F32.PACK_AB R4, R4, R55 ;  /* 0x000000370404723e */ /* 0x000fe400000000ff */
[----:B------:R-:W-:-:S02]  /*a770*/  F2FP.F16.F32.PACK_AB R6, R6, R53 ;  /* 0x000000350606723e */ /* 0x000fc400000000ff */
[----:B------:R-:W-:Y:S02]  /*a780*/  F2FP.F16.F32.PACK_AB R27, R60, R51 ;  /* 0x000000333c1b723e */ /* 0x000fe400000000ff */
[----:B------:R-:W-:Y:S01]  /*a790*/  F2FP.F16.F32.PACK_AB R25, R56, R41 ;  /* 0x000000293819723e */ /* 0x000fe200000000ff */
[----:B------:R0:W-:Y:S01]  /*a7a0*/  STS.128 [R69], R4 ;  /* 0x0000000445007388 */ /* 0x0001e20000000c00 */
[----:B------:R-:W-:Y:S02]  /*a7b0*/  F2FP.F16.F32.PACK_AB R24, R39, R52 ;  /* 0x000000342718723e */ /* 0x000fe400000000ff */
[----:B------:R-:W-:-:S05]  /*a7c0*/  F2FP.F16.F32.PACK_AB R26, R43, R26 ;  /* 0x0000001a2b1a723e */ /* 0x000fca00000000ff */
[----:B------:R0:W-:Y:S02]  /*a7d0*/  STS.128 [R0+0xc400], R24 ;  /* 0x00c4001800007388 */ /* 0x0001e40000000c00 */
.L_x_503:
[----:B------:R-:W-:Y:S05]  /*a7e0*/  BSYNC B1 ;  /* 0x0000000000017941 */ /* 0x000fea0003800000 */
.L_x_502:
[----:B------:R-:W-:Y:S04]  /*a7f0*/  BSSY B1, `(.L_x_504) ;  /* 0x000006b000017945 */ /* 0x000fe80003800000 */
[----:B------:R-:W-:Y:S05]  /*a800*/  @P1 BRA `(.L_x_505) ;  /* 0x0000000400a41947 */ /* 0x000fea0003800000 */
[----:B0-----:R-:W2:Y:S01]  /*a810*/  LDL R0, [R1+0x4c] ;  /* 0x00004c0001007983 */ /* 0x001ea20000100800 */
[--C-:B------:R-:W-:Y:S01]  /*a820*/  SHF.R.U64 R28, R28, 0x10, R29.reuse ;  /* 0x000000101c1c7819 */ /* 0x100fe2000000121d */
[--C-:B------:R-:W-:Y:S01]  /*a830*/  HADD2.F32 R43, -RZ, R50.reuse.H1_H1 ;  /* 0x30000032ff2b7230 */ /* 0x100fe20000004100 */
[----:B------:R-:W-:Y:S01]  /*a840*/  SHF.R.U32.HI R52, RZ, 0x10, R29 ;  /* 0x00000010ff347819 */ /* 0x000fe2000001161d */
[----:B------:R-:W-:Y:S01]  /*a850*/  HADD2.F32 R50, -RZ, R50.H0_H0 ;  /* 0x20000032ff327230 */ /* 0x000fe20000004100 */
[--C-:B------:R-:W-:Y:S01]  /*a860*/  SHF.R.U64 R29, R8, 0x10, R9.reuse ;  /* 0x00000010081d7819 */ /* 0x100fe20000001209 */
[--C-:B------:R-:W-:Y:S01]  /*a870*/  HADD2.F32 R54, -RZ, R47.reuse.H0_H0 ;  /* 0x2000002fff367230 */ /* 0x100fe20000004100 */
[----:B------:R-:W-:Y:S01]  /*a880*/  SHF.R.U32.HI R51, RZ, 0x10, R9 ;  /* 0x00000010ff337819 */ /* 0x000fe20000011609 */
[----:B------:R-:W-:Y:S01]  /*a890*/  HADD2.F32 R47, -RZ, R47.H1_H1 ;  /* 0x3000002fff2f7230 */ /* 0x000fe20000004100 */
[----:B------:R-:W-:Y:S01]  /*a8a0*/  SHF.R.U64 R9, R10, 0x10, R11 ;  /* 0x000000100a097819 */ /* 0x000fe2000000120b */
[----:B------:R-:W-:Y:S01]  /*a8b0*/  HADD2.F32 R29, -RZ, R29.H0_H0 ;  /* 0x2000001dff1d7230 */ /* 0x000fe20000004100 */
[--C-:B------:R-:W-:Y:S01]  /*a8c0*/  SHF.R.U64 R8, R30, 0x10, R31.reuse ;  /* 0x000000101e087819 */ /* 0x100fe2000000121f */
[----:B------:R-:W-:Y:S01]  /*a8d0*/  HADD2.F32 R51, -RZ, R51.H0_H0 ;  /* 0x20000033ff337230 */ /* 0x000fe20000004100 */
[----:B------:R-:W-:-:S02]  /*a8e0*/  SHF.R.U32.HI R30, RZ, 0x10, R31 ;  /* 0x00000010ff1e7819 */ /* 0x000fc4000001161f */
[----:B------:R-:W-:-:S03]  /*a8f0*/  SHF.R.U32.HI R37, RZ, 0x10, R11 ;  /* 0x00000010ff257819 */ /* 0x000fc6000001160b */
[----:B------:R-:W-:Y:S02]  /*a900*/  HADD2.F32 R30, -RZ, R30.H0_H0 ;  /* 0x2000001eff1e7230 */ /* 0x000fe40000004100 */
[----:B--2---:R-:W-:Y:S01]  /*a910*/  IMAD.IADD R4, R138, 0x1, R0 ;  /* 0x000000018a047824 */ /* 0x004fe200078e0200 */
[----:B------:R-:W-:-:S04]  /*a920*/  LEA.HI R0, R3, R156, RZ, 0x1d ;  /* 0x0000009c03007211 */ /* 0x000fc800078fe8ff */
[----:B------:R-:W-:-:S04]  /*a930*/  SHF.R.S32.HI R5, RZ, 0x1f, R4 ;  /* 0x0000001fff057819 */ /* 0x000fc80000011404 */
[CC--:B------:R-:W-:Y:S02]  /*a940*/  LEA.HI R6, R5.reuse, R4.reuse, RZ, 0x5 ;  /* 0x0000000405067211 */ /* 0x0c0fe400078f28ff */
[----:B------:R-:W-:Y:S02]  /*a950*/  LEA.HI R4, R5, R4, RZ, 0x3 ;  /* 0x0000000405047211 */ /* 0x000fe400078f18ff */
[----:B------:R-:W-:Y:S02]  /*a960*/  SHF.R.S32.HI R5, RZ, 0x1f, R0 ;  /* 0x0000001fff057819 */ /* 0x000fe40000011400 */
[----:B------:R-:W-:Y:S02]  /*a970*/  LOP3.LUT R7, R143, 0x18, R4, 0xf8, !PT ;  /* 0x000000188f077812 */ /* 0x000fe400078ef804 */
[----:B------:R-:W-:Y:S01]  /*a980*/  LEA.HI R5, R5, R0, RZ, 0x2 ;  /* 0x0000000005057211 */ /* 0x000fe200078f10ff */
[----:B------:R-:W-:Y:S01]  /*a990*/  IMAD.SHL.U32 R0, R0, 0x8, RZ ;  /* 0x0000000800007824 */ /* 0x000fe200078e00ff */
[----:B------:R-:W-:-:S02]  /*a9a0*/  SHF.R.S32.HI R6, RZ, 0x5, R6 ;  /* 0x00000005ff067819 */ /* 0x000fc40000011406 */
[----:B------:R-:W-:Y:S02]  /*a9b0*/  SHF.R.S32.HI R4, RZ, 0x2, R5 ;  /* 0x00000002ff047819 */ /* 0x000fe40000011405 */
[----:B------:R-:W-:Y:S01]  /*a9c0*/  LOP3.LUT R5, R143, 0x18, R0, 0xf8, !PT ;  /* 0x000000188f057812 */ /* 0x000fe200078ef800 */
[--C-:B------:R-:W-:Y:S01]  /*a9d0*/  IMAD R6, R6, 0x1800, R153.reuse ;  /* 0x0000180006067824 */ /* 0x100fe200078e0299 */
[-C--:B------:R-:W-:Y:S01]  /*a9e0*/  LOP3.LUT R7, R7, R144.reuse, RZ, 0x3c, !PT ;  /* 0x0000009007077212 */ /* 0x080fe200078e3cff */
[----:B------:R-:W-:Y:S01]  /*a9f0*/  IMAD R24, R4, 0x1800, R153 ;  /* 0x0000180004187824 */ /* 0x000fe200078e0299 */
[----:B------:R-:W-:-:S03]  /*aa00*/  LOP3.LUT R25, R5, R144, RZ, 0x3c, !PT ;  /* 0x0000009005197212 */ /* 0x000fc600078e3cff */
[----:B------:R-:W-:Y:S01]  /*aa10*/  IMAD.IADD R6, R6, 0x1, R7 ;  /* 0x0000000106067824 */ /* 0x000fe200078e0207 */
[----:B------:R-:W-:-:S04]  /*aa20*/  IADD3 R25, R24, R25, RZ ;  /* 0x0000001918197210 */ /* 0x000fc80007ffe0ff */
[----:B------:R-:W-:Y:S01]  /*aa30*/  LEA R0, R6, UR40, 0x1 ;  /* 0x0000002806007c11 */ /* 0x000fe2000f8e08ff */
[----:B------:R-:W-:-:S04]  /*aa40*/  IMAD R36, R25, 0x2, R2 ;  /* 0x0000000219247824 */ /* 0x000fc800078e0202 */
[----:B------:R-:W0:Y:S04]  /*aa50*/  LDS.128 R4, [R0] ;  /* 0x0000000000047984 */ /* 0x000e280000000c00 */
[----:B------:R-:W1:Y:S01]  /*aa60*/  LDS.128 R24, [R36+0xc400] ;  /* 0x00c4000024187984 */ /* 0x000e620000000c00 */
[--C-:B0-----:R-:W-:Y:S02]  /*aa70*/  HADD2.F32 R10, -RZ, R5.reuse.H0_H0 ;  /* 0x20000005ff0a7230 */ /* 0x101fe40000004100 */
[----:B------:R-:W-:Y:S02]  /*aa80*/  HADD2.F32 R40, -RZ, R5.H1_H1 ;  /* 0x30000005ff287230 */ /* 0x000fe40000004100 */
[--C-:B-1----:R-:W-:Y:S02]  /*aa90*/  HADD2.F32 R5, -RZ, R25.reuse.H0_H0 ;  /* 0x20000019ff057230 */ /* 0x102fe40000004100 */
[----:B------:R-:W-:-:S02]  /*aaa0*/  HADD2.F32 R38, -RZ, R25.H1_H1 ;  /* 0x30000019ff267230 */ /* 0x000fc40000004100 */
[----:B------:R-:W-:Y:S02]  /*aab0*/  HADD2.F32 R25, -RZ, R24.H0_H0 ;  /* 0x20000018ff197230 */ /* 0x000fe40000004100 */
[CC--:B------:R-:W-:Y:S01]  /*aac0*/  FMUL.FTZ R53, R5.reuse, R50.reuse ;  /* 0x0000003205357220 */ /* 0x0c0fe20000410000 */
[-C--:B------:R-:W-:Y:S01]  /*aad0*/  FMUL.FTZ R55, R5, R43.reuse ;  /* 0x0000002b05377220 */ /* 0x080fe20000410000 */
[----:B------:R-:W-:Y:S02]  /*aae0*/  HADD2.F32 R39, -RZ, R4.H0_H0 ;  /* 0x20000004ff277230 */ /* 0x000fe40000004100 */
[C---:B------:R-:W-:Y:S01]  /*aaf0*/  FFMA.FTZ R5, R10.reuse, R43, -R53 ;  /* 0x0000002b0a057223 */ /* 0x040fe20000010835 */
[----:B------:R-:W-:Y:S02]  /*ab00*/  HADD2.F32 R43, -RZ, R52.H0_H0 ;  /* 0x20000034ff2b7230 */ /* 0x000fe40000004100 */
[----:B------:R-:W-:Y:S01]  /*ab10*/  FFMA.FTZ R10, R10, R50, R55 ;  /* 0x000000320a0a7223 */ /* 0x000fe20000010037 */
[----:B------:R-:W-:-:S02]  /*ab20*/  HADD2.F32 R52, -RZ, R49.H1_H1 ;  /* 0x30000031ff347230 */ /* 0x000fc40000004100 */
[C---:B------:R-:W-:Y:S01]  /*ab30*/  FMUL.FTZ R53, R38.reuse, R51 ;  /* 0x0000003326357220 */ /* 0x040fe20000410000 */
[----:B------:R-:W-:Y:S02]  /*ab40*/  HADD2.F32 R50, -RZ, R49.H0_H0 ;  /* 0x20000031ff327230 */ /* 0x000fe40000004100 */
[-C--:B------:R-:W-:Y:S01]  /*ab50*/  FMUL.FTZ R49, R38, R43.reuse ;  /* 0x0000002b26317220 */ /* 0x080fe20000410000 */
[----:B------:R-:W-:Y:S02]  /*ab60*/  HADD2.F32 R41, -RZ, R26.H0_H0 ;  /* 0x2000001aff297230 */ /* 0x000fe40000004100 */
[C---:B------:R-:W-:Y:S01]  /*ab70*/  FMUL.FTZ R56, R25.reuse, R52 ;  /* 0x0000003419387220 */ /* 0x040fe20000410000 */
[C---:B------:R-:W-:Y:S01]  /*ab80*/  FFMA.FTZ R38, R40.reuse, R43, -R53 ;  /* 0x0000002b28267223 */ /* 0x040fe20000010835 */
[----:B------:R-:W-:Y:S01]  /*ab90*/  FFMA.FTZ R49, R40, R51, R49 ;  /* 0x0000003328317223 */ /* 0x000fe20000010031 */
[----:B------:R-:W-:Y:S02]  /*aba0*/  HADD2.F32 R31, -RZ, R6.H0_H0 ;  /* 0x20000006ff1f7230 */ /* 0x000fe40000004100 */
[-C--:B------:R-:W-:Y:S01]  /*abb0*/  FMUL.FTZ R25, R25, R50.reuse ;  /* 0x0000003219197220 */ /* 0x080fe20000410000 */
[----:B------:R-:W-:Y:S01]  /*abc0*/  FFMA.FTZ R56, R39, R50, -R56 ;  /* 0x0000003227387223 */ /* 0x000fe20000010838 */
[----:B------:R-:W-:-:S02]  /*abd0*/  HADD2.F32 R40, -RZ, R48.H0_H0 ;  /* 0x20000030ff287230 */ /* 0x000fc40000004100 */
[----:B------:R-:W-:Y:S01]  /*abe0*/  FMUL.FTZ R50, R41, R54 ;  /* 0x0000003629327220 */ /* 0x000fe20000410000 */
[----:B------:R-:W-:Y:S02]  /*abf0*/  HADD2.F32 R42, -RZ, R27.H0_H0 ;  /* 0x2000001bff2a7230 */ /* 0x000fe40000004100 */
[----:B------:R-:W-:Y:S01]  /*ac00*/  FFMA.FTZ R39, R39, R52, R25 ;  /* 0x0000003427277223 */ /* 0x000fe20000010019 */
[----:B------:R-:W-:Y:S02]  /*ac10*/  HADD2.F32 R48, -RZ, R48.H1_H1 ;  /* 0x30000030ff307230 */ /* 0x000fe40000004100 */
[-C--:B------:R-:W-:Y:S01]  /*ac20*/  FMUL.FTZ R52, R41, R40.reuse ;  /* 0x0000002829347220 */ /* 0x080fe20000410000 */
[----:B------:R-:W-:Y:S02]  /*ac30*/  HADD2.F32 R11, -RZ, R7.H0_H0 ;  /* 0x20000007ff0b7230 */ /* 0x000fe40000004100 */
[----:B------:R-:W-:Y:S01]  /*ac40*/  FFMA.FTZ R50, R31, R40, -R50 ;  /* 0x000000281f327223 */ /* 0x000fe20000010832 */
[----:B------:R-:W-:-:S02]  /*ac50*/  HADD2.F32 R27, -RZ, R27.H1_H1 ;  /* 0x3000001bff1b7230 */ /* 0x000fc40000004100 */
[C---:B------:R-:W-:Y:S01]  /*ac60*/  FMUL.FTZ R58, R42.reuse, R47 ;  /* 0x0000002f2a3a7220 */ /* 0x040fe20000410000 */
[----:B------:R-:W-:Y:S02]  /*ac70*/  HADD2.F32 R40, -RZ, R37.H0_H0 ;  /* 0x20000025ff287230 */ /* 0x000fe40000004100 */
[----:B------:R-:W-:Y:S01]  /*ac80*/  FMUL.FTZ R42, R42, R48 ;  /* 0x000000302a2a7220 */ /* 0x000fe20000410000 */
[----:B------:R-:W-:Y:S02]  /*ac90*/  HADD2.F32 R7, -RZ, R7.H1_H1 ;  /* 0x30000007ff077230 */ /* 0x000fe40000004100 */
[----:B------:R-:W-:Y:S01]  /*aca0*/  FFMA.FTZ R52, R31, R54, R52 ;  /* 0x000000361f347223 */ /* 0x000fe20000010034 */
[----:B------:R-:W-:Y:S01]  /*acb0*/  FFMA.FTZ R58, R11, R48, -R58 ;  /* 0x000000300b3a7223 */ /* 0x000fe2000001083a */
[----:B------:R-:W-:Y:S02]  /*acc0*/  HADD2.F32 R24, -RZ, R24.H1_H1 ;  /* 0x30000018ff187230 */ /* 0x000fe40000004100 */
[----:B------:R-:W-:Y:S01]  /*acd0*/  FMUL.FTZ R54, R27, R40 ;  /* 0x000000281b367220 */ /* 0x000fe20000410000 */
[----:B------:R-:W-:-:S02]  /*ace0*/  HADD2.F32 R26, -RZ, R26.H1_H1 ;  /* 0x3000001aff1a7230 */ /* 0x000fc40000004100 */
[----:B------:R-:W-:Y:S01]  /*acf0*/  FFMA.FTZ R42, R11, R47, R42 ;  /* 0x0000002f0b2a7223 */ /* 0x000fe2000001002a */
[-C--:B------:R-:W-:Y:S01]  /*ad00*/  FMUL.FTZ R48, R27, R30.reuse ;  /* 0x0000001e1b307220 */ /* 0x080fe20000410000 */
[----:B------:R-:W-:Y:S02]  /*ad10*/  HADD2.F32 R25, -RZ, R9.H0_H0 ;  /* 0x20000009ff197230 */ /* 0x000fe40000004100 */
[C---:B------:R-:W-:Y:S01]  /*ad20*/  FFMA.FTZ R37, R7.reuse, R30, -R54 ;  /* 0x0000001e07257223 */ /* 0x040fe20000010836 */
[----:B------:R-:W-:Y:S02]  /*ad30*/  HADD2.F32 R11, -RZ, R28.H0_H0 ;  /* 0x2000001cff0b7230 */ /* 0x000fe40000004100 */
[----:B------:R-:W-:Y:S01]  /*ad40*/  FFMA.FTZ R41, R7, R40, R48 ;  /* 0x0000002807297223 */ /* 0x000fe20000010030 */
[----:B------:R-:W-:Y:S02]  /*ad50*/  HADD2.F32 R9, -RZ, R8.H0_H0 ;  /* 0x20000008ff097230 */ /* 0x000fe40000004100 */
[----:B------:R-:W-:Y:S01]  /*ad60*/  FMUL.FTZ R7, R24, R29 ;  /* 0x0000001d18077220 */ /* 0x000fe20000410000 */
[----:B------:R-:W-:-:S02]  /*ad70*/  HADD2.F32 R4, -RZ, R4.H1_H1 ;  /* 0x30000004ff047230 */ /* 0x000fc40000004100 */
[----:B------:R-:W-:Y:S01]  /*ad80*/  FMUL.FTZ R31, R26, R25 ;  /* 0x000000191a1f7220 */ /* 0x000fe20000410000 */
[----:B------:R-:W-:Y:S02]  /*ad90*/  HADD2.F32 R6, -RZ, R6.H1_H1 ;  /* 0x30000006ff067230 */ /* 0x000fe40000004100 */
[----:B------:R-:W-:Y:S01]  /*ada0*/  FMUL.FTZ R24, R24, R11 ;  /* 0x0000000b18187220 */ /* 0x000fe20000410000 */
[----:B------:R-:W-:Y:S01]  /*adb0*/  FMUL.FTZ R26, R26, R9 ;  /* 0x000000091a1a7220 */ /* 0x000fe20000410000 */
[----:B------:R-:W-:Y:S01]  /*adc0*/  FFMA.FTZ R27, R4, R11, -R7 ;  /* 0x0000000b041b7223 */ /* 0x000fe20000010807 */
[----:B------:R-:W-:Y:S01]  /*add0*/  F2FP.F16.F32.PACK_AB R7, R37, R58 ;  /* 0x0000003a2507723e */ /* 0x000fe200000000ff */
[----:B------:R-:W-:Y:S01]  /*ade0*/  FFMA.FTZ R31, R6, R9, -R31 ;  /* 0x00000009061f7223 */ /* 0x000fe2000001081f */
[----:B------:R-:W-:Y:S01]  /*adf0*/  FFMA.FTZ R8, R4, R29, R24 ;  /* 0x0000001d04087223 */ /* 0x000fe20000010018 */
[----:B------:R-:W-:Y:S01]  /*ae00*/  FFMA.FTZ R25, R6, R25, R26 ;  /* 0x0000001906197223 */ /* 0x000fe2000001001a */
[----:B------:R-:W-:-:S02]  /*ae10*/  F2FP.F16.F32.PACK_AB R5, R38, R5 ;  /* 0x000000052605723e */ /* 0x000fc400000000ff */
[----:B------:R-:W-:Y:S02]  /*ae20*/  F2FP.F16.F32.PACK_AB R9, R49, R10 ;  /* 0x0000000a3109723e */ /* 0x000fe400000000ff */
[----:B------:R-:W-:Y:S02]  /*ae30*/  F2FP.F16.F32.PACK_AB R4, R27, R56 ;  /* 0x000000381b04723e */ /* 0x000fe400000000ff */
[----:B------:R-:W-:Y:S02]  /*ae40*/  F2FP.F16.F32.PACK_AB R6, R31, R50 ;  /* 0x000000321f06723e */ /* 0x000fe400000000ff */
[----:B------:R-:W-:Y:S02]  /*ae50*/  F2FP.F16.F32.PACK_AB R11, R41, R42 ;  /* 0x0000002a290b723e */ /* 0x000fe400000000ff */
[----:B------:R-:W-:Y:S01]  /*ae60*/  F2FP.F16.F32.PACK_AB R8, R8, R39 ;  /* 0x000000270808723e */ /* 0x000fe200000000ff */
[----:B------:R1:W-:Y:S01]  /*ae70*/  STS.128 [R0], R4 ;  /* 0x0000000400007388 */ /* 0x0003e20000000c00 */
[----:B------:R-:W-:-:S05]  /*ae80*/  F2FP.F16.F32.PACK_AB R10, R25, R52 ;  /* 0x00000034190a723e */ /* 0x000fca00000000ff */
[----:B------:R1:W-:Y:S02]  /*ae90*/  STS.128 [R36+0xc400], R8 ;  /* 0x00c4000824007388 */ /* 0x0003e40000000c00 */
.L_x_505:
[----:B------:R-:W-:Y:S05]  /*aea0*/  BSYNC B1 ;  /* 0x0000000000017941 */ /* 0x000fea0003800000 */
.L_x_504:
[----:B------:R-:W-:Y:S05]  /*aeb0*/  @P2 BRA `(.L_x_486) ;  /* 0x0000000400a42947 */ /* 0x000fea0003800000 */
[----:B01----:R-:W2:Y:S01]  /*aec0*/  LDL R0, [R1+0x48] ;  /* 0x0000480001007983 */ /* 0x003ea20000100800 */
[----:B------:R-:W-:Y:S02]  /*aed0*/  LEA.HI R3, R3, R157, RZ, 0x1d ;  /* 0x0000009d03037211 */ /* 0x000fe400078fe8ff */
[----:B------:R-:W-:Y:S02]  /*aee0*/  SHF.R.U64 R25, R12, 0x10, R13 ;  /* 0x000000100c197819 */ /* 0x000fe4000000120d */
[----:B------:R-:W-:Y:S01]  /*aef0*/  SHF.R.U64 R12, R34, 0x10, R35 ;  /* 0x00000010220c7819 */ /* 0x000fe20000001223 */
[----:B------:R-:W-:Y:S01]  /*af00*/  HADD2.F32 R34, -RZ, R20.H1_H1 ;  /* 0x30000014ff227230 */ /* 0x000fe20000004100 */
[----:B------:R-:W-:Y:S01]  /*af10*/  SHF.R.U64 R24, R32, 0x10, R33 ;  /* 0x0000001020187819 */ /* 0x000fe20000001221 */
[----:B------:R-:W-:Y:S01]  /*af20*/  HADD2.F32 R32, -RZ, R45.H1_H1 ;  /* 0x3000002dff207230 */ /* 0x000fe20000004100 */
[----:B------:R-:W-:Y:S01]  /*af30*/  SHF.R.U32.HI R31, RZ, 0x10, R13 ;  /* 0x00000010ff1f7819 */ /* 0x000fe2000001160d */
[----:B------:R-:W-:Y:S01]  /*af40*/  HADD2.F32 R25, -RZ, R25.H0_H0 ;  /* 0x20000019ff197230 */ /* 0x000fe20000004100 */
[----:B------:R-:W-:-:S02]  /*af50*/  SHF.R.U32.HI R33, RZ, 0x10, R33 ;  /* 0x00000010ff217819 */ /* 0x000fc40000011621 */
[----:B------:R-:W-:Y:S01]  /*af60*/  SHF.R.U64 R37, R14, 0x10, R15 ;  /* 0x000000100e257819 */ /* 0x000fe2000000120f */
[----:B------:R-:W-:Y:S01]  /*af70*/  HADD2.F32 R31, -RZ, R31.H0_H0 ;  /* 0x2000001fff1f7230 */ /* 0x000fe20000004100 */
[----:B------:R-:W-:Y:S02]  /*af80*/  SHF.R.U32.HI R39, RZ, 0x10, R35 ;  /* 0x00000010ff277819 */ /* 0x000fe40000011623 */
[----:B------:R-:W-:Y:S01]  /*af90*/  SHF.R.U32.HI R35, RZ, 0x10, R15 ;  /* 0x00000010ff237819 */ /* 0x000fe2000001160f */
[----:B--2---:R-:W-:-:S05]  /*afa0*/  IMAD.IADD R0, R138, 0x1, R0 ;  /* 0x000000018a007824 */ /* 0x004fca00078e0200 */
        /* <DEDUP_REMOVED lines=25> */
[C---:B------:R-:W-:Y:S01]  /*b140*/  FMUL.FTZ R36, R27.reuse, R34 ;  /* 0x000000221b247220 */ /* 0x040fe20000410000 */
[-C--:B------:R-:W-:Y:S01]  /*b150*/  FMUL.FTZ R38, R27, R32.reuse ;  /* 0x000000201b267220 */ /* 0x080fe20000410000 */
[----:B------:R-:W-:Y:S02]  /*b160*/  HADD2.F32 R27, -RZ, R33.H0_H0 ;  /* 0x20000021ff1b7230 */ /* 0x000fe40000004100 */
[----:B------:R-:W-:Y:S01]  /*b170*/  FMUL.FTZ R33, R28, R31 ;  /* 0x0000001f1c217220 */ /* 0x000fe20000410000 */
[C---:B------:R-:W-:Y:S01]  /*b180*/  FFMA.FTZ R36, R13.reuse, R32, -R36 ;  /* 0x000000200d247223 */ /* 0x040fe20000010824 */
[----:B------:R-:W-:Y:S02]  /*b190*/  HADD2.F32 R32, -RZ, R20.H0_H0 ;  /* 0x20000014ff207230 */ /* 0x000fe40000004100 */
[----:B------:R-:W-:Y:S01]  /*b1a0*/  FFMA.FTZ R38, R13, R34, R38 ;  /* 0x000000220d267223 */ /* 0x000fe20000010026 */
[----:B------:R-:W-:-:S02]  /*b1b0*/  HADD2.F32 R20, -RZ, R45.H0_H0 ;  /* 0x2000002dff147230 */ /* 0x000fc40000004100 */
[-C--:B------:R-:W-:Y:S01]  /*b1c0*/  FMUL.FTZ R13, R28, R27.reuse ;  /* 0x0000001b1c0d7220 */ /* 0x080fe20000410000 */
[----:B------:R-:W-:Y:S02]  /*b1d0*/  HADD2.F32 R5, -RZ, R4.H0_H0 ;  /* 0x20000004ff057230 */ /* 0x000fe40000004100 */
[C---:B------:R-:W-:Y:S01]  /*b1e0*/  FMUL.FTZ R34, R9.reuse, R32 ;  /* 0x0000002009227220 */ /* 0x040fe20000410000 */
[----:B------:R-:W-:Y:S02]  /*b1f0*/  HADD2.F32 R29, -RZ, R10.H0_H0 ;  /* 0x2000000aff1d7230 */ /* 0x000fe40000004100 */
[----:B------:R-:W-:Y:S01]  /*b200*/  FMUL.FTZ R9, R9, R20 ;  /* 0x0000001409097220 */ /* 0x000fe20000410000 */
[----:B------:R-:W-:Y:S02]  /*b210*/  HADD2.F32 R28, -RZ, R21.H0_H0 ;  /* 0x20000015ff1c7230 */ /* 0x000fe40000004100 */
[C---:B------:R-:W-:Y:S01]  /*b220*/  FFMA.FTZ R33, R14.reuse, R27, -R33 ;  /* 0x0000001b0e217223 */ /* 0x040fe20000010821 */
[----:B------:R-:W-:Y:S01]  /*b230*/  FFMA.FTZ R31, R14, R31, R13 ;  /* 0x0000001f0e1f7223 */ /* 0x000fe2000001000d */
[----:B------:R-:W-:-:S02]  /*b240*/  HADD2.F32 R15, -RZ, R6.H0_H0 ;  /* 0x20000006ff0f7230 */ /* 0x000fc40000004100 */
[C---:B------:R-:W-:Y:S01]  /*b250*/  FFMA.FTZ R34, R5.reuse, R20, -R34 ;  /* 0x0000001405227223 */ /* 0x040fe20000010822 */
[----:B------:R-:W-:Y:S02]  /*b260*/  HADD2.F32 R30, -RZ, R11.H0_H0 ;  /* 0x2000000bff1e7230 */ /* 0x000fe40000004100 */
[----:B------:R-:W-:Y:S01]  /*b270*/  FFMA.FTZ R32, R5, R32, R9 ;  /* 0x0000002005207223 */ /* 0x000fe20000010009 */
[--C-:B------:R-:W-:Y:S02]  /*b280*/  HADD2.F32 R14, -RZ, R46.reuse.H0_H0 ;  /* 0x2000002eff0e7230 */ /* 0x100fe40000004100 */
[C---:B------:R-:W-:Y:S01]  /*b290*/  FMUL.FTZ R20, R29.reuse, R28 ;  /* 0x0000001c1d147220 */ /* 0x040fe20000410000 */
[----:B------:R-:W-:Y:S02]  /*b2a0*/  HADD2.F32 R21, -RZ, R21.H1_H1 ;  /* 0x30000015ff157230 */ /* 0x000fe40000004100 */
[----:B------:R-:W-:Y:S02]  /*b2b0*/  HADD2.F32 R5, -RZ, R46.H1_H1 ;  /* 0x3000002eff057230 */ /* 0x000fe40000004100 */
[----:B------:R-:W-:Y:S01]  /*b2c0*/  FMUL.FTZ R40, R29, R14 ;  /* 0x0000000e1d287220 */ /* 0x000fe20000410000 */
[----:B------:R-:W-:-:S02]  /*b2d0*/  HADD2.F32 R26, -RZ, R7.H0_H0 ;  /* 0x20000007ff1a7230 */ /* 0x000fc40000004100 */
[C---:B------:R-:W-:Y:S01]  /*b2e0*/  FFMA.FTZ R27, R15.reuse, R14, -R20 ;  /* 0x0000000e0f1b7223 */ /* 0x040fe20000010814 */
[C---:B------:R-:W-:Y:S01]  /*b2f0*/  FMUL.FTZ R9, R30.reuse, R21 ;  /* 0x000000151e097220 */ /* 0x040fe20000410000 */
[----:B------:R-:W-:Y:S02]  /*b300*/  HADD2.F32 R11, -RZ, R11.H1_H1 ;  /* 0x3000000bff0b7230 */ /* 0x000fe40000004100 */
[-C--:B------:R-:W-:Y:S01]  /*b310*/  FMUL.FTZ R30, R30, R5.reuse ;  /* 0x000000051e1e7220 */ /* 0x080fe20000410000 */
[----:B------:R-:W-:Y:S02]  /*b320*/  HADD2.F32 R20, -RZ, R35.H0_H0 ;  /* 0x20000023ff147230 */ /* 0x000fe40000004100 */
[----:B------:R-:W-:Y:S01]  /*b330*/  FFMA.FTZ R40, R15, R28, R40 ;  /* 0x0000001c0f287223 */ /* 0x000fe20000010028 */
[----:B------:R-:W-:Y:S02]  /*b340*/  HADD2.F32 R14, -RZ, R39.H0_H0 ;  /* 0x20000027ff0e7230 */ /* 0x000fe40000004100 */
[C---:B------:R-:W-:Y:S01]  /*b350*/  FFMA.FTZ R28, R26.reuse, R5, -R9 ;  /* 0x000000051a1c7223 */ /* 0x040fe20000010809 */
[----:B------:R-:W-:Y:S01]  /*b360*/  FFMA.FTZ R30, R26, R21, R30 ;  /* 0x000000151a1e7223 */ /* 0x000fe2000001001e */
[----:B------:R-:W-:-:S02]  /*b370*/  HADD2.F32 R7, -RZ, R7.H1_H1 ;  /* 0x30000007ff077230 */ /* 0x000fc40000004100 */
[C---:B------:R-:W-:Y:S01]  /*b380*/  FMUL.FTZ R42, R11.reuse, R20 ;  /* 0x000000140b2a7220 */ /* 0x040fe20000410000 */
[-C--:B------:R-:W-:Y:S01]  /*b390*/  FMUL.FTZ R26, R11, R14.reuse ;  /* 0x0000000e0b1a7220 */ /* 0x080fe20000410000 */
[----:B------:R-:W-:Y:S02]  /*b3a0*/  HADD2.F32 R8, -RZ, R8.H1_H1 ;  /* 0x30000008ff087230 */ /* 0x000fe40000004100 */
[----:B------:R-:W-:Y:S02]  /*b3b0*/  HADD2.F32 R10, -RZ, R10.H1_H1 ;  /* 0x3000000aff0a7230 */ /* 0x000fe40000004100 */
[C---:B------:R-:W-:Y:S01]  /*b3c0*/  FFMA.FTZ R21, R7.reuse, R14, -R42 ;  /* 0x0000000e07157223 */ /* 0x040fe2000001082a */
[----:B------:R-:W-:Y:S02]  /*b3d0*/  HADD2.F32 R11, -RZ, R37.H0_H0 ;  /* 0x20000025ff0b7230 */ /* 0x000fe40000004100 */
[----:B------:R-:W-:Y:S01]  /*b3e0*/  FFMA.FTZ R29, R7, R20, R26 ;  /* 0x00000014071d7223 */ /* 0x000fe2000001001a */
[----:B------:R-:W-:-:S02]  /*b3f0*/  HADD2.F32 R5, -RZ, R24.H0_H0 ;  /* 0x20000018ff057230 */ /* 0x000fc40000004100 */
[----:B------:R-:W-:Y:S01]  /*b400*/  FMUL.FTZ R7, R8, R25 ;  /* 0x0000001908077220 */ /* 0x000fe20000410000 */
[----:B------:R-:W-:Y:S02]  /*b410*/  HADD2.F32 R9, -RZ, R12.H0_H0 ;  /* 0x2000000cff097230 */ /* 0x000fe40000004100 */
[----:B------:R-:W-:Y:S01]  /*b420*/  FMUL.FTZ R15, R10, R11 ;  /* 0x0000000b0a0f7220 */ /* 0x000fe20000410000 */
[----:B------:R-:W-:Y:S02]  /*b430*/  HADD2.F32 R4, -RZ, R4.H1_H1 ;  /* 0x30000004ff047230 */ /* 0x000fe40000004100 */
[----:B------:R-:W-:Y:S01]  /*b440*/  FMUL.FTZ R8, R8, R5 ;  /* 0x0000000508087220 */ /* 0x000fe20000410000 */
[----:B------:R-:W-:Y:S02]  /*b450*/  HADD2.F32 R6, -RZ, R6.H1_H1 ;  /* 0x30000006ff067230 */ /* 0x000fe40000004100 */
        /* <DEDUP_REMOVED lines=12> */
[----:B------:R-:W-:-:S02]  /*b520*/  F2FP.F16.F32.PACK_AB R8, R25, R32 ;  /* 0x000000201908723e */ /* 0x000fc400000000ff */
[----:B------:R-:W-:-:S05]  /*b530*/  F2FP.F16.F32.PACK_AB R10, R15, R40 ;  /* 0x000000280f0a723e */ /* 0x000fca00000000ff */
[----:B------:R0:W-:Y:S02]  /*b540*/  STS.128 [R3+0xc400], R8 ;  /* 0x00c4000803007388 */ /* 0x0001e40000000c00 */
.L_x_486:
[----:B------:R-:W-:Y:S05]  /*b550*/  BSYNC B0 ;  /* 0x0000000000007941 */ /* 0x000fea0003800000 */
.L_x_479:
[----:B------:R-:W-:Y:S01]  /*b560*/  @!PT LDS RZ, [RZ] ;  /* 0x00000000fffff984 */ /* 0x000fe20000000800 */
[----:B------:R-:W-:Y:S01]  /*b570*/  @!PT LDS RZ, [RZ] ;  /* 0x00000000fffff984 */ /* 0x000fe20000000800 */
[----:B------:R-:W-:Y:S01]  /*b580*/  @!PT LDS RZ, [RZ] ;  /* 0x00000000fffff984 */ /* 0x000fe20000000800 */
[----:B------:R-:W-:Y:S01]  /*b590*/  @!PT LDS RZ, [RZ] ;  /* 0x00000000fffff984 */ /* 0x000fe20000000800 */
[----:B------:R5:W-:Y:S06]  /*b5a0*/  MEMBAR.ALL.CTA ;  /* 0x0000000000007992 */ /* 0x000bec0000008000 */
[----:B-----5:R-:W5:Y:S01]  /*b5b0*/  FENCE.VIEW.ASYNC.S ;  /* 0x00000000000073c6 */ /* 0x020f620000000000 */
[----:B------:R-:W-:Y:S05]  /*b5c0*/  WARPSYNC.ALL ;  /* 0x0000000000007948 */ /* 0x000fea0003800000 */
[----:B-----5:R-:W-:Y:S06]  /*b5d0*/  BAR.SYNC.DEFER_BLOCKING 0xd, 0x180 ;  /* 0x0346000000007b1d */ /* 0x020fec0000010000 */
.L_x_477:
[----:B01-3--:R-:W-:-:S05]  /*b5e0*/  IMAD.U32 R0, RZ, RZ, UR39 ;  /* 0x00000027ff007e24 */ /* 0x00bfca000f8e00ff */
[----:B------:R-:W-:-:S13]  /*b5f0*/  ISETP.NE.AND P0, PT, R0, 0x3, PT ;  /* 0x000000030000780c */ /* 0x000fda0003f05270 */
[----:B------:R-:W-:Y:S05]  /*b600*/  @!P0 BRA `(.L_x_506) ;  /* 0x0000000000048947 */ /* 0x000fea0003800000 */
[----:B------:R-:W-:Y:S01]  /*b610*/  BPT.TRAP 0x1 ;  /* 0x000000040000795c */ /* 0x000fe20000300000 */
.L_x_506:
[----:B--2-4-:R-:W2:Y:S01]  /*b620*/  LDL R3, [R1] ;  /* 0x0000000001037983 */ /* 0x014ea20000100800 */
[----:B------:R-:W-:Y:S01]  /*b630*/  IMAD R0, R142, 0x8, R2 ;  /* 0x000000088e007824 */ /* 0x000fe200078e0202 */
[----:B--2---:R-:W-:-:S04]  /*b640*/  SHF.L.U32 R5, R3, 0x1f, RZ ;  /* 0x0000001f03057819 */ /* 0x004fc800000006ff */
[----:B------:R0:W1:Y:S01]  /*b650*/  SYNCS.PHASECHK.TRANS64.TRYWAIT P1, [R0+URZ+0x2d830], R5 ;  /* 0x02d83005000075a7 */ /* 0x000062000802017f */
[----:B------:R-:W-:Y:S05]  /*b660*/  @!P0 BRA `(.L_x_507) ;  /* 0x0000000000048947 */ /* 0x000fea0003800000 */
[----:B------:R-:W-:Y:S01]  /*b670*/  BPT.TRAP 0x1 ;  /* 0x000000040000795c */ /* 0x000fe20000300000 */
.L_x_507:
[----:B------:R-:W-:Y:S01]  /*b680*/  IADD3 R3, R2, 0x15400, RZ ;  /* 0x0001540002037810 */ /* 0x000fe20007ffe0ff */
[----:B------:R-:W-:-:S03]  /*b690*/  IMAD R44, R44, 0x1000, R2 ;  /* 0x000010002c2c7824 */ /* 0x000fc600078e0202 */
[----:B------:R-:W-:Y:S01]  /*b6a0*/  SHF.R.U32.HI R3, RZ, 0x4, R3 ;  /* 0x00000004ff037819 */ /* 0x000fe20000011603 */
[----:B------:R-:W-:-:S03]  /*b6b0*/  VIADD R44, R44, 0xc400 ;  /* 0x0000c4002c2c7836 */ /* 0x000fc60000000000 */
[----:B------:R-:W-:Y:S02]  /*b6c0*/  LOP3.LUT R3, R3, 0x3fff, RZ, 0xc0, !PT ;  /* 0x00003fff03037812 */ /* 0x000fe400078ec0ff */
[----:B------:R-:W-:Y:S02]  /*b6d0*/  SHF.R.U32.HI R44, RZ, 0x4, R44 ;  /* 0x00000004ff2c7819 */ /* 0x000fe4000001162c */
[----:B------:R-:W-:Y:S02]  /*b6e0*/  LOP3.LUT R3, R3, 0x10000, RZ, 0xfc, !PT ;  /* 0x0001000003037812 */ /* 0x000fe400078efcff */
[----:B------:R-:W-:-:S03]  /*b6f0*/  LOP3.LUT R44, R44, 0x3fff, RZ, 0xc0, !PT ;  /* 0x00003fff2c2c7812 */ /* 0x000fc600078ec0ff */
[----:B------:R2:W-:Y:S01]  /*b700*/  STL [R1+0x80], R3 ;  /* 0x0000800301007387 */ /* 0x0005e20000100800 */
[----:B-1----:R-:W-:Y:S05]  /*b710*/  @P1 BRA `(.L_x_508) ;  /* 0x0000000000081947 */ /* 0x002fea0003800000 */
[----:B------:R-:W1:Y:S02]  /*b720*/  SYNCS.PHASECHK.TRANS64.TRYWAIT P1, [R0+URZ+0x2d830], R5 ;  /* 0x02d83005000075a7 */ /* 0x000e64000802017f */
[----:B-1----:R-:W-:Y:S05]  /*b730*/  @!P1 BRA `(.L_x_509) ;  /* 0x0000010c00489947 */ /* 0x002fea0003800000 */
.L_x_508:
[----:B--2---:R-:W2:Y:S01]  /*b740*/  LDL R3, [R1+0x80] ;  /* 0x0000800001037983 */ /* 0x004ea20000100800 */
[----:B01----:R-:W-:Y:S01]  /*b750*/  IMAD.MOV.U32 R5, RZ, RZ, -0x7fffffe0 ;  /* 0x80000020ff057424 */ /* 0x003fe200078e00ff */
[----:B------:R-:W-:Y:S01]  /*b760*/  LOP3.LUT R8, R44, 0x10000, RZ, 0xfc, !PT ;  /* 0x000100002c087812 */ /* 0x000fe200078efcff */
[----:B------:R-:W-:Y:S01]  /*b770*/  IMAD.MOV.U32 R9, RZ, RZ, -0x7fffffe0 ;  /* 0x80000020ff097424 */ /* 0x000fe200078e00ff */
[----:B------:R-:W-:Y:S05]  /*b780*/  WARPSYNC.ALL ;  /* 0x0000000000007948 */ /* 0x000fea0003800000 */
[----:B------:R-:W-:Y:S01]  /*b790*/  R2UR UR7, R5 ;  /* 0x00000000050772ca */ /* 0x000fe200000e0000 */
[----:B------:R-:W-:Y:S01]  /*b7a0*/  WARPGROUP.ARRIVE ;  /* 0x00000000000079c5 */ /* 0x000fe20000000000 */
[C---:B------:R-:W-:Y:S01]  /*b7b0*/  R2UR UR4, R8.reuse ;  /* 0x00000000080472ca */ /* 0x040fe200000e0000 */
[----:B------:R-:W-:Y:S01]  /*b7c0*/  IMAD.MOV.U32 R7, RZ, RZ, -0x7fffffe0 ;  /* 0x80000020ff077424 */ /* 0x000fe200078e00ff */
[----:B------:R-:W-:Y:S01]  /*b7d0*/  R2UR UR5, R9 ;  /* 0x00000000090572ca */ /* 0x000fe200000e0000 */
[----:B------:R-:W-:Y:S01]  /*b7e0*/  IMAD.MOV.U32 R21, RZ, RZ, -0x7fffffe0 ;  /* 0x80000020ff157424 */ /* 0x000fe200078e00ff */
[C---:B------:R-:W-:Y:S01]  /*b7f0*/  IADD3 R20, R8.reuse, 0x2, RZ ;  /* 0x0000000208147810 */ /* 0x040fe20007ffe0ff */
[----:B------:R-:W-:Y:S01]  /*b800*/  IMAD.MOV.U32 R15, RZ, RZ, -0x7fffffe0 ;  /* 0x80000020ff0f7424 */ /* 0x000fe200078e00ff */
[C---:B------:R-:W-:Y:S01]  /*b810*/  IADD3 R14, R8.reuse, 0x300, RZ ;  /* 0x00000300080e7810 */ /* 0x040fe20007ffe0ff */
[C---:B------:R-:W-:Y:S01]  /*b820*/  VIADD R12, R8.reuse, 0x302 ;  /* 0x00000302080c7836 */ /* 0x040fe20000000000 */
[----:B------:R-:W-:Y:S01]  /*b830*/  MOV R13, 0x80000020 ;  /* 0x80000020000d7802 */ /* 0x000fe20000000f00 */
[----:B------:R-:W-:Y:S01]  /*b840*/  VIADD R10, R8, 0x600 ;  /* 0x00000600080a7836 */ /* 0x000fe20000000000 */
[----:B------:R0:W-:Y:S01]  /*b850*/  STL.64 [R1+0x18], R8 ;  /* 0x0000180801007387 */ /* 0x0001e20000100a00 */
[----:B------:R-:W-:-:S02]  /*b860*/  IMAD.MOV.U32 R11, RZ, RZ, -0x7fffffe0 ;  /* 0x80000020ff0b7424 */ /* 0x000fc400078e00ff */
[----:B------:R-:W-:Y:S01]  /*b870*/  IMAD.MOV.U32 R5, RZ, RZ, -0x7fffffe0 ;  /* 0x80000020ff057424 */ /* 0x000fe200078e00ff */
[----:B------:R0:W-:Y:S01]  /*b880*/  STL.64 [R1+0x68], R20 ;  /* 0x0000681401007387 */ /* 0x0001e20000100a00 */
[----:B------:R-:W-:-:S03]  /*b890*/  IMAD.MOV.U32 R135, RZ, RZ, RZ ;  /* 0x000000ffff877224 */ /* 0x000fc600078e00ff */
[----:B------:R0:W-:Y:S04]  /*b8a0*/  STL.64 [R1+0x60], R14 ;  /* 0x0000600e01007387 */ /* 0x0001e80000100a00 */
[----:B------:R0:W-:Y:S04]  /*b8b0*/  STL.64 [R1+0x40], R12 ;  /* 0x0000400c01007387 */ /* 0x0001e80000100a00 */
[----:B------:R0:W-:Y:S01]  /*b8c0*/  STL.64 [R1+0x38], R10 ;  /* 0x0000380a01007387 */ /* 0x0001e20000100a00 */
[----:B--2---:R-:W-:-:S04]  /*b8d0*/  IMAD R4, R142, 0x600, R3 ;  /* 0x000006008e047824 */ /* 0x004fc800078e0203 */
[C---:B------:R-:W-:Y:S01]  /*b8e0*/  VIADD R6, R4.reuse, 0x2 ;  /* 0x0000000204067836 */ /* 0x040fe20000000000 */
[----:B------:R-:W-:-:S13]  /*b8f0*/  R2UR UR6, R4 ;  /* 0x00000000040672ca */ /* 0x000fda00000e0000 */
[----:B------:R-:W-:Y:S01]  /*b900*/  HGMMA.64x128x16.F32 R24, gdesc[UR4], RZ, !UPT, gsb0 ;  /* 0x01e00000041879f0 */ /* 0x000fe2000c0008ff */
[----:B------:R-:W-:Y:S01]  /*b910*/  R2UR UR6, R6 ;  /* 0x00000000060672ca */ /* 0x000fe200000e0000 */
[----:B------:R-:W-:Y:S01]  /*b920*/  VIADD R6, R4, 0x200 ;  /* 0x0000020004067836 */ /* 0x000fe20000000000 */
[----:B------:R-:W-:Y:S01]  /*b930*/  R2UR UR7, R7 ;  /* 0x00000000070772ca */ /* 0x000fe200000e0000 */
[----:B------:R-:W-:Y:S01]  /*b940*/  IMAD.MOV.U32 R7, RZ, RZ, -0x7fffffe0 ;  /* 0x80000020ff077424 */ /* 0x000fe200078e00ff */
[----:B------:R-:W-:Y:S02]  /*b950*/  R2UR UR4, R20 ;  /* 0x00000000140472ca */ /* 0x000fe400000e0000 */
[----:B------:R-:W-:Y:S01]  /*b960*/  R2UR UR5, R21 ;  /* 0x00000000150572ca */ /* 0x000fe200000e0000 */
[----:B------:R-:W-:Y:S02]  /*b970*/  WARPGROUP.DEPBAR.LE gsb0, 0x0 ;  /* 0x00008000000079c5 */ /* 0x000fe40000010000 */
[----:B------:R-:W-:-:S10]  /*b980*/  WARPGROUP.ARRIVE ;  /* 0x00000000000079c5 */ /* 0x000fd40000000000 */
[----:B------:R-:W-:Y:S01]  /*b990*/  HGMMA.64x128x16.F32 R24, gdesc[UR4], R24, gsb0 ;  /* 0x01e00000041879f0 */ /* 0x000fe20008000818 */
        /* <DEDUP_REMOVED lines=14> */
[----:B------:R-:W-:Y:S02]  /*ba80*/  R2UR UR5, R13 ;  /* 0x000000000d0572ca */ /* 0x000fe400000e0000 */
[----:B------:R-:W-:Y:S01]  /*ba90*/  IADD3 R4, R4, 0x402, RZ ;  /* 0x0000040204047810 */ /* 0x000fe20007ffe0ff */
[----:B------:R-:W-:-:S02]  /*baa0*/  WARPGROUP.DEPBAR.LE gsb0, 0x0 ;  /* 0x00008000000079c5 */ /* 0x000fc40000010000 */
[----:B------:R-:W-:-:S08]  /*bab0*/  WARPGROUP.ARRIVE ;  /* 0x00000000000079c5 */ /* 0x000fd00000000000 */
[----:B------:R-:W-:Y:S01]  /*bac0*/  HGMMA.64x128x16.F32 R24, gdesc[UR4], R24, gsb0 ;  /* 0x01e00000041879f0 */ /* 0x000fe20008000818 */
[----:B------:R-:W-:Y:S01]  /*bad0*/  R2UR UR6, R6 ;  /* 0x00000000060672ca */ /* 0x000fe200000e0000 */
[----:B------:R-:W-:Y:S01]  /*bae0*/  VIADD R6, R8, 0x602 ;  /* 0x0000060208067836 */ /* 0x000fe20000000000 */
[----:B------:R-:W-:Y:S01]  /*baf0*/  R2UR UR7, R7 ;  /* 0x00000000070772ca */ /* 0x000fe200000e0000 */
[----:B------:R-:W-:Y:S01]  /*bb00*/  IMAD.MOV.U32 R7, RZ, RZ, -0x7fffffe0 ;  /* 0x80000020ff077424 */ /* 0x000fe200078e00ff */
[----:B------:R-:W-:Y:S02]  /*bb10*/  R2UR UR4, R10 ;  /* 0x000000000a0472ca */ /* 0x000fe400000e0000 */
[----:B------:R-:W-:Y:S02]  /*bb20*/  R2UR UR5, R11 ;  /* 0x000000000b0572ca */ /* 0x000fe400000e0000 */
[----:B------:R0:W-:Y:S01]  /*bb30*/  STL.64 [R1+0x30], R6 ;  /* 0x0000300601007387 */ /* 0x0001e20000100a00 */
[----:B------:R-:W-:-:S02]  /*bb40*/  WARPGROUP.DEPBAR.LE gsb0, 0x0 ;  /* 0x00008000000079c5 */ /* 0x000fc40000010000 */
[----:B------:R-:W-:-:S08]  /*bb50*/  WARPGROUP.ARRIVE ;  /* 0x00000000000079c5 */ /* 0x000fd00000000000 */
[----:B------:R-:W-:Y:S01]  /*bb60*/  HGMMA.64x128x16.F32 R24, gdesc[UR4], R24, gsb0 ;  /* 0x01e00000041879f0 */ /* 0x000fe20008000818 */
[----:B------:R-:W-:Y:S02]  /*bb70*/  R2UR UR6, R4 ;  /* 0x00000000040672ca */ /* 0x000fe400000e0000 */
[----:B------:R-:W-:Y:S02]  /*bb80*/  R2UR UR7, R5 ;  /* 0x00000000050772ca */ /* 0x000fe400000e0000 */
[----:B------:R-:W-:Y:S02]  /*bb90*/  R2UR UR4, R6 ;  /* 0x00000000060472ca */ /* 0x000fe400000e0000 */
[----:B------:R-:W-:Y:S01]  /*bba0*/  R2UR UR5, R7 ;  /* 0x00000000070572ca */ /* 0x000fe200000e0000 */
[----:B------:R-:W-:Y:S02]  /*bbb0*/  WARPGROUP.DEPBAR.LE gsb0, 0x0 ;  /* 0x00008000000079c5 */ /* 0x000fe40000010000 */
[----:B------:R-:W-:-:S10]  /*bbc0*/  WARPGROUP.ARRIVE ;  /* 0x00000000000079c5 */ /* 0x000fd40000000000 */
[----:B------:R-:W-:Y:S03]  /*bbd0*/  HGMMA.64x128x16.F32 R24, gdesc[UR4], R24, gsb0 ;  /* 0x01e00000041879f0 */ /* 0x000fe60008000818 */
[----:B------:R-:W-:Y:S02]  /*bbe0*/  WARPGROUP.DEPBAR.LE gsb0, 0x0 ;  /* 0x00008000000079c5 */ /* 0x000fe40000010000 */
[----:B0-----:R-:W-:Y:S05]  /*bbf0*/  @!P0 BRA `(.L_x_510) ;  /* 0x0000000000048947 */ /* 0x001fea0003800000 */
[----:B------:R-:W-:Y:S01]  /*bc00*/  BPT.TRAP 0x1 ;  /* 0x000000040000795c */ /* 0x000fe20000300000 */
.L_x_510:
[----:B------:R-:W2:Y:S01]  /*bc10*/  LDL R89, [R1+0xac] ;  /* 0x0000ac0001597983 */ /* 0x000ea20000100800 */
[----:B------:R-:W-:Y:S01]  /*bc20*/  ULDC UR4, c[0x0][0x9d8] ;  /* 0x0002760000047ab9 */ /* 0x000fe20000000800 */
[----:B------:R-:W-:Y:S01]  /*bc30*/  ULDC UR45, c[0x0][0x988] ;  /* 0x00026200002d7ab9 */ /* 0x000fe20000000800 */
[----:B------:R-:W-:Y:S01]  /*bc40*/  FMUL.FTZ R3, R24, UR4 ;  /* 0x0000000418037c20 */ /* 0x000fe20008410000 */
[----:B------:R-:W3:Y:S01]  /*bc50*/  LDL R91, [R1+0x5c] ;  /* 0x00005c00015b7983 */ /* 0x000ee20000100800 */
        /* <DEDUP_REMOVED lines=20> */
[----:B------:R-:W4:Y:S01]  /*bda0*/  MUFU.TANH R9, R9 ;  /* 0x0000000900097308 */ /* 0x000f220000002400 */
        /* <DEDUP_REMOVED lines=25> */
[----:B------:R-:W3:Y:S01]  /*bf40*/  LDL R92, [R1+0x8c] ;  /* 0x00008c00015c7983 */ /* 0x000ee20000100800 */
        /* <DEDUP_REMOVED lines=14> */
[----:B------:R-:W3:Y:S01]  /*c030*/  LDL R90, [R1+0x74] ;  /* 0x00007400015a7983 */ /* 0x000ee20000100800 */
[----:B------:R-:W-:Y:S01]  /*c040*/  IADD3 R0, R0, 0x2d840, RZ ;  /* 0x0002d84000007810 */ /* 0x000fe20007ffe0ff */
[----:B------:R-:W-:Y:S01]  /*c050*/  ULDC UR41, c[0x0][0x9d8] ;  /* 0x0002760000297ab9 */ /* 0x000fe20000000800 */
[----:B------:R-:W-:-:S04]  /*c060*/  ULDC UR44, c[0x0][0x988] ;  /* 0x00026200002c7ab9 */ /* 0x000fc80000000800 */
[----:B------:R-:W4:Y:S08]  /*c070*/  MUFU.TANH R12, R12 ;  /* 0x0000000c000c7308 */ /* 0x000f300000002400 */
        /* <DEDUP_REMOVED lines=19> */
[----:B------:R-:W3:Y:S08]  /*c1b0*/  MUFU.TANH R35, R35 ;  /* 0x0000002300237308 */ /* 0x000ef00000002400 */
[----:B------:R-:W3:Y:S08]  /*c1c0*/  MUFU.TANH R41, R41 ;  /* 0x0000002900297308 */ /* 0x000ef00000002400 */
[----:B------:R-:W3:Y:S08]  /*c1d0*/  MUFU.TANH R36, R36 ;  /* 0x0000002400247308 */ /* 0x000ef00000002400 */
[----:B------:R-:W3:Y:S08]  /*c1e0*/  MUFU.TANH R42, R42 ;  /* 0x0000002a002a7308 */ /* 0x000ef00000002400 */
[----:B------:R-:W3:Y:S08]  /*c1f0*/  MUFU.TANH R39, R39 ;  /* 0x0000002700277308 */ /* 0x000ef00000002400 */
[----:B------:R-:W3:Y:S01]  /*c200*/  MUFU.TANH R45, R45 ;  /* 0x0000002d002d7308 */ /* 0x000ee20000002400 */
[----:B--2---:R-:W-:-:S07]  /*c210*/  IADD3 R65, R102, 0x80, -R89 ;  /* 0x0000008066417810 */ /* 0x004fce0007ffe859 */
[----:B------:R-:W2:Y:S01]  /*c220*/  MUFU.TANH R40, R40 ;  /* 0x0000002800287308 */ /* 0x000ea20000002400 */
[----:B------:R-:W-:Y:S01]  /*c230*/  FMUL.FTZ R63, R78, UR4 ;  /* 0x000000044e3f7c20 */ /* 0x000fe20008410000 */
[----:B------:R-:W2:Y:S01]  /*c240*/  LDL R89, [R1+0x70] ;  /* 0x0000700001597983 */ /* 0x000ea20000100800 */
[----:B------:R-:W-:-:S05]  /*c250*/  IMAD R62, R88, -0x80, R65 ;  /* 0xffffff80583e7824 */ /* 0x000fca00078e0241 */
[----:B------:R-:W2:Y:S01]  /*c260*/  MUFU.TANH R46, R46 ;  /* 0x0000002e002e7308 */ /* 0x000ea20000002400 */
[C---:B------:R-:W-:Y:S02]  /*c270*/  ISETP.GT.AND P1, PT, R62.reuse, RZ, PT ;  /* 0x000000ff3e00720c */ /* 0x040fe40003f24270 */
[C---:B------:R-:W-:Y:S02]  /*c280*/  ISETP.GT.AND P3, PT, R62.reuse, 0x1, PT ;  /* 0x000000013e00780c */ /* 0x040fe40003f64270 */
[----:B------:R-:W-:Y:S02]  /*c290*/  ISETP.GT.AND P2, PT, R62, 0x8, PT ;  /* 0x000000083e00780c */ /* 0x000fe40003f44270 */
[----:B0-----:R-:W-:Y:S01]  /*c2a0*/  FSEL R3, R3, -INF , P1 ;  /* 0xff80000003037808 */ /* 0x001fe20000800000 */
[----:B------:R-:W0:Y:S01]  /*c2b0*/  MUFU.TANH R43, R43 ;  /* 0x0000002b002b7308 */ /* 0x000e220000002400 */
[----:B-1----:R-:W-:Y:S02]  /*c2c0*/  FSEL R4, R4, -INF , P3 ;  /* 0xff80000004047808 */ /* 0x002fe40001800000 */
[----:B----4-:R-:W-:-:S02]  /*c2d0*/  FSEL R65, R9, -INF , P2 ;  /* 0xff80000009417808 */ /* 0x010fc40001000000 */
[----:B------:R-:W-:Y:S02]  /*c2e0*/  ISETP.GT.AND P5, PT, R62, 0x9, PT ;  /* 0x000000093e00780c */ /* 0x000fe40003fa4270 */
[----:B------:R-:W-:Y:S01]  /*c2f0*/  FSEL R66, R7, -INF , P2 ;  /* 0xff80000007427808 */ /* 0x000fe20001000000 */
[----:B------:R-:W1:Y:S01]  /*c300*/  MUFU.TANH R49, R49 ;  /* 0x0000003100317308 */ /* 0x000e620000002400 */
[----:B------:R-:W-:Y:S02]  /*c310*/  FMNMX.FTZ R9, R3, R4, !PT ;  /* 0x0000000403097209 */ /* 0x000fe40007810000 */
[----:B------:R-:W-:Y:S02]  /*c320*/  FSEL R64, R6, -INF , P3 ;  /* 0xff80000006407808 */ /* 0x000fe40001800000 */
[----:B------:R-:W-:Y:S02]  /*c330*/  ISETP.GT.AND P4, PT, R62, 0x10, PT ;  /* 0x000000103e00780c */ /* 0x000fe40003f84270 */
[----:B------:R-:W-:Y:S01]  /*c340*/  FSEL R67, R8, -INF , P5 ;  /* 0xff80000008437808 */ /* 0x000fe20002800000 */
[----:B------:R-:W4:Y:S01]  /*c350*/  MUFU.TANH R44, R44 ;  /* 0x0000002c002c7308 */ /* 0x000f220000002400 */
[----:B------:R-:W-:-:S02]  /*c360*/  FMNMX.FTZ R6, R66, R9, !PT ;  /* 0x0000000942067209 */ /* 0x000fc40007810000 */
[----:B------:R-:W-:Y:S02]  /*c370*/  FSEL R5, R5, -INF , P1 ;  /* 0xff80000005057808 */ /* 0x000fe40000800000 */
[C---:B------:R-:W-:Y:S02]  /*c380*/  ISETP.GT.AND P1, PT, R62.reuse, 0x11, PT ;  /* 0x000000113e00780c */ /* 0x040fe40003f24270 */
[----:B------:R-:W-:Y:S01]  /*c390*/  FSEL R11, R11, -INF , P4 ;  /* 0xff8000000b0b7808 */ /* 0x000fe20002000000 */
[----:B------:R-:W4:Y:S01]  /*c3a0*/  MUFU.TANH R47, R47 ;  /* 0x0000002f002f7308 */ /* 0x000f220000002400 */
[----:B------:R-:W-:Y:S02]  /*c3b0*/  FMNMX.FTZ R6, R67, R6, !PT ;  /* 0x0000000643067209 */ /* 0x000fe40007810000 */
[----:B------:R-:W-:Y:S02]  /*c3c0*/  ISETP.GT.AND P3, PT, R62, 0x18, PT ;  /* 0x000000183e00780c */ /* 0x000fe40003f64270 */
[----:B------:R-:W-:-:S02]  /*c3d0*/  FSEL R68, R12, -INF , P1 ;  /* 0xff8000000c447808 */ /* 0x000fc40000800000 */
[----:B------:R-:W-:Y:S01]  /*c3e0*/  FMNMX.FTZ R9, R11, R6, !PT ;  /* 0x000000060b097209 */ /* 0x000fe20007810000 */
[----:B------:R-:W4:Y:S01]  /*c3f0*/  MUFU.TANH R48, R48 ;  /* 0x0000003000307308 */ /* 0x000f220000002400 */
[----:B------:R-:W-:Y:S02]  /*c400*/  FSEL R69, R15, -INF , P3 ;  /* 0xff8000000f457808 */ /* 0x000fe40001800000 */
[----:B------:R-:W-:Y:S02]  /*c410*/  FMNMX.FTZ R6, R68, R9, !PT ;  /* 0x0000000944067209 */ /* 0x000fe40007810000 */
[----:B------:R-:W-:Y:S02]  /*c420*/  FSEL R7, R13, -INF , P4 ;  /* 0xff8000000d077808 */ /* 0x000fe40002000000 */
[----:B------:R-:W-:Y:S01]  /*c430*/  ISETP.GT.AND P2, PT, R62, 0x19, PT ;  /* 0x000000193e00780c */ /* 0x000fe20003f44270 */
[----:B------:R-:W-:Y:S01]  /*c440*/  MUFU.TANH R50, R50 ;  /* 0x0000003200327308 */ /* 0x000fe20000002400 */
[----:B------:R-:W-:-:S02]  /*c450*/  FMNMX.FTZ R13, R69, R6, !PT ;  /* 0x00000006450d7209 */ /* 0x000fc40007810000 */
[----:B------:R-:W-:Y:S02]  /*c460*/  FMNMX.FTZ R6, R5, R64, !PT ;  /* 0x0000004005067209 */ /* 0x000fe40007810000 */
[----:B------:R-:W-:Y:S02]  /*c470*/  FSEL R10, R10, -INF , P5 ;  /* 0xff8000000a0a7808 */ /* 0x000fe40002800000 */
[----:B------:R-:W-:Y:S01]  /*c480*/  ISETP.GT.AND P5, PT, R62, 0x20, PT ;  /* 0x000000203e00780c */ /* 0x000fe20003fa4270 */
[----:B------:R-:W4:Y:S01]  /*c490*/  MUFU.TANH R51, R51 ;  /* 0x0000003300337308 */ /* 0x000f220000002400 */
[----:B------:R-:W-:Y:S02]  /*c4a0*/  FSEL R20, R20, -INF , P2 ;  /* 0xff80000014147808 */ /* 0x000fe40001000000 */
[----:B------:R-:W-:Y:S02]  /*c4b0*/  FMNMX.FTZ R9, R65, R6, !PT ;  /* 0x0000000641097209 */ /* 0x000fe40007810000 */
[----:B------:R-:W-:-:S02]  /*c4c0*/  ISETP.GT.AND P4, PT, R62, 0x21, PT ;  /* 0x000000213e00780c */ /* 0x000fc40003f84270 */
[----:B------:R-:W-:Y:S01]  /*c4d0*/  FSEL R25, R25, -INF , P5 ;  /* 0xff80000019197808 */ /* 0x000fe20002800000 */
[----:B------:R-:W4:Y:S01]  /*c4e0*/  MUFU.TANH R52, R52 ;  /* 0x0000003400347308 */ /* 0x000f220000002400 */
[----:B------:R-:W-:Y:S02]  /*c4f0*/  FMNMX.FTZ R12, R20, R13, !PT ;  /* 0x0000000d140c7209 */ /* 0x000fe40007810000 */
[----:B------:R-:W-:Y:S02]  /*c500*/  FMNMX.FTZ R6, R10, R9, !PT ;  /* 0x000000090a067209 */ /* 0x000fe40007810000 */
[----:B------:R-:W-:Y:S02]  /*c510*/  FSEL R8, R14, -INF , P1 ;  /* 0xff8000000e087808 */ /* 0x000fe40000800000 */
[----:B------:R-:W-:Y:S01]  /*c520*/  ISETP.GT.AND P1, PT, R62, 0x28, PT ;  /* 0x000000283e00780c */ /* 0x000fe20003f24270 */
[----:B------:R-:W-:Y:S01]  /*c530*/  MUFU.TANH R53, R53 ;  /* 0x0000003500357308 */ /* 0x000fe20000002400 */
[----:B------:R-:W-:-:S02]  /*c540*/  FSEL R26, R26, -INF , P4 ;  /* 0xff8000001a1a7808 */ /* 0x000fc40002000000 */
[----:B------:R-:W-:Y:S02]  /*c550*/  FMNMX.FTZ R13, R25, R12, !PT ;  /* 0x0000000c190d7209 */ /* 0x000fe40007810000 */
[----:B------:R-:W-:Y:S02]  /*c560*/  FMNMX.FTZ R9, R7, R6, !PT ;  /* 0x0000000607097209 */ /* 0x000fe40007810000 */
[----:B------:R-:W-:Y:S01]  /*c570*/  FSEL R21, R21, -INF , P3 ;  /* 0xff80000015157808 */ /* 0x000fe20001800000 */
[----:B------:R-:W-:Y:S01]  /*c580*/  MUFU.TANH R54, R54 ;  /* 0x0000003600367308 */ /* 0x000fe20000002400 */
[----:B------:R-:W-:Y:S02]  /*c590*/  ISETP.GT.AND P3, PT, R62, 0x29, PT ;  /* 0x000000293e00780c */ /* 0x000fe40003f64270 */
[----:B------:R-:W-:Y:S02]  /*c5a0*/  FSEL R29, R29, -INF , P1 ;  /* 0xff8000001d1d7808 */ /* 0x000fe40000800000 */
[----:B------:R-:W-:-:S02]  /*c5b0*/  FMNMX.FTZ R12, R26, R13, !PT ;  /* 0x0000000d1a0c7209 */ /* 0x000fc40007810000 */
[----:B------:R-:W-:Y:S01]  /*c5c0*/  FMNMX.FTZ R6, R8, R9, !PT ;  /* 0x0000000908067209 */ /* 0x000fe20007810000 */
[----:B------:R-:W4:Y:S01]  /*c5d0*/  MUFU.TANH R55, R55 ;  /* 0x0000003700377308 */ /* 0x000f220000002400 */
[----:B------:R-:W-:Y:S02]  /*c5e0*/  FSEL R24, R24, -INF , P2 ;  /* 0xff80000018187808 */ /* 0x000fe40001000000 */
[----:B------:R-:W-:Y:S02]  /*c5f0*/  ISETP.GT.AND P2, PT, R62, 0x30, PT ;  /* 0x000000303e00780c */ /* 0x000fe40003f44270 */
[----:B------:R-:W-:Y:S02]  /*c600*/  FSEL R30, R30, -INF , P3 ;  /* 0xff8000001e1e7808 */ /* 0x000fe40001800000 */
[----:B------:R-:W-:Y:S01]  /*c610*/  FMNMX.FTZ R13, R29, R12, !PT ;  /* 0x0000000c1d0d7209 */ /* 0x000fe20007810000 */
[----:B------:R-:W4:Y:S01]  /*c620*/  MUFU.TANH R56, R56 ;  /* 0x0000003800387308 */ /* 0x000f220000002400 */
[----:B------:R-:W-:-:S02]  /*c630*/  FMNMX.FTZ R9, R21, R6, !PT ;  /* 0x0000000615097209 */ /* 0x000fc40007810000 */
[----:B------:R-:W-:Y:S02]  /*c640*/  FSEL R27, R27, -INF , P5 ;  /* 0xff8000001b1b7808 */ /* 0x000fe40002800000 */
[----:B------:R-:W-:Y:S02]  /*c650*/  ISETP.GT.AND P5, PT, R62, 0x31, PT ;  /* 0x000000313e00780c */ /* 0x000fe40003fa4270 */
[----:B------:R-:W-:Y:S01]  /*c660*/  FSEL R33, R33, -INF , P2 ;  /* 0xff80000021217808 */ /* 0x000fe20001000000 */
[----:B------:R-:W-:Y:S01]  /*c670*/  MUFU.TANH R57, R57 ;  /* 0x0000003900397308 */ /* 0x000fe20000002400 */
[----:B------:R-:W-:Y:S02]  /*c680*/  FMNMX.FTZ R12, R30, R13, !PT ;  /* 0x0000000d1e0c7209 */ /* 0x000fe40007810000 */
[----:B------:R-:W-:Y:S02]  /*c690*/  FMNMX.FTZ R6, R24, R9, !PT ;  /* 0x0000000918067209 */ /* 0x000fe40007810000 */
[----:B------:R-:W-:-:S02]  /*c6a0*/  FSEL R28, R28, -INF , P4 ;  /* 0xff8000001c1c7808 */ /* 0x000fc40002000000 */
[----:B------:R-:W-:Y:S01]  /*c6b0*/  ISETP.GT.AND P4, PT, R62, 0x38, PT ;  /* 0x000000383e00780c */ /* 0x000fe20003f84270 */
[----:B------:R-:W-:Y:S01]  /*c6c0*/  MUFU.TANH R58, R58 ;  /* 0x0000003a003a7308 */ /* 0x000fe20000002400 */
[----:B------:R-:W-:Y:S02]  /*c6d0*/  FSEL R34, R34, -INF , P5 ;  /* 0xff80000022227808 */ /* 0x000fe40002800000 */
[----:B------:R-:W-:Y:S02]  /*c6e0*/  FMNMX.FTZ R13, R33, R12, !PT ;  /* 0x0000000c210d7209 */ /* 0x000fe40007810000 */
[----:B------:R-:W-:Y:S02]  /*c6f0*/  FMNMX.FTZ R9, R27, R6, !PT ;  /* 0x000000061b097209 */ /* 0x000fe40007810000 */
[----:B------:R-:W-:Y:S01]  /*c700*/  FSEL R31, R31, -INF , P1 ;  /* 0xff8000001f1f7808 */ /* 0x000fe20000800000 */
[----:B------:R-:W4:Y:S01]  /*c710*/  MUFU.TANH R59, R59 ;  /* 0x0000003b003b7308 */ /* 0x000f220000002400 */
[----:B------:R-:W-:-:S02]  /*c720*/  ISETP.GT.AND P1, PT, R62, 0x39, PT ;  /* 0x000000393e00780c */ /* 0x000fc40003f24270 */
[----:B------:R-:W-:Y:S02]  /*c730*/  FSEL R37, R37, -INF , P4 ;  /* 0xff80000025257808 */ /* 0x000fe40002000000 */
[----:B------:R-:W-:Y:S02]  /*c740*/  FMNMX.FTZ R12, R34, R13, !PT ;  /* 0x0000000d220c7209 */ /* 0x000fe40007810000 */
[----:B------:R-:W-:Y:S01]  /*c750*/  FMNMX.FTZ R6, R28, R9, !PT ;  /* 0x000000091c067209 */ /* 0x000fe20007810000 */
[----:B------:R-:W4:Y:S01]  /*c760*/  MUFU.TANH R60, R60 ;  /* 0x0000003c003c7308 */ /* 0x000f220000002400 */
[----:B------:R-:W-:Y:S02]  /*c770*/  FSEL R32, R32, -INF , P3 ;  /* 0xff80000020207808 */ /* 0x000fe40001800000 */
[----:B------:R-:W-:Y:S02]  /*c780*/  ISETP.GT.AND P3, PT, R62, 0x40, PT ;  /* 0x000000403e00780c */ /* 0x000fe40003f64270 */
[----:B------:R-:W-:-:S02]  /*c790*/  FSEL R38, R38, -INF , P1 ;  /* 0xff80000026267808 */ /* 0x000fc40000800000 */
[----:B------:R-:W-:Y:S02]  /*c7a0*/  FMNMX.FTZ R13, R37, R12, !PT ;  /* 0x0000000c250d7209 */ /* 0x000fe40007810000 */
[----:B------:R-:W-:Y:S02]  /*c7b0*/  FMNMX.FTZ R9, R31, R6, !PT ;  /* 0x000000061f097209 */ /* 0x000fe40007810000 */
[----:B---3--:R-:W-:Y:S02]  /*c7c0*/  FSEL R35, R35, -INF , P2 ;  /* 0xff80000023237808 */ /* 0x008fe40001000000 */
[----:B------:R-:W-:Y:S02]  /*c7d0*/  ISETP.GT.AND P2, PT, R62, 0x41, PT ;  /* 0x000000413e00780c */ /* 0x000fe40003f44270 */
[----:B------:R-:W-:Y:S02]  /*c7e0*/  FSEL R41, R41, -INF , P3 ;  /* 0xff80000029297808 */ /* 0x000fe40001800000 */
[----:B------:R-:W-:-:S02]  /*c7f0*/  FMNMX.FTZ R12, R38, R13, !PT ;  /* 0x0000000d260c7209 */ /* 0x000fc40007810000 */
[----:B------:R-:W-:Y:S02]  /*c800*/  FMNMX.FTZ R6, R32, R9, !PT ;  /* 0x0000000920067209 */ /* 0x000fe40007810000 */
[----:B------:R-:W-:Y:S02]  /*c810*/  FSEL R36, R36, -INF , P5 ;  /* 0xff80000024247808 */ /* 0x000fe40002800000 */
[----:B------:R-:W-:Y:S02]  /*c820*/  ISETP.GT.AND P5, PT, R62, 0x48, PT ;  /* 0x000000483e00780c */ /* 0x000fe40003fa4270 */
[----:B------:R-:W-:Y:S02]  /*c830*/  FSEL R42, R42, -INF , P2 ;  /* 0xff8000002a2a7808 */ /* 0x000fe40001000000 */
[----:B------:R-:W-:Y:S01]  /*c840*/  FMNMX.FTZ R13, R41, R12, !PT ;  /* 0x0000000c290d7209 */ /* 0x000fe20007810000 */
[----:B------:R-:W-:Y:S01]  /*c850*/  MUFU.TANH R61, R61 ;  /* 0x0000003d003d7308 */ /* 0x000fe20000002400 */
[----:B------:R-:W-:-:S02]  /*c860*/  FMNMX.FTZ R9, R35, R6, !PT ;  /* 0x0000000623097209 */ /* 0x000fc40007810000 */
[----:B------:R-:W-:Y:S02]  /*c870*/  FSEL R39, R39, -INF , P4 ;  /* 0xff80000027277808 */ /* 0x000fe40002000000 */
[----:B------:R-:W-:-:S03]  /*c880*/  ISETP.GT.AND P4, PT, R62, 0x49, PT ;  /* 0x000000493e00780c */ /* 0x000fc60003f84270 */
[----:B------:R-:W3:Y:S01]  /*c890*/  MUFU.TANH R63, R63 ;  /* 0x0000003f003f7308 */ /* 0x000ee20000002400 */
[----:B------:R-:W-:Y:S02]  /*c8a0*/  FSEL R45, R45, -INF , P5 ;  /* 0xff8000002d2d7808 */ /* 0x000fe40002800000 */
[----:B------:R-:W-:Y:S02]  /*c8b0*/  FMNMX.FTZ R12, R42, R13, !PT ;  /* 0x0000000d2a0c7209 */ /* 0x000fe40007810000 */
[----:B------:R-:W-:Y:S02]  /*c8c0*/  FMNMX.FTZ R6, R36, R9, !PT ;  /* 0x0000000924067209 */ /* 0x000fe40007810000 */
[----:B--2---:R-:W-:Y:S02]  /*c8d0*/  FSEL R40, R40, -INF , P1 ;  /* 0xff80000028287808 */ /* 0x004fe40000800000 */
[----:B------:R-:W-:Y:S02]  /*c8e0*/  ISETP.GT.AND P1, PT, R62, 0x50, PT ;  /* 0x000000503e00780c */ /* 0x000fe40003f24270 */
[----:B------:R-:W-:-:S02]  /*c8f0*/  FSEL R46, R46, -INF , P4 ;  /* 0xff8000002e2e7808 */ /* 0x000fc40002000000 */
[----:B------:R-:W-:Y:S02]  /*c900*/  FMNMX.FTZ R13, R45, R12, !PT ;  /* 0x0000000c2d0d7209 */ /* 0x000fe40007810000 */
[----:B0-----:R-:W-:Y:S02]  /*c910*/  FSEL R43, R43, -INF , P3 ;  /* 0xff8000002b2b7808 */ /* 0x001fe40001800000 */
[----:B------:R-:W-:Y:S02]  /*c920*/  FMNMX.FTZ R9, R39, R6, !PT ;  /* 0x0000000627097209 */ /* 0x000fe40007810000 */
[----:B------:R-:W-:Y:S02]  /*c930*/  ISETP.GT.AND P3, PT, R62, 0x51, PT ;  /* 0x000000513e00780c */ /* 0x000fe40003f64270 */
[----:B-1----:R-:W-:Y:S02]  /*c940*/  FSEL R49, R49, -INF , P1 ;  /* 0xff80000031317808 */ /* 0x002fe40000800000 */
[----:B------:R-:W-:-:S02]  /*c950*/  FMNMX.FTZ R12, R46, R13, !PT ;  /* 0x0000000d2e0c7209 */ /* 0x000fc40007810000 */
[----:B------:R-:W-:Y:S02]  /*c960*/  FMNMX.FTZ R6, R40, R9, !PT ;  /* 0x0000000928067209 */ /* 0x000fe40007810000 */
[----:B----4-:R-:W-:Y:S02]  /*c970*/  FSEL R44, R44, -INF , P2 ;  /* 0xff8000002c2c7808 */ /* 0x010fe40001000000 */
[----:B------:R-:W-:Y:S02]  /*c980*/  FSEL R47, R47, -INF , P5 ;  /* 0xff8000002f2f7808 */ /* 0x000fe40002800000 */
[----:B------:R-:W-:Y:S02]  /*c990*/  FSEL R48, R48, -INF , P4 ;  /* 0xff80000030307808 */ /* 0x000fe40002000000 */
[----:B------:R-:W-:Y:S02]  /*c9a0*/  FSEL R51, R51, -INF , P1 ;  /* 0xff80000033337808 */ /* 0x000fe40000800000 */
[----:B------:R-:W-:-:S02]  /*c9b0*/  FSEL R52, R52, -INF , P3 ;  /* 0xff80000034347808 */ /* 0x000fc40001800000 */
[----:B------:R-:W-:Y:S02]  /*c9c0*/  FSEL R50, R50, -INF , P3 ;  /* 0xff80000032327808 */ /* 0x000fe40001800000 */
[C---:B------:R-:W-:Y:S02]  /*c9d0*/  ISETP.GT.AND P2, PT, R62.reuse, 0x58, PT ;  /* 0x000000583e00780c */ /* 0x040fe40003f44270 */
[C---:B------:R-:W-:Y:S02]  /*c9e0*/  ISETP.GT.AND P5, PT, R62.reuse, 0x59, PT ;  /* 0x000000593e00780c */ /* 0x040fe40003fa4270 */
[C---:B------:R-:W-:Y:S02]  /*c9f0*/  ISETP.GT.AND P4, PT, R62.reuse, 0x60, PT ;  /* 0x000000603e00780c */ /* 0x040fe40003f84270 */
[C---:B------:R-:W-:Y:S02]  /*ca00*/  ISETP.GT.AND P1, PT, R62.reuse, 0x61, PT ;  /* 0x000000613e00780c */ /* 0x040fe40003f24270 */
[----:B------:R-:W-:Y:S01]  /*ca10*/  ISETP.GT.AND P3, PT, R62, 0x68, PT ;  /* 0x000000683e00780c */ /* 0x000fe20003f64270 */
[----:B------:R-:W-:Y:S01]  /*ca20*/  FMUL.FTZ R70, R77, UR4 ;  /* 0x000000044d467c20 */ /* 0x000fe20008410000 */
[----:B------:R-:W-:-:S02]  /*ca30*/  FMNMX.FTZ R13, R49, R12, !PT ;  /* 0x0000000c310d7209 */ /* 0x000fc40007810000 */
[----:B------:R-:W-:Y:S02]  /*ca40*/  FMNMX.FTZ R9, R43, R6, !PT ;  /* 0x000000062b097209 */ /* 0x000fe40007810000 */
[----:B------:R-:W-:Y:S02]  /*ca50*/  FSEL R55, R55, -INF , P2 ;  /* 0xff80000037377808 */ /* 0x000fe40001000000 */
[----:B------:R-:W-:Y:S02]  /*ca60*/  FSEL R53, R53, -INF , P2 ;  /* 0xff80000035357808 */ /* 0x000fe40001000000 */
[----:B------:R-:W-:Y:S02]  /*ca70*/  FSEL R56, R56, -INF , P5 ;  /* 0xff80000038387808 */ /* 0x000fe40002800000 */
[----:B------:R-:W-:Y:S02]  /*ca80*/  FSEL R54, R54, -INF , P5 ;  /* 0xff80000036367808 */ /* 0x000fe40002800000 */
[----:B------:R-:W-:-:S02]  /*ca90*/  FSEL R59, R59, -INF , P4 ;  /* 0xff8000003b3b7808 */ /* 0x000fc40002000000 */
[----:B------:R-:W-:Y:S02]  /*caa0*/  FSEL R57, R57, -INF , P4 ;  /* 0xff80000039397808 */ /* 0x000fe40002000000 */
[----:B------:R-:W-:Y:S02]  /*cab0*/  FSEL R60, R60, -INF , P1 ;  /* 0xff8000003c3c7808 */ /* 0x000fe40000800000 */
[----:B------:R-:W-:Y:S02]  /*cac0*/  FSEL R58, R58, -INF , P1 ;  /* 0xff8000003a3a7808 */ /* 0x000fe40000800000 */
[----:B---3--:R-:W-:Y:S02]  /*cad0*/  FSEL R63, R63, -INF , P3 ;  /* 0xff8000003f3f7808 */ /* 0x008fe40001800000 */
[----:B------:R-:W-:Y:S02]  /*cae0*/  FSEL R61, R61, -INF , P3 ;  /* 0xff8000003d3d7808 */ /* 0x000fe40001800000 */
[----:B------:R-:W-:-:S02]  /*caf0*/  ISETP.GT.AND P2, PT, R62, 0x69, PT ;  /* 0x000000693e00780c */ /* 0x000fc40003f44270 */
[C---:B------:R-:W-:Y:S02]  /*cb00*/  ISETP.GT.AND P5, PT, R62.reuse, 0x70, PT ;  /* 0x000000703e00780c */ /* 0x040fe40003fa4270 */
[C---:B------:R-:W-:Y:S02]  /*cb10*/  ISETP.GT.AND P4, PT, R62.reuse, 0x71, PT ;  /* 0x000000713e00780c */ /* 0x040fe40003f84270 */
[C---:B------:R-:W-:Y:S02]  /*cb20*/  ISETP.GT.AND P1, PT, R62.reuse, 0x78, PT ;  /* 0x000000783e00780c */ /* 0x040fe40003f24270 */
[----:B------:R-:W-:Y:S01]  /*cb30*/  ISETP.GT.AND P3, PT, R62, 0x79, PT ;  /* 0x000000793e00780c */ /* 0x000fe20003f64270 */
[----:B------:R-:W-:Y:S01]  /*cb40*/  FMUL.FTZ R62, R80, UR4 ;  /* 0x00000004503e7c20 */ /* 0x000fe20008410000 */
[----:B------:R-:W-:Y:S02]  /*cb50*/  FMNMX.FTZ R12, R50, R13, !PT ;  /* 0x0000000d320c7209 */ /* 0x000fe40007810000 */
[----:B------:R-:W-:Y:S01]  /*cb60*/  FMNMX.FTZ R6, R44, R9, !PT ;  /* 0x000000092c067209 */ /* 0x000fe20007810000 */
[----:B------:R-:W0:Y:S01]  /*cb70*/  MUFU.TANH R70, R70 ;  /* 0x0000004600467308 */ /* 0x000e220000002400 */
[----:B------:R-:W-:Y:S01]  /*cb80*/  FMNMX.FTZ R13, R53, R12, !PT ;  /* 0x0000000c350d7209 */ /* 0x000fe20007810000 */
[----:B------:R-:W-:Y:S01]  /*cb90*/  FMUL.FTZ R72, R81, UR4 ;  /* 0x0000000451487c20 */ /* 0x000fe20008410000 */
[----:B------:R-:W-:Y:S01]  /*cba0*/  FMNMX.FTZ R9, R47, R6, !PT ;  /* 0x000000062f097209 */ /* 0x000fe20007810000 */
[----:B------:R-:W-:Y:S01]  /*cbb0*/  FMUL.FTZ R71, R84, UR4 ;  /* 0x0000000454477c20 */ /* 0x000fe20008410000 */
[----:B------:R-:W-:-:S03]  /*cbc0*/  FMNMX.FTZ R12, R54, R13, !PT ;  /* 0x0000000d360c7209 */ /* 0x000fc60007810000 */
[----:B------:R-:W1:Y:S01]  /*cbd0*/  MUFU.TANH R62, R62 ;  /* 0x0000003e003e7308 */ /* 0x000e620000002400 */
[----:B------:R-:W-:Y:S01]  /*cbe0*/  FMNMX.FTZ R6, R48, R9, !PT ;  /* 0x0000000930067209 */ /* 0x000fe20007810000 */
[----:B------:R-:W-:Y:S01]  /*cbf0*/  FMUL.FTZ R76, R79, UR4 ;  /* 0x000000044f4c7c20 */ /* 0x000fe20008410000 */
[----:B------:R-:W-:Y:S01]  /*cc00*/  FMNMX.FTZ R13, R57, R12, !PT ;  /* 0x0000000c390d7209 */ /* 0x000fe20007810000 */
[----:B------:R-:W-:Y:S01]  /*cc10*/  FMUL.FTZ R79, R85, UR4 ;  /* 0x00000004554f7c20 */ /* 0x000fe20008410000 */
[----:B------:R-:W-:-:S03]  /*cc20*/  FMNMX.FTZ R9, R51, R6, !PT ;  /* 0x0000000633097209 */ /* 0x000fc60007810000 */
[----:B------:R-:W2:Y:S01]  /*cc30*/  MUFU.TANH R72, R72 ;  /* 0x0000004800487308 */ /* 0x000ea20000002400 */
[----:B------:R-:W-:Y:S01]  /*cc40*/  FMNMX.FTZ R12, R58, R13, !PT ;  /* 0x0000000d3a0c7209 */ /* 0x000fe20007810000 */
[----:B------:R-:W-:Y:S01]  /*cc50*/  FMUL.FTZ R75, R82, UR4 ;  /* 0x00000004524b7c20 */ /* 0x000fe20008410000 */
[----:B------:R-:W-:-:S05]  /*cc60*/  FMNMX.FTZ R6, R52, R9, !PT ;  /* 0x0000000934067209 */ /* 0x000fca0007810000 */
[----:B------:R-:W3:Y:S01]  /*cc70*/  MUFU.TANH R71, R71 ;  /* 0x0000004700477308 */ /* 0x000ee20000002400 */
[----:B0-----:R-:W-:Y:S02]  /*cc80*/  FSEL R70, R70, -INF , P2 ;  /* 0xff80000046467808 */ /* 0x001fe40001000000 */
[----:B------:R-:W-:Y:S01]  /*cc90*/  FMNMX.FTZ R13, R61, R12, !PT ;  /* 0x0000000c3d0d7209 */ /* 0x000fe20007810000 */
[----:B------:R-:W-:Y:S01]  /*cca0*/  FMUL.FTZ R74, R83, UR4 ;  /* 0x00000004534a7c20 */ /* 0x000fe20008410000 */
[----:B------:R-:W-:-:S03]  /*ccb0*/  FMNMX.FTZ R9, R55, R6, !PT ;  /* 0x0000000637097209 */ /* 0x000fc60007810000 */
[----:B------:R-:W0:Y:S01]  /*ccc0*/  MUFU.TANH R79, R79 ;  /* 0x0000004f004f7308 */ /* 0x000e220000002400 */
[----:B-1----:R-:W-:Y:S02]  /*ccd0*/  FSEL R62, R62, -INF , P5 ;  /* 0xff8000003e3e7808 */ /* 0x002fe40002800000 */
[----:B------:R-:W-:-:S05]  /*cce0*/  FMNMX.FTZ R13, R70, R13, !PT ;  /* 0x0000000d460d7209 */ /* 0x000fca0007810000 */
[----:B------:R-:W1:Y:S01]  /*ccf0*/  MUFU.TANH R76, R76 ;  /* 0x0000004c004c7308 */ /* 0x000e620000002400 */
[----:B------:R-:W-:Y:S01]  /*cd00*/  FMNMX.FTZ R6, R56, R9, !PT ;  /* 0x0000000938067209 */ /* 0x000fe20007810000 */
[----:B------:R-:W-:Y:S01]  /*cd10*/  FMUL.FTZ R73, R86, UR4 ;  /* 0x0000000456497c20 */ /* 0x000fe20008410000 */
[----:B--2---:R-:W-:-:S05]  /*cd20*/  FSEL R72, R72, -INF , P4 ;  /* 0xff80000048487808 */ /* 0x004fca0002000000 */
[----:B------:R-:W2:Y:S01]  /*cd30*/  MUFU.TANH R75, R75 ;  /* 0x0000004b004b7308 */ /* 0x000ea20000002400 */
[----:B------:R-:W-:Y:S01]  /*cd40*/  FMNMX.FTZ R13, R62, R13, !PT ;  /* 0x0000000d3e0d7209 */ /* 0x000fe20007810000 */
[----:B------:R-:W-:Y:S01]  /*cd50*/  FMUL.FTZ R77, R87, UR4 ;  /* 0x00000004574d7c20 */ /* 0x000fe20008410000 */
[----:B------:R-:W-:-:S05]  /*cd60*/  FMNMX.FTZ R9, R59, R6, !PT ;  /* 0x000000063b097209 */ /* 0x000fca0007810000 */
[----:B------:R-:W4:Y:S01]  /*cd70*/  MUFU.TANH R74, R74 ;  /* 0x0000004a004a7308 */ /* 0x000f220000002400 */
[----:B---3--:R-:W-:Y:S02]  /*cd80*/  FSEL R71, R71, -INF , P1 ;  /* 0xff80000047477808 */ /* 0x008fe40000800000 */
[----:B------:R-:W-:Y:S02]  /*cd90*/  FMNMX.FTZ R12, R72, R13, !PT ;  /* 0x0000000d480c7209 */ /* 0x000fe40007810000 */
[----:B------:R-:W-:-:S03]  /*cda0*/  FMNMX.FTZ R6, R60, R9, !PT ;  /* 0x000000093c067209 */ /* 0x000fc60007810000 */
[----:B------:R-:W3:Y:S01]  /*cdb0*/  MUFU.TANH R73, R73 ;  /* 0x0000004900497308 */ /* 0x000ee20000002400 */
[----:B0-----:R-:W-:Y:S02]  /*cdc0*/  FSEL R79, R79, -INF , P3 ;  /* 0xff8000004f4f7808 */ /* 0x001fe40001800000 */
[----:B------:R-:W-:Y:S02]  /*cdd0*/  FMNMX.FTZ R12, R71, R12, !PT ;  /* 0x0000000c470c7209 */ /* 0x000fe40007810000 */
[----:B-1----:R-:W-:Y:S02]  /*cde0*/  FSEL R76, R76, -INF , P2 ;  /* 0xff8000004c4c7808 */ /* 0x002fe40001000000 */
[----:B------:R-:W-:Y:S01]  /*cdf0*/  FMNMX.FTZ R9, R63, R6, !PT ;  /* 0x000000063f097209 */ /* 0x000fe20007810000 */
[----:B------:R-:W0:Y:S01]  /*ce00*/  MUFU.TANH R77, R77 ;  /* 0x0000004d004d7308 */ /* 0x000e220000002400 */
[----:B------:R-:W-:Y:S02]  /*ce10*/  FMNMX.FTZ R6, R79, R12, !PT ;  /* 0x0000000c4f067209 */ /* 0x000fe40007810000 */
[----:B--2---:R-:W-:-:S02]  /*ce20*/  FSEL R75, R75, -INF , P5 ;  /* 0xff8000004b4b7808 */ /* 0x004fc40002800000 */
[----:B------:R-:W-:Y:S02]  /*ce30*/  FMNMX.FTZ R12, R76, R9, !PT ;  /* 0x000000094c0c7209 */ /* 0x000fe40007810000 */
[----:B----4-:R-:W-:Y:S02]  /*ce40*/  FSEL R74, R74, -INF , P4 ;  /* 0xff8000004a4a7808 */ /* 0x010fe40002000000 */
[----:B------:R-:W-:Y:S02]  /*ce50*/  FMNMX.FTZ R13, R75, R12, !PT ;  /* 0x0000000c4b0d7209 */ /* 0x000fe40007810000 */
[----:B---3--:R-:W-:Y:S02]  /*ce60*/  FSEL R73, R73, -INF , P1 ;  /* 0xff80000049497808 */ /* 0x008fe40000800000 */
[----:B------:R-:W-:Y:S01]  /*ce70*/  FMNMX.FTZ R12, R74, R13, !PT ;  /* 0x0000000d4a0c7209 */ /* 0x000fe20007810000 */
[----:B------:R-:W1:Y:S01]  /*ce80*/  SHFL.BFLY PT, R9, R6, 0x2, 0x1f ;  /* 0x0c401f0006097f89 */ /* 0x000e6200000e0000 */
[----:B0-----:R-:W-:-:S02]  /*ce90*/  FSEL R77, R77, -INF , P3 ;  /* 0xff8000004d4d7808 */ /* 0x001fc40001800000 */
[----:B------:R-:W-:-:S04]  /*cea0*/  FMNMX.FTZ R12, R73, R12, !PT ;  /* 0x0000000c490c7209 */ /* 0x000fc80007810000 */
[----:B------:R-:W-:-:S05]  /*ceb0*/  FMNMX.FTZ R12, R77, R12, !PT ;  /* 0x0000000c4d0c7209 */ /* 0x000fca0007810000 */
[----:B------:R-:W0:Y:S01]  /*cec0*/  SHFL.BFLY PT, R13, R12, 0x2, 0x1f ;  /* 0x0c401f000c0d7f89 */ /* 0x000e2200000e0000 */
[----:B-1----:R-:W-:-:S05]  /*ced0*/  FMNMX.FTZ R6, R6, R9, !PT ;  /* 0x0000000906067209 */ /* 0x002fca0007810000 */
[----:B------:R-:W1:Y:S01]  /*cee0*/  SHFL.BFLY PT, R14, R6, 0x1, 0x1f ;  /* 0x0c201f00060e7f89 */ /* 0x000e6200000e0000 */
[----:B0-----:R-:W-:-:S05]  /*cef0*/  FMNMX.FTZ R9, R12, R13, !PT ;  /* 0x0000000d0c097209 */ /* 0x001fca0007810000 */
[----:B------:R-:W0:Y:S01]  /*cf00*/  SHFL.BFLY PT, R12, R9, 0x1, 0x1f ;  /* 0x0c201f00090c7f89 */ /* 0x000e2200000e0000 */
[----:B-1----:R-:W-:-:S04]  /*cf10*/  FMNMX.FTZ R6, R6, R14, !PT ;  /* 0x0000000e06067209 */ /* 0x002fc80007810000 */
[C---:B------:R-:W-:Y:S01]  /*cf20*/  FSETP.NEU.FTZ.AND P1, PT, R6.reuse, -INF , PT ;  /* 0xff8000000600780b */ /* 0x040fe20003f3d000 */
[----:B------:R-:W-:-:S05]  /*cf30*/  FMUL.FTZ R78, R6, UR45 ;  /* 0x0000002d064e7c20 */ /* 0x000fca0008410000 */
[----:B------:R-:W-:Y:S02]  /*cf40*/  FSEL R78, R78, RZ, P1 ;  /* 0x000000ff4e4e7208 */ /* 0x000fe40000800000 */
[----:B0-----:R-:W-:-:S03]  /*cf50*/  FMNMX.FTZ R9, R9, R12, !PT ;  /* 0x0000000c09097209 */ /* 0x001fc60007810000 */
[----:B------:R-:W-:Y:S01]  /*cf60*/  FFMA.FTZ R80, R66, UR45, -R78 ;  /* 0x0000002d42507c23 */ /* 0x000fe2000801084e */
[C---:B------:R-:W-:Y:S01]  /*cf70*/  FSETP.NEU.FTZ.AND P1, PT, R9.reuse, -INF , PT ;  /* 0xff8000000900780b */ /* 0x040fe20003f3d000 */
[----:B------:R-:W-:-:S05]  /*cf80*/  FMUL.FTZ R66, R9, UR45 ;  /* 0x0000002d09427c20 */ /* 0x000fca0008410000 */
[----:B------:R-:W-:Y:S01]  /*cf90*/  FSEL R66, R66, RZ, P1 ;  /* 0x000000ff42427208 */ /* 0x000fe20000800000 */
[--C-:B------:R-:W-:Y:S01]  /*cfa0*/  FFMA.FTZ R3, R3, UR45, -R78.reuse ;  /* 0x0000002d03037c23 */ /* 0x100fe2000801084e */
[--C-:B------:R-:W-:Y:S01]  /*cfb0*/  FFMA.FTZ R4, R4, UR45, -R78.reuse ;  /* 0x0000002d04047c23 */ /* 0x100fe2000801084e */
[----:B------:R-:W-:Y:S02]  /*cfc0*/  FFMA.FTZ R67, R67, UR45, -R78 ;  /* 0x0000002d43437c23 */ /* 0x000fe4000801084e */
[--C-:B------:R-:W-:Y:S01]  /*cfd0*/  FFMA.FTZ R5, R5, UR45, -R66.reuse ;  /* 0x0000002d05057c23 */ /* 0x100fe20008010842 */
[--C-:B------:R-:W-:Y:S01]  /*cfe0*/  FFMA.FTZ R64, R64, UR45, -R66.reuse ;  /* 0x0000002d40407c23 */ /* 0x100fe20008010842 */
[--C-:B------:R-:W-:Y:S01]  /*cff0*/  FFMA.FTZ R65, R65, UR45, -R66.reuse ;  /* 0x0000002d41417c23 */ /* 0x100fe20008010842 */
[----:B------:R-:W-:Y:S01]  /*d000*/  FFMA.FTZ R10, R10, UR45, -R66 ;  /* 0x0000002d0a0a7c23 */ /* 0x000fe20008010842 */
[----:B------:R-:W-:Y:S08]  /*d010*/  MUFU.EX2 R3, R3 ;  /* 0x0000000300037308 */ /* 0x000ff00000000800 */
[----:B------:R-:W0:Y:S08]  /*d020*/  MUFU.EX2 R4, R4 ;  /* 0x0000000400047308 */ /* 0x000e300000000800 */
[----:B------:R-:W-:Y:S08]  /*d030*/  MUFU.EX2 R80, R80 ;  /* 0x0000005000507308 */ /* 0x000ff00000000800 */
[----:B------:R-:W1:Y:S08]  /*d040*/  MUFU.EX2 R67, R67 ;  /* 0x0000004300437308 */ /* 0x000e700000000800 */
[----:B------:R-:W-:Y:S08]  /*d050*/  MUFU.EX2 R5, R5 ;  /* 0x0000000500057308 */ /* 0x000ff00000000800 */
[----:B------:R-:W2:Y:S08]  /*d060*/  MUFU.EX2 R64, R64 ;  /* 0x0000004000407308 */ /* 0x000eb00000000800 */
[----:B------:R-:W-:Y:S08]  /*d070*/  MUFU.EX2 R65, R65 ;  /* 0x0000004100417308 */ /* 0x000ff00000000800 */
[----:B------:R-:W3:Y:S01]  /*d080*/  MUFU.EX2 R10, R10 ;  /* 0x0000000a000a7308 */ /* 0x000ee20000000800 */
[----:B------:R-:W-:Y:S01]  /*d090*/  IMAD.U32 R13, RZ, RZ, UR38 ;  /* 0x00000026ff0d7e24 */ /* 0x000fe2000f8e00ff */
[----:B0-----:R-:W-:-:S02]  /*d0a0*/  F2FP.F16.F32.PACK_AB R12, R4, R3 ;  /* 0x00000003040c723e */ /* 0x001fc400000000ff */
[----:B-1----:R-:W-:Y:S02]  /*d0b0*/  F2FP.F16.F32.PACK_AB R14, R67, R80 ;  /* 0x00000050430e723e */ /* 0x002fe400000000ff */
[----:B------:R-:W-:Y:S02]  /*d0c0*/  PRMT R0, R13, 0x654, R0 ;  /* 0x000006540d007816 */ /* 0x000fe40000000000 */
[----:B--2---:R-:W-:Y:S01]  /*d0d0*/  F2FP.F16.F32.PACK_AB R13, R64, R5 ;  /* 0x00000005400d723e */ /* 0x004fe200000000ff */
[--C-:B------:R-:W-:Y:S01]  /*d0e0*/  FFMA.FTZ R11, R11, UR45, -R78.reuse ;  /* 0x0000002d0b0b7c23 */ /* 0x100fe2000801084e */
[--C-:B------:R-:W-:Y:S01]  /*d0f0*/  FFMA.FTZ R69, R69, UR45, -R78.reuse ;  /* 0x0000002d45457c23 */ /* 0x100fe2000801084e */
[----:B------:R0:W-:Y:S01]  /*d100*/  SYNCS.ARRIVE.TRANS64.RED.A1T0 RZ, [R0+URZ], RZ ;  /* 0x000000ff00ff79a7 */ /* 0x0001e2000810043f */
[----:B---3--:R-:W-:Y:S01]  /*d110*/  F2FP.F16.F32.PACK_AB R15, R10, R65 ;  /* 0x000000410a0f723e */ /* 0x008fe200000000ff */
[----:B------:R-:W-:Y:S01]  /*d120*/  FFMA.FTZ R68, R68, UR45, -R78 ;  /* 0x0000002d44447c23 */ /* 0x000fe2000801084e */
[----:B------:R-:W-:-:S03]  /*d130*/  FFMA.FTZ R7, R7, UR45, -R66 ;  /* 0x0000002d07077c23 */ /* 0x000fc60008010842 */
[----:B------:R1:W-:Y:S01]  /*d140*/  STSM.16.M88.4 [R91+0x21800], R12 ;  /* 0x0218000c5b007844 */ /* 0x0003e20000000200 */
[----:B------:R-:W-:Y:S02]  /*d150*/  FFMA.FTZ R20, R20, UR45, -R78 ;  /* 0x0000002d14147c23 */ /* 0x000fe4000801084e */
[----:B------:R-:W-:Y:S01]  /*d160*/  MUFU.EX2 R7, R7 ;  /* 0x0000000700077308 */ /* 0x000fe20000000800 */
[----:B------:R-:W-:Y:S01]  /*d170*/  FFMA.FTZ R21, R21, UR45, -R66 ;  /* 0x0000002d15157c23 */ /* 0x000fe20008010842 */
[----:B------:R-:W-:-:S06]  /*d180*/  FFMA.FTZ R25, R25, UR45, -R78 ;  /* 0x0000002d19197c23 */ /* 0x000fcc000801084e */
[----:B-1----:R-:W1:Y:S08]  /*d190*/  MUFU.EX2 R12, R11 ;  /* 0x0000000b000c7308 */ /* 0x002e700000000800 */
[----:B------:R2:W-:Y:S02]  /*d1a0*/  MUFU.EX2 R14, R69 ;  /* 0x00000045000e7308 */ /* 0x0005e40000000800 */
[--C-:B--2---:R-:W-:Y:S01]  /*d1b0*/  FFMA.FTZ R69, R45, UR45, -R78.reuse ;  /* 0x0000002d2d457c23 */ /* 0x104fe2000801084e */
[----:B------:R-:W-:Y:S01]  /*d1c0*/  FFMA.FTZ R45, R57, UR45, -R78 ;  /* 0x0000002d392d7c23 */ /* 0x000fe2000801084e */
[----:B------:R-:W-:-:S04]  /*d1d0*/  FFMA.FTZ R57, R8, UR45, -R66 ;  /* 0x0000002d08397c23 */ /* 0x000fc80008010842 */
[----:B------:R-:W2:Y:S01]  /*d1e0*/  MUFU.EX2 R13, R68 ;  /* 0x00000044000d7308 */ /* 0x000ea20000000800 */
[----:B------:R-:W-:Y:S01]  /*d1f0*/  FFMA.FTZ R8, R35, UR45, -R66 ;  /* 0x0000002d23087c23 */ /* 0x000fe20008010842 */
[----:B------:R-:W-:Y:S01]  /*d200*/  FADD.FTZ R35, R3, R4 ;  /* 0x0000000403237221 */ /* 0x000fe20000010000 */
[----:B------:R-:W-:-:S03]  /*d210*/  FFMA.FTZ R83, R46, UR45, -R78 ;  /* 0x0000002d2e537c23 */ /* 0x000fc6000801084e */
[----:B------:R-:W-:Y:S01]  /*d220*/  FADD.FTZ R80, R80, R35 ;  /* 0x0000002350507221 */ /* 0x000fe20000010000 */
[----:B------:R-:W-:Y:S01]  /*d230*/  FFMA.FTZ R46, R58, UR45, -R78 ;  /* 0x0000002d3a2e7c23 */ /* 0x000fe2000801084e */
[----:B------:R-:W3:Y:S01]  /*d240*/  MUFU.EX2 R57, R57 ;  /* 0x0000003900397308 */ /* 0x000ee20000000800 */
[----:B------:R-:W-:Y:S01]  /*d250*/  FADD.FTZ R64, R5, R64 ;  /* 0x0000004005407221 */ /* 0x000fe20000010000 */
[----:B------:R-:W-:Y:S01]  /*d260*/  FFMA.FTZ R58, R24, UR45, -R66 ;  /* 0x0000002d183a7c23 */ /* 0x000fe20008010842 */
[----:B------:R-:W-:Y:S01]  /*d270*/  FADD.FTZ R67, R67, R80 ;  /* 0x0000005043437221 */ /* 0x000fe20000010000 */
[----:B------:R-:W-:-:S04]  /*d280*/  FFMA.FTZ R26, R26, UR45, -R78 ;  /* 0x0000002d1a1a7c23 */ /* 0x000fc8000801084e */
[----:B------:R4:W0:Y:S01]  /*d290*/  MUFU.EX2 R15, R20 ;  /* 0x00000014000f7308 */ /* 0x0008220000000800 */
[----:B------:R-:W-:Y:S01]  /*d2a0*/  FADD.FTZ R65, R65, R64 ;  /* 0x0000004041417221 */ /* 0x000fe20000010000 */
[----:B------:R-:W-:Y:S01]  /*d2b0*/  FFMA.FTZ R27, R27, UR45, -R66 ;  /* 0x0000002d1b1b7c23 */ /* 0x000fe20008010842 */
[----:B-1----:R-:W-:Y:S01]  /*d2c0*/  FADD.FTZ R24, R12, R67 ;  /* 0x000000430c187221 */ /* 0x002fe20000010000 */
[----:B------:R-:W-:-:S04]  /*d2d0*/  FFMA.FTZ R81, R29, UR45, -R78 ;  /* 0x0000002d1d517c23 */ /* 0x000fc8000801084e */
[----:B------:R-:W1:Y:S01]  /*d2e0*/  MUFU.EX2 R21, R21 ;  /* 0x0000001500157308 */ /* 0x000e620000000800 */
[--C-:B------:R-:W-:Y:S01]  /*d2f0*/  FFMA.FTZ R35, R47, UR45, -R66.reuse ;  /* 0x0000002d2f237c23 */ /* 0x100fe20008010842 */
[----:B------:R-:W-:Y:S01]  /*d300*/  FADD.FTZ R10, R10, R65 ;  /* 0x000000410a0a7221 */ /* 0x000fe20000010000 */
[----:B------:R-:W-:-:S05]  /*d310*/  FFMA.FTZ R28, R28, UR45, -R66 ;  /* 0x0000002d1c1c7c23 */ /* 0x000fca0008010842 */
[----:B------:R-:W1:Y:S01]  /*d320*/  MUFU.EX2 R25, R25 ;  /* 0x0000001900197308 */ /* 0x000e620000000800 */
[----:B--2---:R-:W-:Y:S01]  /*d330*/  FADD.FTZ R47, R13, R24 ;  /* 0x000000180d2f7221 */ /* 0x004fe20000010000 */
[--C-:B------:R-:W-:Y:S01]  /*d340*/  FFMA.FTZ R82, R30, UR45, -R78.reuse ;  /* 0x0000002d1e527c23 */ /* 0x100fe2000801084e */
[----:B----4-:R-:W-:-:S05]  /*d350*/  FFMA.FTZ R20, R49, UR45, -R78 ;  /* 0x0000002d31147c23 */ /* 0x010fca000801084e */
[----:B------:R-:W2:Y:S01]  /*d360*/  MUFU.EX2 R58, R58 ;  /* 0x0000003a003a7308 */ /* 0x000ea20000000800 */
[----:B------:R-:W-:Y:S01]  /*d370*/  FFMA.FTZ R49, R61, UR45, -R78 ;  /* 0x0000002d3d317c23 */ /* 0x000fe2000801084e */
[----:B------:R-:W-:Y:S01]  /*d380*/  FADD.FTZ R10, R7, R10 ;  /* 0x0000000a070a7221 */ /* 0x000fe20000010000 */
[----:B------:R-:W-:-:S05]  /*d390*/  FFMA.FTZ R61, R31, UR45, -R66 ;  /* 0x0000002d1f3d7c23 */ /* 0x000fca0008010842 */
[----:B------:R-:W4:Y:S01]  /*d3a0*/  MUFU.EX2 R26, R26 ;  /* 0x0000001a001a7308 */ /* 0x000f220000000800 */
[----:B------:R-:W-:Y:S01]  /*d3b0*/  FADD.FTZ R24, R14, R47 ;  /* 0x0000002f0e187221 */ /* 0x000fe20000010000 */
[--C-:B------:R-:W-:Y:S01]  /*d3c0*/  FFMA.FTZ R11, R33, UR45, -R78.reuse ;  /* 0x0000002d210b7c23 */ /* 0x100fe2000801084e */
[--C-:B------:R-:W-:Y:S01]  /*d3d0*/  FFMA.FTZ R29, R34, UR45, -R78.reuse ;  /* 0x0000002d221d7c23 */ /* 0x100fe2000801084e */
[----:B------:R-:W-:-:S04]  /*d3e0*/  FFMA.FTZ R34, R53, UR45, -R78 ;  /* 0x0000002d35227c23 */ /* 0x000fc8000801084e */
[----:B------:R-:W4:Y:S01]  /*d3f0*/  MUFU.EX2 R27, R27 ;  /* 0x0000001b001b7308 */ /* 0x000f220000000800 */
[----:B------:R-:W-:Y:S01]  /*d400*/  FFMA.FTZ R53, R62, UR45, -R78 ;  /* 0x0000002d3e357c23 */ /* 0x000fe2000801084e */
[----:B---3--:R-:W-:Y:S01]  /*d410*/  FADD.FTZ R10, R57, R10 ;  /* 0x0000000a390a7221 */ /* 0x008fe20000010000 */
[----:B------:R-:W-:-:S05]  /*d420*/  FFMA.FTZ R62, R32, UR45, -R66 ;  /* 0x0000002d203e7c23 */ /* 0x000fca0008010842 */
[----:B------:R-:W3:Y:S01]  /*d430*/  MUFU.EX2 R81, R81 ;  /* 0x0000005100517308 */ /* 0x000ee20000000800 */
[----:B0-----:R-:W-:Y:S01]  /*d440*/  FADD.FTZ R24, R15, R24 ;  /* 0x000000180f187221 */ /* 0x001fe20000010000 */
[--C-:B------:R-:W-:Y:S01]  /*d450*/  FFMA.FTZ R32, R39, UR45, -R66.reuse ;  /* 0x0000002d27207c23 */ /* 0x100fe20008010842 */
[----:B------:R-:W-:-:S05]  /*d460*/  FFMA.FTZ R39, R51, UR45, -R66 ;  /* 0x0000002d33277c23 */ /* 0x000fca0008010842 */
[----:B------:R-:W0:Y:S01]  /*d470*/  MUFU.EX2 R28, R28 ;  /* 0x0000001c001c7308 */ /* 0x000e220000000800 */
[----:B-1----:R-:W-:Y:S01]  /*d480*/  FADD.FTZ R47, R21, R10 ;  /* 0x0000000a152f7221 */ /* 0x002fe20000010000 */
[----:B------:R-:W-:-:S06]  /*d490*/  FADD.FTZ R51, R25, R24 ;  /* 0x0000001819337221 */ /* 0x000fcc0000010000 */
[----:B------:R-:W1:Y:S01]  /*d4a0*/  MUFU.EX2 R82, R82 ;  /* 0x0000005200527308 */ /* 0x000e620000000800 */
[----:B------:R-:W-:Y:S01]  /*d4b0*/  FFMA.FTZ R30, R37, UR45, -R78 ;  /* 0x0000002d251e7c23 */ /* 0x000fe2000801084e */
[--C-:B------:R-:W-:Y:S01]  /*d4c0*/  FFMA.FTZ R5, R44, UR45, -R66.reuse ;  /* 0x0000002d2c057c23 */ /* 0x100fe20008010842 */
[----:B------:R-:W-:-:S05]  /*d4d0*/  FFMA.FTZ R44, R48, UR45, -R66 ;  /* 0x0000002d302c7c23 */ /* 0x000fca0008010842 */
[----:B------:R-:W1:Y:S01]  /*d4e0*/  MUFU.EX2 R61, R61 ;  /* 0x0000003d003d7308 */ /* 0x000e620000000800 */
[----:B--2---:R-:W-:Y:S01]  /*d4f0*/  FADD.FTZ R24, R58, R47 ;  /* 0x0000002f3a187221 */ /* 0x004fe20000010000 */
[----:B------:R-:W-:Y:S01]  /*d500*/  FFMA.FTZ R31, R36, UR45, -R66 ;  /* 0x0000002d241f7c23 */ /* 0x000fe20008010842 */
[----:B----4-:R-:W-:-:S05]  /*d510*/  FADD.FTZ R48, R26, R51 ;  /* 0x000000331a307221 */ /* 0x010fca0000010000 */
[----:B------:R-:W2:Y:S01]  /*d520*/  MUFU.EX2 R11, R11 ;  /* 0x0000000b000b7308 */ /* 0x000ea20000000800 */
[----:B------:R-:W-:Y:S01]  /*d530*/  FFMA.FTZ R38, R38, UR45, -R78 ;  /* 0x0000002d26267c23 */ /* 0x000fe2000801084e */
[----:B------:R-:W-:-:S06]  /*d540*/  FADD.FTZ R47, R27, R24 ;  /* 0x000000181b2f7221 */ /* 0x000fcc0000010000 */
[----:B------:R-:W4:Y:S01]  /*d550*/  MUFU.EX2 R62, R62 ;  /* 0x0000003e003e7308 */ /* 0x000f220000000800 */
[----:B---3--:R-:W-:Y:S01]  /*d560*/  FADD.FTZ R51, R81, R48 ;  /* 0x0000003051337221 */ /* 0x008fe20000010000 */
[----:B------:R-:W-:-:S06]  /*d570*/  FFMA.FTZ R41, R41, UR45, -R78 ;  /* 0x0000002d29297c23 */ /* 0x000fcc000801084e */
[----:B------:R-:W3:Y:S01]  /*d580*/  MUFU.EX2 R29, R29 ;  /* 0x0000001d001d7308 */ /* 0x000ee20000000800 */
[----:B0-----:R-:W-:Y:S01]  /*d590*/  FADD.FTZ R24, R28, R47 ;  /* 0x0000002f1c187221 */ /* 0x001fe20000010000 */
[----:B------:R-:W-:-:S06]  /*d5a0*/  FFMA.FTZ R3, R40, UR45, -R66 ;  /* 0x0000002d28037c23 */ /* 0x000fcc0008010842 */
[----:B------:R-:W0:Y:S01]  /*d5b0*/  MUFU.EX2 R8, R8 ;  /* 0x0000000800087308 */ /* 0x000e220000000800 */
[----:B-1----:R-:W-:Y:S01]  /*d5c0*/  FADD.FTZ R48, R82, R51 ;  /* 0x0000003352307221 */ /* 0x002fe20000010000 */
[----:B------:R-:W-:-:S06]  /*d5d0*/  FFMA.FTZ R68, R42, UR45, -R78 ;  /* 0x0000002d2a447c23 */ /* 0x000fcc000801084e */
[----:B------:R-:W1:Y:S01]  /*d5e0*/  MUFU.EX2 R30, R30 ;  /* 0x0000001e001e7308 */ /* 0x000e620000000800 */
[----:B------:R-:W-:Y:S01]  /*d5f0*/  FADD.FTZ R47, R61, R24 ;  /* 0x000000183d2f7221 */ /* 0x000fe20000010000 */
[----:B--2---:R-:W-:-:S06]  /*d600*/  FADD.FTZ R48, R11, R48 ;  /* 0x000000300b307221 */ /* 0x004fcc0000010000 */
[----:B------:R-:W2:Y:S08]  /*d610*/  MUFU.EX2 R31, R31 ;  /* 0x0000001f001f7308 */ /* 0x000eb00000000800 */
[----:B------:R-:W2:Y:S01]  /*d620*/  MUFU.EX2 R38, R38 ;  /* 0x0000002600267308 */ /* 0x000ea20000000800 */
[----:B------:R-:W-:Y:S01]  /*d630*/  FFMA.FTZ R4, R43, UR45, -R66 ;  /* 0x0000002d2b047c23 */ /* 0x000fe20008010842 */
[----:B------:R-:W-:Y:S01]  /*d640*/  F2FP.F16.F32.PACK_AB R12, R13, R12 ;  /* 0x0000000c0d0c723e */ /* 0x000fe200000000ff */
[----:B----4-:R-:W-:-:S05]  /*d650*/  FADD.FTZ R47, R62, R47 ;  /* 0x0000002f3e2f7221 */ /* 0x010fca0000010000 */
[----:B------:R-:W4:Y:S01]  /*d660*/  MUFU.EX2 R32, R32 ;  /* 0x0000002000207308 */ /* 0x000f220000000800 */
[----:B---3--:R-:W-:-:S07]  /*d670*/  FADD.FTZ R13, R29, R48 ;  /* 0x000000301d0d7221 */ /* 0x008fce0000010000 */
[----:B------:R-:W3:Y:S01]  /*d680*/  MUFU.EX2 R41, R41 ;  /* 0x0000002900297308 */ /* 0x000ee20000000800 */
[----:B0-----:R-:W-:Y:S01]  /*d690*/  FADD.FTZ R48, R8, R47 ;  /* 0x0000002f08307221 */ /* 0x001fe20000010000 */
[----:B-1----:R-:W-:-:S06]  /*d6a0*/  FADD.FTZ R47, R30, R13 ;  /* 0x0000000d1e2f7221 */ /* 0x002fcc0000010000 */
[----:B------:R-:W0:Y:S08]  /*d6b0*/  MUFU.EX2 R3, R3 ;  /* 0x0000000300037308 */ /* 0x000e300000000800 */
[----:B------:R-:W1:Y:S01]  /*d6c0*/  MUFU.EX2 R68, R68 ;  /* 0x0000004400447308 */ /* 0x000e620000000800 */
[----:B------:R-:W-:Y:S01]  /*d6d0*/  FFMA.FTZ R40, R52, UR45, -R66 ;  /* 0x0000002d34287c23 */ /* 0x000fe20008010842 */
[----:B--2---:R-:W-:Y:S01]  /*d6e0*/  FADD.FTZ R13, R31, R48 ;  /* 0x000000301f0d7221 */ /* 0x004fe20000010000 */
[----:B------:R-:W-:-:S05]  /*d6f0*/  FADD.FTZ R52, R38, R47 ;  /* 0x0000002f26347221 */ /* 0x000fca0000010000 */
[----:B------:R-:W2:Y:S01]  /*d700*/  MUFU.EX2 R69, R69 ;  /* 0x0000004500457308 */ /* 0x000ea20000000800 */
[----:B------:R-:W-:Y:S01]  /*d710*/  FFMA.FTZ R37, R50, UR45, -R78 ;  /* 0x0000002d32257c23 */ /* 0x000fe2000801084e */
[----:B------:R-:W-:-:S06]  /*d720*/  F2FP.F16.F32.PACK_AB R24, R26, R25 ;  /* 0x000000191a18723e */ /* 0x000fcc00000000ff */
[----:B------:R-:W2:Y:S01]  /*d730*/  MUFU.EX2 R4, R4 ;  /* 0x0000000400047308 */ /* 0x000ea20000000800 */
[----:B----4-:R-:W-:Y:S01]  /*d740*/  FADD.FTZ R48, R32, R13 ;  /* 0x0000000d20307221 */ /* 0x010fe20000010000 */
[----:B---3--:R-:W-:-:S06]  /*d750*/  FADD.FTZ R25, R41, R52 ;  /* 0x0000003429197221 */ /* 0x008fcc0000010000 */
[----:B------:R-:W3:Y:S01]  /*d760*/  MUFU.EX2 R83, R83 ;  /* 0x0000005300537308 */ /* 0x000ee20000000800 */
[----:B------:R-:W-:Y:S01]  /*d770*/  F2FP.F16.F32.PACK_AB R13, R57, R7 ;  /* 0x00000007390d723e */ /* 0x000fe200000000ff */
[----:B0-----:R-:W-:-:S06]  /*d780*/  FADD.FTZ R7, R3, R48 ;  /* 0x0000003003077221 */ /* 0x001fcc0000010000 */
[----:B------:R-:W0:Y:S01]  /*d790*/  MUFU.EX2 R5, R5 ;  /* 0x0000000500057308 */ /* 0x000e220000000800 */
[----:B-1----:R-:W-:Y:S01]  /*d7a0*/  FADD.FTZ R48, R68, R25 ;  /* 0x0000001944307221 */ /* 0x002fe20000010000 */
[----:B------:R-:W-:-:S06]  /*d7b0*/  FFMA.FTZ R42, R54, UR45, -R78 ;  /* 0x0000002d362a7c23 */ /* 0x000fcc000801084e */
[----:B------:R-:W1:Y:S01]  /*d7c0*/  MUFU.EX2 R20, R20 ;  /* 0x0000001400147308 */ /* 0x000e620000000800 */
[----:B--2---:R-:W-:-:S07]  /*d7d0*/  FADD.FTZ R48, R69, R48 ;  /* 0x0000003045307221 */ /* 0x004fce0000010000 */
[----:B------:R-:W2:Y:S01]  /*d7e0*/  MUFU.EX2 R35, R35 ;  /* 0x0000002300237308 */ /* 0x000ea20000000800 */
[----:B------:R-:W-:Y:S02]  /*d7f0*/  F2FP.F16.F32.PACK_AB R25, R28, R27 ;  /* 0x0000001b1c19723e */ /* 0x000fe400000000ff */
[----:B------:R-:W-:-:S05]  /*d800*/  F2FP.F16.F32.PACK_AB R14, R15, R14 ;  /* 0x0000000e0f0e723e */ /* 0x000fca00000000ff */
[----:B------:R-:W-:Y:S01]  /*d810*/  MUFU.EX2 R45, R45 ;  /* 0x0000002d002d7308 */ /* 0x000fe20000000800 */
[----:B------:R-:W-:-:S07]  /*d820*/  FADD.FTZ R28, R4, R7 ;  /* 0x00000007041c7221 */ /* 0x000fce0000010000 */
[----:B------:R-:W-:Y:S08]  /*d830*/  MUFU.EX2 R46, R46 ;  /* 0x0000002e002e7308 */ /* 0x000ff00000000800 */
[----:B------:R-:W-:Y:S01]  /*d840*/  MUFU.EX2 R49, R49 ;  /* 0x0000003100317308 */ /* 0x000fe20000000800 */
[--C-:B------:R-:W-:Y:S01]  /*d850*/  FFMA.FTZ R0, R71, UR45, -R78.reuse ;  /* 0x0000002d47007c23 */ /* 0x100fe2000801084e */
[----:B------:R-:W-:Y:S01]  /*d860*/  FFMA.FTZ R33, R79, UR45, -R78 ;  /* 0x0000002d4f217c23 */ /* 0x000fe2000801084e */
[----:B------:R-:W4:Y:S05]  /*d870*/  LDL R47, [R1+0x90] ;  /* 0x00009000012f7983 */ /* 0x000f2a0000100800 */
[----:B------:R-:W2:Y:S01]  /*d880*/  MUFU.EX2 R37, R37 ;  /* 0x0000002500257308 */ /* 0x000ea20000000800 */
[----:B------:R-:W-:Y:S01]  /*d890*/  F2FP.F16.F32.PACK_AB R15, R58, R21 ;  /* 0x000000153a0f723e */ /* 0x000fe200000000ff */
[----:B---3--:R-:W-:-:S06]  /*d8a0*/  FADD.FTZ R21, R83, R48 ;  /* 0x0000003053157221 */ /* 0x008fcc0000010000 */
[----:B------:R-:W3:Y:S01]  /*d8b0*/  MUFU.EX2 R34, R34 ;  /* 0x0000002200227308 */ /* 0x000ee20000000800 */
[----:B0-----:R-:W-:Y:S01]  /*d8c0*/  FADD.FTZ R28, R5, R28 ;  /* 0x0000001c051c7221 */ /* 0x001fe20000010000 */
[----:B-1----:R-:W-:-:S06]  /*d8d0*/  FADD.FTZ R48, R20, R21 ;  /* 0x0000001514307221 */ /* 0x002fcc0000010000 */
[----:B------:R-:W0:Y:S01]  /*d8e0*/  MUFU.EX2 R42, R42 ;  /* 0x0000002a002a7308 */ /* 0x000e220000000800 */
[----:B--2---:R-:W-:Y:S01]  /*d8f0*/  FADD.FTZ R7, R35, R28 ;  /* 0x0000001c23077221 */ /* 0x004fe20000010000 */
[----:B------:R-:W-:Y:S01]  /*d900*/  F2FP.F16.F32.PACK_AB R28, R29, R11 ;  /* 0x0000000b1d1c723e */ /* 0x000fe200000000ff */
[----:B------:R-:W-:Y:S01]  /*d910*/  FADD.FTZ R11, R37, R48 ;  /* 0x00000030250b7221 */ /* 0x000fe20000010000 */
[----:B------:R-:W-:Y:S01]  /*d920*/  FFMA.FTZ R50, R70, UR45, -R78 ;  /* 0x0000002d46327c23 */ /* 0x000fe2000801084e */
[----:B------:R-:W-:Y:S02]  /*d930*/  F2FP.F16.F32.PACK_AB R29, R31, R8 ;  /* 0x000000081f1d723e */ /* 0x000fe400000000ff */
[----:B---3--:R-:W-:-:S03]  /*d940*/  FADD.FTZ R11, R34, R11 ;  /* 0x0000000b220b7221 */ /* 0x008fc60000010000 */
[----:B------:R-:W1:Y:S01]  /*d950*/  MUFU.EX2 R50, R50 ;  /* 0x0000003200327308 */ /* 0x000e620000000800 */
[----:B------:R-:W-:Y:S01]  /*d960*/  FFMA.FTZ R54, R72, UR45, -R78 ;  /* 0x0000002d48367c23 */ /* 0x000fe2000801084e */
[----:B------:R-:W-:Y:S01]  /*d970*/  F2FP.F16.F32.PACK_AB R31, R3, R32 ;  /* 0x00000020031f723e */ /* 0x000fe200000000ff */
[----:B0-----:R-:W-:-:S05]  /*d980*/  FADD.FTZ R8, R42, R11 ;  /* 0x0000000b2a087221 */ /* 0x001fca0000010000 */
[----:B------:R-:W0:Y:S01]  /*d990*/  MUFU.EX2 R53, R53 ;  /* 0x0000003500357308 */ /* 0x000e220000000800 */
[----:B------:R-:W-:Y:S01]  /*d9a0*/  FADD.FTZ R3, R45, R8 ;  /* 0x000000082d037221 */ /* 0x000fe20000010000 */
[----:B------:R2:W-:Y:S03]  /*d9b0*/  STSM.16.M88.4 [R92], R12 ;  /* 0x0000000c5c007844 */ /* 0x0005e60000000200 */
[----:B------:R-:W-:-:S03]  /*d9c0*/  FADD.FTZ R8, R46, R3 ;  /* 0x000000032e087221 */ /* 0x000fc60000010000 */
[----:B------:R-:W3:Y:S08]  /*d9d0*/  MUFU.EX2 R54, R54 ;  /* 0x0000003600367308 */ /* 0x000ef00000000800 */
[----:B------:R-:W-:Y:S01]  /*d9e0*/  MUFU.EX2 R0, R0 ;  /* 0x0000000000007308 */ /* 0x000fe20000000800 */
[----:B--2---:R-:W-:Y:S01]  /*d9f0*/  F2FP.F16.F32.PACK_AB R13, R5, R4 ;  /* 0x00000004050d723e */ /* 0x004fe200000000ff */
[----:B------:R-:W-:-:S06]  /*da00*/  FADD.FTZ R5, R49, R8 ;  /* 0x0000000831057221 */ /* 0x000fcc0000010000 */
[----:B------:R-:W2:Y:S01]  /*da10*/  MUFU.EX2 R33, R33 ;  /* 0x0000002100217308 */ /* 0x000ea20000000800 */
[----:B-1----:R-:W-:Y:S01]  /*da20*/  FADD.FTZ R8, R50, R5 ;  /* 0x0000000532087221 */ /* 0x002fe20000010000 */
[----:B------:R-:W-:Y:S02]  /*da30*/  F2FP.F16.F32.PACK_AB R26, R82, R81 ;  /* 0x00000051521a723e */ /* 0x000fe400000000ff */
[----:B------:R-:W-:Y:S01]  /*da40*/  F2FP.F16.F32.PACK_AB R27, R62, R61 ;  /* 0x0000003d3e1b723e */ /* 0x000fe200000000ff */
[----:B0-----:R-:W-:Y:S01]  /*da50*/  FADD.FTZ R5, R53, R8 ;  /* 0x0000000835057221 */ /* 0x001fe20000010000 */
[----:B------:R-:W-:-:S03]  /*da60*/  F2FP.F16.F32.PACK_AB R30, R38, R30 ;  /* 0x0000001e261e723e */ /* 0x000fc600000000ff */
[----:B---3--:R-:W-:Y:S01]  /*da70*/  FADD.FTZ R5, R54, R5 ;  /* 0x0000000536057221 */ /* 0x008fe20000010000 */
[----:B------:R-:W-:Y:S04]  /*da80*/  STSM.16.M88.4 [R90], R24 ;  /* 0x000000185a007844 */ /* 0x000fe80000000200 */
[----:B------:R2:W-:Y:S02]  /*da90*/  STSM.16.M88.4 [R89], R28 ;  /* 0x0000001c59007844 */ /* 0x0005e40000000200 */
[----:B--2---:R-:W-:Y:S01]  /*daa0*/  F2FP.F16.F32.PACK_AB R30, R33, R0 ;  /* 0x00000000211e723e */ /* 0x004fe200000000ff */
[----:B------:R-:W-:Y:S02]  /*dab0*/  FADD.FTZ R0, R0, R5 ;  /* 0x0000000500007221 */ /* 0x000fe40000010000 */
[----:B------:R-:W2:Y:S01]  /*dac0*/  LDL R5, [R1+0x78] ;  /* 0x0000780001057983 */ /* 0x000ea20000100800 */
[----:B------:R-:W0:Y:S01]  /*dad0*/  MUFU.EX2 R44, R44 ;  /* 0x0000002c002c7308 */ /* 0x000e220000000800 */
[--C-:B------:R-:W-:Y:S01]  /*dae0*/  FFMA.FTZ R55, R55, UR45, -R66.reuse ;  /* 0x0000002d37377c23 */ /* 0x100fe20008010842 */
[----:B------:R-:W-:-:S06]  /*daf0*/  FFMA.FTZ R36, R56, UR45, -R66 ;  /* 0x0000002d38247c23 */ /* 0x000fcc0008010842 */
[----:B------:R-:W1:Y:S01]  /*db00*/  MUFU.EX2 R39, R39 ;  /* 0x0000002700277308 */ /* 0x000e620000000800 */
[----:B------:R-:W-:-:S07]  /*db10*/  FFMA.FTZ R43, R59, UR45, -R66 ;  /* 0x0000002d3b2b7c23 */ /* 0x000fce0008010842 */
[----:B------:R-:W3:Y:S01]  /*db20*/  MUFU.EX2 R40, R40 ;  /* 0x0000002800287308 */ /* 0x000ee20000000800 */
[----:B0-----:R-:W-:Y:S01]  /*db30*/  FADD.FTZ R38, R44, R7 ;  /* 0x000000072c267221 */ /* 0x001fe20000010000 */
[----:B------:R-:W-:-:S06]  /*db40*/  FFMA.FTZ R60, R60, UR45, -R66 ;  /* 0x0000002d3c3c7c23 */ /* 0x000fcc0008010842 */
[----:B------:R-:W0:Y:S01]  /*db50*/  MUFU.EX2 R10, R55 ;  /* 0x00000037000a7308 */ /* 0x000e220000000800 */
[----:B-1----:R-:W-:Y:S01]  /*db60*/  FADD.FTZ R7, R39, R38 ;  /* 0x0000002627077221 */ /* 0x002fe20000010000 */
[----:B------:R-:W-:-:S06]  /*db70*/  FFMA.FTZ R63, R63, UR45, -R66 ;  /* 0x0000002d3f3f7c23 */ /* 0x000fcc0008010842 */
[----:B------:R-:W1:Y:S01]  /*db80*/  MUFU.EX2 R36, R36 ;  /* 0x0000002400247308 */ /* 0x000e620000000800 */
[--C-:B------:R-:W-:Y:S01]  /*db90*/  FFMA.FTZ R76, R76, UR45, -R66.reuse ;  /* 0x0000002d4c4c7c23 */ /* 0x100fe20008010842 */
[--C-:B------:R-:W-:Y:S01]  /*dba0*/  FFMA.FTZ R75, R75, UR45, -R66.reuse ;  /* 0x0000002d4b4b7c23 */ /* 0x100fe20008010842 */
[--C-:B------:R-:W-:Y:S01]  /*dbb0*/  FFMA.FTZ R74, R74, UR45, -R66.reuse ;  /* 0x0000002d4a4a7c23 */ /* 0x100fe20008010842 */
[--C-:B------:R-:W-:Y:S01]  /*dbc0*/  FFMA.FTZ R73, R73, UR45, -R66.reuse ;  /* 0x0000002d49497c23 */ /* 0x100fe20008010842 */
[----:B------:R-:W-:-:S03]  /*dbd0*/  FFMA.FTZ R66, R77, UR45, -R66 ;  /* 0x0000002d4d427c23 */ /* 0x000fc60008010842 */
[----:B------:R-:W1:Y:S01]  /*dbe0*/  MUFU.EX2 R43, R43 ;  /* 0x0000002b002b7308 */ /* 0x000e620000000800 */
[----:B---3--:R-:W-:-:S07]  /*dbf0*/  FADD.FTZ R7, R40, R7 ;  /* 0x0000000728077221 */ /* 0x008fce0000010000 */
[----:B------:R-:W3:Y:S01]  /*dc00*/  MUFU.EX2 R60, R60 ;  /* 0x0000003c003c7308 */ /* 0x000ee20000000800 */
[----:B0-----:R-:W-:-:S07]  /*dc10*/  FADD.FTZ R7, R10, R7 ;  /* 0x000000070a077221 */ /* 0x001fce0000010000 */
[----:B------:R-:W0:Y:S01]  /*dc20*/  MUFU.EX2 R63, R63 ;  /* 0x0000003f003f7308 */ /* 0x000e220000000800 */
[----:B-1----:R-:W-:-:S07]  /*dc30*/  FADD.FTZ R4, R36, R7 ;  /* 0x0000000724047221 */ /* 0x002fce0000010000 */
[----:B------:R-:W1:Y:S08]  /*dc40*/  MUFU.EX2 R76, R76 ;  /* 0x0000004c004c7308 */ /* 0x000e700000000800 */
[----:B------:R-:W-:Y:S08]  /*dc50*/  MUFU.EX2 R75, R75 ;  /* 0x0000004b004b7308 */ /* 0x000ff00000000800 */
[----:B------:R-:W1:Y:S08]  /*dc60*/  MUFU.EX2 R74, R74 ;  /* 0x0000004a004a7308 */ /* 0x000e700000000800 */
[----:B------:R-:W-:Y:S08]  /*dc70*/  MUFU.EX2 R73, R73 ;  /* 0x0000004900497308 */ /* 0x000ff00000000800 */
[----:B------:R-:W1:Y:S01]  /*dc80*/  MUFU.EX2 R66, R66 ;  /* 0x0000004200427308 */ /* 0x000e620000000800 */
[----:B------:R-:W-:Y:S01]  /*dc90*/  FADD.FTZ R3, R43, R4 ;  /* 0x000000042b037221 */ /* 0x000fe20000010000 */
[----:B------:R-:W-:-:S02]  /*dca0*/  F2FP.F16.F32.PACK_AB R12, R68, R41 ;  /* 0x00000029440c723e */ /* 0x000fc400000000ff */
[----:B------:R-:W-:Y:S02]  /*dcb0*/  F2FP.F16.F32.PACK_AB R14, R83, R69 ;  /* 0x00000045530e723e */ /* 0x000fe400000000ff */
[----:B------:R-:W-:Y:S01]  /*dcc0*/  F2FP.F16.F32.PACK_AB R15, R44, R35 ;  /* 0x000000232c0f723e */ /* 0x000fe200000000ff */
[----:B---3--:R-:W-:Y:S01]  /*dcd0*/  FADD.FTZ R4, R60, R3 ;  /* 0x000000033c047221 */ /* 0x008fe20000010000 */
[----:B------:R-:W-:-:S03]  /*dce0*/  F2FP.F16.F32.PACK_AB R24, R46, R45 ;  /* 0x0000002d2e18723e */ /* 0x000fc600000000ff */
[----:B------:R3:W-:Y:S01]  /*dcf0*/  STSM.16.M88.4 [R91+0x27800], R12 ;  /* 0x0278000c5b007844 */ /* 0x0007e20000000200 */
[----:B0-----:R-:W-:Y:S01]  /*dd00*/  FADD.FTZ R3, R63, R4 ;  /* 0x000000043f037221 */ /* 0x001fe20000010000 */
[----:B------:R-:W-:Y:S02]  /*dd10*/  F2FP.F16.F32.PACK_AB R26, R50, R49 ;  /* 0x00000031321a723e */ /* 0x000fe400000000ff */
[----:B------:R-:W-:Y:S02]  /*dd20*/  F2FP.F16.F32.PACK_AB R25, R60, R43 ;  /* 0x0000002b3c19723e */ /* 0x000fe400000000ff */
[----:B-1----:R-:W-:Y:S02]  /*dd30*/  F2FP.F16.F32.PACK_AB R27, R76, R63 ;  /* 0x0000003f4c1b723e */ /* 0x002fe400000000ff */
[----:B------:R-:W-:Y:S02]  /*dd40*/  F2FP.F16.F32.PACK_AB R28, R54, R53 ;  /* 0x00000035361c723e */ /* 0x000fe400000000ff */
[----:B------:R-:W-:-:S02]  /*dd50*/  F2FP.F16.F32.PACK_AB R29, R74, R75 ;  /* 0x0000004b4a1d723e */ /* 0x000fc400000000ff */
[----:B------:R-:W-:Y:S02]  /*dd60*/  F2FP.F16.F32.PACK_AB R31, R66, R73 ;  /* 0x00000049421f723e */ /* 0x000fe400000000ff */
[----:B---3--:R-:W-:Y:S02]  /*dd70*/  F2FP.F16.F32.PACK_AB R12, R37, R20 ;  /* 0x00000014250c723e */ /* 0x008fe400000000ff */
[----:B------:R-:W-:Y:S02]  /*dd80*/  F2FP.F16.F32.PACK_AB R14, R42, R34 ;  /* 0x000000222a0e723e */ /* 0x000fe400000000ff */
[----:B------:R-:W-:Y:S02]  /*dd90*/  F2FP.F16.F32.PACK_AB R13, R40, R39 ;  /* 0x00000027280d723e */ /* 0x000fe400000000ff */
[----:B------:R-:W-:Y:S01]  /*dda0*/  F2FP.F16.F32.PACK_AB R15, R36, R10 ;  /* 0x0000000a240f723e */ /* 0x000fe200000000ff */
[----:B------:R-:W-:-:S04]  /*ddb0*/  FADD.FTZ R4, R76, R3 ;  /* 0x000000034c047221 */ /* 0x000fc80000010000 */
[----:B------:R-:W-:-:S04]  /*ddc0*/  FADD.FTZ R3, R75, R4 ;  /* 0x000000044b037221 */ /* 0x000fc80000010000 */
[----:B------:R-:W-:Y:S01]  /*ddd0*/  FADD.FTZ R4, R74, R3 ;  /* 0x000000034a047221 */ /* 0x000fe20000010000 */
[----:B------:R-:W-:Y:S01]  /*dde0*/  FADD.FTZ R3, R33, R0 ;  /* 0x0000000021037221 */ /* 0x000fe20000010000 */
[----:B------:R-:W-:Y:S02]  /*ddf0*/  VIADD R0, R88, 0xfffffffe ;  /* 0xfffffffe58007836 */ /* 0x000fe40000000000 */
[----:B------:R-:W-:Y:S01]  /*de00*/  FADD.FTZ R73, R73, R4 ;  /* 0x0000000449497221 */ /* 0x000fe20000010000 */
[--C-:B------:R-:W-:Y:S01]  /*de10*/  IMAD.MOV.U32 R134, RZ, RZ, R135.reuse ;  /* 0x000000ffff867224 */ /* 0x100fe200078e0087 */
[-C--:B------:R-:W-:Y:S01]  /*de20*/  MOV R132, R135.reuse ;  /* 0x0000008700847202 */ /* 0x080fe20000000f00 */
[----:B------:R-:W-:Y:S02]  /*de30*/  IMAD.MOV.U32 R133, RZ, RZ, R135 ;  /* 0x000000ffff857224 */ /* 0x000fe400078e0087 */
[----:B------:R-:W-:Y:S01]  /*de40*/  FADD.FTZ R4, R66, R73 ;  /* 0x0000004942047221 */ /* 0x000fe20000010000 */
[--C-:B------:R-:W-:Y:S01]  /*de50*/  IMAD.MOV.U32 R131, RZ, RZ, R135.reuse ;  /* 0x000000ffff837224 */ /* 0x100fe200078e0087 */
[-C--:B------:R-:W-:Y:S01]  /*de60*/  MOV R127, R135.reuse ;  /* 0x00000087007f7202 */ /* 0x080fe20000000f00 */
        /* <DEDUP_REMOVED lines=13> */
[----:B------:R-:W-:Y:S01]  /*df40*/  MOV R92, R135 ;  /* 0x00000087005c7202 */ /* 0x000fe20000000f00 */
[----:B------:R-:W-:-:S02]  /*df50*/  IMAD.MOV.U32 R121, RZ, RZ, R135 ;  /* 0x000000ffff797224 */ /* 0x000fc400078e0087 */
[--C-:B------:R-:W-:Y:S02]  /*df60*/  IMAD.MOV.U32 R120, RZ, RZ, R135.reuse ;  /* 0x000000ffff787224 */ /* 0x100fe400078e0087 */
[--C-:B------:R-:W-:Y:S02]  /*df70*/  IMAD.MOV.U32 R119, RZ, RZ, R135.reuse ;  /* 0x000000ffff777224 */ /* 0x100fe400078e0087 */
[--C-:B------:R-:W-:Y:S02]  /*df80*/  IMAD.MOV.U32 R118, RZ, RZ, R135.reuse ;  /* 0x000000ffff767224 */ /* 0x100fe400078e0087 */
[--C-:B------:R-:W-:Y:S02]  /*df90*/  IMAD.MOV.U32 R116, RZ, RZ, R135.reuse ;  /* 0x000000ffff747224 */ /* 0x100fe400078e0087 */
[--C-:B------:R-:W-:Y:S01]  /*dfa0*/  IMAD.MOV.U32 R115, RZ, RZ, R135.reuse ;  /* 0x000000ffff737224 */ /* 0x100fe200078e0087 */
[----:B----4-:R-:W-:Y:S04]  /*dfb0*/  STSM.16.M88.4 [R47], R12 ;  /* 0x0000000c2f007844 */ /* 0x010fe80000000200 */
[----:B------:R0:W-:Y:S04]  /*dfc0*/  STSM.16.M88.4 [R90+0x6000], R24 ;  /* 0x006000185a007844 */ /* 0x0001e80000000200 */
[----:B------:R1:W-:Y:S01]  /*dfd0*/  STSM.16.M88.4 [R89+0x6000], R28 ;  /* 0x0060001c59007844 */ /* 0x0003e20000000200 */
[----:B------:R3:W-:Y:S06]  /*dfe0*/  MEMBAR.ALL.CTA ;  /* 0x0000000000007992 */ /* 0x0007ec0000008000 */
[----:B---3--:R-:W3:Y:S01]  /*dff0*/  FENCE.VIEW.ASYNC.S ;  /* 0x00000000000073c6 */ /* 0x008ee20000000000 */
[----:B------:R-:W-:-:S02]  /*e000*/  IMAD.MOV.U32 R114, RZ, RZ, R135 ;  /* 0x000000ffff727224 */ /* 0x000fc400078e0087 */
[--C-:B------:R-:W-:Y:S02]  /*e010*/  IMAD.MOV.U32 R113, RZ, RZ, R135.reuse ;  /* 0x000000ffff717224 */ /* 0x100fe400078e0087 */
[--C-:B------:R-:W-:Y:S02]  /*e020*/  IMAD.MOV.U32 R111, RZ, RZ, R135.reuse ;  /* 0x000000ffff6f7224 */ /* 0x100fe400078e0087 */
[--C-:B------:R-:W-:Y:S02]  /*e030*/  IMAD.MOV.U32 R110, RZ, RZ, R135.reuse ;  /* 0x000000ffff6e7224 */ /* 0x100fe400078e0087 */
[--C-:B------:R-:W-:Y:S02]  /*e040*/  IMAD.MOV.U32 R109, RZ, RZ, R135.reuse ;  /* 0x000000ffff6d7224 */ /* 0x100fe400078e0087 */
[--C-:B------:R-:W-:Y:S02]  /*e050*/  IMAD.MOV.U32 R108, RZ, RZ, R135.reuse ;  /* 0x000000ffff6c7224 */ /* 0x100fe400078e0087 */
        /* <DEDUP_REMOVED lines=9> */
[--C-:B-----5:R-:W-:Y:S02]  /*e0f0*/  IMAD.MOV.U32 R95, RZ, RZ, R135.reuse ;  /* 0x000000ffff5f7224 */ /* 0x120fe400078e0087 */
[--C-:B------:R-:W-:Y:S02]  /*e100*/  IMAD.MOV.U32 R94, RZ, RZ, R135.reuse ;  /* 0x000000ffff5e7224 */ /* 0x100fe400078e0087 */
[--C-:B------:R-:W-:Y:S02]  /*e110*/  IMAD.MOV.U32 R93, RZ, RZ, R135.reuse ;  /* 0x000000ffff5d7224 */ /* 0x100fe400078e0087 */
[----:B------:R-:W-:-:S02]  /*e120*/  IMAD.MOV.U32 R91, RZ, RZ, R135 ;  /* 0x000000ffff5b7224 */ /* 0x000fc400078e0087 */
[--C-:B0-----:R-:W-:Y:S02]  /*e130*/  IMAD.MOV.U32 R90, RZ, RZ, R135.reuse ;  /* 0x000000ffff5a7224 */ /* 0x101fe400078e0087 */
[--C-:B-1----:R-:W-:Y:S02]  /*e140*/  IMAD.MOV.U32 R89, RZ, RZ, R135.reuse ;  /* 0x000000ffff597224 */ /* 0x102fe400078e0087 */
[----:B------:R-:W-:Y:S01]  /*e150*/  IMAD.MOV.U32 R88, RZ, RZ, R135 ;  /* 0x000000ffff587224 */ /* 0x000fe200078e0087 */
[----:B--2---:R-:W-:Y:S01]  /*e160*/  ISETP.GE.AND P1, PT, R0, R5, PT ;  /* 0x000000050000720c */ /* 0x004fe20003f26270 */
[----:B---3--:R-:W-:-:S12]  /*e170*/  NOP ;  /* 0x0000000000007918 */ /* 0x008fd80000000000 */
[----:B------:R-:W-:Y:S05]  /*e180*/  @!P1 BRA `(.L_x_511) ;  /* 0x0000002c00c49947 */ /* 0x000fea0003800000 */
[----:B------:R0:W5:Y:S01]  /*e190*/  LDL.LU R10, [R1] ;  /* 0x00000000010a7983 */ /* 0x0001620000300800 */
[----:B------:R-:W-:Y:S01]  /*e1a0*/  MOV R8, R9 ;  /* 0x0000000900087202 */ /* 0x000fe20000000f00 */
[----:B------:R-:W-:Y:S01]  /*e1b0*/  IMAD.MOV.U32 R7, RZ, RZ, R6 ;  /* 0x000000ffff077224 */ /* 0x000fe200078e0006 */
[----:B------:R-:W-:Y:S01]  /*e1c0*/  CS2R R134, SRZ ;  /* 0x0000000000867805 */ /* 0x000fe2000001ff00 */
[----:B------:R-:W-:Y:S01]  /*e1d0*/  IMAD.MOV.U32 R5, RZ, RZ, R142 ;  /* 0x000000ffff057224 */ /* 0x000fe200078e008e */
        /* <DEDUP_REMOVED lines=22> */
[----:B0-----:R-:W-:-:S07]  /*e340*/  CS2R R88, SRZ ;  /* 0x0000000000587805 */ /* 0x001fce000001ff00 */
.L_x_523:
[----:B------:R-:W2:Y:S01]  /*e350*/  LDL R6, [R1+0x7c] ;  /* 0x00007c0001067983 */ /* 0x000ea20000100800 */
[----:B------:R-:W-:Y:S01]  /*e360*/  ISETP.NE.AND P1, PT, R5, 0x1, PT ;  /* 0x000000010500780c */ /* 0x000fe20003f25270 */
[----:B------:R-:W-:Y:S05]  /*e370*/  YIELD ;  /* 0x0000000000007946 */ /* 0x000fea0003800000 */
[----:B------:R-:W-:-:S04]  /*e380*/  SEL R9, RZ, 0x1, P1 ;  /* 0x00000001ff097807 */ /* 0x000fc80000800000 */
[----:B-----5:R-:W-:-:S05]  /*e390*/  LOP3.LUT R11, R10, R9, RZ, 0x3c, !PT ;  /* 0x000000090a0b7212 */ /* 0x020fca00078e3cff */
[----:B------:R0:W-:Y:S01]  /*e3a0*/  STL [R1], R11 ;  /* 0x0000000b01007387 */ /* 0x0001e20000100800 */
[----:B--2---:R-:W-:-:S13]  /*e3b0*/  ISETP.NE.AND P1, PT, R6, RZ, PT ;  /* 0x000000ff0600720c */ /* 0x004fda0003f25270 */
[----:B0-----:R-:W-:Y:S05]  /*e3c0*/  @P1 BRA `(.L_x_512) ;  /* 0x00000000003c1947 */ /* 0x001fea0003800000 */
[----:B------:R-:W-:Y:S05]  /*e3d0*/  @!P0 BRA `(.L_x_513) ;  /* 0x0000000000048947 */ /* 0x000fea0003800000 */
[----:B------:R-:W-:Y:S01]  /*e3e0*/  BPT.TRAP 0x1 ;  /* 0x000000040000795c */ /* 0x000fe20000300000 */
.L_x_513:
[----:B------:R-:W-:-:S05]  /*e3f0*/  VIADD R6, R5, 0x1 ;  /* 0x0000000105067836 */ /* 0x000fca0000000000 */
[----:B------:R-:W-:-:S04]  /*e400*/  ISETP.NE.AND P2, PT, R6, 0x2, PT ;  /* 0x000000020600780c */ /* 0x000fc80003f45270 */
[----:B------:R-:W-:Y:S02]  /*e410*/  SEL R9, R6, RZ, P2 ;  /* 0x000000ff06097207 */ /* 0x000fe40001000000 */
[----:B------:R-:W-:-:S03]  /*e420*/  SHF.L.U32 R6, R11, 0x1f, RZ ;  /* 0x0000001f0b067819 */ /* 0x000fc600000006ff */
[----:B------:R-:W-:-:S04]  /*e430*/  IMAD R9, R9, 0x8, R2 ;  /* 0x0000000809097824 */ /* 0x000fc800078e0202 */
[----:B------:R0:W1:Y:S01]  /*e440*/  SYNCS.PHASECHK.TRANS64.TRYWAIT P2, [R9+URZ+0x2d830], R6 ;  /* 0x02d83006090075a7 */ /* 0x000062000804017f */
[----:B------:R-:W-:Y:S05]  /*e450*/  @!P0 BRA `(.L_x_514) ;  /* 0x0000000000048947 */ /* 0x000fea0003800000 */
[----:B------:R-:W-:Y:S01]  /*e460*/  BPT.TRAP 0x1 ;  /* 0x000000040000795c */ /* 0x000fe20000300000 */
.L_x_514:
[----:B------:R-:W-:Y:S04]  /*e470*/  BSSY B0, `(.L_x_512) ;  /* 0x0000004000007945 */ /* 0x000fe80003800000 */
[----:B-1----:R-:W-:Y:S05]  /*e480*/  @P2 BRA `(.L_x_515) ;  /* 0x0000000000082947 */ /* 0x002fea0003800000 */
[----:B------:R-:W1:Y:S02]  /*e490*/  SYNCS.PHASECHK.TRANS64.TRYWAIT P2, [R9+URZ+0x2d830], R6 ;  /* 0x02d83006090075a7 */ /* 0x000e64000804017f */
[----:B-1----:R-:W-:Y:S05]  /*e4a0*/  @!P2 BRA `(.L_x_516) ;  /* 0x000000e00000a947 */ /* 0x002fea0003800000 */
.L_x_515:
[----:B------:R-:W-:Y:S05]  /*e4b0*/  BSYNC B0 ;  /* 0x0000000000007941 */ /* 0x000fea0003800000 */
.L_x_512:
[----:B01----:R-:W2:Y:S04]  /*e4c0*/  LDL R9, [R1+0x80] ;  /* 0x0000800001097983 */ /* 0x003ea80000100800 */
[----:B------:R-:W3:Y:S01]  /*e4d0*/  LDL.64 R26, [R1+0x18] ;  /* 0x00001800011a7983 */ /* 0x000ee20000100a00 */
[----:B------:R-:W-:Y:S01]  /*e4e0*/  IADD3 R142, R5, 0x1, RZ ;  /* 0x00000001058e7810 */ /* 0x000fe20007ffe0ff */
[----:B------:R-:W-:Y:S05]  /*e4f0*/  WARPSYNC.ALL ;  /* 0x0000000000007948 */ /* 0x000fea0003800000 */
[C---:B------:R-:W-:Y:S01]  /*e500*/  ISETP.NE.AND P2, PT, R142.reuse, 0x2, PT ;  /* 0x000000028e00780c */ /* 0x040fe20003f45270 */
[----:B------:R-:W4:Y:S03]  /*e510*/  LDL.64 R154, [R1+0x60] ;  /* 0x00006000019a7983 */ /* 0x000f260000100a00 */
[----:B------:R-:W-:Y:S01]  /*e520*/  SEL R142, R142, RZ, P2 ;  /* 0x000000ff8e8e7207 */ /* 0x000fe20001000000 */
[----:B------:R-:W-:Y:S01]  /*e530*/  IMAD.MOV.U32 R15, RZ, RZ, -0x7fffffe0 ;  /* 0x80000020ff0f7424 */ /* 0x000fe200078e00ff */
[----:B------:R-:W0:Y:S04]  /*e540*/  S2R R6, SR_TID.X ;  /* 0x0000000000067919 */ /* 0x000e280000002100 */
[----:B------:R-:W-:Y:S01]  /*e550*/  R2UR UR15, R15 ;  /* 0x000000000f0f72ca */ /* 0x000fe200000e0000 */
[----:B------:R-:W-:Y:S01]  /*e560*/  IMAD.MOV.U32 R13, RZ, RZ, -0x7fffffe0 ;  /* 0x80000020ff0d7424 */ /* 0x000fe200078e00ff */
[----:B------:R-:W5:Y:S04]  /*e570*/  LDL.64 R150, [R1+0x40] ;  /* 0x0000400001967983 */ /* 0x000f680000100a00 */
[----:B------:R-:W5:Y:S04]  /*e580*/  LDL.64 R148, [R1+0x38] ;  /* 0x0000380001947983 */ /* 0x000f680000100a00 */
[----:B------:R-:W5:Y:S01]  /*e590*/  LDL.64 R146, [R1+0x30] ;  /* 0x0000300001927983 */ /* 0x000f620000100a00 */
[----:B0-----:R-:W-:-:S05]  /*e5a0*/  SHF.R.U32.HI R6, RZ, 0x7, R6 ;  /* 0x00000007ff067819 */ /* 0x001fca0000011606 */
[----:B------:R-:W-:Y:S01]  /*e5b0*/  VIADD R6, R6, 0x8 ;  /* 0x0000000806067836 */ /* 0x000fe20000000000 */
[----:B------:R-:W-:Y:S02]  /*e5c0*/  R2UR UR7, R13 ;  /* 0x000000000d0772ca */ /* 0x000fe400000e0000 */
[----:B------:R-:W-:-:S04]  /*e5d0*/  MOV R25, 0x80000020 ;  /* 0x8000002000197802 */ /* 0x000fc80000000f00 */
[----:B------:R-:W-:Y:S02]  /*e5e0*/  R2UR UR23, R25 ;  /* 0x00000000191772ca */ /* 0x000fe400000e0000 */
[----:B------:R-:W-:Y:S01]  /*e5f0*/  MOV R21, 0x80000020 ;  /* 0x8000002000157802 */ /* 0x000fe20000000f00 */
[----:B--2---:R-:W-:-:S04]  /*e600*/  IMAD R12, R142, 0x600, R9 ;  /* 0x000006008e0c7824 */ /* 0x004fc800078e0209 */
[----:B------:R-:W-:-:S05]  /*e610*/  VIADD R14, R12, 0x200 ;  /* 0x000002000c0e7836 */ /* 0x000fca0000000000 */
[----:B------:R-:W-:Y:S02]  /*e620*/  R2UR UR14, R14 ;  /* 0x000000000e0e72ca */ /* 0x000fe400000e0000 */
[----:B------:R-:W2:Y:S01]  /*e630*/  LDL.64 R14, [R1+0x68] ;  /* 0x00006800010e7983 */ /* 0x000ea20000100a00 */
[C---:B------:R-:W-:Y:S01]  /*e640*/  R2UR UR6, R12.reuse ;  /* 0x000000000c0672ca */ /* 0x040fe200000e0000 */
[----:B------:R-:W-:Y:S01]  /*e650*/  VIADD R24, R12, 0x400 ;  /* 0x000004000c187836 */ /* 0x000fe20000000000 */
[----:B---3--:R-:W-:Y:S02]  /*e660*/  R2UR UR4, R26 ;  /* 0x000000001a0472ca */ /* 0x008fe400000e0000 */
[----:B------:R-:W-:Y:S02]  /*e670*/  R2UR UR5, R27 ;  /* 0x000000001b0572ca */ /* 0x000fe400000e0000 */
[----:B------:R-:W-:Y:S01]  /*e680*/  R2UR UR22, R24 ;  /* 0x00000000181672ca */ /* 0x000fe200000e0000 */
[----:B------:R0:W-:Y:S06]  /*e690*/  BAR.SYNC.DEFER_BLOCKING R6, 0x100 ;  /* 0x000400060000751d */ /* 0x0001ec0000010000 */
[----:B------:R-:W-:-:S06]  /*e6a0*/  WARPGROUP.ARRIVE ;  /* 0x00000000000079c5 */ /* 0x000fcc0000000000 */
[----:B------:R-:W-:Y:S01]  /*e6b0*/  HGMMA.64x128x16.F32 R24, gdesc[UR4], RZ, !UPT, gsb0 ;  /* 0x01e00000041879f0 */ /* 0x000fe2000c0008ff */
[----:B------:R-:W-:Y:S01]  /*e6c0*/  VIADD R20, R12, 0x2 ;  /* 0x000000020c147836 */ /* 0x000fe20000000000 */
[----:B------:R-:W-:-:S04]  /*e6d0*/  R2UR UR11, R21 ;  /* 0x00000000150b72ca */ /* 0x000fc800000e0000 */
[----:B------:R-:W-:Y:S02]  /*e6e0*/  R2UR UR10, R20 ;  /* 0x00000000140a72ca */ /* 0x000fe400000e0000 */
[----:B----4-:R-:W-:Y:S02]  /*e6f0*/  R2UR UR12, R154 ;  /* 0x000000009a0c72ca */ /* 0x010fe400000e0000 */
[----:B------:R-:W-:Y:S01]  /*e700*/  R2UR UR13, R155 ;  /* 0x000000009b0d72ca */ /* 0x000fe200000e0000 */
[----:B------:R-:W-:Y:S02]  /*e710*/  WARPGROUP.DEPBAR.LE gsb0, 0x0 ;  /* 0x00008000000079c5 */ /* 0x000fe40000010000 */
[----:B------:R-:W-:Y:S01]  /*e720*/  WARPGROUP.ARRIVE ;  /* 0x00000000000079c5 */ /* 0x000fe20000000000 */
[----:B--2---:R-:W-:Y:S02]  /*e730*/  R2UR UR8, R14 ;  /* 0x000000000e0872ca */ /* 0x004fe400000e0000 */
[----:B------:R-:W-:-:S13]  /*e740*/  R2UR UR9, R15 ;  /* 0x000000000f0972ca */ /* 0x000fda00000e0000 */
[----:B------:R-:W-:Y:S01]  /*e750*/  HGMMA.64x128x16.F32 R24, gdesc[UR8], R24, gsb0 ;  /* 0x01e00000081879f0 */ /* 0x000fe20008000818 */
[----:B------:R-:W-:Y:S01]  /*e760*/  VIADD R20, R12, 0x202 ;  /* 0x000002020c147836 */ /* 0x000fe20000000000 */
[----:B------:R-:W-:Y:S02]  /*e770*/  R2UR UR19, R21 ;  /* 0x00000000151372ca */ /* 0x000fe400000e0000 */
[----:B-----5:R-:W-:Y:S02]  /*e780*/  R2UR UR16, R150 ;  /* 0x00000000961072ca */ /* 0x020fe400000e0000 */
[----:B------:R-:W-:Y:S02]  /*e790*/  R2UR UR18, R20 ;  /* 0x00000000141272ca */ /* 0x000fe400000e0000 */
[----:B------:R-:W-:Y:S01]  /*e7a0*/  R2UR UR17, R151 ;  /* 0x00000000971172ca */ /* 0x000fe200000e0000 */
[----:B------:R-:W-:Y:S02]  /*e7b0*/  WARPGROUP.DEPBAR.LE gsb0, 0x0 ;  /* 0x00008000000079c5 */ /* 0x000fe40000010000 */
[----:B------:R-:W-:-:S06]  /*e7c0*/  WARPGROUP.ARRIVE ;  /* 0x00000000000079c5 */ /* 0x000fcc0000000000 */
[----:B------:R-:W-:Y:S01]  /*e7d0*/  HGMMA.64x128x16.F32 R24, gdesc[UR12], R24, gsb0 ;  /* 0x01e000000c1879f0 */ /* 0x000fe20008000818 */
[----:B------:R-:W-:Y:S02]  /*e7e0*/  R2UR UR20, R148 ;  /* 0x00000000941472ca */ /* 0x000fe400000e0000 */
[----:B------:R-:W-:Y:S01]  /*e7f0*/  R2UR UR21, R149 ;  /* 0x00000000951572ca */ /* 0x000fe200000e0000 */
[----:B------:R-:W-:Y:S02]  /*e800*/  WARPGROUP.DEPBAR.LE gsb0, 0x0 ;  /* 0x00008000000079c5 */ /* 0x000fe40000010000 */
[----:B------:R-:W-:-:S06]  /*e810*/  WARPGROUP.ARRIVE ;  /* 0x00000000000079c5 */ /* 0x000fcc0000000000 */
[----:B------:R-:W-:Y:S01]  /*e820*/  HGMMA.64x128x16.F32 R24, gdesc[UR16], R24, gsb0 ;  /* 0x01e00000101879f0 */ /* 0x000fe20008000818 */
[----:B------:R-:W-:Y:S01]  /*e830*/  VIADD R12, R12, 0x402 ;  /* 0x000004020c0c7836 */ /* 0x000fe20000000000 */
[----:B------:R-:W-:Y:S02]  /*e840*/  R2UR UR27, R13 ;  /* 0x000000000d1b72ca */ /* 0x000fe400000e0000 */
[----:B------:R-:W-:Y:S02]  /*e850*/  R2UR UR24, R146 ;  /* 0x00000000921872ca */ /* 0x000fe400000e0000 */
[----:B------:R-:W-:Y:S02]  /*e860*/  R2UR UR26, R12 ;  /* 0x000000000c1a72ca */ /* 0x000fe400000e0000 */
[----:B------:R-:W-:Y:S01]  /*e870*/  R2UR UR25, R147 ;  /* 0x00000000931972ca */ /* 0x000fe200000e0000 */
[----:B------:R-:W-:Y:S02]  /*e880*/  WARPGROUP.DEPBAR.LE gsb0, 0x0 ;  /* 0x00008000000079c5 */ /* 0x000fe40000010000 */
[----:B------:R-:W-:-:S06]  /*e890*/  WARPGROUP.ARRIVE ;  /* 0x00000000000079c5 */ /* 0x000fcc0000000000 */
        /* <DEDUP_REMOVED lines=8> */
.L_x_518:
[----:B------:R-:W-:Y:S01]  /*e920*/  SHF.L.U32 R6, R10, 0x1f, RZ ;  /* 0x0000001f0a067819 */ /* 0x000fe200000006ff */
[----:B------:R-:W-:-:S04]  /*e930*/  IMAD R9, R5, 0x8, R2 ;  /* 0x0000000805097824 */ /* 0x000fc800078e0202 */
[----:B------:R0:W1:Y:S01]  /*e940*/  SYNCS.PHASECHK.TRANS64.TRYWAIT P1, [R9+URZ+0x2d850], R6 ;  /* 0x02d85006090075a7 */ /* 0x000062000802017f */
[----:B------:R-:W-:Y:S05]  /*e950*/  @!P0 BRA `(.L_x_519) ;  /* 0x0000000000048947 */ /* 0x000fea0003800000 */
[----:B------:R-:W-:Y:S01]  /*e960*/  BPT.TRAP 0x1 ;  /* 0x000000040000795c */ /* 0x000fe20000300000 */
.L_x_519:
[----:B-1----:R-:W-:Y:S05]  /*e970*/  @P1 BRA `(.L_x_517) ;  /* 0x0000000000081947 */ /* 0x002fea0003800000 */
[----:B------:R-:W1:Y:S02]  /*e980*/  SYNCS.PHASECHK.TRANS64.TRYWAIT P1, [R9+URZ+0x2d850], R6 ;  /* 0x02d85006090075a7 */ /* 0x000e64000802017f */
[----:B-1----:R-:W-:Y:S05]  /*e990*/  @!P1 BRA `(.L_x_520) ;  /* 0x000000d800d89947 */ /* 0x002fea0003800000 */
.L_x_517:
[----:B------:R-:W2:Y:S01]  /*e9a0*/  LDL R14, [R1+0x84] ;  /* 0x00008400010e7983 */ /* 0x000ea20000100800 */
[----:B01----:R-:W-:Y:S01]  /*e9b0*/  VIADD R6, R2, 0x400 ;  /* 0x0000040002067836 */ /* 0x003fe20000000000 */
[----:B------:R-:W-:Y:S05]  /*e9c0*/  WARPSYNC.ALL ;  /* 0x0000000000007948 */ /* 0x000fea0003800000 */
[----:B------:R-:W-:Y:S01]  /*e9d0*/  SHF.R.U32.HI R6, RZ, 0x4, R6 ;  /* 0x00000004ff067819 */ /* 0x000fe20000011606 */
[----:B------:R-:W-:Y:S01]  /*e9e0*/  IMAD.MOV.U32 R11, RZ, RZ, -0x7fffffe0 ;  /* 0x80000020ff0b7424 */ /* 0x000fe200078e00ff */
[----:B------:R-:W-:Y:S01]  /*e9f0*/  WARPGROUP.ARRIVE ;  /* 0x00000000000079c5 */ /* 0x000fe20000000000 */
[----:B------:R-:W-:-:S02]  /*ea00*/  MOV R13, 0x80000020 ;  /* 0x80000020000d7802 */ /* 0x000fc40000000f00 */
[----:B------:R-:W-:Y:S02]  /*ea10*/  LOP3.LUT R6, R6, 0x3fff, RZ, 0xc0, !PT ;  /* 0x00003fff06067812 */ /* 0x000fe400078ec0ff */
[C---:B------:R-:W-:Y:S02]  /*ea20*/  R2UR UR7, R11.reuse ;  /* 0x000000000b0772ca */ /* 0x040fe400000e0000 */
[----:B------:R-:W-:Y:S02]  /*ea30*/  LOP3.LUT R6, R6, 0x2000000, RZ, 0xfc, !PT ;  /* 0x0200000006067812 */ /* 0x000fe400078efcff */
[----:B------:R-:W-:Y:S01]  /*ea40*/  R2UR UR35, R11 ;  /* 0x000000000b2372ca */ /* 0x000fe200000e0000 */
[----:B------:R-:W-:Y:S01]  /*ea50*/  IMAD.MOV.U32 R11, RZ, RZ, 0x40000040 ;  /* 0x40000040ff0b7424 */ /* 0x000fe200078e00ff */
[----:B------:R-:W-:Y:S01]  /*ea60*/  R2UR UR11, R13 ;  /* 0x000000000d0b72ca */ /* 0x000fe200000e0000 */
[----:B------:R-:W-:Y:S01]  /*ea70*/  IMAD R10, R5, 0x600, R6 ;  /* 0x00000600050a7824 */ /* 0x000fe200078e0206 */
[----:B------:R-:W-:-:S02]  /*ea80*/  R2UR UR15, R13 ;  /* 0x000000000d0f72ca */ /* 0x000fc400000e0000 */
[----:B------:R-:W-:Y:S01]  /*ea90*/  R2UR UR5, R11 ;  /* 0x000000000b0572ca */ /* 0x000fe200000e0000 */
[C---:B------:R-:W-:Y:S01]  /*eaa0*/  VIADD R12, R10.reuse, 0x40 ;  /* 0x000000400a0c7836 */ /* 0x040fe20000000000 */
[----:B------:R-:W-:Y:S01]  /*eab0*/  R2UR UR6, R10 ;  /* 0x000000000a0672ca */ /* 0x000fe200000e0000 */
[----:B------:R-:W-:Y:S01]  /*eac0*/  IMAD.MOV.U32 R11, RZ, RZ, 0x40000040 ;  /* 0x40000040ff0b7424 */ /* 0x000fe200078e00ff */
[C---:B------:R-:W-:Y:S02]  /*ead0*/  R2UR UR19, R13.reuse ;  /* 0x000000000d1372ca */ /* 0x040fe400000e0000 */
[----:B------:R-:W-:Y:S01]  /*eae0*/  R2UR UR10, R12 ;  /* 0x000000000c0a72ca */ /* 0x000fe200000e0000 */
[----:B------:R-:W-:Y:S01]  /*eaf0*/  VIADD R12, R10, 0x80 ;  /* 0x000000800a0c7836 */ /* 0x000fe20000000000 */
[C---:B------:R-:W-:Y:S02]  /*eb00*/  R2UR UR23, R13.reuse ;  /* 0x000000000d1772ca */ /* 0x040fe400000e0000 */
[----:B------:R-:W-:-:S02]  /*eb10*/  R2UR UR27, R13 ;  /* 0x000000000d1b72ca */ /* 0x000fc400000e0000 */
[----:B------:R-:W-:Y:S01]  /*eb20*/  R2UR UR14, R12 ;  /* 0x000000000c0e72ca */ /* 0x000fe200000e0000 */
[----:B------:R-:W-:Y:S01]  /*eb30*/  VIADD R12, R10, 0xc0 ;  /* 0x000000c00a0c7836 */ /* 0x000fe20000000000 */
[----:B------:R-:W-:Y:S01]  /*eb40*/  R2UR UR31, R13 ;  /* 0x000000000d1f72ca */ /* 0x000fe200000e0000 */
[----:B------:R-:W-:Y:S01]  /*eb50*/  IMAD.MOV.U32 R13, RZ, RZ, 0x40000040 ;  /* 0x40000040ff0d7424 */ /* 0x000fe200078e00ff */
[----:B------:R-:W-:Y:S02]  /*eb60*/  R2UR UR33, R11 ;  /* 0x000000000b2172ca */ /* 0x000fe400000e0000 */
[----:B------:R-:W-:Y:S01]  /*eb70*/  R2UR UR18, R12 ;  /* 0x000000000c1272ca */ /* 0x000fe200000e0000 */
[----:B------:R-:W-:Y:S01]  /*eb80*/  VIADD R12, R10, 0x100 ;  /* 0x000001000a0c7836 */ /* 0x000fe20000000000 */
[----:B------:R-:W-:Y:S01]  /*eb90*/  R2UR UR9, R13 ;  /* 0x000000000d0972ca */ /* 0x000fe200000e0000 */
[----:B------:R-:W-:-:S03]  /*eba0*/  IMAD.MOV.U32 R13, RZ, RZ, 0x40000040 ;  /* 0x40000040ff0d7424 */ /* 0x000fc600078e00ff */
[----:B------:R-:W-:Y:S01]  /*ebb0*/  R2UR UR22, R12 ;  /* 0x000000000c1672ca */ /* 0x000fe200000e0000 */
[----:B------:R-:W-:Y:S01]  /*ebc0*/  VIADD R12, R10, 0x140 ;  /* 0x000001400a0c7836 */ /* 0x000fe20000000000 */
[----:B------:R-:W-:Y:S01]  /*ebd0*/  R2UR UR13, R13 ;  /* 0x000000000d0d72ca */ /* 0x000fe200000e0000 */
[----:B------:R-:W-:-:S03]  /*ebe0*/  IMAD.MOV.U32 R13, RZ, RZ, 0x40000040 ;  /* 0x40000040ff0d7424 */ /* 0x000fc600078e00ff */
[----:B------:R-:W-:Y:S02]  /*ebf0*/  R2UR UR26, R12 ;  /* 0x000000000c1a72ca */ /* 0x000fe400000e0000 */
[C---:B------:R-:W-:Y:S01]  /*ec00*/  IADD3 R12, R10.reuse, 0x180, RZ ;  /* 0x000001800a0c7810 */ /* 0x040fe20007ffe0ff */
[----:B------:R-:W-:Y:S01]  /*ec10*/  VIADD R10, R10, 0x1c0 ;  /* 0x000001c00a0a7836 */ /* 0x000fe20000000000 */
[----:B------:R-:W-:Y:S02]  /*ec20*/  R2UR UR17, R13 ;  /* 0x000000000d1172ca */ /* 0x000fe400000e0000 */
[----:B------:R-:W-:Y:S02]  /*ec30*/  R2UR UR30, R12 ;  /* 0x000000000c1e72ca */ /* 0x000fe400000e0000 */
[----:B------:R-:W-:Y:S02]  /*ec40*/  R2UR UR34, R10 ;  /* 0x000000000a2272ca */ /* 0x000fe400000e0000 */
[----:B------:R-:W-:-:S04]  /*ec50*/  MOV R13, 0x40000040 ;  /* 0x40000040000d7802 */ /* 0x000fc80000000f00 */
[----:B------:R-:W-:Y:S01]  /*ec60*/  R2UR UR21, R13 ;  /* 0x000000000d1572ca */ /* 0x000fe200000e0000 */
[----:B------:R-:W-:-:S05]  /*ec70*/  IMAD.MOV.U32 R13, RZ, RZ, 0x40000040 ;  /* 0x40000040ff0d7424 */ /* 0x000fca00078e00ff */
[----:B------:R-:W-:Y:S01]  /*ec80*/  R2UR UR25, R13 ;  /* 0x000000000d1972ca */ /* 0x000fe200000e0000 */
[----:B------:R-:W-:-:S05]  /*ec90*/  IMAD.MOV.U32 R13, RZ, RZ, 0x40000040 ;  /* 0x40000040ff0d7424 */ /* 0x000fca00078e00ff */
[----:B------:R-:W-:Y:S02]  /*eca0*/  R2UR UR29, R13 ;  /* 0x000000000d1d72ca */ /* 0x000fe400000e0000 */
[----:B--2---:R-:W-:Y:S02]  /*ecb0*/  LOP3.LUT R10, R14, 0x10000, RZ, 0xfc, !PT ;  /* 0x000100000e0a7812 */ /* 0x004fe400078efcff */
[----:B------:R-:W0:Y:S02]  /*ecc0*/  S2R R14, SR_TID.X ;  /* 0x00000000000e7919 */ /* 0x000e240000002100 */
[C---:B------:R-:W-:Y:S01]  /*ecd0*/  R2UR UR4, R10.reuse ;  /* 0x000000000a0472ca */ /* 0x040fe200000e0000 */
[----:B------:R-:W-:-:S05]  /*ece0*/  VIADD R12, R10, 0x2 ;  /* 0x000000020a0c7836 */ /* 0x000fca0000000000 */
[----:B------:R-:W-:Y:S02]  /*ecf0*/  R2UR UR8, R12 ;  /* 0x000000000c0872ca */ /* 0x000fe400000e0000 */
[----:B------:R-:W-:-:S04]  /*ed00*/  IADD3 R12, R10, 0x4, RZ ;  /* 0x000000040a0c7810 */ /* 0x000fc80007ffe0ff */
[----:B------:R-:W-:Y:S01]  /*ed10*/  R2UR UR12, R12 ;  /* 0x000000000c0c72ca */ /* 0x000fe200000e0000 */
[----:B------:R-:W-:Y:S01]  /*ed20*/  HGMMA.64x96x16.F32 R88, gdesc[UR4].tnspB, R88, gsb0 ;  /* 0x41600000045879f0 */ /* 0x000fe20008000858 */
[----:B------:R-:W-:-:S05]  /*ed30*/  VIADD R12, R10, 0x6 ;  /* 0x000000060a0c7836 */ /* 0x000fca0000000000 */
[----:B------:R-:W-:Y:S01]  /*ed40*/  R2UR UR16, R12 ;  /* 0x000000000c1072ca */ /* 0x000fe200000e0000 */
[----:B------:R-:W-:-:S05]  /*ed50*/  VIADD R12, R10, 0x600 ;  /* 0x000006000a0c7836 */ /* 0x000fca0000000000 */
[----:B------:R-:W-:Y:S01]  /*ed60*/  R2UR UR20, R12 ;  /* 0x000000000c1472ca */ /* 0x000fe200000e0000 */
[----:B------:R-:W-:Y:S01]  /*ed70*/  VIADD R12, R10, 0x602 ;  /* 0x000006020a0c7836 */ /* 0x000fe20000000000 */
[----:B0-----:R-:W-:-:S04]  /*ed80*/  SHF.R.U32.HI R6, RZ, 0x7, R14 ;  /* 0x00000007ff067819 */ /* 0x001fc8000001160e */
[----:B------:R-:W-:Y:S01]  /*ed90*/  R2UR UR24, R12 ;  /* 0x000000000c1872ca */ /* 0x000fe200000e0000 */
[C---:B------:R-:W-:Y:S01]  /*eda0*/  VIADD R12, R10.reuse, 0x604 ;  /* 0x000006040a0c7836 */ /* 0x040fe20000000000 */
[----:B------:R-:W-:Y:S01]  /*edb0*/  IADD3 R10, R10, 0x606, RZ ;  /* 0x000006060a0a7810 */ /* 0x000fe20007ffe0ff */
[----:B------:R-:W-:Y:S01]  /*edc0*/  VIADD R6, R6, 0x9 ;  /* 0x0000000906067836 */ /* 0x000fe20000000000 */
[----:B------:R-:W-:Y:S02]  /*edd0*/  ISETP.GE.U32.AND P1, PT, R14, 0x180, PT ;  /* 0x000001800e00780c */ /* 0x000fe40003f26070 */
[----:B------:R-:W-:Y:S02]  /*ede0*/  R2UR UR28, R12 ;  /* 0x000000000c1c72ca */ /* 0x000fe400000e0000 */
[----:B------:R-:W-:Y:S02]  /*edf0*/  R2UR UR32, R10 ;  /* 0x000000000a2072ca */ /* 0x000fe400000e0000 */
[----:B------:R-:W-:Y:S01]  /*ee00*/  SEL R6, R6, 0x9, !P1 ;  /* 0x0000000906067807 */ /* 0x000fe20004800000 */
[----:B------:R-:W-:-:S02]  /*ee10*/  WARPGROUP.DEPBAR.LE gsb0, 0x0 ;  /* 0x00008000000079c5 */ /* 0x000fc40000010000 */
[----:B------:R-:W-:-:S06]  /*ee20*/  WARPGROUP.ARRIVE ;  /* 0x00000000000079c5 */ /* 0x000fcc0000000000 */
[----:B------:R-:W-:Y:S03]  /*ee30*/  HGMMA.64x96x16.F32 R88, gdesc[UR8].tnspB, R88, gsb0 ;  /* 0x41600000085879f0 */ /* 0x000fe60008000858 */
[----:B------:R-:W-:Y:S02]  /*ee40*/  WARPGROUP.DEPBAR.LE gsb0, 0x0 ;  /* 0x00008000000079c5 */ /* 0x000fe40000010000 */
        /* <DEDUP_REMOVED lines=18> */
[----:B------:R0:W-:Y:S06]  /*ef70*/  BAR.ARV R6, 0x100 ;  /* 0x000400060000751d */ /* 0x0001ec0000002000 */
[----:B------:R-:W-:Y:S05]  /*ef80*/  @!P0 BRA `(.L_x_521) ;  /* 0x0000000000048947 */ /* 0x000fea0003800000 */
[----:B------:R-:W-:Y:S01]  /*ef90*/  BPT.TRAP 0x1 ;  /* 0x000000040000795c */ /* 0x000fe20000300000 */
.L_x_521:
[----:B------:R-:W-:Y:S01]  /*efa0*/  FMUL.FTZ R12, R24, UR41 ;  /* 0x00000029180c7c20 */ /* 0x000fe20008410000 */
[----:B------:R-:W-:Y:S01]  /*efb0*/  FMUL.FTZ R13, R25, UR41 ;  /* 0x00000029190d7c20 */ /* 0x000fe20008410000 */
[----:B------:R-:W-:Y:S01]  /*efc0*/  FMUL.FTZ R14, R28, UR41 ;  /* 0x000000291c0e7c20 */ /* 0x000fe20008410000 */
[----:B0-----:R-:W-:Y:S02]  /*efd0*/  IMAD R6, R142, 0x8, R2 ;  /* 0x000000088e067824 */ /* 0x001fe400078e0202 */
[----:B------:R-:W-:Y:S01]  /*efe0*/  FMUL.FTZ R15, R29, UR41 ;  /* 0x000000291d0f7c20 */ /* 0x000fe20008410000 */
[----:B------:R-:W-:Y:S01]  /*eff0*/  MOV R9, UR38 ;  /* 0x0000002600097c02 */ /* 0x000fe20008000f00 */
[----:B------:R-:W0:Y:S01]  /*f000*/  MUFU.TANH R12, R12 ;  /* 0x0000000c000c7308 */ /* 0x000e220000002400 */
[----:B------:R-:W-:Y:S02]  /*f010*/  VIADD R6, R6, 0x2d840 ;  /* 0x0002d84006067836 */ /* 0x000fe40000000000 */
[----:B------:R-:W-:Y:S01]  /*f020*/  FMUL.FTZ R26, R26, UR41 ;  /* 0x000000291a1a7c20 */ /* 0x000fe20008410000 */
[----:B------:R-:W-:Y:S01]  /*f030*/  FMUL.FTZ R24, R32, UR41 ;  /* 0x0000002920187c20 */ /* 0x000fe20008410000 */
[----:B------:R-:W-:Y:S01]  /*f040*/  FMUL.FTZ R30, R30, UR41 ;  /* 0x000000291e1e7c20 */ /* 0x000fe20008410000 */
[----:B------:R-:W-:Y:S01]  /*f050*/  FMUL.FTZ R28, R36, UR41 ;  /* 0x00000029241c7c20 */ /* 0x000fe20008410000 */
[----:B------:R-:W-:Y:S01]  /*f060*/  PRMT R6, R9, 0x654, R6 ;  /* 0x0000065409067816 */ /* 0x000fe20000000006 */
[----:B------:R-:W-:Y:S01]  /*f070*/  FMUL.FTZ R32, R40, UR41 ;  /* 0x0000002928207c20 */ /* 0x000fe20008410000 */
[----:B------:R-:W1:Y:S01]  /*f080*/  MUFU.TANH R13, R13 ;  /* 0x0000000d000d7308 */ /* 0x000e620000002400 */
[----:B------:R-:W-:Y:S01]  /*f090*/  FMUL.FTZ R34, R34, UR41 ;  /* 0x0000002922227c20 */ /* 0x000fe20008410000 */
[----:B------:R0:W-:Y:S01]  /*f0a0*/  SYNCS.ARRIVE.TRANS64.RED.A1T0 RZ, [R6+URZ], RZ ;  /* 0x000000ff06ff79a7 */ /* 0x0001e2000810043f */
[----:B------:R-:W-:Y:S01]  /*f0b0*/  FMUL.FTZ R36, R45, UR41 ;  /* 0x000000292d247c20 */ /* 0x000fe20008410000 */
[----:B------:R-:W-:Y:S01]  /*f0c0*/  FMUL.FTZ R40, R48, UR41 ;  /* 0x0000002930287c20 */ /* 0x000fe20008410000 */
[----:B------:R-:W-:Y:S01]  /*f0d0*/  FMUL.FTZ R45, R53, UR41 ;  /* 0x00000029352d7c20 */ /* 0x000fe20008410000 */
[----:B------:R-:W-:Y:S01]  /*f0e0*/  FMUL.FTZ R145, R56, UR41 ;  /* 0x0000002938917c20 */ /* 0x000fe20008410000 */
[----:B------:R-:W-:Y:S01]  /*f0f0*/  FMUL.FTZ R147, R57, UR41 ;  /* 0x0000002939937c20 */ /* 0x000fe20008410000 */
[----:B------:R-:W2:Y:S01]  /*f100*/  MUFU.TANH R14, R14 ;  /* 0x0000000e000e7308 */ /* 0x000ea20000002400 */
[----:B------:R-:W-:Y:S01]  /*f110*/  FMUL.FTZ R146, R60, UR41 ;  /* 0x000000293c927c20 */ /* 0x000fe20008410000 */
[----:B0-----:R-:W-:Y:S01]  /*f120*/  FMNMX.FTZ R6, R12, R7, !PT ;  /* 0x000000070c067209 */ /* 0x001fe20007810000 */
        /* <DEDUP_REMOVED lines=13> */
[----:B------:R1:W-:Y:S01]  /*f200*/  MUFU.TANH R11, R26 ;  /* 0x0000001a000b7308 */ /* 0x0003e20000002400 */
        /* <DEDUP_REMOVED lines=8> */
[----:B-1----:R-:W-:Y:S01]  /*f290*/  FMUL.FTZ R26, R33, UR41 ;  /* 0x00000029211a7c20 */ /* 0x002fe20008410000 */
[----:B0-----:R-:W-:Y:S01]  /*f2a0*/  FMNMX.FTZ R6, R15, R6, !PT ;  /* 0x000000060f067209 */ /* 0x001fe20007810000 */
        /* <DEDUP_REMOVED lines=18> */
[----:B------:R-:W-:-:S03]  /*f3d0*/  UMOV UR45, UR44 ;  /* 0x0000002c002d7c82 */ /* 0x000fc60008000000 */
[----:B------:R-:W2:Y:S01]  /*f3e0*/  MUFU.TANH R28, R28 ;  /* 0x0000001c001c7308 */ /* 0x000ea20000002400 */
[----:B-1----:R-:W-:Y:S01]  /*f3f0*/  FMUL.FTZ R30, R37, UR41 ;  /* 0x00000029251e7c20 */ /* 0x002fe20008410000 */
[----:B0-----:R-:W-:Y:S01]  /*f400*/  FMNMX.FTZ R6, R26, R6, !PT ;  /* 0x000000061a067209 */ /* 0x001fe20007810000 */
[----:B------:R-:W-:-:S05]  /*f410*/  FMUL.FTZ R37, R74, UR41 ;  /* 0x000000294a257c20 */ /* 0x000fca0008410000 */
[----:B------:R-:W0:Y:S08]  /*f420*/  MUFU.TANH R30, R30 ;  /* 0x0000001e001e7308 */ /* 0x000e300000002400 */
[----:B------:R-:W1:Y:S01]  /*f430*/  MUFU.TANH R32, R32 ;  /* 0x0000002000207308 */ /* 0x000e620000002400 */
[----:B--2---:R-:W-:-:S07]  /*f440*/  FMNMX.FTZ R6, R28, R6, !PT ;  /* 0x000000061c067209 */ /* 0x004fce0007810000 */
[----:B------:R2:W3:Y:S01]  /*f450*/  MUFU.TANH R154, R34 ;  /* 0x00000022009a7308 */ /* 0x0004e20000002400 */
[----:B0-----:R-:W-:-:S07]  /*f460*/  FMNMX.FTZ R6, R30, R6, !PT ;  /* 0x000000061e067209 */ /* 0x001fce0007810000 */
[----:B------:R-:W0:Y:S01]  /*f470*/  MUFU.TANH R33, R33 ;  /* 0x0000002100217308 */ /* 0x000e220000002400 */
[----:B--2---:R-:W-:Y:S01]  /*f480*/  FMUL.FTZ R34, R44, UR41 ;  /* 0x000000292c227c20 */ /* 0x004fe20008410000 */
[----:B-1----:R-:W-:Y:S01]  /*f490*/  FMNMX.FTZ R6, R32, R6, !PT ;  /* 0x0000000620067209 */ /* 0x002fe20007810000 */
[----:B------:R-:W-:Y:S01]  /*f4a0*/  FMUL.FTZ R44, R52, UR41 ;  /* 0x00000029342c7c20 */ /* 0x000fe20008410000 */
[----:B------:R-:W-:-:S04]  /*f4b0*/  FMUL.FTZ R52, R67, UR41 ;  /* 0x0000002943347c20 */ /* 0x000fc80008410000 */
[----:B------:R-:W1:Y:S01]  /*f4c0*/  MUFU.TANH R34, R34 ;  /* 0x0000002200227308 */ /* 0x000e620000002400 */
[----:B---3--:R-:W-:-:S07]  /*f4d0*/  IMAD.MOV.U32 R70, RZ, RZ, R154 ;  /* 0x000000ffff467224 */ /* 0x008fce00078e009a */
        /* <DEDUP_REMOVED lines=42> */
[----:B------:R2:W3:Y:S01]  /*f780*/  MUFU.TANH R20, R27 ;  /* 0x0000001b00147308 */ /* 0x0004e20000002400 */
[----:B0-----:R-:W-:-:S07]  /*f790*/  FMNMX.FTZ R6, R84, R6, !PT ;  /* 0x0000000654067209 */ /* 0x001fce0007810000 */
[----:B------:R0:W4:Y:S01]  /*f7a0*/  MUFU.TANH R152, R31 ;  /* 0x0000001f00987308 */ /* 0x0001220000002400 */
[----:B-1----:R-:W-:Y:S01]  /*f7b0*/  FMNMX.FTZ R6, R85, R6, !PT ;  /* 0x0000000655067209 */ /* 0x002fe20007810000 */
[----:B--2---:R-:W-:-:S04]  /*f7c0*/  FMUL.FTZ R27, R47, UR41 ;  /* 0x000000292f1b7c20 */ /* 0x004fc80008410000 */
[----:B------:R-:W1:Y:S02]  /*f7d0*/  SHFL.BFLY PT, R9, R6, 0x2, 0x1f ;  /* 0x0c401f0006097f89 */ /* 0x000e6400000e0000 */
[----:B------:R2:W5:Y:S01]  /*f7e0*/  MUFU.TANH R155, R35 ;  /* 0x00000023009b7308 */ /* 0x0005620000002400 */
[----:B---3--:R-:W-:Y:S02]  /*f7f0*/  IMAD.MOV.U32 R38, RZ, RZ, R20 ;  /* 0x000000ffff267224 */ /* 0x008fe400078e0014 */
[----:B------:R-:W-:Y:S01]  /*f800*/  FMUL.FTZ R20, R50, UR41 ;  /* 0x0000002932147c20 */ /* 0x000fe20008410000 */
[----:B0-----:R-:W-:-:S04]  /*f810*/  FMUL.FTZ R31, R55, UR41 ;  /* 0x00000029371f7c20 */ /* 0x001fc80008410000 */
[----:B------:R-:W0:Y:S01]  /*f820*/  MUFU.TANH R72, R72 ;  /* 0x0000004800487308 */ /* 0x000e220000002400 */
[----:B--2---:R-:W-:Y:S01]  /*f830*/  FMUL.FTZ R35, R39, UR41 ;  /* 0x0000002927237c20 */ /* 0x004fe20008410000 */
[----:B----4-:R-:W-:-:S06]  /*f840*/  IMAD.MOV.U32 R74, RZ, RZ, R152 ;  /* 0x000000ffff4a7224 */ /* 0x010fcc00078e0098 */
[----:B------:R-:W2:Y:S01]  /*f850*/  MUFU.TANH R35, R35 ;  /* 0x0000002300237308 */ /* 0x000ea20000002400 */
[----:B-----5:R-:W-:Y:S02]  /*f860*/  IMAD.MOV.U32 R66, RZ, RZ, R155 ;  /* 0x000000ffff427224 */ /* 0x020fe400078e009b */
[----:B------:R-:W-:Y:S01]  /*f870*/  FMUL.FTZ R155, R78, UR41 ;  /* 0x000000294e9b7c20 */ /* 0x000fe20008410000 */
[----:B------:R-:W-:Y:S01]  /*f880*/  IMAD.MOV.U32 R78, RZ, RZ, R11 ;  /* 0x000000ffff4e7224 */ /* 0x000fe200078e000b */
[----:B-1----:R-:W-:-:S03]  /*f890*/  FMNMX.FTZ R6, R6, R9, !PT ;  /* 0x0000000906067209 */ /* 0x002fc60007810000 */
[----:B------:R-:W1:Y:S02]  /*f8a0*/  MUFU.TANH R21, R21 ;  /* 0x0000001500157308 */ /* 0x000e640000002400 */
[----:B------:R-:W3:Y:S06]  /*f8b0*/  SHFL.BFLY PT, R9, R6, 0x1, 0x1f ;  /* 0x0c201f0006097f89 */ /* 0x000eec00000e0000 */
[----:B------:R-:W4:Y:S08]  /*f8c0*/  MUFU.TANH R25, R25 ;  /* 0x0000001900197308 */ /* 0x000f300000002400 */
[----:B------:R-:W5:Y:S08]  /*f8d0*/  MUFU.TANH R68, R68 ;  /* 0x0000004400447308 */ /* 0x000f700000002400 */
[----:B------:R-:W5:Y:S01]  /*f8e0*/  MUFU.TANH R27, R27 ;  /* 0x0000001b001b7308 */ /* 0x000f620000002400 */
[----:B---3--:R-:W-:-:S02]  /*f8f0*/  FMNMX.FTZ R6, R6, R9, !PT ;  /* 0x0000000906067209 */ /* 0x008fc40007810000 */
[----:B------:R-:W-:Y:S01]  /*f900*/  FMNMX.FTZ R9, R11, R8, !PT ;  /* 0x000000080b097209 */ /* 0x000fe20007810000 */
[----:B------:R-:W-:-:S04]  /*f910*/  FMUL.FTZ R11, R87, UR41 ;  /* 0x00000029570b7c20 */ /* 0x000fc80008410000 */
[----:B------:R-:W3:Y:S01]  /*f920*/  MUFU.TANH R20, R20 ;  /* 0x0000001400147308 */ /* 0x000ee20000002400 */
[----:B------:R-:W-:Y:S01]  /*f930*/  FMNMX.FTZ R9, R38, R9, !PT ;  /* 0x0000000926097209 */ /* 0x000fe20007810000 */
[C---:B------:R-:W-:Y:S01]  /*f940*/  FMUL.FTZ R39, R6.reuse, UR45 ;  /* 0x0000002d06277c20 */ /* 0x040fe20008410000 */
[----:B------:R-:W-:Y:S02]  /*f950*/  FADD.FTZ R7, -R6, R7 ;  /* 0x0000000706077221 */ /* 0x000fe40000010100 */
[----:B------:R-:W-:Y:S01]  /*f960*/  FMNMX.FTZ R9, R10, R9, !PT ;  /* 0x000000090a097209 */ /* 0x000fe20007810000 */
[--C-:B------:R-:W-:Y:S01]  /*f970*/  FFMA.FTZ R43, R80, UR45, -R39.reuse ;  /* 0x0000002d502b7c23 */ /* 0x100fe20008010827 */
[--C-:B------:R-:W-:Y:S01]  /*f980*/  FFMA.FTZ R24, R24, UR45, -R39.reuse ;  /* 0x0000002d18187c23 */ /* 0x100fe20008010827 */
[----:B------:R-:W3:Y:S01]  /*f990*/  MUFU.TANH R29, R29 ;  /* 0x0000001d001d7308 */ /* 0x000ee20000002400 */
[----:B------:R-:W-:Y:S01]  /*f9a0*/  FMNMX.FTZ R9, R152, R9, !PT ;  /* 0x0000000998097209 */ /* 0x000fe20007810000 */
[----:B------:R-:W-:Y:S01]  /*f9b0*/  FMUL.FTZ R152, R82, UR41 ;  /* 0x0000002952987c20 */ /* 0x000fe20008410000 */
[----:B------:R-:W-:Y:S01]  /*f9c0*/  FMUL.FTZ R82, R83, UR41 ;  /* 0x0000002953527c20 */ /* 0x000fe20008410000 */
[----:B------:R-:W-:Y:S01]  /*f9d0*/  MOV R83, R10 ;  /* 0x0000000a00537202 */ /* 0x000fe20000000f00 */
[----:B------:R-:W-:Y:S01]  /*f9e0*/  FMUL.FTZ R10, R86, UR41 ;  /* 0x00000029560a7c20 */ /* 0x000fe20008410000 */
[----:B------:R-:W-:Y:S01]  /*f9f0*/  FMNMX.FTZ R9, R154, R9, !PT ;  /* 0x000000099a097209 */ /* 0x000fe20007810000 */
[----:B------:R-:W-:Y:S01]  /*fa00*/  FMUL.FTZ R154, R79, UR41 ;  /* 0x000000294f9a7c20 */ /* 0x000fe20008410000 */
[----:B------:R-:W3:Y:S01]  /*fa10*/  MUFU.TANH R64, R64 ;  /* 0x0000004000407308 */ /* 0x000ee20000002400 */
[----:B------:R-:W-:Y:S01]  /*fa20*/  IMAD.MOV.U32 R86, RZ, RZ, R38 ;  /* 0x000000ffff567224 */ /* 0x000fe200078e0026 */
[----:B------:R-:W-:Y:S01]  /*fa30*/  FMNMX.FTZ R9, R66, R9, !PT ;  /* 0x0000000942097209 */ /* 0x000fe20007810000 */
[--C-:B------:R-:W-:Y:S01]  /*fa40*/  FFMA.FTZ R79, R13, UR45, -R39.reuse ;  /* 0x0000002d0d4f7c23 */ /* 0x100fe20008010827 */
[--C-:B------:R-:W-:Y:S01]  /*fa50*/  FFMA.FTZ R13, R32, UR45, -R39.reuse ;  /* 0x0000002d200d7c23 */ /* 0x100fe20008010827 */
[--C-:B------:R-:W-:Y:S01]  /*fa60*/  FFMA.FTZ R12, R12, UR45, -R39.reuse ;  /* 0x0000002d0c0c7c23 */ /* 0x100fe20008010827 */
[----:B0-----:R-:W-:Y:S01]  /*fa70*/  FMNMX.FTZ R9, R72, R9, !PT ;  /* 0x0000000948097209 */ /* 0x001fe20007810000 */
[--C-:B------:R-:W-:Y:S01]  /*fa80*/  FFMA.FTZ R15, R15, UR45, -R39.reuse ;  /* 0x0000002d0f0f7c23 */ /* 0x100fe20008010827 */
[----:B------:R-:W0:Y:S01]  /*fa90*/  MUFU.TANH R31, R31 ;  /* 0x0000001f001f7308 */ /* 0x000e220000002400 */
[--C-:B------:R-:W-:Y:S01]  /*faa0*/  FFMA.FTZ R14, R14, UR45, -R39.reuse ;  /* 0x0000002d0e0e7c23 */ /* 0x100fe20008010827 */
[----:B--2---:R-:W-:Y:S01]  /*fab0*/  FMNMX.FTZ R9, R35, R9, !PT ;  /* 0x0000000923097209 */ /* 0x004fe20007810000 */
[--C-:B------:R-:W-:Y:S01]  /*fac0*/  FFMA.FTZ R67, R41, UR45, -R39.reuse ;  /* 0x0000002d29437c23 */ /* 0x100fe20008010827 */
[--C-:B------:R-:W-:Y:S01]  /*fad0*/  FFMA.FTZ R41, R77, UR45, -R39.reuse ;  /* 0x0000002d4d297c23 */ /* 0x100fe20008010827 */
[--C-:B------:R-:W-:Y:S01]  /*fae0*/  FFMA.FTZ R36, R36, UR45, -R39.reuse ;  /* 0x0000002d24247c23 */ /* 0x100fe20008010827 */
[----:B-1----:R-:W-:Y:S01]  /*faf0*/  FMNMX.FTZ R9, R21, R9, !PT ;  /* 0x0000000915097209 */ /* 0x002fe20007810000 */
[--C-:B------:R-:W-:Y:S01]  /*fb00*/  FFMA.FTZ R71, R33, UR45, -R39.reuse ;  /* 0x0000002d21477c23 */ /* 0x100fe20008010827 */
[----:B------:R-:W1:Y:S01]  /*fb10*/  MUFU.TANH R61, R61 ;  /* 0x0000003d003d7308 */ /* 0x000e620000002400 */
[--C-:B------:R-:W-:Y:S01]  /*fb20*/  FFMA.FTZ R33, R73, UR45, -R39.reuse ;  /* 0x0000002d49217c23 */ /* 0x100fe20008010827 */
[----:B----4-:R-:W-:Y:S01]  /*fb30*/  FMNMX.FTZ R9, R25, R9, !PT ;  /* 0x0000000919097209 */ /* 0x010fe20007810000 */
[--C-:B------:R-:W-:Y:S01]  /*fb40*/  FFMA.FTZ R51, R69, UR45, -R39.reuse ;  /* 0x0000002d45337c23 */ /* 0x100fe20008010827 */
[--C-:B------:R-:W-:Y:S01]  /*fb50*/  FFMA.FTZ R75, R26, UR45, -R39.reuse ;  /* 0x0000002d1a4b7c23 */ /* 0x100fe20008010827 */
[--C-:B------:R-:W-:Y:S01]  /*fb60*/  FFMA.FTZ R28, R28, UR45, -R39.reuse ;  /* 0x0000002d1c1c7c23 */ /* 0x100fe20008010827 */
[----:B-----5:R-:W-:Y:S01]  /*fb70*/  FMNMX.FTZ R9, R68, R9, !PT ;  /* 0x0000000944097209 */ /* 0x020fe20007810000 */
[--C-:B------:R-:W-:Y:S01]  /*fb80*/  FFMA.FTZ R26, R34, UR45, -R39.reuse ;  /* 0x0000002d221a7c23 */ /* 0x100fe20008010827 */
[----:B------:R-:W2:Y:S01]  /*fb90*/  MUFU.TANH R60, R60 ;  /* 0x0000003c003c7308 */ /* 0x000ea20000002400 */
[--C-:B------:R-:W-:Y:S01]  /*fba0*/  FFMA.FTZ R30, R30, UR45, -R39.reuse ;  /* 0x0000002d1e1e7c23 */ /* 0x100fe20008010827 */
[----:B------:R-:W-:Y:S01]  /*fbb0*/  FMNMX.FTZ R9, R27, R9, !PT ;  /* 0x000000091b097209 */ /* 0x000fe20007810000 */
[--C-:B------:R-:W-:Y:S01]  /*fbc0*/  FFMA.FTZ R40, R40, UR45, -R39.reuse ;  /* 0x0000002d28287c23 */ /* 0x100fe20008010827 */
[--C-:B------:R-:W-:Y:S01]  /*fbd0*/  FFMA.FTZ R44, R44, UR45, -R39.reuse ;  /* 0x0000002d2c2c7c23 */ /* 0x100fe20008010827 */
[--C-:B------:R-:W-:Y:S01]  /*fbe0*/  FFMA.FTZ R45, R45, UR45, -R39.reuse ;  /* 0x0000002d2d2d7c23 */ /* 0x100fe20008010827 */
[----:B---3--:R-:W-:Y:S01]  /*fbf0*/  FMNMX.FTZ R9, R20, R9, !PT ;  /* 0x0000000914097209 */ /* 0x008fe20007810000 */
[--C-:B------:R-:W-:Y:S01]  /*fc00*/  FFMA.FTZ R62, R145, UR45, -R39.reuse ;  /* 0x0000002d913e7c23 */ /* 0x100fe20008010827 */
[----:B------:R-:W3:Y:S01]  /*fc10*/  MUFU.TANH R57, R57 ;  /* 0x0000003900397308 */ /* 0x000ee20000002400 */
[--C-:B------:R-:W-:Y:S01]  /*fc20*/  FFMA.FTZ R55, R65, UR45, -R39.reuse ;  /* 0x0000002d41377c23 */ /* 0x100fe20008010827 */
[----:B------:R-:W-:Y:S01]  /*fc30*/  FMNMX.FTZ R9, R29, R9, !PT ;  /* 0x000000091d097209 */ /* 0x000fe20007810000 */
[--C-:B------:R-:W-:Y:S01]  /*fc40*/  FFMA.FTZ R63, R147, UR45, -R39.reuse ;  /* 0x0000002d933f7c23 */ /* 0x100fe20008010827 */
[--C-:B------:R-:W-:Y:S01]  /*fc50*/  FFMA.FTZ R58, R146, UR45, -R39.reuse ;  /* 0x0000002d923a7c23 */ /* 0x100fe20008010827 */
[--C-:B------:R-:W-:Y:S01]  /*fc60*/  FFMA.FTZ R59, R148, UR45, -R39.reuse ;  /* 0x0000002d943b7c23 */ /* 0x100fe20008010827 */
[----:B------:R-:W-:Y:S01]  /*fc70*/  FMNMX.FTZ R9, R64, R9, !PT ;  /* 0x0000000940097209 */ /* 0x000fe20007810000 */
[--C-:B------:R-:W-:Y:S01]  /*fc80*/  FFMA.FTZ R54, R149, UR45, -R39.reuse ;  /* 0x0000002d95367c23 */ /* 0x100fe20008010827 */
[----:B------:R-:W4:Y:S01]  /*fc90*/  MUFU.TANH R56, R56 ;  /* 0x0000003800387308 */ /* 0x000f220000002400 */
[--C-:B------:R-:W-:Y:S01]  /*fca0*/  FFMA.FTZ R50, R150, UR45, -R39.reuse ;  /* 0x0000002d96327c23 */ /* 0x100fe20008010827 */
[----:B0-----:R-:W-:Y:S01]  /*fcb0*/  FMNMX.FTZ R9, R31, R9, !PT ;  /* 0x000000091f097209 */ /* 0x001fe20007810000 */
[--C-:B------:R-:W-:Y:S01]  /*fcc0*/  FFMA.FTZ R47, R151, UR45, -R39.reuse ;  /* 0x0000002d972f7c23 */ /* 0x100fe20008010827 */
[--C-:B------:R-:W-:Y:S01]  /*fcd0*/  FFMA.FTZ R42, R81, UR45, -R39.reuse ;  /* 0x0000002d512a7c23 */ /* 0x100fe20008010827 */
[--C-:B------:R-:W-:Y:S01]  /*fce0*/  FFMA.FTZ R84, R84, UR45, -R39.reuse ;  /* 0x0000002d54547c23 */ /* 0x100fe20008010827 */
[----:B-1----:R-:W-:Y:S01]  /*fcf0*/  FMNMX.FTZ R9, R61, R9, !PT ;  /* 0x000000093d097209 */ /* 0x002fe20007810000 */
[----:B------:R-:W-:Y:S01]  /*fd00*/  FFMA.FTZ R85, R85, UR45, -R39 ;  /* 0x0000002d55557c23 */ /* 0x000fe20008010827 */
[----:B------:R-:W0:Y:S02]  /*fd10*/  MUFU.TANH R53, R53 ;  /* 0x0000003500357308 */ /* 0x000e240000002400 */
[----:B--2---:R-:W-:-:S04]  /*fd20*/  FMNMX.FTZ R9, R60, R9, !PT ;  /* 0x000000093c097209 */ /* 0x004fc80007810000 */
[----:B---3--:R-:W-:Y:S02]  /*fd30*/  FMNMX.FTZ R9, R57, R9, !PT ;  /* 0x0000000939097209 */ /* 0x008fe40007810000 */
[----:B------:R-:W1:Y:S02]  /*fd40*/  MUFU.TANH R52, R52 ;  /* 0x0000003400347308 */ /* 0x000e640000002400 */
[----:B----4-:R-:W-:-:S06]  /*fd50*/  FMNMX.FTZ R9, R56, R9, !PT ;  /* 0x0000000938097209 */ /* 0x010fcc0007810000 */
        /* <DEDUP_REMOVED lines=20> */
[----:B------:R-:W-:Y:S01]  /*fea0*/  MUFU.EX2 R32, R24 ;  /* 0x0000001800207308 */ /* 0x000fe20000000800 */
[----:B-1----:R-:W-:-:S07]  /*feb0*/  FMNMX.FTZ R9, R10, R9, !PT ;  /* 0x000000090a097209 */ /* 0x002fce0007810000 */
[----:B------:R0:W-:Y:S01]  /*fec0*/  MUFU.EX2 R24, R13 ;  /* 0x0000000d00187308 */ /* 0x0001e20000000800 */
[----:B--2---:R-:W-:-:S05]  /*fed0*/  FMNMX.FTZ R9, R11, R9, !PT ;  /* 0x000000090b097209 */ /* 0x004fca0007810000 */
[----:B------:R-:W1:Y:S02]  /*fee0*/  SHFL.BFLY PT, R38, R9, 0x2, 0x1f ;  /* 0x0c401f0009267f89 */ /* 0x000e6400000e0000 */
[----:B------:R-:W-:Y:S08]  /*fef0*/  MUFU.EX2 R12, R12 ;  /* 0x0000000c000c7308 */ /* 0x000ff00000000800 */
[----:B------:R-:W-:Y:S08]  /*ff00*/  MUFU.EX2 R79, R79 ;  /* 0x0000004f004f7308 */ /* 0x000ff00000000800 */
[----:B------:R2:W-:Y:S01]  /*ff10*/  MUFU.EX2 R77, R15 ;  /* 0x0000000f004d7308 */ /* 0x0005e20000000800 */
[----:B-1----:R-:W-:-:S07]  /*ff20*/  FMNMX.FTZ R9, R9, R38, !PT ;  /* 0x0000002609097209 */ /* 0x002fce0007810000 */
[----:B------:R-:W-:Y:S01]  /*ff30*/  MUFU.EX2 R14, R14 ;  /* 0x0000000e000e7308 */ /* 0x000fe20000000800 */
[----:B------:R-:W1:Y:S07]  /*ff40*/  SHFL.BFLY PT, R38, R9, 0x1, 0x1f ;  /* 0x0c201f0009267f89 */ /* 0x000e6e00000e0000 */
[----:B------:R-:W-:Y:S08]  /*ff50*/  MUFU.EX2 R69, R36 ;  /* 0x0000002400457308 */ /* 0x000ff00000000800 */
[----:B------:R3:W-:Y:S08]  /*ff60*/  MUFU.EX2 R36, R33 ;  /* 0x0000002100247308 */ /* 0x0007f00000000800 */
[----:B------:R-:W-:Y:S01]  /*ff70*/  MUFU.EX2 R75, R75 ;  /* 0x0000004b004b7308 */ /* 0x000fe20000000800 */
[----:B-1----:R-:W-:-:S05]  /*ff80*/  FMNMX.FTZ R9, R9, R38, !PT ;  /* 0x0000002609097209 */ /* 0x002fca0007810000 */
[C---:B------:R-:W-:Y:S01]  /*ff90*/  FADD.FTZ R38, -R9.reuse, R8 ;  /* 0x0000000809267221 */ /* 0x040fe20000010100 */
[----:B------:R-:W-:Y:S01]  /*ffa0*/  FMUL.FTZ R80, R9, UR45 ;  /* 0x0000002d09507c20 */ /* 0x000fe20008410000 */
[----:B------:R-:W-:Y:S01]  /*ffb0*/  FMUL.FTZ R8, R7, UR45 ;  /* 0x0000002d07087c20 */ /* 0x000fe20008410000 */
[----:B------:R-:W-:Y:S01]  /*ffc0*/  MUFU.EX2 R34, R28 ;  /* 0x0000001c00227308 */ /* 0x000fe20000000800 */
[----:B------:R-:W-:Y:S01]  /*ffd0*/  FMUL.FTZ R7, R38, UR45 ;  /* 0x0000002d26077c20 */ /* 0x000fe20008410000 */
[--C-:B------:R-:W-:Y:S01]  /*ffe0*/  FFMA.FTZ R78, R78, UR45, -R80.reuse ;  /* 0x0000002d4e4e7c23 */ /* 0x100fe20008010850 */
[--C-:B0-----:R-:W-:Y:S01]  /*fff0*/  FFMA.FTZ R13, R86, UR45, -R80.reuse ;  /* 0x0000002d560d7c23 */ /* 0x101fe20008010850 */
[----:B------:R-:W-:Y:S01]  /*10000*/  FFMA.FTZ R38, R76, UR45, -R39 ;  /* 0x0000002d4c267c23 */ /* 0x000fe20008010827 */
[--C-:B------:R-:W-:Y:S01]  /*10010*/  FFMA.FTZ R76, R83, UR45, -R80.reuse ;  /* 0x0000002d534c7c23 */ /* 0x100fe20008010850 */
[--C-:B--2---:R-:W-:Y:S01]  /*10020*/  FFMA.FTZ R15, R74, UR45, -R80.reuse ;  /* 0x0000002d4a0f7c23 */ /* 0x104fe20008010850 */
[--C-:B------:R-:W-:Y:S01]  /*10030*/  FFMA.FTZ R74, R70, UR45, -R80.reuse ;  /* 0x0000002d464a7c23 */ /* 0x100fe20008010850 */
[----:B------:R-:W0:Y:S01]  /*10040*/  MUFU.EX2 R8, R8 ;  /* 0x0000000800087308 */ /* 0x000e220000000800 */
[--C-:B---3--:R-:W-:Y:S01]  /*10050*/  FFMA.FTZ R33, R66, UR45, -R80.reuse ;  /* 0x0000002d42217c23 */ /* 0x108fe20008010850 */
        /* <DEDUP_REMOVED lines=19> */
[----:B------:R-:W-:Y:S01]  /*10190*/  FADD.FTZ R3, R79, R3 ;  /* 0x000000034f037221 */ /* 0x000fe20000010000 */
[--C-:B------:R-:W-:Y:S01]  /*101a0*/  FFMA.FTZ R48, R48, UR45, -R80.reuse ;  /* 0x0000002d30307c23 */ /* 0x100fe20008010850 */
[--C-:B------:R-:W-:Y:S01]  /*101b0*/  FFMA.FTZ R49, R49, UR45, -R80.reuse ;  /* 0x0000002d31317c23 */ /* 0x100fe20008010850 */
[----:B------:R-:W0:Y:S01]  /*101c0*/  MUFU.EX2 R13, R13 ;  /* 0x0000000d000d7308 */ /* 0x000e220000000800 */
[----:B------:R-:W-:Y:S01]  /*101d0*/  FADD.FTZ R3, R14, R3 ;  /* 0x000000030e037221 */ /* 0x000fe20000010000 */
[--C-:B------:R-:W-:Y:S01]  /*101e0*/  FFMA.FTZ R37, R37, UR45, -R80.reuse ;  /* 0x0000002d25257c23 */ /* 0x100fe20008010850 */
[--C-:B------:R-:W-:Y:S01]  /*101f0*/  FFMA.FTZ R46, R46, UR45, -R80.reuse ;  /* 0x0000002d2e2e7c23 */ /* 0x100fe20008010850 */
[--C-:B------:R-:W-:Y:S01]  /*10200*/  FFMA.FTZ R39, R155, UR45, -R80.reuse ;  /* 0x0000002d9b277c23 */ /* 0x100fe20008010850 */
[----:B------:R-:W-:Y:S01]  /*10210*/  FADD.FTZ R3, R77, R3 ;  /* 0x000000034d037221 */ /* 0x000fe20000010000 */
[--C-:B------:R-:W-:Y:S01]  /*10220*/  FFMA.FTZ R10, R10, UR45, -R80.reuse ;  /* 0x0000002d0a0a7c23 */ /* 0x100fe20008010850 */
[----:B------:R-:W-:Y:S01]  /*10230*/  FFMA.FTZ R11, R11, UR45, -R80 ;  /* 0x0000002d0b0b7c23 */ /* 0x000fe20008010850 */
[----:B------:R-:W2:Y:S01]  /*10240*/  MUFU.EX2 R76, R76 ;  /* 0x0000004c004c7308 */ /* 0x000ea20000000800 */
[----:B-1----:R-:W-:Y:S01]  /*10250*/  FFMA.FTZ R4, R7, R4, R78 ;  /* 0x0000000407047223 */ /* 0x002fe2000001004e */
[----:B------:R-:W-:-:S04]  /*10260*/  FADD.FTZ R3, R32, R3 ;  /* 0x0000000320037221 */ /* 0x000fc80000010000 */
[----:B------:R-:W-:Y:S02]  /*10270*/  FADD.FTZ R3, R75, R3 ;  /* 0x000000034b037221 */ /* 0x000fe40000010000 */
[----:B------:R-:W1:Y:S01]  /*10280*/  MUFU.EX2 R15, R15 ;  /* 0x0000000f000f7308 */ /* 0x000e620000000800 */
[----:B0-----:R-:W-:Y:S01]  /*10290*/  FADD.FTZ R4, R13, R4 ;  /* 0x000000040d047221 */ /* 0x001fe20000010000 */
[----:B------:R-:W-:-:S06]  /*102a0*/  FADD.FTZ R3, R34, R3 ;  /* 0x0000000322037221 */ /* 0x000fcc0000010000 */
        /* <DEDUP_REMOVED lines=11> */
[----:B0-----:R-:W-:-:S04]  /*10360*/  FADD.FTZ R3, R73, R3 ;  /* 0x0000000349037221 */ /* 0x001fc80000010000 */
[----:B------:R-:W-:-:S03]  /*10370*/  FADD.FTZ R3, R24, R3 ;  /* 0x0000000318037221 */ /* 0x000fc60000010000 */
        /* <DEDUP_REMOVED lines=9> */
[----:B-1----:R-:W-:-:S04]  /*10410*/  FADD.FTZ R3, R26, R3 ;  /* 0x000000031a037221 */ /* 0x002fc80000010000 */
[----:B------:R-:W-:-:S03]  /*10420*/  FADD.FTZ R3, R69, R3 ;  /* 0x0000000345037221 */ /* 0x000fc60000010000 */
[----:B------:R1:W3:Y:S01]  /*10430*/  MUFU.EX2 R28, R40 ;  /* 0x00000028001c7308 */ /* 0x0002e20000000800 */
[----:B0-----:R-:W-:-:S07]  /*10440*/  FADD.FTZ R4, R68, R4 ;  /* 0x0000000444047221 */ /* 0x001fce0000010000 */
[----:B------:R-:W0:Y:S01]  /*10450*/  MUFU.EX2 R66, R66 ;  /* 0x0000004200427308 */ /* 0x000e220000000800 */
[----:B--2---:R-:W-:Y:S01]  /*10460*/  FADD.FTZ R4, R27, R4 ;  /* 0x000000041b047221 */ /* 0x004fe20000010000 */
[----:B-1----:R-:W-:-:S06]  /*10470*/  FFMA.FTZ R40, R152, UR45, -R80 ;  /* 0x0000002d98287c23 */ /* 0x002fcc0008010850 */
[----:B------:R-:W1:Y:S01]  /*10480*/  MUFU.EX2 R67, R67 ;  /* 0x0000004300437308 */ /* 0x000e620000000800 */
[----:B---3--:R-:W-:-:S07]  /*10490*/  FADD.FTZ R3, R28, R3 ;  /* 0x000000031c037221 */ /* 0x008fce0000010000 */
[----:B------:R-:W2:Y:S01]  /*104a0*/  MUFU.EX2 R29, R29 ;  /* 0x0000001d001d7308 */ /* 0x000ea20000000800 */
[----:B0-----:R-:W-:-:S07]  /*104b0*/  FADD.FTZ R4, R66, R4 ;  /* 0x0000000442047221 */ /* 0x001fce0000010000 */
[----:B------:R0:W3:Y:S01]  /*104c0*/  MUFU.EX2 R30, R44 ;  /* 0x0000002c001e7308 */ /* 0x0000e20000000800 */
[----:B-1----:R-:W-:-:S07]  /*104d0*/  FADD.FTZ R3, R67, R3 ;  /* 0x0000000343037221 */ /* 0x002fce0000010000 */
[----:B------:R-:W1:Y:S01]  /*104e0*/  MUFU.EX2 R64, R64 ;  /* 0x0000004000407308 */ /* 0x000e620000000800 */
[----:B--2---:R-:W-:Y:S01]  /*104f0*/  FADD.FTZ R4, R29, R4 ;  /* 0x000000041d047221 */ /* 0x004fe20000010000 */
[----:B0-----:R-:W-:-:S06]  /*10500*/  FFMA.FTZ R44, R154, UR45, -R80 ;  /* 0x0000002d9a2c7c23 */ /* 0x001fcc0008010850 */
[----:B------:R-:W0:Y:S01]  /*10510*/  MUFU.EX2 R65, R45 ;  /* 0x0000002d00417308 */ /* 0x000e220000000800 */
[----:B---3--:R-:W-:-:S07]  /*10520*/  FADD.FTZ R3, R30, R3 ;  /* 0x000000031e037221 */ /* 0x008fce0000010000 */
        /* <DEDUP_REMOVED lines=45> */
[----:B------:R1:W3:Y:S01]  /*10800*/  MUFU.EX2 R45, R41 ;  /* 0x00000029002d7308 */ /* 0x0002e20000000800 */
[----:B0-----:R-:W-:-:S07]  /*10810*/  FADD.FTZ R3, R38, R3 ;  /* 0x0000000326037221 */ /* 0x001fce0000010000 */
[----:B------:R-:W0:Y:S01]  /*10820*/  MUFU.EX2 R44, R44 ;  /* 0x0000002c002c7308 */ /* 0x000e220000000800 */
[----:B-1----:R-:W-:Y:S01]  /*10830*/  FFMA.FTZ R41, R82, UR45, -R80 ;  /* 0x0000002d52297c23 */ /* 0x002fe20008010850 */
[----:B--2---:R-:W-:-:S06]  /*10840*/  FADD.FTZ R4, R39, R4 ;  /* 0x0000000427047221 */ /* 0x004fcc0000010000 */
[----:B------:R-:W1:Y:S01]  /*10850*/  MUFU.EX2 R43, R43 ;  /* 0x0000002b002b7308 */ /* 0x000e620000000800 */
[----:B---3--:R-:W-:-:S07]  /*10860*/  FADD.FTZ R3, R45, R3 ;  /* 0x000000032d037221 */ /* 0x008fce0000010000 */
        /* <DEDUP_REMOVED lines=13> */
[----:B0-----:R-:W-:Y:S01]  /*10940*/  FADD.FTZ R4, R10, R4 ;  /* 0x000000040a047221 */ /* 0x001fe20000010000 */
[----:B-1----:R-:W-:-:S03]  /*10950*/  FADD.FTZ R3, R21, R3 ;  /* 0x0000000315037221 */ /* 0x002fc60000010000 */
[----:B--2---:R-:W-:Y:S01]  /*10960*/  FADD.FTZ R4, R11, R4 ;  /* 0x000000040b047221 */ /* 0x004fe20000010000 */
[----:B------:R-:W-:Y:S06]  /*10970*/  @!P0 BRA `(.L_x_522) ;  /* 0x0000000000048947 */ /* 0x000fec0003800000 */
[----:B------:R-:W-:Y:S01]  /*10980*/  BPT.TRAP 0x1 ;  /* 0x000000040000795c */ /* 0x000fe20000300000 */
.L_x_522:
[----:B------:R-:W2:Y:S04]  /*10990*/  LDL R84, [R1+0x5c] ;  /* 0x00005c0001547983 */ /* 0x000ea80000100800 */
[----:B------:R-:W3:Y:S04]  /*109a0*/  LDL R85, [R1+0x8c] ;  /* 0x00008c0001557983 */ /* 0x000ee80000100800 */
[----:B------:R-:W4:Y:S01]  /*109b0*/  LDL R82, [R1+0x74] ;  /* 0x0000740001527983 */ /* 0x000f220000100800 */
[----:B------:R-:W-:-:S03]  /*109c0*/  IMAD R5, R5, 0x8, R2 ;  /* 0x0000000805057824 */ /* 0x000fc600078e0202 */
[----:B------:R-:W4:Y:S04]  /*109d0*/  LDL R81, [R1+0x70] ;  /* 0x0000700001517983 */ /* 0x000f280000100800 */
[----:B------:R-:W4:Y:S01]  /*109e0*/  LDL R83, [R1+0x90] ;  /* 0x0000900001537983 */ /* 0x000f220000100800 */
[----:B------:R-:W-:Y:S01]  /*109f0*/  VIADD R5, R5, 0x2d860 ;  /* 0x0002d86005057836 */ /* 0x000fe20000000000 */
[----:B------:R-:W-:-:S04]  /*10a00*/  MOV R80, UR38 ;  /* 0x0000002600507c02 */ /* 0x000fc80008000f00 */
[----:B------:R-:W-:-:S04]  /*10a10*/  PRMT R5, R80, 0x654, R5 ;  /* 0x0000065450057816 */ /* 0x000fc80000000005 */
[----:B------:R0:W-:Y:S02]  /*10a20*/  SYNCS.ARRIVE.TRANS64.RED.A1T0 RZ, [R5+URZ], RZ ;  /* 0x000000ff05ff79a7 */ /* 0x0001e4000810043f */
[----:B0-----:R-:W4:Y:S01]  /*10a30*/  LDL R5, [R1+0x78] ;  /* 0x0000780001057983 */ /* 0x001f220000100800 */
[----:B------:R-:W-:Y:S02]  /*10a40*/  F2FP.F16.F32.PACK_AB R12, R79, R12 ;  /* 0x0000000c4f0c723e */ /* 0x000fe400000000ff */
[----:B------:R-:W-:Y:S02]  /*10a50*/  F2FP.F16.F32.PACK_AB R13, R13, R78 ;  /* 0x0000004e0d0d723e */ /* 0x000fe400000000ff */
[----:B------:R-:W-:Y:S02]  /*10a60*/  F2FP.F16.F32.PACK_AB R14, R77, R14 ;  /* 0x0000000e4d0e723e */ /* 0x000fe400000000ff */
[----:B------:R-:W-:Y:S02]  /*10a70*/  F2FP.F16.F32.PACK_AB R15, R15, R76 ;  /* 0x0000004c0f0f723e */ /* 0x000fe400000000ff */
[----:B------:R-:W-:-:S02]  /*10a80*/  F2FP.F16.F32.PACK_AB R32, R75, R32 ;  /* 0x000000204b20723e */ /* 0x000fc400000000ff */
[----:B------:R-:W-:Y:S02]  /*10a90*/  F2FP.F16.F32.PACK_AB R33, R33, R74 ;  /* 0x0000004a2121723e */ /* 0x000fe400000000ff */
[----:B------:R-:W-:Y:S02]  /*10aa0*/  F2FP.F16.F32.PACK_AB R34, R73, R34 ;  /* 0x000000224922723e */ /* 0x000fe400000000ff */
[----:B------:R-:W-:Y:S02]  /*10ab0*/  F2FP.F16.F32.PACK_AB R35, R35, R72 ;  /* 0x000000482323723e */ /* 0x000fe400000000ff */
[----:B------:R-:W-:Y:S02]  /*10ac0*/  F2FP.F16.F32.PACK_AB R24, R71, R24 ;  /* 0x000000184718723e */ /* 0x000fe400000000ff */
[----:B------:R-:W-:Y:S02]  /*10ad0*/  F2FP.F16.F32.PACK_AB R25, R25, R70 ;  /* 0x000000461919723e */ /* 0x000fe400000000ff */
[----:B------:R-:W-:-:S02]  /*10ae0*/  F2FP.F16.F32.PACK_AB R26, R69, R26 ;  /* 0x0000001a451a723e */ /* 0x000fc400000000ff */
[----:B------:R-:W-:Y:S01]  /*10af0*/  F2FP.F16.F32.PACK_AB R27, R27, R68 ;  /* 0x000000441b1b723e */ /* 0x000fe200000000ff */
[----:B--2---:R-:W-:Y:S04]  /*10b00*/  STSM.16.M88.4 [R84+0x21800], R12 ;  /* 0x0218000c54007844 */ /* 0x004fe80000000200 */
[----:B---3--:R-:W-:Y:S04]  /*10b10*/  STSM.16.M88.4 [R85], R32 ;  /* 0x0000002055007844 */ /* 0x008fe80000000200 */
[----:B----4-:R0:W-:Y:S02]  /*10b20*/  STSM.16.M88.4 [R82], R24 ;  /* 0x0000001852007844 */ /* 0x0101e40000000200 */
[----:B0-----:R-:W-:-:S02]  /*10b30*/  F2FP.F16.F32.PACK_AB R27, R11, R10 ;  /* 0x0000000a0b1b723e */ /* 0x001fc400000000ff */
[----:B------:R0:W5:Y:S01]  /*10b40*/  LDL R10, [R1] ;  /* 0x00000000010a7983 */ /* 0x0001620000100800 */
[----:B------:R-:W-:Y:S02]  /*10b50*/  F2FP.F16.F32.PACK_AB R28, R67, R28 ;  /* 0x0000001c431c723e */ /* 0x000fe400000000ff */
        /* <DEDUP_REMOVED lines=14> */
[----:B------:R-:W-:Y:S01]  /*10c40*/  F2FP.F16.F32.PACK_AB R39, R44, R39 ;  /* 0x000000272c27723e */ /* 0x000fe200000000ff */
[----:B------:R0:W-:Y:S01]  /*10c50*/  STSM.16.M88.4 [R81], R28 ;  /* 0x0000001c51007844 */ /* 0x0001e20000000200 */
[----:B------:R-:W-:Y:S02]  /*10c60*/  F2FP.F16.F32.PACK_AB R24, R42, R43 ;  /* 0x0000002b2a18723e */ /* 0x000fe400000000ff */
[----:B------:R-:W-:-:S02]  /*10c70*/  F2FP.F16.F32.PACK_AB R25, R41, R40 ;  /* 0x000000282919723e */ /* 0x000fc400000000ff */
[----:B------:R-:W-:Y:S01]  /*10c80*/  F2FP.F16.F32.PACK_AB R26, R21, R20 ;  /* 0x00000014151a723e */ /* 0x000fe200000000ff */
[----:B------:R0:W-:Y:S04]  /*10c90*/  STSM.16.M88.4 [R84+0x27800], R12 ;  /* 0x0278000c54007844 */ /* 0x0001e80000000200 */
[----:B------:R0:W-:Y:S04]  /*10ca0*/  STSM.16.M88.4 [R83], R32 ;  /* 0x0000002053007844 */ /* 0x0001e80000000200 */
[----:B------:R0:W-:Y:S04]  /*10cb0*/  STSM.16.M88.4 [R82+0x6000], R36 ;  /* 0x0060002452007844 */ /* 0x0001e80000000200 */
[----:B------:R0:W-:Y:S01]  /*10cc0*/  STSM.16.M88.4 [R81+0x6000], R24 ;  /* 0x0060001851007844 */ /* 0x0001e20000000200 */
[----:B------:R-:W-:Y:S01]  /*10cd0*/  @!PT LDS RZ, [RZ] ;  /* 0x00000000fffff984 */ /* 0x000fe20000000800 */
[----:B------:R-:W-:Y:S01]  /*10ce0*/  @!PT LDS RZ, [RZ] ;  /* 0x00000000fffff984 */ /* 0x000fe20000000800 */
[----:B------:R-:W-:Y:S01]  /*10cf0*/  @!PT LDS RZ, [RZ] ;  /* 0x00000000fffff984 */ /* 0x000fe20000000800 */
[----:B------:R-:W-:Y:S01]  /*10d00*/  @!PT LDS RZ, [RZ] ;  /* 0x00000000fffff984 */ /* 0x000fe20000000800 */
[----:B------:R1:W-:Y:S06]  /*10d10*/  MEMBAR.ALL.CTA ;  /* 0x0000000000007992 */ /* 0x0003ec0000008000 */
[----:B-1----:R-:W1:Y:S01]  /*10d20*/  FENCE.VIEW.ASYNC.S ;  /* 0x00000000000073c6 */ /* 0x002e620000000000 */
[----:B------:R-:W-:Y:S01]  /*10d30*/  ISETP.GT.AND P1, PT, R0, R5, PT ;  /* 0x000000050000720c */ /* 0x000fe20003f24270 */
        /* <DEDUP_REMOVED lines=52> */
[----:B-1----:R-:W-:Y:S01]  /*11080*/  NOP ;  /* 0x0000000000007918 */ /* 0x002fe20000000000 */
[----:B0-----:R-:W-:Y:S05]  /*11090*/  @P1 BRA `(.L_x_523) ;  /* 0xffffffd000ac1947 */ /* 0x001fea000383ffff */
.L_x_511:
[----:B------:R-:W-:Y:S05]  /*110a0*/  WARPSYNC.ALL ;  /* 0x0000000000007948 */ /* 0x000fea0003800000 */
[----:B------:R-:W-:Y:S06]  /*110b0*/  BAR.ARV 0x8, 0x200 ;  /* 0x0208000000007b1d */ /* 0x000fec0000002000 */
[----:B------:R-:W-:Y:S05]  /*110c0*/  @!P0 BRA `(.L_x_524) ;  /* 0x0000000000048947 */ /* 0x000fea0003800000 */
[----:B------:R-:W-:Y:S01]  /*110d0*/  BPT.TRAP 0x1 ;  /* 0x000000040000795c */ /* 0x000fe20000300000 */
.L_x_524:
[----:B------:R-:W2:Y:S01]  /*110e0*/  LDL R0, [R1] ;  /* 0x0000000001007983 */ /* 0x000ea20000100800 */
[----:B------:R-:W-:Y:S02]  /*110f0*/  LEA R5, R142, R2, 0x3 ;  /* 0x000000028e057211 */ /* 0x000fe400078e18ff */
[----:B--2---:R-:W-:-:S04]  /*11100*/  SHF.L.U32 R0, R0, 0x1f, RZ ;  /* 0x0000001f00007819 */ /* 0x004fc800000006ff */
[----:B------:R0:W1:Y:S01]  /*11110*/  SYNCS.PHASECHK.TRANS64.TRYWAIT P1, [R5+URZ+0x2d850], R0 ;  /* 0x02d85000050075a7 */ /* 0x000062000802017f */
[----:B------:R-:W-:Y:S05]  /*11120*/  @!P0 BRA `(.L_x_525) ;  /* 0x0000000000048947 */ /* 0x000fea0003800000 */
[----:B------:R-:W-:Y:S01]  /*11130*/  BPT.TRAP 0x1 ;  /* 0x000000040000795c */ /* 0x000fe20000300000 */
.L_x_525:
[----:B------:R-:W2:Y:S01]  /*11140*/  LDL.LU R7, [R1+0x84] ;  /* 0x0000840001077983 */ /* 0x000ea20000300800 */
[----:B------:R-:W-:Y:S02]  /*11150*/  VIADD R2, R2, 0x400 ;  /* 0x0000040002027836 */ /* 0x000fe40000000000 */
[----:B------:R-:W-:-:S03]  /*11160*/  IMAD.MOV.U32 R11, RZ, RZ, 0x40000040 ;  /* 0x40000040ff0b7424 */ /* 0x000fc600078e00ff */
[----:B------:R-:W-:-:S04]  /*11170*/  SHF.R.U32.HI R2, RZ, 0x4, R2 ;  /* 0x00000004ff027819 */ /* 0x000fc80000011602 */
[----:B------:R-:W-:-:S04]  /*11180*/  LOP3.LUT R2, R2, 0x3fff, RZ, 0xc0, !PT ;  /* 0x00003fff02027812 */ /* 0x000fc800078ec0ff */
[----:B------:R-:W-:Y:S02]  /*11190*/  LOP3.LUT R13, R2, 0x2000000, RZ, 0xfc, !PT ;  /* 0x02000000020d7812 */ /* 0x000fe400078efcff */
[----:B--2--5:R-:W-:Y:S01]  /*111a0*/  LOP3.LUT R10, R7, 0x10000, RZ, 0xfc, !PT ;  /* 0x00010000070a7812 */ /* 0x024fe200078efcff */
[----:B-1----:R-:W-:Y:S06]  /*111b0*/  @P1 BRA `(.L_x_526) ;  /* 0x0000000000081947 */ /* 0x002fec0003800000 */
[----:B------:R-:W1:Y:S02]  /*111c0*/  SYNCS.PHASECHK.TRANS64.TRYWAIT P1, [R5+URZ+0x2d850], R0 ;  /* 0x02d85000050075a7 */ /* 0x000e64000802017f */
[----:B-1----:R-:W-:Y:S05]  /*111d0*/  @!P1 BRA `(.L_x_527) ;  /* 0x000000b000dc9947 */ /* 0x002fea0003800000 */
.L_x_526:
[----:B------:R-:W-:Y:S01]  /*111e0*/  IMAD R12, R142, 0x600, R13 ;  /* 0x000006008e0c7824 */ /* 0x000fe200078e020d */
[----:B------:R-:W-:Y:S05]  /*111f0*/  WARPSYNC.ALL ;  /* 0x0000000000007948 */ /* 0x000fea0003800000 */
[----:B------:R-:W-:Y:S01]  /*11200*/  IMAD.MOV.U32 R13, RZ, RZ, -0x7fffffe0 ;  /* 0x80000020ff0d7424 */ /* 0x000fe200078e00ff */
[C---:B------:R-:W-:Y:S01]  /*11210*/  R2UR UR4, R10.reuse ;  /* 0x000000000a0472ca */ /* 0x040fe200000e0000 */
[----:B------:R-:W-:Y:S01]  /*11220*/  WARPGROUP.ARRIVE ;  /* 0x00000000000079c5 */ /* 0x000fe20000000000 */
[----:B------:R-:W-:Y:S01]  /*11230*/  R2UR UR5, R11 ;  /* 0x000000000b0572ca */ /* 0x000fe200000e0000 */
[----:B------:R-:W-:Y:S01]  /*11240*/  VIADD R14, R10, 0x2 ;  /* 0x000000020a0e7836 */ /* 0x000fe20000000000 */
[C---:B------:R-:W-:Y:S01]  /*11250*/  R2UR UR6, R12.reuse ;  /* 0x000000000c0672ca */ /* 0x040fe200000e0000 */
[----:B------:R-:W-:Y:S01]  /*11260*/  IMAD.MOV.U32 R15, RZ, RZ, 0x40000040 ;  /* 0x40000040ff0f7424 */ /* 0x000fe200078e00ff */
[----:B------:R-:W-:Y:S01]  /*11270*/  R2UR UR7, R13 ;  /* 0x000000000d0772ca */ /* 0x000fe200000e0000 */
[----:B------:R-:W-:Y:S01]  /*11280*/  IMAD.MOV.U32 R21, RZ, RZ, -0x7fffffe0 ;  /* 0x80000020ff157424 */ /* 0x000fe200078e00ff */
[----:B------:R-:W-:Y:S01]  /*11290*/  IADD3 R20, R12, 0x40, RZ ;  /* 0x000000400c147810 */ /* 0x000fe20007ffe0ff */
[----:B------:R-:W-:Y:S01]  /*112a0*/  IMAD.MOV.U32 R13, RZ, RZ, -0x7fffffe0 ;  /* 0x80000020ff0d7424 */ /* 0x000fe200078e00ff */
[----:B------:R-:W-:Y:S01]  /*112b0*/  MOV R11, 0x40000040 ;  /* 0x40000040000b7802 */ /* 0x000fe20000000f00 */
[----:B01----:R-:W0:Y:S01]  /*112c0*/  SHFL.BFLY PT, R0, R3, 0x2, 0x1f ;  /* 0x0c401f0003007f89 */ /* 0x003e2200000e0000 */
[----:B------:R-:W-:-:S02]  /*112d0*/  IMAD.MOV.U32 R49, RZ, RZ, RZ ;  /* 0x000000ffff317224 */ /* 0x000fc400078e00ff */
[----:B------:R-:W-:Y:S01]  /*112e0*/  IMAD.MOV.U32 R2, RZ, RZ, RZ ;  /* 0x000000ffff027224 */ /* 0x000fe200078e00ff */
[----:B------:R-:W1:Y:S04]  /*112f0*/  SHFL.BFLY PT, R7, R4, 0x2, 0x1f ;  /* 0x0c401f0004077f89 */ /* 0x000e6800000e0000 */
[----:B------:R-:W-:Y:S01]  /*11300*/  HGMMA.64x96x16.F32 R88, gdesc[UR4].tnspB, R88, gsb0 ;  /* 0x41600000045879f0 */ /* 0x000fe20008000858 */
[----:B------:R-:W-:Y:S01]  /*11310*/  R2UR UR4, R14 ;  /* 0x000000000e0472ca */ /* 0x000fe200000e0000 */
[----:B------:R-:W-:Y:S01]  /*11320*/  VIADD R14, R10, 0x4 ;  /* 0x000000040a0e7836 */ /* 0x000fe20000000000 */
[----:B------:R-:W-:Y:S02]  /*11330*/  R2UR UR5, R15 ;  /* 0x000000000f0572ca */ /* 0x000fe400000e0000 */
[----:B------:R-:W-:Y:S01]  /*11340*/  R2UR UR6, R20 ;  /* 0x00000000140672ca */ /* 0x000fe200000e0000 */
[----:B------:R-:W-:Y:S01]  /*11350*/  VIADD R20, R12, 0x80 ;  /* 0x000000800c147836 */ /* 0x000fe20000000000 */
[----:B------:R-:W-:Y:S01]  /*11360*/  R2UR UR7, R21 ;  /* 0x00000000150772ca */ /* 0x000fe200000e0000 */
[----:B------:R-:W-:Y:S01]  /*11370*/  IMAD.MOV.U32 R21, RZ, RZ, -0x7fffffe0 ;  /* 0x80000020ff157424 */ /* 0x000fe200078e00ff */
[----:B------:R-:W-:Y:S01]  /*11380*/  MOV R15, 0x40000040 ;  /* 0x40000040000f7802 */ /* 0x000fe20000000f00 */
[----:B0-----:R-:W-:Y:S01]  /*11390*/  FADD.FTZ R0, R0, R3 ;  /* 0x0000000300007221 */ /* 0x001fe20000010000 */
[----:B------:R-:W-:-:S02]  /*113a0*/  IMAD.MOV.U32 R3, RZ, RZ, -0x800000 ;  /* 0xff800000ff037424 */ /* 0x000fc400078e00ff */
[----:B-1----:R-:W-:Y:S02]  /*113b0*/  FADD.FTZ R8, R7, R4 ;  /* 0x0000000407087221 */ /* 0x002fe40000010000 */
[----:B------:R-:W0:Y:S01]  /*113c0*/  SHFL.BFLY PT, R7, R0, 0x1, 0x1f ;  /* 0x0c201f0000077f89 */ /* 0x000e2200000e0000 */
[----:B------:R-:W-:Y:S02]  /*113d0*/  WARPGROUP.DEPBAR.LE gsb0, 0x0 ;  /* 0x00008000000079c5 */ /* 0x000fe40000010000 */
[----:B------:R-:W-:-:S06]  /*113e0*/  WARPGROUP.ARRIVE ;  /* 0x00000000000079c5 */ /* 0x000fcc0000000000 */
[----:B------:R-:W-:Y:S01]  /*113f0*/  HGMMA.64x96x16.F32 R88, gdesc[UR4].tnspB, R88, gsb0 ;  /* 0x41600000045879f0 */ /* 0x000fe20008000858 */
[----:B------:R-:W-:Y:S01]  /*11400*/  R2UR UR4, R14 ;  /* 0x000000000e0472ca */ /* 0x000fe200000e0000 */
[----:B------:R-:W-:Y:S01]  /*11410*/  VIADD R14, R10, 0x6 ;  /* 0x000000060a0e7836 */ /* 0x000fe20000000000 */
[----:B------:R-:W-:Y:S01]  /*11420*/  R2UR UR5, R15 ;  /* 0x000000000f0572ca */ /* 0x000fe200000e0000 */
[----:B------:R-:W-:Y:S01]  /*11430*/  IMAD.MOV.U32 R15, RZ, RZ, 0x40000040 ;  /* 0x40000040ff0f7424 */ /* 0x000fe200078e00ff */
[----:B------:R-:W-:Y:S01]  /*11440*/  R2UR UR6, R20 ;  /* 0x00000000140672ca */ /* 0x000fe200000e0000 */
[----:B------:R-:W-:Y:S01]  /*11450*/  VIADD R20, R12, 0xc0 ;  /* 0x000000c00c147836 */ /* 0x000fe20000000000 */
[----:B------:R-:W-:Y:S02]  /*11460*/  R2UR UR7, R21 ;  /* 0x00000000150772ca */ /* 0x000fe400000e0000 */
[----:B------:R-:W-:Y:S01]  /*11470*/  MOV R21, 0x80000020 ;  /* 0x8000002000157802 */ /* 0x000fe20000000f00 */
[----:B------:R-:W-:-:S02]  /*11480*/  WARPGROUP.DEPBAR.LE gsb0, 0x0 ;  /* 0x00008000000079c5 */ /* 0x000fc40000010000 */
[----:B------:R-:W-:-:S08]  /*11490*/  WARPGROUP.ARRIVE ;  /* 0x00000000000079c5 */ /* 0x000fd00000000000 */
[----:B------:R-:W-:Y:S01]  /*114a0*/  HGMMA.64x96x16.F32 R88, gdesc[UR4].tnspB, R88, gsb0 ;  /* 0x41600000045879f0 */ /* 0x000fe20008000858 */
[----:B------:R-:W-:Y:S01]  /*114b0*/  R2UR UR4, R14 ;  /* 0x000000000e0472ca */ /* 0x000fe200000e0000 */
[----:B------:R-:W-:Y:S01]  /*114c0*/  VIADD R14, R10, 0x600 ;  /* 0x000006000a0e7836 */ /* 0x000fe20000000000 */
[----:B------:R-:W-:Y:S01]  /*114d0*/  R2UR UR5, R15 ;  /* 0x000000000f0572ca */ /* 0x000fe200000e0000 */
[----:B------:R-:W-:Y:S01]  /*114e0*/  IMAD.MOV.U32 R15, RZ, RZ, 0x40000040 ;  /* 0x40000040ff0f7424 */ /* 0x000fe200078e00ff */
[----:B------:R-:W-:Y:S01]  /*114f0*/  R2UR UR6, R20 ;  /* 0x00000000140672ca */ /* 0x000fe200000e0000 */
[----:B------:R-:W-:Y:S01]  /*11500*/  VIADD R20, R12, 0x100 ;  /* 0x000001000c147836 */ /* 0x000fe20000000000 */
[----:B------:R-:W-:Y:S01]  /*11510*/  R2UR UR7, R21 ;  /* 0x00000000150772ca */ /* 0x000fe200000e0000 */
[----:B------:R-:W-:Y:S01]  /*11520*/  IMAD.MOV.U32 R21, RZ, RZ, -0x7fffffe0 ;  /* 0x80000020ff157424 */ /* 0x000fe200078e00ff */
[----:B------:R-:W-:Y:S02]  /*11530*/  WARPGROUP.DEPBAR.LE gsb0, 0x0 ;  /* 0x00008000000079c5 */ /* 0x000fe40000010000 */
[----:B------:R-:W-:-:S09]  /*11540*/  WARPGROUP.ARRIVE ;  /* 0x00000000000079c5 */ /* 0x000fd20000000000 */
[----:B------:R-:W-:Y:S01]  /*11550*/  HGMMA.64x96x16.F32 R88, gdesc[UR4].tnspB, R88, gsb0 ;  /* 0x41600000045879f0 */ /* 0x000fe20008000858 */
[----:B------:R-:W-:Y:S02]  /*11560*/  R2UR UR4, R14 ;  /* 0x000000000e0472ca */ /* 0x000fe400000e0000 */
[----:B------:R-:W-:Y:S01]  /*11570*/  R2UR UR5, R15 ;  /* 0x000000000f0572ca */ /* 0x000fe200000e0000 */
[----:B------:R-:W-:Y:S01]  /*11580*/  IMAD.MOV.U32 R15, RZ, RZ, 0x40000040 ;  /* 0x40000040ff0f7424 */ /* 0x000fe200078e00ff */
[----:B------:R-:W-:Y:S01]  /*11590*/  R2UR UR6, R20 ;  /* 0x00000000140672ca */ /* 0x000fe200000e0000 */
[----:B------:R-:W-:Y:S01]  /*115a0*/  VIADD R20, R12, 0x140 ;  /* 0x000001400c147836 */ /* 0x000fe20000000000 */
[----:B------:R-:W-:Y:S01]  /*115b0*/  R2UR UR7, R21 ;  /* 0x00000000150772ca */ /* 0x000fe200000e0000 */
[----:B------:R-:W-:Y:S01]  /*115c0*/  IMAD.MOV.U32 R21, RZ, RZ, -0x7fffffe0 ;  /* 0x80000020ff157424 */ /* 0x000fe200078e00ff */
[----:B------:R-:W-:Y:S01]  /*115d0*/  IADD3 R14, R10, 0x602, RZ ;  /* 0x000006020a0e7810 */ /* 0x000fe20007ffe0ff */
        /* <DEDUP_REMOVED lines=11> */
[C---:B------:R-:W-:Y:S01]  /*11690*/  IADD3 R20, R12.reuse, 0x180, RZ ;  /* 0x000001800c147810 */ /* 0x040fe20007ffe0ff */
[----:B------:R-:W-:Y:S01]  /*116a0*/  VIADD R12, R12, 0x1c0 ;  /* 0x000001c00c0c7836 */ /* 0x000fe20000000000 */
[----:B------:R-:W-:-:S02]  /*116b0*/  WARPGROUP.DEPBAR.LE gsb0, 0x0 ;  /* 0x00008000000079c5 */ /* 0x000fc40000010000 */
[----:B------:R-:W-:-:S07]  /*116c0*/  WARPGROUP.ARRIVE ;  /* 0x00000000000079c5 */ /* 0x000fce0000000000 */
[----:B------:R-:W-:Y:S01]  /*116d0*/  HGMMA.64x96x16.F32 R88, gdesc[UR4].tnspB, R88, gsb0 ;  /* 0x41600000045879f0 */ /* 0x000fe20008000858 */
[----:B------:R-:W-:Y:S02]  /*116e0*/  R2UR UR4, R14 ;  /* 0x000000000e0472ca */ /* 0x000fe400000e0000 */
[----:B------:R-:W-:Y:S02]  /*116f0*/  R2UR UR5, R15 ;  /* 0x000000000f0572ca */ /* 0x000fe400000e0000 */
[----:B------:R-:W-:Y:S02]  /*11700*/  R2UR UR6, R20 ;  /* 0x00000000140672ca */ /* 0x000fe400000e0000 */
[----:B------:R-:W-:Y:S01]  /*11710*/  R2UR UR7, R21 ;  /* 0x00000000150772ca */ /* 0x000fe200000e0000 */
[----:B------:R-:W-:Y:S02]  /*11720*/  WARPGROUP.DEPBAR.LE gsb0, 0x0 ;  /* 0x00008000000079c5 */ /* 0x000fe40000010000 */
[----:B------:R-:W-:-:S10]  /*11730*/  WARPGROUP.ARRIVE ;  /* 0x00000000000079c5 */ /* 0x000fd40000000000 */
[----:B------:R-:W-:Y:S01]  /*11740*/  HGMMA.64x96x16.F32 R88, gdesc[UR4].tnspB, R88, gsb0 ;  /* 0x41600000045879f0 */ /* 0x000fe20008000858 */
[----:B------:R-:W-:Y:S02]  /*11750*/  R2UR UR4, R10 ;  /* 0x000000000a0472ca */ /* 0x000fe400000e0000 */
[----:B------:R-:W-:Y:S02]  /*11760*/  R2UR UR5, R11 ;  /* 0x000000000b0572ca */ /* 0x000fe400000e0000 */
[----:B------:R-:W-:Y:S01]  /*11770*/  R2UR UR6, R12 ;  /* 0x000000000c0672ca */ /* 0x000fe200000e0000 */
[----:B------:R-:W1:Y:S01]  /*11780*/  SHFL.BFLY PT, R11, R8, 0x1, 0x1f ;  /* 0x0c201f00080b7f89 */ /* 0x000e6200000e0000 */
[----:B------:R-:W-:Y:S01]  /*11790*/  R2UR UR7, R13 ;  /* 0x000000000d0772ca */ /* 0x000fe200000e0000 */
[----:B0-----:R-:W-:Y:S01]  /*117a0*/  FADD.FTZ R12, R0, R7 ;  /* 0x00000007000c7221 */ /* 0x001fe20000010000 */
[----:B------:R-:W-:Y:S01]  /*117b0*/  MOV R13, UR45 ;  /* 0x0000002d000d7c02 */ /* 0x000fe20008000f00 */
[----:B------:R-:W-:-:S02]  /*117c0*/  IMAD.U32 R7, RZ, RZ, UR45 ;  /* 0x0000002dff077e24 */ /* 0x000fc4000f8e00ff */
[----:B------:R-:W-:Y:S01]  /*117d0*/  IMAD.MOV.U32 R0, RZ, RZ, -0x800000 ;  /* 0xff800000ff007424 */ /* 0x000fe200078e00ff */
[----:B------:R-:W-:-:S13]  /*117e0*/  FSETP.NE.FTZ.AND P1, PT, R12, RZ, PT ;  /* 0x000000ff0c00720b */ /* 0x000fda0003f35000 */
[----:B------:R-:W0:Y:S01]  /*117f0*/  @P1 MUFU.LG2 R10, R12 ;  /* 0x0000000c000a1308 */ /* 0x000e220000000c00 */
[----:B------:R-:W-:Y:S01]  /*11800*/  @P1 FMUL.FTZ R7, R7, 0.69314718246459960938 ;  /* 0x3f31721807071820 */ /* 0x000fe20000410000 */
[----:B-1----:R-:W-:-:S06]  /*11810*/  FADD.FTZ R11, R8, R11 ;  /* 0x0000000b080b7221 */ /* 0x002fcc0000010000 */
[----:B------:R-:W-:Y:S01]  /*11820*/  @P1 MUFU.RCP R49, R12 ;  /* 0x0000000c00311308 */ /* 0x000fe20000001000 */
[----:B------:R-:W-:Y:S01]  /*11830*/  FSETP.NE.FTZ.AND P2, PT, R11, RZ, PT ;  /* 0x000000ff0b00720b */ /* 0x000fe20003f55000 */
[----:B0-----:R-:W-:-:S04]  /*11840*/  @P1 FMUL.FTZ R10, R10, 0.69314718246459960938 ;  /* 0x3f3172180a0a1820 */ /* 0x001fc80000410000 */
[----:B------:R-:W-:-:S08]  /*11850*/  @P1 FFMA.FTZ R3, R7, R6, R10 ;  /* 0x0000000607031223 */ /* 0x000fd0000001000a */
[----:B------:R-:W0:Y:S01]  /*11860*/  @P2 MUFU.LG2 R4, R11 ;  /* 0x0000000b00042308 */ /* 0x000e220000000c00 */
[----:B------:R-:W-:-:S07]  /*11870*/  @P2 FMUL.FTZ R13, R13, 0.69314718246459960938 ;  /* 0x3f3172180d0d2820 */ /* 0x000fce0000410000 */
[----:B------:R1:W2:Y:S01]  /*11880*/  @P2 MUFU.RCP R2, R11 ;  /* 0x0000000b00022308 */ /* 0x0002a20000001000 */
[----:B0-----:R-:W-:-:S04]  /*11890*/  @P2 FMUL.FTZ R4, R4, 0.69314718246459960938 ;  /* 0x3f31721804042820 */ /* 0x001fc80000410000 */
[----:B------:R-:W-:Y:S01]  /*118a0*/  @P2 FFMA.FTZ R0, R13, R9, R4 ;  /* 0x000000090d002223 */ /* 0x000fe20000010004 */
[----:B------:R-:W-:Y:S02]  /*118b0*/  WARPGROUP.DEPBAR.LE gsb0, 0x0 ;  /* 0x00008000000079c5 */ /* 0x000fe40000010000 */
[----:B------:R-:W-:-:S06]  /*118c0*/  WARPGROUP.ARRIVE ;  /* 0x00000000000079c5 */ /* 0x000fcc0000000000 */
[----:B------:R-:W-:Y:S03]  /*118d0*/  HGMMA.64x96x16.F32 R88, gdesc[UR4].tnspB, R88, gsb0 ;  /* 0x41600000045879f0 */ /* 0x000fe60008000858 */
[----:B------:R-:W-:Y:S02]  /*118e0*/  WARPGROUP.DEPBAR.LE gsb0, 0x0 ;  /* 0x00008000000079c5 */ /* 0x000fe40000010000 */
[----:B-12---:R-:W-:Y:S05]  /*118f0*/  @!P0 BRA `(.L_x_528) ;  /* 0x0000000000048947 */ /* 0x006fea0003800000 */
[----:B------:R-:W-:Y:S01]  /*11900*/  BPT.TRAP 0x1 ;  /* 0x000000040000795c */ /* 0x000fe20000300000 */
.L_x_528:
[----:B------:R-:W2:Y:S01]  /*11910*/  LDL.LU R6, [R1] ;  /* 0x0000000001067983 */ /* 0x000ea20000300800 */
[----:B------:R-:W-:Y:S01]  /*11920*/  IADD3 R142, R142, 0x1, RZ ;  /* 0x000000018e8e7810 */ /* 0x000fe20007ffe0ff */
[----:B------:R-:W-:Y:S02]  /*11930*/  VIADD R5, R5, 0x2d860 ;  /* 0x0002d86005057836 */ /* 0x000fe40000000000 */
[-C--:B------:R-:W-:Y:S01]  /*11940*/  FMUL.FTZ R20, R88, R49.reuse ;  /* 0x0000003158147220 */ /* 0x080fe20000410000 */
[----:B------:R-:W-:Y:S01]  /*11950*/  IMAD.U32 R4, RZ, RZ, UR38 ;  /* 0x00000026ff047e24 */ /* 0x000fe2000f8e00ff */
[----:B------:R-:W-:Y:S01]  /*11960*/  ISETP.NE.AND P1, PT, R142, 0x2, PT ;  /* 0x000000028e00780c */ /* 0x000fe20003f25270 */
[-C--:B------:R-:W-:Y:S01]  /*11970*/  FMUL.FTZ R21, R89, R49.reuse ;  /* 0x0000003159157220 */ /* 0x080fe20000410000 */
[-C--:B------:R-:W-:Y:S01]  /*11980*/  FMUL.FTZ R28, R92, R49.reuse ;  /* 0x000000315c1c7220 */ /* 0x080fe20000410000 */
[-C--:B------:R-:W-:Y:S01]  /*11990*/  FMUL.FTZ R29, R93, R49.reuse ;  /* 0x000000315d1d7220 */ /* 0x080fe20000410000 */
[----:B------:R-:W-:Y:S01]  /*119a0*/  PRMT R5, R4, 0x654, R5 ;  /* 0x0000065404057816 */ /* 0x000fe20000000005 */
[-C--:B------:R-:W-:Y:S01]  /*119b0*/  FMUL.FTZ R30, R96, R49.reuse ;  /* 0x00000031601e7220 */ /* 0x080fe20000410000 */
[----:B------:R-:W-:Y:S01]  /*119c0*/  SEL R4, RZ, 0x1, P1 ;  /* 0x00000001ff047807 */ /* 0x000fe20000800000 */
[-C--:B------:R-:W-:Y:S01]  /*119d0*/  FMUL.FTZ R31, R97, R49.reuse ;  /* 0x00000031611f7220 */ /* 0x080fe20000410000 */
[----:B------:R0:W-:Y:S01]  /*119e0*/  SYNCS.ARRIVE.TRANS64.RED.A1T0 RZ, [R5+URZ], RZ ;  /* 0x000000ff05ff79a7 */ /* 0x0001e2000810043f */
        /* <DEDUP_REMOVED lines=43> */
[----:B------:R-:W-:Y:S01]  /*11ca0*/  SEL R142, R142, RZ, P1 ;  /* 0x000000ff8e8e7207 */ /* 0x000fe20000800000 */
[----:B------:R-:W-:Y:S01]  /*11cb0*/  UIADD3 UR37, UR37, 0x1, URZ ;  /* 0x0000000125257890 */ /* 0x000fe2000fffe03f */
[----:B--2---:R-:W-:-:S05]  /*11cc0*/  LOP3.LUT R6, R6, R4, RZ, 0x3c, !PT ;  /* 0x0000000406067212 */ /* 0x004fca00078e3cff */
[----:B------:R0:W-:Y:S06]  /*11cd0*/  STL [R1], R6 ;  /* 0x0000000601007387 */ /* 0x0001ec0000100800 */
.L_x_469:
[----:B------:R-:W-:Y:S05]  /*11ce0*/  WARPSYNC.ALL ;  /* 0x0000000000007948 */ /* 0x000fea0003800000 */
[----:B------:R-:W1:Y:S08]  /*11cf0*/  S2UR UR38, SR_CgaCtaId ;  /* 0x00000000002679c3 */ /* 0x000e700000008800 */
[----:B------:R-:W-:Y:S06]  /*11d00*/  BAR.SYNC.DEFER_BLOCKING 0x5, 0x200 ;  /* 0x0148000000007b1d */ /* 0x000fec0000010000 */
[----:B------:R-:W-:Y:S01]  /*11d10*/  UMOV UR4, 0x400 ;  /* 0x0000040000047882 */ /* 0x000fe20000000000 */
[----:B------:R-:W-:Y:S01]  /*11d20*/  BSSY B0, `(.L_x_529) ;  /* 0x00002b9000007945 */ /* 0x000fe20003800000 */
[----:B-1----:R-:W-:-:S06]  /*11d30*/  ULEA UR4, UR38, UR4, 0x18 ;  /* 0x0000000426047291 */ /* 0x002fcc000f8ec03f */
[----:B------:R-:W-:-:S05]  /*11d40*/  IMAD.U32 R2, RZ, RZ, UR4 ;  /* 0x00000004ff027e24 */ /* 0x000fca000f8e00ff */
[----:B------:R1:W2:Y:S01]  /*11d50*/  LDS.128 R96, [R2+0x2d8d0] ;  /* 0x02d8d00002607984 */ /* 0x0002a20000000c00 */
[----:B------:R-:W-:Y:S06]  /*11d60*/  BAR.ARV 0x4, 0x200 ;  /* 0x0108000000007b1d */ /* 0x000fec0000002000 */
[----:B------:R-:W-:Y:S05]  /*11d70*/  @P0 BRA `(.L_x_530) ;  /* 0x0000001c00f00947 */ /* 0x000fea0003800000 */
[----:B------:R-:W3:Y:S01]  /*11d80*/  LDL R4, [R1+0x114] ;  /* 0x0001140001047983 */ /* 0x000ee20000100800 */
[----:B------:R-:W-:-:S03]  /*11d90*/  ULDC UR4, c[0x0][0xad4] ;  /* 0x0002b50000047ab9 */ /* 0x000fc60000000800 */
[----:B------:R-:W4:Y:S04]  /*11da0*/  LDL.LU R74, [R1+0x94] ;  /* 0x00009400014a7983 */ /* 0x000f280000300800 */
[----:B------:R-:W2:Y:S04]  /*11db0*/  LDL.LU R81, [R1+0x9c] ;  /* 0x00009c0001517983 */ /* 0x000ea80000300800 */
[----:B------:R-:W2:Y:S01]  /*11dc0*/  LDL.LU R80, [R1+0xa0] ;  /* 0x0000a00001507983 */ /* 0x000ea20000300800 */
[----:B0-----:R-:W0:Y:S01]  /*11dd0*/  S2R R5, SR_SWINHI ;  /* 0x0000000000057919 */ /* 0x001e220000002f00 */
[----:B------:R-:W-:-:S02]  /*11de0*/  MOV R72, R2 ;  /* 0x0000000200487202 */ /* 0x000fc40000000f00 */
[----:B0-----:R-:W-:-:S03]  /*11df0*/  MOV R73, R5 ;  /* 0x0000000500497202 */ /* 0x001fc60000000f00 */
[----:B---3--:R-:W-:-:S03]  /*11e00*/  IMAD.WIDE R4, R4, 0x2, R72 ;  /* 0x0000000204047825 */ /* 0x008fc600078e0248 */
[----:B------:R-:W-:-:S04]  /*11e10*/  IADD3 R27, P4, R4, 0x20, RZ ;  /* 0x00000020041b7810 */ /* 0x000fc80007f9e0ff */
[----:B------:R-:W-:Y:S02]  /*11e20*/  LOP3.LUT R6, R27, 0x180, RZ, 0xc0, !PT ;  /* 0x000001801b067812 */ /* 0x000fe400078ec0ff */
[----:B------:R-:W-:Y:S02]  /*11e30*/  IADD3 R75, P3, R4, 0x3000, RZ ;  /* 0x00003000044b7810 */ /* 0x000fe40007f7e0ff */
[----:B------:R-:W-:Y:S02]  /*11e40*/  SHF.R.U64 R6, R6, 0x3, RZ ;  /* 0x0000000306067819 */ /* 0x000fe400000012ff */
[----:B------:R-:W-:Y:S02]  /*11e50*/  IADD3 R79, P0, R4, 0x6020, RZ ;  /* 0x00006020044f7810 */ /* 0x000fe40007f1e0ff */
[----:B------:R-:W-:Y:S02]  /*11e60*/  LOP3.LUT R12, R6, R27, RZ, 0x3c, !PT ;  /* 0x0000001b060c7212 */ /* 0x000fe400078e3cff */
[----:B------:R-:W-:Y:S01]  /*11e70*/  LOP3.LUT R6, R75, 0x180, RZ, 0xc0, !PT ;  /* 0x000001804b067812 */ /* 0x000fe200078ec0ff */
[----:B------:R-:W-:Y:S01]  /*11e80*/  IMAD.X R11, RZ, RZ, R5, P0 ;  /* 0x000000ffff0b7224 */ /* 0x000fe200000e0605 */
[----:B----4-:R-:W-:-:S02]  /*11e90*/  ISETP.NE.AND P0, PT, R74, RZ, PT ;  /* 0x000000ff4a00720c */ /* 0x010fc40003f05270 */
[----:B------:R-:W-:-:S04]  /*11ea0*/  SHF.R.U64 R6, R6, 0x3, RZ ;  /* 0x0000000306067819 */ /* 0x000fc800000012ff */
[----:B------:R-:W-:Y:S02]  /*11eb0*/  LOP3.LUT R14, R6, R75, RZ, 0x3c, !PT ;  /* 0x0000004b060e7212 */ /* 0x000fe400078e3cff */
[----:B------:R-:W-:Y:S01]  /*11ec0*/  SEL R75, R74, UR4, P0 ;  /* 0x000000044a4b7c07 */ /* 0x000fe20008000000 */
[----:B------:R-:W-:Y:S05]  /*11ed0*/  WARPSYNC.ALL ;  /* 0x0000000000007948 */ /* 0x000fea0003800000 */
[C---:B------:R-:W-:Y:S02]  /*11ee0*/  LOP3.LUT R7, R4.reuse, 0x180, RZ, 0xc0, !PT ;  /* 0x0000018004077812 */ /* 0x040fe400078ec0ff */
[----:B------:R-:W-:-:S02]  /*11ef0*/  IADD3 R8, P2, R4, 0x3020, RZ ;  /* 0x0000302004087810 */ /* 0x000fc40007f5e0ff */
[----:B------:R-:W-:Y:S01]  /*11f00*/  IADD3 R77, P1, R4, 0x6000, RZ ;  /* 0x00006000044d7810 */ /* 0x000fe20007f3e0ff */
[--C-:B------:R-:W-:Y:S01]  /*11f10*/  IMAD.X R13, RZ, RZ, R5.reuse, P4 ;  /* 0x000000ffff0d7224 */ /* 0x100fe200020e0605 */
[----:B------:R-:W-:Y:S01]  /*11f20*/  SHF.R.U64 R7, R7, 0x3, RZ ;  /* 0x0000000307077819 */ /* 0x000fe200000012ff */
[----:B------:R-:W-:Y:S01]  /*11f30*/  IMAD.X R15, RZ, RZ, R5, P3 ;  /* 0x000000ffff0f7224 */ /* 0x000fe200018e0605 */
[----:B------:R-:W-:Y:S01]  /*11f40*/  LOP3.LUT R10, R77, 0x180, RZ, 0xc0, !PT ;  /* 0x000001804d0a7812 */ /* 0x000fe200078ec0ff */
[----:B------:R-:W-:Y:S01]  /*11f50*/  ULDC.64 UR4, c[0x0][0xc00] ;  /* 0x0003000000047ab9 */ /* 0x000fe20000000a00 */
[----:B------:R-:W-:Y:S01]  /*11f60*/  LOP3.LUT R4, R7, R4, RZ, 0x3c, !PT ;  /* 0x0000000407047212 */ /* 0x000fe200078e3cff */
[----:B------:R-:W-:Y:S01]  /*11f70*/  ULDC.64 UR6, c[0x0][0xc08] ;  /* 0x0003020000067ab9 */ /* 0x000fe20000000a00 */
[----:B------:R-:W-:Y:S02]  /*11f80*/  LOP3.LUT R7, R8, 0x180, RZ, 0xc0, !PT ;  /* 0x0000018008077812 */ /* 0x000fe400078ec0ff */
[----:B------:R-:W-:-:S02]  /*11f90*/  LOP3.LUT R26, R79, 0x180, RZ, 0xc0, !PT ;  /* 0x000001804f1a7812 */ /* 0x000fc400078ec0ff */
[----:B------:R-:W-:Y:S02]  /*11fa0*/  SHF.R.U64 R7, R7, 0x3, RZ ;  /* 0x0000000307077819 */ /* 0x000fe400000012ff */
[----:B------:R-:W-:Y:S02]  /*11fb0*/  SHF.R.U64 R10, R10, 0x3, RZ ;  /* 0x000000030a0a7819 */ /* 0x000fe400000012ff */
[----:B------:R-:W-:Y:S01]  /*11fc0*/  SHF.R.U64 R26, R26, 0x3, RZ ;  /* 0x000000031a1a7819 */ /* 0x000fe200000012ff */
[----:B------:R-:W-:Y:S01]  /*11fd0*/  IMAD.X R25, RZ, RZ, R5, P2 ;  /* 0x000000ffff197224 */ /* 0x000fe200010e0605 */
[-C--:B------:R-:W-:Y:S02]  /*11fe0*/  IADD3.X R9, RZ, R5.reuse, RZ, P1, !PT ;  /* 0x00000005ff097210 */ /* 0x080fe40000ffe4ff */
[----:B------:R-:W-:Y:S02]  /*11ff0*/  LOP3.LUT R24, R7, R8, RZ, 0x3c, !PT ;  /* 0x0000000807187212 */ /* 0x000fe400078e3cff */
[----:B------:R-:W-:-:S02]  /*12000*/  MOV R27, R4 ;  /* 0x00000004001b7202 */ /* 0x000fc40000000f00 */
[----:B------:R-:W-:Y:S02]  /*12010*/  LOP3.LUT R8, R10, R77, RZ, 0x3c, !PT ;  /* 0x0000004d0a087212 */ /* 0x000fe400078e3cff */
[----:B------:R-:W-:Y:S02]  /*12020*/  F2FP.F16.F32.PACK_AB R4, R21, R20 ;  /* 0x000000141504723e */ /* 0x000fe400000000ff */
[----:B------:R-:W-:Y:S02]  /*12030*/  F2FP.F16.F32.PACK_AB R5, R51, R50 ;  /* 0x000000323305723e */ /* 0x000fe400000000ff */
[----:B------:R-:W-:Y:S02]  /*12040*/  F2FP.F16.F32.PACK_AB R6, R29, R28 ;  /* 0x0000001c1d06723e */ /* 0x000fe400000000ff */
[----:B------:R-:W-:Y:S01]  /*12050*/  F2FP.F16.F32.PACK_AB R7, R53, R52 ;  /* 0x000000343507723e */ /* 0x000fe200000000ff */
[----:B------:R-:W-:Y:S01]  /*12060*/  BAR.SYNC.DEFER_BLOCKING 0x1, 0x180 ;  /* 0x0046000000007b1d */ /* 0x000fe20000010000 */
[----:B------:R-:W-:-:S02]  /*12070*/  LOP3.LUT R10, R26, R79, RZ, 0x3c, !PT ;  /* 0x0000004f1a0a7212 */ /* 0x000fc400078e3cff */
[----:B------:R-:W-:Y:S02]  /*12080*/  MOV R79, R12 ;  /* 0x0000000c004f7202 */ /* 0x000fe40000000f00 */
[----:B------:R-:W-:Y:S02]  /*12090*/  MOV R74, R14 ;  /* 0x0000000e004a7202 */ /* 0x000fe40000000f00 */
[----:B------:R-:W-:Y:S02]  /*120a0*/  F2FP.F16.F32.PACK_AB R12, R31, R30 ;  /* 0x0000001e1f0c723e */ /* 0x000fe400000000ff */
[----:B------:R-:W-:Y:S02]  /*120b0*/  F2FP.F16.F32.PACK_AB R13, R55, R54 ;  /* 0x00000036370d723e */ /* 0x000fe400000000ff */
[----:B------:R-:W-:Y:S02]  /*120c0*/  F2FP.F16.F32.PACK_AB R14, R33, R32 ;  /* 0x00000020210e723e */ /* 0x000fe400000000ff */
[----:B------:R-:W-:-:S02]  /*120d0*/  F2FP.F16.F32.PACK_AB R15, R57, R56 ;  /* 0x00000038390f723e */ /* 0x000fc400000000ff */
[----:B------:R-:W-:Y:S02]  /*120e0*/  MOV R78, R24 ;  /* 0x00000018004e7202 */ /* 0x000fe40000000f00 */
[----:B------:R-:W-:Y:S02]  /*120f0*/  F2FP.F16.F32.PACK_AB R24, R35, R34 ;  /* 0x000000222318723e */ /* 0x000fe400000000ff */
[----:B------:R-:W-:Y:S02]  /*12100*/  F2FP.F16.F32.PACK_AB R25, R59, R58 ;  /* 0x0000003a3b19723e */ /* 0x000fe400000000ff */
[----:B------:R-:W-:Y:S01]  /*12110*/  F2FP.F16.F32.PACK_AB R26, R37, R36 ;  /* 0x00000024251a723e */ /* 0x000fe200000000ff */
[----:B------:R0:W-:Y:S01]  /*12120*/  STSM.16.M88.4 [R27], R4 ;  /* 0x000000041b007844 */ /* 0x0001e20000000200 */
[----:B------:R-:W-:Y:S02]  /*12130*/  MOV R77, R8 ;  /* 0x00000008004d7202 */ /* 0x000fe40000000f00 */
[----:B------:R-:W-:Y:S01]  /*12140*/  MOV R76, R10 ;  /* 0x0000000a004c7202 */ /* 0x000fe20000000f00 */
[----:B------:R3:W-:Y:S01]  /*12150*/  STSM.16.M88.4 [R79], R12 ;  /* 0x0000000c4f007844 */ /* 0x0007e20000000200 */
[----:B------:R-:W-:-:S02]  /*12160*/  F2FP.F16.F32.PACK_AB R8, R43, R42 ;  /* 0x0000002a2b08723e */ /* 0x000fc400000000ff */
[----:B------:R-:W-:Y:S02]  /*12170*/  F2FP.F16.F32.PACK_AB R9, R67, R66 ;  /* 0x000000424309723e */ /* 0x000fe400000000ff */
[----:B------:R-:W-:Y:S02]  /*12180*/  F2FP.F16.F32.PACK_AB R10, R45, R44 ;  /* 0x0000002c2d0a723e */ /* 0x000fe400000000ff */
[----:B------:R-:W-:Y:S02]  /*12190*/  F2FP.F16.F32.PACK_AB R11, R69, R68 ;  /* 0x00000044450b723e */ /* 0x000fe400000000ff */
[----:B0-----:R-:W-:Y:S02]  /*121a0*/  F2FP.F16.F32.PACK_AB R27, R61, R60 ;  /* 0x0000003c3d1b723e */ /* 0x001fe400000000ff */
[----:B------:R-:W-:Y:S02]  /*121b0*/  F2FP.F16.F32.PACK_AB R4, R39, R38 ;  /* 0x000000262704723e */ /* 0x000fe400000000ff */
[----:B------:R-:W-:-:S02]  /*121c0*/  F2FP.F16.F32.PACK_AB R5, R63, R62 ;  /* 0x0000003e3f05723e */ /* 0x000fc400000000ff */
[----:B------:R-:W-:Y:S02]  /*121d0*/  F2FP.F16.F32.PACK_AB R6, R41, R40 ;  /* 0x000000282906723e */ /* 0x000fe400000000ff */
[----:B------:R-:W-:Y:S02]  /*121e0*/  F2FP.F16.F32.PACK_AB R7, R65, R64 ;  /* 0x000000404107723e */ /* 0x000fe400000000ff */
[----:B---3--:R-:W-:Y:S02]  /*121f0*/  F2FP.F16.F32.PACK_AB R12, R47, R46 ;  /* 0x0000002e2f0c723e */ /* 0x008fe400000000ff */
[----:B------:R-:W-:Y:S02]  /*12200*/  F2FP.F16.F32.PACK_AB R13, R71, R70 ;  /* 0x00000046470d723e */ /* 0x000fe400000000ff */
[----:B------:R-:W-:Y:S02]  /*12210*/  F2FP.F16.F32.PACK_AB R14, R49, R48 ;  /* 0x00000030310e723e */ /* 0x000fe400000000ff */
[----:B------:R-:W-:Y:S01]  /*12220*/  F2FP.F16.F32.PACK_AB R15, R135, R134 ;  /* 0x00000086870f723e */ /* 0x000fe200000000ff */
[----:B------:R2:W-:Y:S04]  /*12230*/  STSM.16.M88.4 [R74], R24 ;  /* 0x000000184a007844 */ /* 0x0005e80000000200 */
[----:B------:R-:W-:Y:S04]  /*12240*/  STSM.16.M88.4 [R78], R4 ;  /* 0x000000044e007844 */ /* 0x000fe80000000200 */
[----:B------:R0:W-:Y:S04]  /*12250*/  STSM.16.M88.4 [R77], R8 ;  /* 0x000000084d007844 */ /* 0x0001e80000000200 */
[----:B------:R3:W-:Y:S01]  /*12260*/  STSM.16.M88.4 [R76], R12 ;  /* 0x0000000c4c007844 */ /* 0x0007e20000000200 */
[----:B------:R-:W-:Y:S01]  /*12270*/  BAR.SYNC.DEFER_BLOCKING 0x1, 0x180 ;  /* 0x0046000000007b1d */ /* 0x000fe20000010000 */
[----:B------:R-:W-:-:S04]  /*12280*/  ISETP.NE.U32.AND P0, PT, RZ, UR4, PT ;  /* 0x00000004ff007c0c */ /* 0x000fc8000bf05070 */
[----:B------:R-:W-:Y:S02]  /*12290*/  ISETP.NE.AND.EX P0, PT, RZ, UR5, PT, P0 ;  /* 0x00000005ff007c0c */ /* 0x000fe4000bf05300 */
[----:B--2---:R-:W-:Y:S01]  /*122a0*/  IADD3 R24, P1, R81, UR4, RZ ;  /* 0x0000000451187c10 */ /* 0x004fe2000ff3e0ff */
[----:B------:R-:W-:-:S03]  /*122b0*/  IMAD.MOV.U32 R74, RZ, RZ, RZ ;  /* 0x000000ffff4a7224 */ /* 0x000fc600078e00ff */
[----:B------:R-:W-:-:S07]  /*122c0*/  IADD3.X R25, R80, UR5, RZ, P1, !PT ;  /* 0x0000000550197c10 */ /* 0x000fce0008ffe4ff */
[----:B------:R-:W5:Y:S01]  /*122d0*/  @P0 LDG.E R74, desc[UR42][R24.64] ;  /* 0x0000002a184a0981 */ /* 0x000f62000c1e1900 */
[----:B------:R-:W-:-:S04]  /*122e0*/  ISETP.NE.U32.AND P3, PT, RZ, UR6, PT ;  /* 0x00000006ff007c0c */ /* 0x000fc8000bf65070 */
[----:B------:R-:W-:Y:S01]  /*122f0*/  ISETP.NE.AND.EX P3, PT, RZ, UR7, PT, P3 ;  /* 0x00000007ff007c0c */ /* 0x000fe2000bf65330 */
[----:B0-----:R-:W-:Y:S01]  /*12300*/  IMAD.MOV.U32 R10, RZ, RZ, 0x9b8 ;  /* 0x000009b8ff0a7424 */ /* 0x001fe200078e00ff */
[----:B------:R-:W-:Y:S02]  /*12310*/  ISETP.GT.AND P2, PT, R75, 0x1, PT ;  /* 0x000000014b00780c */ /* 0x000fe40003f44270 */
[----:B------:R-:W0:Y:S02]  /*12320*/  LDC R75, c[0x0][0xbe8] ;  /* 0x0002fa00ff4b7b82 */ /* 0x000e240000000800 */
[----:B------:R-:W-:-:S07]  /*12330*/  SEL R10, R10, 0x978, P2 ;  /* 0x000009780a0a7807 */ /* 0x000fce0001000000 */
[----:B------:R-:W-:Y:S01]  /*12340*/  @P3 IADD3 R4, P1, R81, UR6, RZ ;  /* 0x0000000651043c10 */ /* 0x000fe2000ff3e0ff */
[----:B------:R-:W-:Y:S02]  /*12350*/  ULDC UR6, c[0x0][0xa88] ;  /* 0x0002a20000067ab9 */ /* 0x000fe40000000800 */
[----:B------:R-:W-:Y:S01]  /*12360*/  IMAD.U32 R26, RZ, RZ, UR6 ;  /* 0x00000006ff1a7e24 */ /* 0x000fe2000f8e00ff */
[----:B------:R-:W-:Y:S01]  /*12370*/  @P3 IADD3.X R5, R80, UR7, RZ, P1, !PT ;  /* 0x0000000750053c10 */ /* 0x000fe20008ffe4ff */
[----:B------:R3:W2:Y:S04]  /*12380*/  LDC.64 R6, c[0x0][R10+0x218] ;  /* 0x000086000a067b82 */ /* 0x0006a80000000a00 */
[----:B------:R4:W5:Y:S04]  /*12390*/  @P3 LDG.E R26, desc[UR42][R4.64] ;  /* 0x0000002a041a3981 */ /* 0x000968000c1e1900 */
[----:B------:R3:W1:Y:S08]  /*123a0*/  LDC.64 R8, c[0x0][R10+0x228] ;  /* 0x00008a000a087b82 */ /* 0x0006700000000a00 */
[----:B----4-:R3:W4:Y:S01]  /*123b0*/  LDC.64 R4, c[0x0][R10+0x220] ;  /* 0x000088000a047b82 */ /* 0x0107220000000a00 */
[----:B0-----:R-:W-:Y:S01]  /*123c0*/  ISETP.NE.AND P1, PT, R75, 0x1, PT ;  /* 0x000000014b00780c */ /* 0x001fe20003f25270 */
[----:B---3--:R-:W-:-:S12]  /*123d0*/  @P3 BRA `(.L_x_531) ;  /* 0x0000000000103947 */ /* 0x008fd80003800000 */
[----:B------:R-:W-:Y:S05]  /*123e0*/  @!P0 BRA `(.L_x_531) ;  /* 0x00000000000c8947 */ /* 0x000fea0003800000 */
[----:B------:R-:W3:Y:S04]  /*123f0*/  LDG.E R11, desc[UR42][R24.64] ;  /* 0x0000002a180b7981 */ /* 0x000ee8000c1e1900 */
[----:B-----5:R-:W3:Y:S02]  /*12400*/  LDG.E R26, desc[UR42][R24.64+0x4] ;  /* 0x0000042a181a7981 */ /* 0x020ee4000c1e1900 */
[----:B---3--:R-:W-:-:S07]  /*12410*/  IADD3 R26, -R11, R26, RZ ;  /* 0x0000001a0b1a7210 */ /* 0x008fce0007ffe1ff */
.L_x_531:
[----:B------:R-:W3:Y:S01]  /*12420*/  LDL.LU R12, [R1+0x98] ;  /* 0x00009800010c7983 */ /* 0x000ee20000300800 */
[----:B------:R-:W0:Y:S03]  /*12430*/  LDC.64 R10, c[0x0][R10+0x210] ;  /* 0x000084000a0a7b82 */ /* 0x000e260000000a00 */
[----:B------:R-:W2:Y:S04]  /*12440*/  LDL.LU R15, [R1+0xd8] ;  /* 0x0000d800010f7983 */ /* 0x000ea80000300800 */
[----:B------:R-:W4:Y:S01]  /*12450*/  LDL R24, [R1+0x110] ;  /* 0x0001100001187983 */ /* 0x000f220000100800 */
[----:B------:R-:W-:Y:S01]  /*12460*/  ISETP.NE.U32.AND P0, PT, RZ, UR4, PT ;  /* 0x00000004ff007c0c */ /* 0x000fe2000bf05070 */
[----:B------:R-:W1:Y:S02]  /*12470*/  @P1 LDC R77, c[0x0][0xbec] ;  /* 0x0002fb00ff4d1b82 */ /* 0x000e640000000800 */
[----:B------:R-:W4:Y:S04]  /*12480*/  LDL R80, [R1+0xa4] ;  /* 0x0000a40001507983 */ /* 0x000f280000100800 */
[----:B------:R-:W4:Y:S01]  /*12490*/  LDL R78, [R1+0xb0] ;  /* 0x0000b000014e7983 */ /* 0x000f220000100800 */
[----:B------:R-:W-:Y:S01]  /*124a0*/  ISETP.NE.AND.EX P0, PT, RZ, UR5, PT, P0 ;  /* 0x00000005ff007c0c */ /* 0x000fe2000bf05300 */
[----:B------:R-:W0:Y:S02]  /*124b0*/  @P1 LDC R79, c[0x0][0xbf0] ;  /* 0x0002fc00ff4f1b82 */ /* 0x000e240000000800 */
[----:B------:R-:W4:Y:S04]  /*124c0*/  LDL R82, [R1+0x10c] ;  /* 0x00010c0001527983 */ /* 0x000f280000100800 */
[----:B------:R-:W4:Y:S01]  /*124d0*/  LDL R81, [R1+0xe0] ;  /* 0x0000e00001517983 */ /* 0x000f220000100800 */
[----:B---3--:R-:W-:-:S02]  /*124e0*/  SEL R14, R12, RZ, !P0 ;  /* 0x000000ff0c0e7207 */ /* 0x008fc40004000000 */
[----:B------:R-:W3:Y:S01]  /*124f0*/  LDC.64 R12, c[0x0][0xba8] ;  /* 0x0002ea00ff0c7b82 */ /* 0x000ee20000000a00 */
[----:B--2---:R-:W-:Y:S02]  /*12500*/  SEL R15, R15, RZ, !P0 ;  /* 0x000000ff0f0f7207 */ /* 0x004fe40004000000 */
[----:B----4-:R-:W-:-:S04]  /*12510*/  IMAD R5, R5, R14, RZ ;  /* 0x0000000e05057224 */ /* 0x010fc800078e02ff */
[----:B------:R-:W-:Y:S02]  /*12520*/  IMAD R27, R4, R15, R5 ;  /* 0x0000000f041b7224 */ /* 0x000fe400078e0205 */
[-C--:B------:R-:W-:Y:S02]  /*12530*/  IMAD R15, R7, R137.reuse, RZ ;  /* 0x00000089070f7224 */ /* 0x080fe400078e02ff */
[----:B------:R-:W-:-:S04]  /*12540*/  IMAD.WIDE.U32 R6, R6, R137, RZ ;  /* 0x0000008906067225 */ /* 0x000fc800078e00ff */
[----:B------:R-:W-:-:S04]  /*12550*/  IMAD.WIDE.U32 R4, R4, R14, RZ ;  /* 0x0000000e04047225 */ /* 0x000fc800078e00ff */
[----:B------:R-:W-:Y:S01]  /*12560*/  IMAD R24, R80, 0xc0, R24 ;  /* 0x000000c050187824 */ /* 0x000fe200078e0218 */
[----:B-----5:R-:W-:Y:S01]  /*12570*/  IADD3 R6, P0, P3, R4, R6, R74 ;  /* 0x0000000604067210 */ /* 0x020fe20007b1e04a */
[----:B------:R-:W-:Y:S02]  /*12580*/  IMAD.IADD R76, R7, 0x1, R15 ;  /* 0x00000001074c7824 */ /* 0x000fe400078e020f */
[----:B-1----:R-:W-:Y:S01]  /*12590*/  @P1 IMAD.HI.U32 R4, R24, R77, RZ ;  /* 0x0000004d18041227 */ /* 0x002fe200078e00ff */
[----:B------:R-:W-:Y:S01]  /*125a0*/  SEL R25, R78, RZ, P2 ;  /* 0x000000ff4e197207 */ /* 0x000fe20001000000 */
[----:B---3--:R-:W1:Y:S02]  /*125b0*/  @!P2 LDC R12, c[0x0][0xb50] ;  /* 0x0002d400ff0cab82 */ /* 0x008e640000000800 */
[----:B------:R-:W-:Y:S02]  /*125c0*/  IMAD.IADD R7, R5, 0x1, R27 ;  /* 0x0000000105077824 */ /* 0x000fe400078e021b */
[----:B------:R-:W-:Y:S01]  /*125d0*/  IMAD.MOV.U32 R5, RZ, RZ, R24 ;  /* 0x000000ffff057224 */ /* 0x000fe200078e0018 */
[----:B0-----:R-:W-:Y:S01]  /*125e0*/  @P1 SHF.R.U32.HI R5, RZ, R79, R4 ;  /* 0x0000004fff051219 */ /* 0x001fe20000011604 */
[-C--:B------:R-:W-:Y:S01]  /*125f0*/  IMAD R27, R9, R25.reuse, RZ ;  /* 0x00000019091b7224 */ /* 0x080fe200078e02ff */
[----:B------:R-:W-:Y:S01]  /*12600*/  SHF.R.S32.HI R15, RZ, 0x1f, R74 ;  /* 0x0000001fff0f7819 */ /* 0x000fe2000001144a */
[----:B------:R-:W-:Y:S01]  /*12610*/  IMAD.WIDE.U32 R8, R8, R25, RZ ;  /* 0x0000001908087225 */ /* 0x000fe200078e00ff */
[----:B------:R-:W0:Y:S03]  /*12620*/  @!P2 LDC R13, c[0x0][0xb54] ;  /* 0x0002d500ff0dab82 */ /* 0x000e260000000800 */
[----:B------:R-:W-:Y:S01]  /*12630*/  IMAD.MOV R25, RZ, RZ, -R5 ;  /* 0x000000ffff197224 */ /* 0x000fe200078e0a05 */
[----:B------:R-:W-:-:S02]  /*12640*/  IADD3.X R7, R7, R76, R15, P0, P3 ;  /* 0x0000004c07077210 */ /* 0x000fc400007e640f */
[----:B------:R-:W-:Y:S02]  /*12650*/  IADD3 R8, P0, P3, R5, R6, R8 ;  /* 0x0000000605087210 */ /* 0x000fe40007b1e008 */
[----:B------:R-:W-:Y:S01]  /*12660*/  SHF.R.S32.HI R4, RZ, 0x1f, R5 ;  /* 0x0000001fff047819 */ /* 0x000fe20000011405 */
[----:B------:R-:W-:Y:S01]  /*12670*/  IMAD R5, R75, R25, R24 ;  /* 0x000000194b057224 */ /* 0x000fe200078e0218 */
[----:B------:R-:W-:-:S04]  /*12680*/  IADD3 R27, R9, R27, RZ ;  /* 0x0000001b091b7210 */ /* 0x000fc80007ffe0ff */
[----:B------:R-:W-:Y:S01]  /*12690*/  IADD3.X R9, R4, R7, R27, P0, P3 ;  /* 0x0000000704097210 */ /* 0x000fe200007e641b */
[-C--:B------:R-:W-:Y:S01]  /*126a0*/  IMAD R4, R11, R5.reuse, RZ ;  /* 0x000000050b047224 */ /* 0x080fe200078e02ff */
[----:B------:R-:W-:Y:S01]  /*126b0*/  SHF.R.S32.HI R7, RZ, 0x1f, R5 ;  /* 0x0000001fff077819 */ /* 0x000fe20000011405 */
[----:B------:R-:W-:-:S04]  /*126c0*/  IMAD.WIDE.U32 R8, R10, R5, R8 ;  /* 0x000000050a087225 */ /* 0x000fc800078e0008 */
[----:B------:R-:W-:Y:S01]  /*126d0*/  IMAD R7, R10, R7, R4 ;  /* 0x000000070a077224 */ /* 0x000fe200078e0204 */
[----:B-1----:R-:W-:-:S03]  /*126e0*/  LEA R12, P0, R8, R12, 0x2 ;  /* 0x0000000c080c7211 */ /* 0x002fc600078010ff */
[----:B------:R-:W-:-:S05]  /*126f0*/  IMAD.IADD R4, R9, 0x1, R7 ;  /* 0x0000000109047824 */ /* 0x000fca00078e0207 */
[----:B0-----:R-:W-:Y:S01]  /*12700*/  LEA.HI.X R13, R8, R13, R4, 0x2, P0 ;  /* 0x0000000d080d7211 */ /* 0x001fe200000f1404 */
[----:B------:R-:W-:Y:S01]  /*12710*/  SHFL.IDX PT, R6, R12, 0x1, 0x1c1f ;  /* 0x003c1f000c067f89 */ /* 0x000fe200000e0000 */
[----:B------:R-:W-:-:S03]  /*12720*/  IMAD R10, R80, 0xc0, R82 ;  /* 0x000000c0500a7824 */ /* 0x000fc600078e0252 */
[----:B------:R-:W-:Y:S04]  /*12730*/  SHFL.IDX PT, R4, R12, RZ, 0x1c1f ;  /* 0x001c1fff0c047589 */ /* 0x000fe800000e0000 */
[----:B------:R-:W0:Y:S04]  /*12740*/  SHFL.IDX PT, R5, R13, RZ, 0x1c1f ;  /* 0x001c1fff0d057589 */ /* 0x000e2800000e0000 */
[----:B------:R-:W1:Y:S01]  /*12750*/  SHFL.IDX PT, R7, R13, 0x1, 0x1c1f ;  /* 0x003c1f000d077f89 */ /* 0x000e6200000e0000 */
[----:B------:R-:W-:Y:S01]  /*12760*/  IMAD R8, R26, R75, RZ ;  /* 0x0000004b1a087224 */ /* 0x000fe200078e02ff */
[----:B------:R-:W-:Y:S01]  /*12770*/  LOP3.LUT P0, RZ, R81, 0x3, RZ, 0xc0, !PT ;  /* 0x0000000351ff7812 */ /* 0x000fe2000780c0ff */
[----:B------:R-:W-:-:S03]  /*12780*/  VIADD R9, R10, 0x8 ;  /* 0x000000080a097836 */ /* 0x000fc60000000000 */
[-C--:B------:R-:W-:Y:S02]  /*12790*/  ISETP.GE.OR P3, PT, R10, R8.reuse, P0 ;  /* 0x000000080a00720c */ /* 0x080fe40000766670 */
[----:B------:R-:W-:-:S11]  /*127a0*/  ISETP.GE.OR P0, PT, R9, R8, P0 ;  /* 0x000000080900720c */ /* 0x000fd60000706670 */
[----:B0-----:R0:W-:Y:S04]  /*127b0*/  @!P3 ST.E desc[UR42][R4.64], R3 ;  /* 0x000000030400b985 */ /* 0x0011e8000c10192a */
[----:B-1----:R0:W-:Y:S01]  /*127c0*/  @!P0 ST.E desc[UR42][R6.64], R0 ;  /* 0x0000000006008985 */ /* 0x0021e2000c10192a */
[----:B------:R-:W-:Y:S05]  /*127d0*/  @P2 BRA `(.L_x_532) ;  /* 0x00000008002c2947 */ /* 0x000fea0003800000 */
[----:B------:R-:W0:Y:S01]  /*127e0*/  S2R R81, SR_TID.X ;  /* 0x0000000000517919 */ /* 0x000e220000002100 */
[----:B------:R-:W1:Y:S01]  /*127f0*/  @P1 LDC R12, c[0x0][0xbec] ;  /* 0x0002fb00ff0c1b82 */ /* 0x000e620000000800 */
[----:B------:R-:W-:-:S07]  /*12800*/  ULDC.64 UR4, c[0x0][0xaa0] ;  /* 0x0002a80000047ab9 */ /* 0x000fce0000000a00 */
[----:B------:R-:W2:Y:S01]  /*12810*/  @P1 LDC R45, c[0x0][0xbf0] ;  /* 0x0002fc00ff2d1b82 */ /* 0x000ea20000000800 */
[----:B0-----:R-:W-:-:S05]  /*12820*/  VIADD R0, R81, 0xffffff80 ;  /* 0xffffff8051007836 */ /* 0x001fca0000000000 */
[----:B------:R-:W-:-:S04]  /*12830*/  SHF.R.S32.HI R3, RZ, 0x1f, R0 ;  /* 0x0000001fff037819 */ /* 0x000fc80000011400 */
[----:B------:R-:W-:-:S04]  /*12840*/  LEA.HI R3, R3, R0, RZ, 0x2 ;  /* 0x0000000003037211 */ /* 0x000fc800078f10ff */
[----:B------:R-:W-:Y:S02]  /*12850*/  LOP3.LUT R5, R3, 0xfffffffc, RZ, 0xc0, !PT ;  /* 0xfffffffc03057812 */ /* 0x000fe400078ec0ff */
[----:B------:R-:W-:-:S03]  /*12860*/  SHF.R.S32.HI R20, RZ, 0x2, R3 ;  /* 0x00000002ff147819 */ /* 0x000fc60000011403 */
[----:B------:R-:W-:-:S05]  /*12870*/  IMAD.IADD R9, R0, 0x1, -R5 ;  /* 0x0000000100097824 */ /* 0x000fca00078e0a05 */
[----:B------:R-:W-:-:S05]  /*12880*/  SHF.L.U32 R21, R9, 0x3, RZ ;  /* 0x0000000309157819 */ /* 0x000fca00000006ff */
[----:B------:R-:W-:-:S04]  /*12890*/  IMAD R3, R20, 0x20, R21 ;  /* 0x0000002014037824 */ /* 0x000fc800078e0215 */
[----:B------:R-:W-:-:S03]  /*128a0*/  IMAD.WIDE R72, R3, 0x2, R72 ;  /* 0x0000000203487825 */ /* 0x000fc600078e0248 */
[C---:B------:R-:W-:Y:S01]  /*128b0*/  IADD3 R3, P5, R72.reuse, 0x7800, RZ ;  /* 0x0000780048037810 */ /* 0x040fe20007fbe0ff */
[----:B------:R-:W-:Y:S01]  /*128c0*/  IMAD R15, R15, UR4, RZ ;  /* 0x000000040f0f7c24 */ /* 0x000fe2000f8e02ff */
[----:B------:R-:W-:Y:S02]  /*128d0*/  IADD3 R25, P0, R72, 0x1800, RZ ;  /* 0x0000180048197810 */ /* 0x000fe40007f1e0ff */
[----:B------:R-:W-:Y:S01]  /*128e0*/  LOP3.LUT R0, R3, 0x180, RZ, 0xc0, !PT ;  /* 0x0000018003007812 */ /* 0x000fe200078ec0ff */
[----:B------:R-:W-:Y:S01]  /*128f0*/  IMAD R15, R74, UR5, R15 ;  /* 0x000000054a0f7c24 */ /* 0x000fe2000f8e020f */
[----:B------:R-:W-:Y:S01]  /*12900*/  IADD3 R29, P2, R72, 0x3000, RZ ;  /* 0x00003000481d7810 */ /* 0x000fe20007f5e0ff */
[----:B------:R-:W-:Y:S01]  /*12910*/  IMAD.WIDE.U32 R10, R74, UR4, RZ ;  /* 0x000000044a0a7c25 */ /* 0x000fe2000f8e00ff */
[----:B------:R-:W-:Y:S01]  /*12920*/  SHF.R.U64 R0, R0, 0x3, RZ ;  /* 0x0000000300007819 */ /* 0x000fe200000012ff */
[----:B------:R-:W-:Y:S01]  /*12930*/  ULDC.64 UR4, c[0x0][0xae8] ;  /* 0x0002ba0000047ab9 */ /* 0x000fe20000000a00 */
[C---:B------:R-:W-:Y:S01]  /*12940*/  IADD3 R33, P3, R72.reuse, 0x4800, RZ ;  /* 0x0000480048217810 */ /* 0x040fe20007f7e0ff */
[----:B------:R-:W-:Y:S01]  /*12950*/  IMAD.X R41, RZ, RZ, R73, P5 ;  /* 0x000000ffff297224 */ /* 0x000fe200028e0649 */
[----:B------:R-:W-:-:S02]  /*12960*/  IADD3 R37, P4, R72, 0x6000, RZ ;  /* 0x0000600048257810 */ /* 0x000fc40007f9e0ff */
[----:B------:R-:W-:Y:S01]  /*12970*/  LOP3.LUT R40, R0, R3, RZ, 0x3c, !PT ;  /* 0x0000000300287212 */ /* 0x000fe200078e3cff */
[----:B------:R-:W-:Y:S01]  /*12980*/  IMAD R0, R9, 0x60, R20 ;  /* 0x0000006009007824 */ /* 0x000fe200078e0214 */
[----:B------:R-:W-:Y:S01]  /*12990*/  LOP3.LUT R24, R25, 0x180, RZ, 0xc0, !PT ;  /* 0x0000018019187812 */ /* 0x000fe200078ec0ff */
[----:B------:R-:W-:Y:S01]  /*129a0*/  IMAD.IADD R11, R11, 0x1, R15 ;  /* 0x000000010b0b7824 */ /* 0x000fe200078e020f */
[----:B------:R-:W-:Y:S02]  /*129b0*/  LOP3.LUT R28, R29, 0x180, RZ, 0xc0, !PT ;  /* 0x000001801d1c7812 */ /* 0x000fe400078ec0ff */
[----:B------:R-:W-:Y:S02]  /*129c0*/  LOP3.LUT R32, R33, 0x180, RZ, 0xc0, !PT ;  /* 0x0000018021207812 */ /* 0x000fe400078ec0ff */
[----:B------:R-:W-:Y:S02]  /*129d0*/  LOP3.LUT R36, R37, 0x180, RZ, 0xc0, !PT ;  /* 0x0000018025247812 */ /* 0x000fe400078ec0ff */
[----:B------:R-:W-:Y:S01]  /*129e0*/  LOP3.LUT R5, R72, 0x180, RZ, 0xc0, !PT ;  /* 0x0000018048057812 */ /* 0x000fe200078ec0ff */
[----:B------:R-:W-:Y:S01]  /*129f0*/  IMAD R13, R80, 0xc0, R0 ;  /* 0x000000c0500d7824 */ /* 0x000fe200078e0200 */
[----:B------:R-:W-:Y:S01]  /*12a00*/  SHF.R.U64 R24, R24, 0x3, RZ ;  /* 0x0000000318187819 */ /* 0x000fe200000012ff */
[----:B------:R-:W-:Y:S01]  /*12a10*/  IMAD.WIDE.U32 R10, R137, UR4, R10 ;  /* 0x00000004890a7c25 */ /* 0x000fe2000f8e000a */
[----:B------:R-:W-:Y:S01]  /*12a20*/  SHF.R.U64 R28, R28, 0x3, RZ ;  /* 0x000000031c1c7819 */ /* 0x000fe200000012ff */
[----:B------:R-:W5:Y:S01]  /*12a30*/  LD.E.128 R40, desc[UR42][R40.64] ;  /* 0x0000002a28287980 */ /* 0x000f62000c101d00 */
[----:B------:R-:W-:-:S02]  /*12a40*/  SHF.R.U64 R32, R32, 0x3, RZ ;  /* 0x0000000320207819 */ /* 0x000fc400000012ff */
[----:B------:R-:W-:Y:S02]  /*12a50*/  SHF.R.U64 R36, R36, 0x3, RZ ;  /* 0x0000000324247819 */ /* 0x000fe400000012ff */
[----:B------:R-:W-:Y:S01]  /*12a60*/  SHF.R.U64 R5, R5, 0x3, RZ ;  /* 0x0000000305057819 */ /* 0x000fe200000012ff */
[----:B-1----:R-:W-:Y:S01]  /*12a70*/  @P1 IMAD.HI.U32 R0, R13, R12, RZ ;  /* 0x0000000c0d001227 */ /* 0x002fe200078e00ff */
[----:B------:R-:W-:Y:S02]  /*12a80*/  SHF.R.S32.HI R9, RZ, 0x1f, R14 ;  /* 0x0000001fff097819 */ /* 0x000fe4000001140e */
[----:B------:R-:W-:Y:S01]  /*12a90*/  LOP3.LUT R24, R24, R25, RZ, 0x3c, !PT ;  /* 0x0000001918187212 */ /* 0x000fe200078e3cff */
[--C-:B------:R-:W-:Y:S01]  /*12aa0*/  IMAD.X R25, RZ, RZ, R73.reuse, P0 ;  /* 0x000000ffff197224 */ /* 0x100fe200000e0649 */
[----:B------:R-:W-:Y:S01]  /*12ab0*/  LOP3.LUT R28, R28, R29, RZ, 0x3c, !PT ;  /* 0x0000001d1c1c7212 */ /* 0x000fe200078e3cff */
[--C-:B------:R-:W-:Y:S01]  /*12ac0*/  IMAD.X R29, RZ, RZ, R73.reuse, P2 ;  /* 0x000000ffff1d7224 */ /* 0x100fe200010e0649 */
[----:B------:R-:W-:Y:S01]  /*12ad0*/  LOP3.LUT R32, R32, R33, RZ, 0x3c, !PT ;  /* 0x0000002120207212 */ /* 0x000fe200078e3cff */
[----:B------:R-:W-:Y:S01]  /*12ae0*/  IMAD.X R33, RZ, RZ, R73, P3 ;  /* 0x000000ffff217224 */ /* 0x000fe200018e0649 */
[----:B------:R-:W-:Y:S01]  /*12af0*/  LOP3.LUT R36, R36, R37, RZ, 0x3c, !PT ;  /* 0x0000002524247212 */ /* 0x000fe200078e3cff */
[----:B------:R-:W-:Y:S01]  /*12b00*/  IMAD R11, R137, UR5, R11 ;  /* 0x00000005890b7c24 */ /* 0x000fe2000f8e020b */
[----:B------:R-:W-:Y:S01]  /*12b10*/  IADD3.X R37, RZ, R73, RZ, P4, !PT ;  /* 0x00000049ff257210 */ /* 0x000fe200027fe4ff */
[----:B------:R-:W-:Y:S01]  /*12b20*/  ULDC.64 UR4, c[0x0][0xaf0] ;  /* 0x0002bc0000047ab9 */ /* 0x000fe20000000a00 */
[----:B------:R-:W-:Y:S01]  /*12b30*/  LOP3.LUT R72, R5, R72, RZ, 0x3c, !PT ;  /* 0x0000004805487212 */ /* 0x000fe200078e3cff */
[----:B------:R-:W-:Y:S01]  /*12b40*/  IMAD.MOV.U32 R3, RZ, RZ, R13 ;  /* 0x000000ffff037224 */ /* 0x000fe200078e000d */
[----:B--2---:R-:W-:Y:S01]  /*12b50*/  @P1 SHF.R.U32.HI R3, RZ, R45, R0 ;  /* 0x0000002dff031219 */ /* 0x004fe20000011600 */
[----:B------:R-:W-:Y:S01]  /*12b60*/  IMAD R9, R9, UR4, RZ ;  /* 0x0000000409097c24 */ /* 0x000fe2000f8e02ff */
[----:B------:R-:W5:Y:S01]  /*12b70*/  LD.E.128 R24, desc[UR42][R24.64] ;  /* 0x0000002a18187980 */ /* 0x000f62000c101d00 */
[----:B------:R-:W-:Y:S01]  /*12b80*/  IMAD.WIDE.U32 R10, R14, UR4, R10 ;  /* 0x000000040e0a7c25 */ /* 0x000fe2000f8e000a */
[----:B------:R-:W-:-:S02]  /*12b90*/  SHF.R.S32.HI R0, RZ, 0x1f, R3 ;  /* 0x0000001fff007819 */ /* 0x000fc40000011403 */
[----:B------:R0:W5:Y:S01]  /*12ba0*/  LD.E.128 R4, desc[UR42][R72.64] ;  /* 0x0000002a48047980 */ /* 0x000162000c101d00 */
[----:B------:R-:W-:Y:S01]  /*12bb0*/  IMAD R9, R14, UR5, R9 ;  /* 0x000000050e097c24 */ /* 0x000fe2000f8e0209 */
[----:B------:R-:W-:Y:S02]  /*12bc0*/  ULDC.64 UR4, c[0x0][0xae0] ;  /* 0x0002b80000047ab9 */ /* 0x000fe40000000a00 */
[----:B------:R-:W5:Y:S01]  /*12bd0*/  LD.E.128 R28, desc[UR42][R28.64] ;  /* 0x0000002a1c1c7980 */ /* 0x000f62000c101d00 */
[----:B------:R-:W-:-:S03]  /*12be0*/  IMAD.MOV R12, RZ, RZ, -R3 ;  /* 0x000000ffff0c7224 */ /* 0x000fc600078e0a03 */
        /* <DEDUP_REMOVED lines=8> */
[----:B------:R-:W-:Y:S01]  /*12c70*/  IADD3 R11, R11, R9, RZ ;  /* 0x000000090b0b7210 */ /* 0x000fe20007ffe0ff */
[----:B------:R-:W-:-:S02]  /*12c80*/  IMAD R0, R0, UR4, RZ ;  /* 0x0000000400007c24 */ /* 0x000fc4000f8e02ff */
[----:B------:R-:W-:Y:S02]  /*12c90*/  IMAD R75, R75, R12, R13 ;  /* 0x0000000c4b4b7224 */ /* 0x000fe400078e020d */
[----:B------:R-:W-:-:S04]  /*12ca0*/  IMAD.WIDE.U32 R10, R3, UR4, R10 ;  /* 0x00000004030a7c25 */ /* 0x000fc8000f8e000a */
[----:B------:R-:W-:Y:S01]  /*12cb0*/  IMAD R9, R3, UR5, R0 ;  /* 0x0000000503097c24 */ /* 0x000fe2000f8e0200 */
[----:B------:R-:W-:Y:S01]  /*12cc0*/  SHF.R.S32.HI R3, RZ, 0x1f, R75 ;  /* 0x0000001fff037819 */ /* 0x000fe2000001144b */
[----:B------:R-:W-:Y:S01]  /*12cd0*/  ULDC.64 UR4, c[0x0][0xad8] ;  /* 0x0002b60000047ab9 */ /* 0x000fe20000000a00 */
[----:B------:R-:W-:Y:S02]  /*12ce0*/  VIADD R0, R2, 0x2d820 ;  /* 0x0002d82002007836 */ /* 0x000fe40000000000 */
[----:B------:R-:W-:Y:S02]  /*12cf0*/  IMAD.IADD R11, R11, 0x1, R9 ;  /* 0x000000010b0b7824 */ /* 0x000fe400078e0209 */
[----:B------:R-:W-:Y:S01]  /*12d00*/  IMAD R12, R3, UR4, RZ ;  /* 0x00000004030c7c24 */ /* 0x000fe2000f8e02ff */
[----:B------:R-:W-:Y:S01]  /*12d10*/  PRMT R0, RZ, 0x654, R0 ;  /* 0x00000654ff007816 */ /* 0x000fe20000000000 */
[----:B------:R-:W-:-:S04]  /*12d20*/  IMAD.WIDE.U32 R10, R75, UR4, R10 ;  /* 0x000000044b0a7c25 */ /* 0x000fc8000f8e000a */
[----:B------:R-:W-:Y:S01]  /*12d30*/  IMAD R9, R75, UR5, R12 ;  /* 0x000000054b097c24 */ /* 0x000fe2000f8e020c */
[----:B------:R-:W-:Y:S01]  /*12d40*/  ULDC.64 UR4, c[0x0][0xa80] ;  /* 0x0002a00000047ab9 */ /* 0x000fe20000000a00 */
[----:B-1----:R1:W-:Y:S02]  /*12d50*/  SYNCS.ARRIVE.TRANS64.RED.A1T0 RZ, [R0+URZ], RZ ;  /* 0x000000ff00ff79a7 */ /* 0x0023e4000810043f */
[----:B------:R-:W-:Y:S01]  /*12d60*/  IMAD.IADD R9, R11, 0x1, R9 ;  /* 0x000000010b097824 */ /* 0x000fe200078e0209 */
[C---:B------:R-:W-:Y:S01]  /*12d70*/  IADD3 R47, R21.reuse, 0x40, RZ ;  /* 0x00000040152f7810 */ /* 0x040fe20007ffe0ff */
[----:B------:R-:W-:Y:S01]  /*12d80*/  VIADD R44, R21, 0x20 ;  /* 0x00000020152c7836 */ /* 0x000fe20000000000 */
[----:B-1----:R-:W-:Y:S01]  /*12d90*/  LEA R0, P0, R10, UR4, 0x1 ;  /* 0x000000040a007c11 */ /* 0x002fe2000f8008ff */
[----:B------:R-:W-:-:S03]  /*12da0*/  UMOV UR4, 0xffffffff ;  /* 0xffffffff00047882 */ /* 0x000fc60000000000 */
[----:B------:R-:W-:Y:S02]  /*12db0*/  LEA.HI.X R9, R10, UR5, R9, 0x1, P0 ;  /* 0x000000050a097c11 */ /* 0x000fe400080f0c09 */
[----:B------:R-:W-:Y:S02]  /*12dc0*/  SHF.R.S32.HI R46, RZ, 0x1f, R44 ;  /* 0x0000001fff2e7819 */ /* 0x000fe4000001142c */
[----:B------:R-:W-:Y:S01]  /*12dd0*/  SHF.R.S32.HI R48, RZ, 0x1f, R47 ;  /* 0x0000001fff307819 */ /* 0x000fe2000001142f */
[----:B0-----:R-:W-:Y:S06]  /*12de0*/  BRA.DIV UR4, `(.L_x_533) ;  /* 0x0000009604ec7947 */ /* 0x001fec000b800000 */
[----:B------:R0:W1:Y:S04]  /*12df0*/  SHFL.IDX PT, R3, R9, RZ, 0x1c1f ;  /* 0x001c1fff09037589 */ /* 0x00006800000e0000 */
[----:B------:R0:W2:Y:S02]  /*12e00*/  SHFL.IDX PT, R14, R0, RZ, 0x1c1f ;  /* 0x001c1fff000e7589 */ /* 0x0000a400000e0000 */
.L_x_707:
[----:B------:R-:W-:Y:S01]  /*12e10*/  IMAD R45, R80, 0xc0, R20 ;  /* 0x000000c0502d7824 */ /* 0x000fe200078e0214 */
[----:B------:R-:W-:Y:S04]  /*12e20*/  BSSY B1, `(.L_x_534) ;  /* 0x0000010000017945 */ /* 0x000fe80003800000 */
[----:B------:R-:W-:-:S13]  /*12e30*/  ISETP.GE.AND P0, PT, R45, R8, PT ;  /* 0x000000082d00720c */ /* 0x000fda0003f06270 */
[----:B------:R-:W-:Y:S05]  /*12e40*/  @P0 BRA `(.L_x_535) ;  /* 0x0000000000340947 */ /* 0x000fea0003800000 */
[----:B------:R-:W-:Y:S02]  /*12e50*/  ULDC UR4, c[0x0][0xac8] ;  /* 0x0002b20000047ab9 */ /* 0x000fe40000000800 */
[----:B------:R-:W-:Y:S02]  /*12e60*/  ISETP.GE.AND P0, PT, R21, UR4, PT ;  /* 0x0000000415007c0c */ /* 0x000fe4000bf06270 */
[----:B------:R-:W-:Y:S02]  /*12e70*/  ISETP.GE.AND P1, PT, R44, UR4, PT ;  /* 0x000000042c007c0c */ /* 0x000fe4000bf26270 */
[----:B------:R-:W-:-:S09]  /*12e80*/  ISETP.GE.AND P2, PT, R47, UR4, PT ;  /* 0x000000042f007c0c */ /* 0x000fd2000bf46270 */
[----:B-1----:R-:W-:Y:S02]  /*12e90*/  @!P0 IMAD.MOV.U32 R15, RZ, RZ, R3 ;  /* 0x000000ffff0f8224 */ /* 0x002fe400078e0003 */
[CC--:B--2---:R-:W-:Y:S02]  /*12ea0*/  @!P1 LEA R12, P3, R44.reuse, R14.reuse, 0x1 ;  /* 0x0000000e2c0c9211 */ /* 0x0c4fe400078608ff */
[----:B------:R-:W-:Y:S01]  /*12eb0*/  @!P2 LEA R10, P4, R47, R14, 0x1 ;  /* 0x0000000e2f0aa211 */ /* 0x000fe200078808ff */
[----:B------:R-:W-:Y:S01]  /*12ec0*/  @!P0 IMAD.WIDE R14, R21, 0x2, R14 ;  /* 0x00000002150e8825 */ /* 0x000fe200078e020e */
[-C--:B------:R-:W-:Y:S02]  /*12ed0*/  @!P1 LEA.HI.X R13, R44, R3.reuse, R46, 0x1, P3 ;  /* 0x000000032c0d9211 */ /* 0x080fe400018f0c2e */
[----:B------:R-:W-:Y:S02]  /*12ee0*/  @!P2 LEA.HI.X R11, R47, R3, R48, 0x1, P4 ;  /* 0x000000032f0ba211 */ /* 0x000fe400020f0c30 */
[----:B-----5:R3:W-:Y:S04]  /*12ef0*/  @!P0 ST.E.128 desc[UR42][R14.64], R4 ;  /* 0x000000040e008985 */ /* 0x0207e8000c101d2a */
[----:B------:R3:W-:Y:S04]  /*12f00*/  @!P1 ST.E.128 desc[UR42][R12.64], R28 ;  /* 0x0000001c0c009985 */ /* 0x0007e8000c101d2a */
[----:B------:R3:W-:Y:S02]  /*12f10*/  @!P2 ST.E.128 desc[UR42][R10.64], R36 ;  /* 0x000000240a00a985 */ /* 0x0007e4000c101d2a */
.L_x_535:
[----:B------:R-:W-:Y:S05]  /*12f20*/  BSYNC B1 ;  /* 0x0000000000017941 */ /* 0x000fea0003800000 */
.L_x_534:
[----:B------:R-:W-:-:S03]  /*12f30*/  UMOV UR4, 0xffffffff ;  /* 0xffffffff00047882 */ /* 0x000fc60000000000 */
[----:B------:R-:W-:Y:S05]  /*12f40*/  BRA.DIV UR4, `(.L_x_536) ;  /* 0x0000009604c87947 */ /* 0x000fea000b800000 */
[----:B-1----:R1:W4:Y:S04]  /*12f50*/  SHFL.IDX PT, R3, R9, 0x1, 0x1c1f ;  /* 0x003c1f0009037f89 */ /* 0x00232800000e0000 */
[----:B--23--:R1:W2:Y:S02]  /*12f60*/  SHFL.IDX PT, R14, R0, 0x1, 0x1c1f ;  /* 0x003c1f00000e7f89 */ /* 0x00c2a400000e0000 */
.L_x_711:
[----:B-----5:R-:W-:-:S05]  /*12f70*/  VIADD R5, R45, 0x60 ;  /* 0x000000602d057836 */ /* 0x020fca0000000000 */
[----:B------:R-:W-:-:S13]  /*12f80*/  ISETP.GE.AND P0, PT, R5, R8, PT ;  /* 0x000000080500720c */ /* 0x000fda0003f06270 */
[----:B------:R-:W-:Y:S05]  /*12f90*/  @P0 BRA `(.L_x_537) ;  /* 0x0000001800440947 */ /* 0x000fea0003800000 */
[----:B------:R-:W-:Y:S02]  /*12fa0*/  ULDC UR4, c[0x0][0xac8] ;  /* 0x0002b20000047ab9 */ /* 0x000fe40000000800 */
[----:B------:R-:W-:Y:S02]  /*12fb0*/  ISETP.GE.AND P1, PT, R21, UR4, PT ;  /* 0x0000000415007c0c */ /* 0x000fe4000bf26270 */
[----:B------:R-:W-:-:S11]  /*12fc0*/  ISETP.GE.AND P2, PT, R44, UR4, PT ;  /* 0x000000042c007c0c */ /* 0x000fd6000bf46270 */
[----:B----4-:R-:W-:Y:S02]  /*12fd0*/  @!P1 IMAD.MOV.U32 R15, RZ, RZ, R3 ;  /* 0x000000ffff0f9224 */ /* 0x010fe400078e0003 */
[----:B--2---:R-:W-:Y:S01]  /*12fe0*/  @!P2 LEA R6, P0, R44, R14, 0x1 ;  /* 0x0000000e2c06a211 */ /* 0x004fe200078008ff */
[----:B------:R-:W-:-:S03]  /*12ff0*/  @!P1 IMAD.WIDE R4, R21, 0x2, R14 ;  /* 0x0000000215049825 */ /* 0x000fc600078e020e */
[----:B------:R-:W-:Y:S02]  /*13000*/  @!P2 LEA.HI.X R7, R44, R3, R46, 0x1, P0 ;  /* 0x000000032c07a211 */ /* 0x000fe400000f0c2e */
[----:B------:R-:W-:Y:S01]  /*13010*/  ISETP.GE.AND P0, PT, R47, UR4, PT ;  /* 0x000000042f007c0c */ /* 0x000fe2000bf06270 */
[----:B------:R2:W-:Y:S04]  /*13020*/  @!P1 ST.E.128 desc[UR42][R4.64], R24 ;  /* 0x0000001804009985 */ /* 0x0005e8000c101d2a */
[----:B------:R2:W-:Y:S08]  /*13030*/  @!P2 ST.E.128 desc[UR42][R6.64], R32 ;  /* 0x000000200600a985 */ /* 0x0005f0000c101d2a */
[----:B------:R-:W-:Y:S05]  /*13040*/  @P0 BRA `(.L_x_537) ;  /* 0x0000001800180947 */ /* 0x000fea0003800000 */
[----:B------:R-:W-:-:S04]  /*13050*/  LEA R14, P0, R47, R14, 0x1 ;  /* 0x0000000e2f0e7211 */ /* 0x000fc800078008ff */
[----:B------:R-:W-:-:S05]  /*13060*/  LEA.HI.X R15, R47, R3, R48, 0x1, P0 ;  /* 0x000000032f0f7211 */ /* 0x000fca00000f0c30 */
[----:B------:R3:W-:Y:S01]  /*13070*/  ST.E.128 desc[UR42][R14.64], R40 ;  /* 0x000000280e007985 */ /* 0x0007e2000c101d2a */
[----:B------:R-:W-:Y:S05]  /*13080*/  BRA `(.L_x_537) ;  /* 0x0000001800087947 */ /* 0x000fea0003800000 */
.L_x_532:
[----:B------:R-:W-:Y:S01]  /*13090*/  ULDC.64 UR4, c[0x0][0xb08] ;  /* 0x0002c20000047ab9 */ /* 0x000fe20000000a00 */
[----:B------:R-:W1:Y:S01]  /*130a0*/  @P1 LDC R11, c[0x0][0xbec] ;  /* 0x0002fb00ff0b1b82 */ /* 0x000e620000000800 */
[----:B------:R-:W-:Y:S01]  /*130b0*/  IMAD R15, R15, UR4, RZ ;  /* 0x000000040f0f7c24 */ /* 0x000fe2000f8e02ff */
[----:B0-----:R-:W-:Y:S01]  /*130c0*/  SHF.R.S32.HI R3, RZ, 0x1f, R14 ;  /* 0x0000001fff037819 */ /* 0x001fe2000001140e */
[----:B------:R-:W-:-:S04]  /*130d0*/  IMAD.WIDE.U32 R4, R74, UR4, RZ ;  /* 0x000000044a047c25 */ /* 0x000fc8000f8e00ff */
[----:B------:R-:W-:Y:S01]  /*130e0*/  IMAD R15, R74, UR5, R15 ;  /* 0x000000054a0f7c24 */ /* 0x000fe2000f8e020f */
[----:B------:R-:W0:Y:S01]  /*130f0*/  @P1 LDC R0, c[0x0][0xbf0] ;  /* 0x0002fc00ff001b82 */ /* 0x000e220000000800 */
[----:B------:R-:W-:Y:S02]  /*13100*/  ULDC.64 UR4, c[0x0][0xb38] ;  /* 0x0002ce0000047ab9 */ /* 0x000fe40000000a00 */
[----:B------:R-:W-:Y:S02]  /*13110*/  IMAD.IADD R5, R5, 0x1, R15 ;  /* 0x0000000105057824 */ /* 0x000fe400078e020f */
[----:B------:R-:W-:-:S04]  /*13120*/  IMAD.WIDE.U32 R4, R137, UR4, R4 ;  /* 0x0000000489047c25 */ /* 0x000fc8000f8e0004 */
[----:B------:R-:W-:Y:S01]  /*13130*/  IMAD R5, R137, UR5, R5 ;  /* 0x0000000589057c24 */ /* 0x000fe2000f8e0205 */
[----:B------:R-:W-:Y:S02]  /*13140*/  ULDC.64 UR4, c[0x0][0xb40] ;  /* 0x0002d00000047ab9 */ /* 0x000fe40000000a00 */
[----:B------:R-:W-:Y:S02]  /*13150*/  IMAD R3, R3, UR4, RZ ;  /* 0x0000000403037c24 */ /* 0x000fe4000f8e02ff */
[----:B------:R-:W-:-:S04]  /*13160*/  IMAD.WIDE.U32 R4, R14, UR4, R4 ;  /* 0x000000040e047c25 */ /* 0x000fc8000f8e0004 */
[----:B------:R-:W-:Y:S01]  /*13170*/  IMAD R7, R14, UR5, R3 ;  /* 0x000000050e077c24 */ /* 0x000fe2000f8e0203 */
[----:B------:R-:W-:Y:S01]  /*13180*/  MOV R3, R24 ;  /* 0x0000001800037202 */ /* 0x000fe20000000f00 */
[----:B-1----:R-:W-:Y:S01]  /*13190*/  @P1 IMAD.HI.U32 R11, R24, R11, RZ ;  /* 0x0000000b180b1227 */ /* 0x002fe200078e00ff */
[----:B------:R-:W-:-:S03]  /*131a0*/  ULDC.64 UR4, c[0x0][0xb48] ;  /* 0x0002d20000047ab9 */ /* 0x000fc60000000a00 */
[----:B------:R-:W-:Y:S01]  /*131b0*/  IMAD.IADD R5, R5, 0x1, R7 ;  /* 0x0000000105057824 */ /* 0x000fe200078e0207 */
[----:B0-----:R-:W-:Y:S01]  /*131c0*/  @P1 SHF.R.U32.HI R3, RZ, R0, R11 ;  /* 0x00000000ff031219 */ /* 0x001fe2000001160b */
[----:B------:R-:W-:Y:S02]  /*131d0*/  VIADD R7, R2, 0x2d820 ;  /* 0x0002d82002077836 */ /* 0x000fe40000000000 */
[----:B------:R-:W-:Y:S01]  /*131e0*/  IMAD.WIDE.U32 R4, R78, UR4, R4 ;  /* 0x000000044e047c25 */ /* 0x000fe2000f8e0004 */
[----:B------:R-:W-:-:S03]  /*131f0*/  SHF.R.S32.HI R0, RZ, 0x1f, R3 ;  /* 0x0000001fff007819 */ /* 0x000fc60000011403 */
[----:B------:R-:W-:Y:S02]  /*13200*/  IMAD.MOV R6, RZ, RZ, -R3 ;  /* 0x000000ffff067224 */ /* 0x000fe400078e0a03 */
[----:B------:R-:W-:Y:S01]  /*13210*/  IMAD R5, R78, UR5, R5 ;  /* 0x000000054e057c24 */ /* 0x000fe2000f8e0205 */
[----:B------:R-:W-:Y:S01]  /*13220*/  ULDC.64 UR4, c[0x0][0xb30] ;  /* 0x0002cc0000047ab9 */ /* 0x000fe20000000a00 */
[----:B------:R-:W-:Y:S01]  /*13230*/  IMAD R75, R75, R6, R24 ;  /* 0x000000064b4b7224 */ /* 0x000fe200078e0218 */
[----:B------:R-:W-:Y:S01]  /*13240*/  PRMT R6, RZ, 0x654, R7 ;  /* 0x00000654ff067816 */ /* 0x000fe20000000007 */
[----:B------:R-:W-:Y:S02]  /*13250*/  IMAD R0, R0, UR4, RZ ;  /* 0x0000000400007c24 */ /* 0x000fe4000f8e02ff */
[C---:B------:R-:W-:Y:S01]  /*13260*/  IMAD.WIDE.U32 R4, R3.reuse, UR4, R4 ;  /* 0x0000000403047c25 */ /* 0x040fe2000f8e0004 */
[----:B------:R0:W-:Y:S03]  /*13270*/  SYNCS.ARRIVE.TRANS64.RED.A1T0 RZ, [R6+URZ], RZ ;  /* 0x000000ff06ff79a7 */ /* 0x0001e6000810043f */
[----:B------:R-:W-:Y:S01]  /*13280*/  IMAD R7, R3, UR5, R0 ;  /* 0x0000000503077c24 */ /* 0x000fe2000f8e0200 */
[----:B------:R-:W-:Y:S01]  /*13290*/  SHF.R.S32.HI R0, RZ, 0x1f, R75 ;  /* 0x0000001fff007819 */ /* 0x000fe2000001144b */
[----:B------:R-:W-:-:S02]  /*132a0*/  ULDC.64 UR4, c[0x0][0xb28] ;  /* 0x0002ca0000047ab9 */ /* 0x000fc40000000a00 */
[----:B------:R-:W-:Y:S02]  /*132b0*/  IMAD.IADD R5, R5, 0x1, R7 ;  /* 0x0000000105057824 */ /* 0x000fe400078e0207 */
[----:B------:R-:W-:Y:S02]  /*132c0*/  IMAD R0, R0, UR4, RZ ;  /* 0x0000000400007c24 */ /* 0x000fe4000f8e02ff */
[----:B------:R-:W-:-:S04]  /*132d0*/  IMAD.WIDE.U32 R4, R75, UR4, R4 ;  /* 0x000000044b047c25 */ /* 0x000fc8000f8e0004 */
[----:B------:R-:W-:Y:S01]  /*132e0*/  IMAD R3, R75, UR5, R0 ;  /* 0x000000054b037c24 */ /* 0x000fe2000f8e0200 */
[----:B------:R-:W-:Y:S02]  /*132f0*/  ULDC.64 UR4, c[0x0][0xb00] ;  /* 0x0002c00000047ab9 */ /* 0x000fe40000000a00 */
[----:B------:R-:W-:Y:S01]  /*13300*/  LEA R0, P0, R4, UR4, 0x2 ;  /* 0x0000000404007c11 */ /* 0x000fe2000f8010ff */
[----:B------:R-:W-:Y:S01]  /*13310*/  UMOV UR4, 0xffffffff ;  /* 0xffffffff00047882 */ /* 0x000fe20000000000 */
[----:B------:R-:W-:-:S04]  /*13320*/  IADD3 R3, R5, R3, RZ ;  /* 0x0000000305037210 */ /* 0x000fc80007ffe0ff */
[----:B------:R-:W-:Y:S01]  /*13330*/  LEA.HI.X R24, R4, UR5, R3, 0x2, P0 ;  /* 0x0000000504187c11 */ /* 0x000fe200080f1403 */
[----:B0-----:R-:W-:Y:S06]  /*13340*/  BRA.DIV UR4, `(.L_x_538) ;  /* 0x0000009604107947 */ /* 0x001fec000b800000 */
[----:B------:R0:W1:Y:S04]  /*13350*/  SHFL.IDX PT, R3, R24, RZ, 0x1c1f ;  /* 0x001c1fff18037589 */ /* 0x00006800000e0000 */
[----:B------:R0:W2:Y:S02]  /*13360*/  SHFL.IDX PT, R14, R0, RZ, 0x1c1f ;  /* 0x001c1fff000e7589 */ /* 0x0000a400000e0000 */
.L_x_714:
[----:B------:R-:W-:Y:S01]  /*13370*/  ISETP.GE.AND P0, PT, R10, R8, PT ;  /* 0x000000080a00720c */ /* 0x000fe20003f06270 */
[----:B------:R-:W-:-:S12]  /*13380*/  BSSY B1, `(.L_x_539) ;  /* 0x000004b000017945 */ /* 0x000fd80003800000 */
[----:B------:R-:W-:Y:S05]  /*13390*/  @P0 BRA `(.L_x_540) ;  /* 0x0000000400240947 */ /* 0x000fea0003800000 */
[----:B------:R-:W3:Y:S01]  /*133a0*/  LDL R15, [R1+0xac] ;  /* 0x0000ac00010f7983 */ /* 0x000ee20000100800 */
[----:B------:R-:W-:-:S03]  /*133b0*/  ULDC UR4, c[0x0][0xac8] ;  /* 0x0002b20000047ab9 */ /* 0x000fc60000000800 */
[----:B------:R-:W4:Y:S04]  /*133c0*/  LDL R83, [R1+0xd4] ;  /* 0x0000d40001537983 */ /* 0x000f280000100800 */
[----:B------:R-:W5:Y:S04]  /*133d0*/  LDL R81, [R1+0xd0] ;  /* 0x0000d00001517983 */ /* 0x000f680000100800 */
[----:B------:R-:W2:Y:S04]  /*133e0*/  LDL R79, [R1+0xcc] ;  /* 0x0000cc00014f7983 */ /* 0x000ea80000100800 */
        /* <DEDUP_REMOVED lines=15> */
[----:B------:R-:W2:Y:S01]  /*134e0*/  LDL R13, [R1+0xe4] ;  /* 0x0000e400010d7983 */ /* 0x000ea20000100800 */
[----:B---3--:R-:W-:-:S02]  /*134f0*/  ISETP.GE.AND P2, PT, R15, UR4, PT ;  /* 0x000000040f007c0c */ /* 0x008fc4000bf46270 */
[----:B----4-:R-:W-:Y:S02]  /*13500*/  ISETP.GE.AND P3, PT, R83, UR4, PT ;  /* 0x0000000453007c0c */ /* 0x010fe4000bf66270 */
[----:B-----5:R-:W-:-:S09]  /*13510*/  ISETP.GE.AND P0, PT, R81, UR4, PT ;  /* 0x0000000451007c0c */ /* 0x020fd2000bf06270 */
[----:B--2---:R-:W-:Y:S02]  /*13520*/  @!P2 IMAD.MOV.U32 R4, RZ, RZ, R14 ;  /* 0x000000ffff04a224 */ /* 0x004fe400078e000e */
[----:B-1----:R-:W-:Y:S01]  /*13530*/  @!P2 IMAD.MOV.U32 R5, RZ, RZ, R3 ;  /* 0x000000ffff05a224 */ /* 0x002fe200078e0003 */
[----:B------:R-:W-:Y:S01]  /*13540*/  ISETP.GE.AND P1, PT, R79, UR4, PT ;  /* 0x000000044f007c0c */ /* 0x000fe2000bf26270 */
[----:B------:R-:W-:Y:S01]  /*13550*/  @!P2 IMAD.WIDE R4, R15, 0x4, R4 ;  /* 0x000000040f04a825 */ /* 0x000fe200078e0204 */
[----:B------:R-:W-:-:S04]  /*13560*/  @!P3 LEA R6, P4, R83, R14, 0x2 ;  /* 0x0000000e5306b211 */ /* 0x000fc800078810ff */
[----:B------:R1:W-:Y:S01]  /*13570*/  @!P2 ST.E.64 desc[UR42][R4.64], R20 ;  /* 0x000000140400a985 */ /* 0x0003e2000c101b2a */
[----:B------:R-:W-:Y:S02]  /*13580*/  ISETP.GE.AND P2, PT, R77, UR4, PT ;  /* 0x000000044d007c0c */ /* 0x000fe4000bf46270 */
[----:B------:R-:W-:-:S05]  /*13590*/  @!P3 LEA.HI.X R7, R83, R3, R84, 0x2, P4 ;  /* 0x000000035307b211 */ /* 0x000fca00020f1454 */
[----:B------:R2:W-:Y:S01]  /*135a0*/  @!P3 ST.E.64 desc[UR42][R6.64], R28 ;  /* 0x0000001c0600b985 */ /* 0x0005e2000c101b2a */
[----:B-1----:R-:W-:-:S04]  /*135b0*/  @!P0 LEA R4, P5, R81, R14, 0x2 ;  /* 0x0000000e51048211 */ /* 0x002fc800078a10ff */
[-C--:B------:R-:W-:Y:S02]  /*135c0*/  @!P0 LEA.HI.X R5, R81, R3.reuse, R82, 0x2, P5 ;  /* 0x0000000351058211 */ /* 0x080fe400028f1452 */
[----:B------:R-:W-:Y:S02]  /*135d0*/  ISETP.GE.AND P3, PT, R75, UR4, PT ;  /* 0x000000044b007c0c */ /* 0x000fe4000bf66270 */
[----:B--2---:R-:W-:Y:S01]  /*135e0*/  @!P1 LEA R6, P4, R79, R14, 0x2 ;  /* 0x0000000e4f069211 */ /* 0x004fe200078810ff */
        /* <DEDUP_REMOVED lines=10> */
[----:B------:R-:W-:Y:S02]  /*13690*/  @!P3 LEA.HI.X R7, R75, R3, R76, 0x2, P5 ;  /* 0x000000034b07b211 */ /* 0x000fe400028f144c */
[----:B------:R-:W-:Y:S01]  /*136a0*/  ISETP.GE.AND P5, PT, R12, UR4, PT ;  /* 0x000000040c007c0c */ /* 0x000fe2000bfa6270 */
[----:B------:R-:W-:-:S02]  /*136b0*/  VIADD R15, R15, 0x58 ;  /* 0x000000580f0f7836 */ /* 0x000fc40000000000 */
[----:B------:R2:W-:Y:S01]  /*136c0*/  @!P3 ST.E.64 desc[UR42][R6.64], R36 ;  /* 0x000000240600b985 */ /* 0x0005e2000c101b2a */
[----:B-1----:R-:W-:-:S04]  /*136d0*/  @!P0 LEA R4, P4, R73, R14, 0x2 ;  /* 0x0000000e49048211 */ /* 0x002fc800078810ff */
[-C--:B------:R-:W-:Y:S02]  /*136e0*/  @!P0 LEA.HI.X R5, R73, R3.reuse, R74, 0x2, P4 ;  /* 0x0000000349058211 */ /* 0x080fe400020f144a */
[----:B------:R-:W-:Y:S02]  /*136f0*/  ISETP.GE.AND P3, PT, R25, UR4, PT ;  /* 0x0000000419007c0c */ /* 0x000fe4000bf66270 */
[C---:B--2---:R-:W-:Y:S01]  /*13700*/  @!P1 LEA R6, P4, R27.reuse, R14, 0x2 ;  /* 0x0000000e1b069211 */ /* 0x044fe200078810ff */
[----:B------:R1:W-:Y:S03]  /*13710*/  @!P0 ST.E.64 desc[UR42][R4.64], R38 ;  /* 0x0000002604008985 */ /* 0x0003e6000c101b2a */
[----:B------:R-:W-:Y:S02]  /*13720*/  @!P1 LEA.HI.X R7, R27, R3, R72, 0x2, P4 ;  /* 0x000000031b079211 */ /* 0x000fe400020f1448 */
[----:B------:R-:W-:-:S02]  /*13730*/  ISETP.GE.AND P4, PT, R15, UR4, PT ;  /* 0x000000040f007c0c */ /* 0x000fc4000bf86270 */
[----:B-1----:R-:W-:-:S04]  /*13740*/  @!P2 LEA R4, P0, R11, R14, 0x2 ;  /* 0x0000000e0b04a211 */ /* 0x002fc800078010ff */
[-C--:B------:R-:W-:Y:S02]  /*13750*/  @!P2 LEA.HI.X R5, R11, R3.reuse, R26, 0x2, P0 ;  /* 0x000000030b05a211 */ /* 0x080fe400000f141a */
[CC--:B------:R-:W-:Y:S02]  /*13760*/  @!P5 LEA R10, P0, R12.reuse, R14.reuse, 0x2 ;  /* 0x0000000e0c0ad211 */ /* 0x0c0fe400078010ff */
[----:B------:R-:W-:Y:S02]  /*13770*/  SHF.R.S32.HI R20, RZ, 0x1f, R25 ;  /* 0x0000001fff147819 */ /* 0x000fe40000011419 */
[----:B------:R-:W-:Y:S02]  /*13780*/  @!P5 LEA.HI.X R11, R12, R3, R13, 0x2, P0 ;  /* 0x000000030c0bd211 */ /* 0x000fe400000f140d */
[----:B------:R-:W-:Y:S02]  /*13790*/  @!P3 LEA R12, P0, R25, R14, 0x2 ;  /* 0x0000000e190cb211 */ /* 0x000fe400078010ff */
[----:B------:R-:W-:-:S02]  /*137a0*/  SHF.R.S32.HI R26, RZ, 0x1f, R15 ;  /* 0x0000001fff1a7819 */ /* 0x000fc4000001140f */
[-C--:B------:R-:W-:Y:S02]  /*137b0*/  @!P3 LEA.HI.X R13, R25, R3.reuse, R20, 0x2, P0 ;  /* 0x00000003190db211 */ /* 0x080fe400000f1414 */
[C---:B------:R-:W-:Y:S01]  /*137c0*/  @!P4 LEA R14, P0, R15.reuse, R14, 0x2 ;  /* 0x0000000e0f0ec211 */ /* 0x040fe200078010ff */
[----:B------:R3:W-:Y:S03]  /*137d0*/  @!P1 ST.E.64 desc[UR42][R6.64], R40 ;  /* 0x0000002806009985 */ /* 0x0007e6000c101b2a */
[----:B------:R-:W-:Y:S01]  /*137e0*/  @!P4 LEA.HI.X R15, R15, R3, R26, 0x2, P0 ;  /* 0x000000030f0fc211 */ /* 0x000fe200000f141a */
[----:B------:R3:W-:Y:S04]  /*137f0*/  @!P2 ST.E.64 desc[UR42][R4.64], R42 ;  /* 0x0000002a0400a985 */ /* 0x0007e8000c101b2a */
[----:B------:R3:W-:Y:S04]  /*13800*/  @!P5 ST.E.64 desc[UR42][R10.64], R44 ;  /* 0x0000002c0a00d985 */ /* 0x0007e8000c101b2a */
[----:B------:R3:W-:Y:S04]  /*13810*/  @!P3 ST.E.64 desc[UR42][R12.64], R46 ;  /* 0x0000002e0c00b985 */ /* 0x0007e8000c101b2a */
[----:B------:R3:W-:Y:S02]  /*13820*/  @!P4 ST.E.64 desc[UR42][R14.64], R48 ;  /* 0x000000300e00c985 */ /* 0x0007e4000c101b2a */
.L_x_540:
[----:B------:R-:W-:Y:S05]  /*13830*/  BSYNC B1 ;  /* 0x0000000000017941 */ /* 0x000fea0003800000 */
.L_x_539:
[----:B------:R-:W-:-:S03]  /*13840*/  UMOV UR4, 0xffffffff ;  /* 0xffffffff00047882 */ /* 0x000fc60000000000 */
[----:B------:R-:W-:Y:S05]  /*13850*/  BRA.DIV UR4, `(.L_x_541) ;  /* 0x0000009204007947 */ /* 0x000fea000b800000 */
[----:B-1----:R1:W4:Y:S04]  /*13860*/  SHFL.IDX PT, R3, R24, 0x1, 0x1c1f ;  /* 0x003c1f0018037f89 */ /* 0x00232800000e0000 */
[----:B--23--:R1:W2:Y:S02]  /*13870*/  SHFL.IDX PT, R14, R0, 0x1, 0x1c1f ;  /* 0x003c1f00000e7f89 */ /* 0x00c2a400000e0000 */
.L_x_718:
[----:B------:R-:W-:-:S13]  /*13880*/  ISETP.GE.AND P0, PT, R9, R8, PT ;  /* 0x000000080900720c */ /* 0x000fda0003f06270 */
[----:B------:R-:W-:Y:S05]  /*13890*/  @P0 BRA `(.L_x_537) ;  /* 0x0000001000040947 */ /* 0x000fea0003800000 */
[----:B01----:R-:W3:Y:S01]  /*138a0*/  LDL R24, [R1+0xac] ;  /* 0x0000ac0001187983 */ /* 0x003ee20000100800 */
[----:B------:R-:W-:-:S03]  /*138b0*/  ULDC UR4, c[0x0][0xac8] ;  /* 0x0002b20000047ab9 */ /* 0x000fc60000000800 */
[----:B------:R-:W5:Y:S04]  /*138c0*/  LDL R12, [R1+0xd4] ;  /* 0x0000d400010c7983 */ /* 0x000f680000100800 */
[----:B------:R-:W4:Y:S04]  /*138d0*/  LDL R10, [R1+0xd0] ;  /* 0x0000d000010a7983 */ /* 0x000f280000100800 */
        /* <DEDUP_REMOVED lines=18> */
[----:B-----5:R-:W-:Y:S02]  /*13a00*/  ISETP.GE.AND P4, PT, R12, UR4, PT ;  /* 0x000000040c007c0c */ /* 0x020fe4000bf86270 */
[----:B----4-:R-:W-:-:S09]  /*13a10*/  ISETP.GE.AND P1, PT, R10, UR4, PT ;  /* 0x000000040a007c0c */ /* 0x010fd2000bf26270 */
[----:B------:R-:W-:Y:S01]  /*13a20*/  @!P3 IMAD.MOV.U32 R15, RZ, RZ, R3 ;  /* 0x000000ffff0fb224 */ /* 0x000fe200078e0003 */
[----:B--2---:R-:W-:Y:S01]  /*13a30*/  ISETP.GE.AND P2, PT, R35, UR4, PT ;  /* 0x0000000423007c0c */ /* 0x004fe2000bf46270 */
[----:B------:R-:W-:Y:S01]  /*13a40*/  @!P3 IMAD.WIDE R4, R24, 0x4, R14 ;  /* 0x000000041804b825 */ /* 0x000fe200078e020e */
[-C--:B------:R-:W-:Y:S02]  /*13a50*/  @!P4 LEA R6, P0, R12, R14.reuse, 0x2 ;  /* 0x0000000e0c06c211 */ /* 0x080fe400078010ff */
[----:B------:R-:W-:Y:S02]  /*13a60*/  @!P1 LEA R8, P5, R10, R14, 0x2 ;  /* 0x0000000e0a089211 */ /* 0x000fe400078a10ff */
[----:B------:R0:W-:Y:S01]  /*13a70*/  @!P3 ST.E.64 desc[UR42][R4.64], R50 ;  /* 0x000000320400b985 */ /* 0x0001e2000c101b2a */
[----:B------:R-:W-:Y:S02]  /*13a80*/  ISETP.GE.AND P3, PT, R33, UR4, PT ;  /* 0x0000000421007c0c */ /* 0x000fe4000bf66270 */
[----:B------:R-:W-:-:S02]  /*13a90*/  @!P4 LEA.HI.X R7, R12, R3, R13, 0x2, P0 ;  /* 0x000000030c07c211 */ /* 0x000fc400000f140d */
[----:B------:R-:W-:Y:S02]  /*13aa0*/  ISETP.GE.AND P0, PT, R31, UR4, PT ;  /* 0x000000041f007c0c */ /* 0x000fe4000bf06270 */
[----:B------:R-:W-:Y:S01]  /*13ab0*/  @!P1 LEA.HI.X R9, R10, R3, R11, 0x2, P5 ;  /* 0x000000030a099211 */ /* 0x000fe200028f140b */
[----:B------:R1:W-:Y:S01]  /*13ac0*/  @!P4 ST.E.64 desc[UR42][R6.64], R52 ;  /* 0x000000340600c985 */ /* 0x0003e2000c101b2a */
[----:B------:R-:W-:-:S03]  /*13ad0*/  @!P2 LEA R10, P4, R35, R14, 0x2 ;  /* 0x0000000e230aa211 */ /* 0x000fc600078810ff */
[----:B------:R2:W-:Y:S01]  /*13ae0*/  @!P1 ST.E.64 desc[UR42][R8.64], R54 ;  /* 0x0000003608009985 */ /* 0x0005e2000c101b2a */
[----:B------:R-:W-:Y:S02]  /*13af0*/  ISETP.GE.AND P1, PT, R0, UR4, PT ;  /* 0x0000000400007c0c */ /* 0x000fe4000bf26270 */
[-C--:B------:R-:W-:Y:S02]  /*13b00*/  @!P2 LEA.HI.X R11, R35, R3.reuse, R36, 0x2, P4 ;  /* 0x00000003230ba211 */ /* 0x080fe400020f1424 */
[-C--:B------:R-:W-:Y:S02]  /*13b10*/  @!P3 LEA R12, P5, R33, R14.reuse, 0x2 ;  /* 0x0000000e210cb211 */ /* 0x080fe400078a10ff */
[----:B0-----:R-:W-:Y:S01]  /*13b20*/  @!P0 LEA R4, P4, R31, R14, 0x2 ;  /* 0x0000000e1f048211 */ /* 0x001fe200078810ff */
[----:B------:R0:W-:Y:S01]  /*13b30*/  @!P2 ST.E.64 desc[UR42][R10.64], R56 ;  /* 0x000000380a00a985 */ /* 0x0001e2000c101b2a */
[----:B------:R-:W-:Y:S02]  /*13b40*/  @!P3 LEA.HI.X R13, R33, R3, R34, 0x2, P5 ;  /* 0x00000003210db211 */ /* 0x000fe400028f1422 */
[----:B------:R-:W-:-:S02]  /*13b50*/  ISETP.GE.AND P2, PT, R28, UR4, PT ;  /* 0x000000041c007c0c */ /* 0x000fc4000bf46270 */
[----:B------:R-:W-:Y:S01]  /*13b60*/  @!P0 LEA.HI.X R5, R31, R3, R32, 0x2, P4 ;  /* 0x000000031f058211 */ /* 0x000fe200020f1420 */
[----:B------:R3:W-:Y:S01]  /*13b70*/  @!P3 ST.E.64 desc[UR42][R12.64], R58 ;  /* 0x0000003a0c00b985 */ /* 0x0007e2000c101b2a */
[----:B------:R-:W-:-:S03]  /*13b80*/  ISETP.GE.AND P4, PT, R20, UR4, PT ;  /* 0x0000000414007c0c */ /* 0x000fc6000bf86270 */
[----:B------:R4:W-:Y:S01]  /*13b90*/  @!P0 ST.E.64 desc[UR42][R4.64], R60 ;  /* 0x0000003c04008985 */ /* 0x0009e2000c101b2a */
[-C--:B-1----:R-:W-:Y:S02]  /*13ba0*/  @!P1 LEA R6, P5, R0, R14.reuse, 0x2 ;  /* 0x0000000e00069211 */ /* 0x082fe400078a10ff */
[----:B------:R-:W-:Y:S02]  /*13bb0*/  ISETP.GE.AND P3, PT, R26, UR4, PT ;  /* 0x000000041a007c0c */ /* 0x000fe4000bf66270 */
[----:B------:R-:W-:Y:S02]  /*13bc0*/  ISETP.GE.AND P0, PT, R25, UR4, PT ;  /* 0x0000000419007c0c */ /* 0x000fe4000bf06270 */
[----:B------:R-:W-:Y:S02]  /*13bd0*/  @!P1 LEA.HI.X R7, R0, R3, R30, 0x2, P5 ;  /* 0x0000000300079211 */ /* 0x000fe400028f141e */
[----:B--2---:R-:W-:-:S03]  /*13be0*/  @!P2 LEA R8, P5, R28, R14, 0x2 ;  /* 0x0000000e1c08a211 */ /* 0x004fc600078a10ff */
[----:B------:R4:W-:Y:S01]  /*13bf0*/  @!P1 ST.E.64 desc[UR42][R6.64], R62 ;  /* 0x0000003e06009985 */ /* 0x0009e2000c101b2a */
[-C--:B0-----:R-:W-:Y:S02]  /*13c00*/  @!P4 LEA R10, P1, R20, R14.reuse, 0x2 ;  /* 0x0000000e140ac211 */ /* 0x081fe400078210ff */
[-C--:B------:R-:W-:Y:S02]  /*13c10*/  @!P2 LEA.HI.X R9, R28, R3.reuse, R29, 0x2, P5 ;  /* 0x000000031c09a211 */ /* 0x080fe400028f141d */
[-C--:B---3--:R-:W-:Y:S02]  /*13c20*/  @!P3 LEA R12, P5, R26, R14.reuse, 0x2 ;  /* 0x0000000e1a0cb211 */ /* 0x088fe400078a10ff */
[----:B------:R-:W-:Y:S02]  /*13c30*/  @!P4 LEA.HI.X R11, R20, R3, R21, 0x2, P1 ;  /* 0x00000003140bc211 */ /* 0x000fe400008f1415 */
[----:B------:R-:W-:Y:S02]  /*13c40*/  SHF.R.S32.HI R0, RZ, 0x1f, R25 ;  /* 0x0000001fff007819 */ /* 0x000fe40000011419 */
[----:B------:R-:W-:-:S02]  /*13c50*/  @!P0 LEA R20, P1, R25, R14, 0x2 ;  /* 0x0000000e19148211 */ /* 0x000fc400078210ff */
[-C--:B------:R-:W-:Y:S02]  /*13c60*/  @!P3 LEA.HI.X R13, R26, R3.reuse, R27, 0x2, P5 ;  /* 0x000000031a0db211 */ /* 0x080fe400028f141b */
[----:B------:R-:W-:Y:S01]  /*13c70*/  @!P0 LEA.HI.X R21, R25, R3, R0, 0x2, P1 ;  /* 0x0000000319158211 */ /* 0x000fe200008f1400 */
[----:B------:R4:W-:Y:S01]  /*13c80*/  @!P2 ST.E.64 desc[UR42][R8.64], R64 ;  /* 0x000000400800a985 */ /* 0x0009e2000c101b2a */
[----:B------:R-:W-:-:S03]  /*13c90*/  IADD3 R0, R24, 0x58, RZ ;  /* 0x0000005818007810 */ /* 0x000fc60007ffe0ff */
[----:B------:R4:W-:Y:S04]  /*13ca0*/  @!P4 ST.E.64 desc[UR42][R10.64], R66 ;  /* 0x000000420a00c985 */ /* 0x0009e8000c101b2a */
[----:B------:R4:W-:Y:S04]  /*13cb0*/  @!P3 ST.E.64 desc[UR42][R12.64], R68 ;  /* 0x000000440c00b985 */ /* 0x0009e8000c101b2a */
[----:B------:R4:W-:Y:S01]  /*13cc0*/  @!P0 ST.E.64 desc[UR42][R20.64], R70 ;  /* 0x0000004614008985 */ /* 0x0009e2000c101b2a */
[----:B------:R-:W-:-:S13]  /*13cd0*/  ISETP.GE.AND P0, PT, R0, UR4, PT ;  /* 0x0000000400007c0c */ /* 0x000fda000bf06270 */
[----:B----4-:R-:W-:Y:S05]  /*13ce0*/  @P0 BRA `(.L_x_537) ;  /* 0x0000000800f00947 */ /* 0x010fea0003800000 */
[----:B------:R-:W-:Y:S02]  /*13cf0*/  LEA R14, P0, R0, R14, 0x2 ;  /* 0x0000000e000e7211 */ /* 0x000fe400078010ff */
[----:B------:R-:W-:-:S04]  /*13d00*/  SHF.R.S32.HI R4, RZ, 0x1f, R0 ;  /* 0x0000001fff047819 */ /* 0x000fc80000011400 */
[----:B------:R-:W-:-:S05]  /*13d10*/  LEA.HI.X R15, R0, R3, R4, 0x2, P0 ;  /* 0x00000003000f7211 */ /* 0x000fca00000f1404 */
[----:B------:R0:W-:Y:S01]  /*13d20*/  ST.E.64 desc[UR42][R14.64], R134 ;  /* 0x000000860e007985 */ /* 0x0001e2000c101b2a */
[----:B------:R-:W-:Y:S05]  /*13d30*/  BRA `(.L_x_537) ;  /* 0x0000000800dc7947 */ /* 0x000fea0003800000 */
.L_x_530:
[----:B0-----:R-:W3:Y:S01]  /*13d40*/  LDL.LU R6, [R1+0x9c] ;  /* 0x00009c0001067983 */ /* 0x001ee20000300800 */
[----:B------:R-:W-:Y:S01]  /*13d50*/  ULDC.64 UR6, c[0x0][0xc08] ;  /* 0x0003020000067ab9 */ /* 0x000fe20000000a00 */
[----:B------:R-:W-:Y:S02]  /*13d60*/  ULDC.64 UR4, c[0x0][0xc00] ;  /* 0x0003000000047ab9 */ /* 0x000fe40000000a00 */
[----:B------:R-:W4:Y:S04]  /*13d70*/  LDL.LU R0, [R1+0xa0] ;  /* 0x0000a00001007983 */ /* 0x000f280000300800 */
[----:B------:R-:W2:Y:S01]  /*13d80*/  LDL R8, [R1+0x94] ;  /* 0x0000940001087983 */ /* 0x000ea20000100800 */
[----:B------:R-:W-:Y:S01]  /*13d90*/  ISETP.NE.U32.AND P1, PT, RZ, UR6, PT ;  /* 0x00000006ff007c0c */ /* 0x000fe2000bf25070 */
[----:B------:R-:W-:Y:S01]  /*13da0*/  IMAD.MOV.U32 R3, RZ, RZ, RZ ;  /* 0x000000ffff037224 */ /* 0x000fe200078e00ff */
[----:B------:R-:W-:-:S02]  /*13db0*/  ISETP.NE.U32.AND P0, PT, RZ, UR4, PT ;  /* 0x00000004ff007c0c */ /* 0x000fc4000bf05070 */
[----:B------:R-:W-:Y:S02]  /*13dc0*/  ISETP.NE.AND.EX P1, PT, RZ, UR7, PT, P1 ;  /* 0x00000007ff007c0c */ /* 0x000fe4000bf25310 */
[----:B------:R-:W-:Y:S01]  /*13dd0*/  ISETP.NE.AND.EX P0, PT, RZ, UR5, PT, P0 ;  /* 0x00000005ff007c0c */ /* 0x000fe2000bf05300 */
[----:B------:R-:W0:Y:S01]  /*13de0*/  S2R R9, SR_TID.X ;  /* 0x0000000000097919 */ /* 0x000e220000002100 */
[----:B---3--:R-:W-:Y:S01]  /*13df0*/  IADD3 R4, P2, R6, UR4, RZ ;  /* 0x0000000406047c10 */ /* 0x008fe2000ff5e0ff */
[----:B------:R-:W-:-:S03]  /*13e00*/  ULDC UR4, c[0x0][0xa88] ;  /* 0x0002a20000047ab9 */ /* 0x000fc60000000800 */
[----:B----4-:R-:W-:-:S05]  /*13e10*/  IADD3.X R5, R0, UR5, RZ, P2, !PT ;  /* 0x0000000500057c10 */ /* 0x010fca00097fe4ff */
[----:B------:R-:W-:Y:S01]  /*13e20*/  @P1 IADD3 R6, P2, R6, UR6, RZ ;  /* 0x0000000606061c10 */ /* 0x000fe2000ff5e0ff */
[----:B------:R-:W-:Y:S01]  /*13e30*/  IMAD.U32 R20, RZ, RZ, UR4 ;  /* 0x00000004ff147e24 */ /* 0x000fe2000f8e00ff */
[----:B------:R3:W5:Y:S02]  /*13e40*/  @P0 LDG.E R3, desc[UR42][R4.64] ;  /* 0x0000002a04030981 */ /* 0x000764000c1e1900 */
[----:B------:R-:W-:-:S05]  /*13e50*/  @P1 IADD3.X R7, R0, UR7, RZ, P2, !PT ;  /* 0x0000000700071c10 */ /* 0x000fca00097fe4ff */
[----:B------:R3:W5:Y:S01]  /*13e60*/  @P1 LDG.E R20, desc[UR42][R6.64] ;  /* 0x0000002a06141981 */ /* 0x000762000c1e1900 */
[----:B--2---:R-:W-:Y:S01]  /*13e70*/  ISETP.NE.AND P2, PT, R8, RZ, PT ;  /* 0x000000ff0800720c */ /* 0x004fe20003f45270 */
[----:B0-----:R-:W-:-:S05]  /*13e80*/  VIADD R30, R9, 0xffffff80 ;  /* 0xffffff80091e7836 */ /* 0x001fca0000000000 */
[----:B------:R-:W-:-:S07]  /*13e90*/  ISETP.GT.AND P3, PT, R30, 0xbf, PT ;  /* 0x000000bf1e00780c */ /* 0x000fce0003f64270 */
[----:B------:R-:W0:Y:S02]  /*13ea0*/  @!P2 LDC R8, c[0x0][0xad4] ;  /* 0x0002b500ff08ab82 */ /* 0x000e240000000800 */
[----:B0-----:R3:W-:Y:S01]  /*13eb0*/  @!P2 STL [R1+0x94], R8 ;  /* 0x000094080100a387 */ /* 0x0017e20000100800 */
[----:B------:R-:W-:Y:S01]  /*13ec0*/  ISETP.GT.AND P2, PT, R8, 0x1, PT ;  /* 0x000000010800780c */ /* 0x000fe20003f44270 */
[----:B------:R-:W-:-:S12]  /*13ed0*/  @P1 BRA `(.L_x_542) ;  /* 0x0000000000101947 */ /* 0x000fd80003800000 */
[----:B------:R-:W-:Y:S05]  /*13ee0*/  @!P0 BRA `(.L_x_542) ;  /* 0x00000000000c8947 */ /* 0x000fea0003800000 */
[----:B---3--:R-:W2:Y:S04]  /*13ef0*/  LDG.E R7, desc[UR42][R4.64] ;  /* 0x0000002a04077981 */ /* 0x008ea8000c1e1900 */
[----:B-----5:R-:W2:Y:S02]  /*13f00*/  LDG.E R20, desc[UR42][R4.64+0x4] ;  /* 0x0000042a04147981 */ /* 0x020ea4000c1e1900 */
[----:B--2---:R-:W-:-:S07]  /*13f10*/  IMAD.IADD R20, R20, 0x1, -R7 ;  /* 0x0000000114147824 */ /* 0x004fce00078e0a07 */
.L_x_542:
[----:B---3--:R-:W2:Y:S04]  /*13f20*/  LDL.LU R4, [R1+0x98] ;  /* 0x0000980001047983 */ /* 0x008ea80000300800 */
[----:B------:R-:W3:Y:S01]  /*13f30*/  LDL.LU R0, [R1+0xd8] ;  /* 0x0000d80001007983 */ /* 0x000ee20000300800 */
[----:B------:R-:W-:Y:S01]  /*13f40*/  BSSY B1, `(.L_x_543) ;  /* 0x0000038000017945 */ /* 0x000fe20003800000 */
[----:B-----5:R-:W-:Y:S02]  /*13f50*/  SHF.R.S32.HI R26, RZ, 0x1f, R3 ;  /* 0x0000001fff1a7819 */ /* 0x020fe40000011403 */
[----:B--2---:R-:W-:Y:S02]  /*13f60*/  SEL R29, R4, RZ, !P0 ;  /* 0x000000ff041d7207 */ /* 0x004fe40004000000 */
[----:B---3--:R-:W-:Y:S01]  /*13f70*/  SEL R28, R0, RZ, !P0 ;  /* 0x000000ff001c7207 */ /* 0x008fe20004000000 */
[----:B------:R-:W-:Y:S06]  /*13f80*/  @P3 BRA `(.L_x_544) ;  /* 0x0000000000cc3947 */ /* 0x000fec0003800000 */
[----:B------:R-:W2:Y:S01]  /*13f90*/  LDL R0, [R1+0xa4] ;  /* 0x0000a40001007983 */ /* 0x000ea20000100800 */
[----:B------:R-:W0:Y:S02]  /*13fa0*/  LDC R33, c[0x0][0xbe8] ;  /* 0x0002fa00ff217b82 */ /* 0x000e240000000800 */
[----:B0-----:R-:W-:Y:S02]  /*13fb0*/  IMAD R4, R20, R33, RZ ;  /* 0x0000002114047224 */ /* 0x001fe400078e02ff */
[----:B--2---:R-:W-:-:S05]  /*13fc0*/  IMAD R0, R0, 0xc0, R9 ;  /* 0x000000c000007824 */ /* 0x004fca00078e0209 */
[----:B------:R-:W-:-:S04]  /*13fd0*/  IADD3 R31, R0, -0x80, RZ ;  /* 0xffffff80001f7810 */ /* 0x000fc80007ffe0ff */
[----:B------:R-:W-:-:S13]  /*13fe0*/  ISETP.GE.AND P0, PT, R31, R4, PT ;  /* 0x000000041f00720c */ /* 0x000fda0003f06270 */
[----:B------:R-:W-:Y:S05]  /*13ff0*/  @P0 BRA `(.L_x_544) ;  /* 0x0000000000b00947 */ /* 0x000fea0003800000 */
[----:B------:R-:W2:Y:S01]  /*14000*/  LDL.LU R32, [R1+0xb0] ;  /* 0x0000b00001207983 */ /* 0x000ea20000300800 */
[----:B------:R-:W-:Y:S01]  /*14010*/  IMAD.MOV.U32 R24, RZ, RZ, 0x9b8 ;  /* 0x000009b8ff187424 */ /* 0x000fe200078e00ff */
[----:B------:R-:W-:Y:S01]  /*14020*/  ISETP.GT.AND P0, PT, R8, 0x1, PT ;  /* 0x000000010800780c */ /* 0x000fe20003f04270 */
[----:B------:R-:W0:Y:S01]  /*14030*/  LDC.64 R4, c[0x0][0xba8] ;  /* 0x0002ea00ff047b82 */ /* 0x000e220000000a00 */
[----:B------:R-:W-:Y:S01]  /*14040*/  ISETP.NE.AND P1, PT, R33, 0x1, PT ;  /* 0x000000012100780c */ /* 0x000fe20003f25270 */
[----:B------:R-:W-:Y:S01]  /*14050*/  IMAD.MOV.U32 R21, RZ, RZ, R31 ;  /* 0x000000ffff157224 */ /* 0x000fe200078e001f */
[----:B------:R-:W-:-:S05]  /*14060*/  SEL R24, R24, 0x978, P0 ;  /* 0x0000097818187807 */ /* 0x000fca0000000000 */
[----:B------:R-:W3:Y:S08]  /*14070*/  LDC.64 R12, c[0x0][R24+0x220] ;  /* 0x00008800180c7b82 */ /* 0x000ef00000000a00 */
[----:B------:R-:W4:Y:S08]  /*14080*/  LDC.64 R14, c[0x0][R24+0x218] ;  /* 0x00008600180e7b82 */ /* 0x000f300000000a00 */
[----:B------:R-:W5:Y:S08]  /*14090*/  LDC.64 R8, c[0x0][R24+0x228] ;  /* 0x00008a0018087b82 */ /* 0x000f700000000a00 */
[----:B------:R-:W1:Y:S08]  /*140a0*/  @P1 LDC R0, c[0x0][0xbec] ;  /* 0x0002fb00ff001b82 */ /* 0x000e700000000800 */
[----:B------:R-:W5:Y:S08]  /*140b0*/  LDC.64 R6, c[0x0][R24+0x210] ;  /* 0x0000840018067b82 */ /* 0x000f700000000a00 */
[----:B------:R-:W5:Y:S01]  /*140c0*/  @P1 LDC R27, c[0x0][0xbf0] ;  /* 0x0002fc00ff1b1b82 */ /* 0x000f620000000800 */
[----:B-1----:R-:W-:-:S07]  /*140d0*/  @P1 IMAD.HI.U32 R0, R31, R0, RZ ;  /* 0x000000001f001227 */ /* 0x002fce00078e00ff */
[----:B0-----:R-:W0:Y:S01]  /*140e0*/  @!P0 LDC R4, c[0x0][0xb50] ;  /* 0x0002d400ff048b82 */ /* 0x001e220000000800 */
[-C--:B---3--:R-:W-:Y:S02]  /*140f0*/  IMAD R13, R13, R29.reuse, RZ ;  /* 0x0000001d0d0d7224 */ /* 0x088fe400078e02ff */
[----:B------:R-:W-:-:S05]  /*14100*/  IMAD.WIDE.U32 R10, R12, R29, RZ ;  /* 0x0000001d0c0a7225 */ /* 0x000fca00078e00ff */
[----:B------:R-:W1:Y:S01]  /*14110*/  @!P0 LDC R5, c[0x0][0xb54] ;  /* 0x0002d500ff058b82 */ /* 0x000e620000000800 */
[-C--:B----4-:R-:W-:Y:S02]  /*14120*/  IMAD R25, R15, R137.reuse, RZ ;  /* 0x000000890f197224 */ /* 0x090fe400078e02ff */
[----:B------:R-:W-:Y:S01]  /*14130*/  IMAD.WIDE.U32 R14, R14, R137, RZ ;  /* 0x000000890e0e7225 */ /* 0x000fe200078e00ff */
[----:B-----5:R-:W-:-:S03]  /*14140*/  @P1 SHF.R.U32.HI R21, RZ, R27, R0 ;  /* 0x0000001bff151219 */ /* 0x020fc60000011600 */
[----:B------:R-:W-:Y:S01]  /*14150*/  IMAD R27, R12, R28, R13 ;  /* 0x0000001c0c1b7224 */ /* 0x000fe200078e020d */
[----:B------:R-:W-:Y:S01]  /*14160*/  IADD3 R14, P1, P3, R10, R14, R3 ;  /* 0x0000000e0a0e7210 */ /* 0x000fe20007b3e003 */
[----:B------:R-:W-:Y:S02]  /*14170*/  IMAD.IADD R25, R15, 0x1, R25 ;  /* 0x000000010f197824 */ /* 0x000fe400078e0219 */
[----:B------:R-:W-:Y:S01]  /*14180*/  IMAD.MOV R0, RZ, RZ, -R21 ;  /* 0x000000ffff007224 */ /* 0x000fe200078e0a15 */
[----:B------:R-:W-:-:S03]  /*14190*/  IADD3 R27, R11, R27, RZ ;  /* 0x0000001b0b1b7210 */ /* 0x000fc60007ffe0ff */
[----:B------:R-:W-:Y:S01]  /*141a0*/  IMAD R11, R33, R0, R31 ;  /* 0x00000000210b7224 */ /* 0x000fe200078e021f */
[----:B------:R-:W-:Y:S02]  /*141b0*/  IADD3.X R0, R27, R25, R26, P1, P3 ;  /* 0x000000191b007210 */ /* 0x000fe40000fe641a */
[----:B--2---:R-:W-:-:S05]  /*141c0*/  SEL R13, R32, RZ, P0 ;  /* 0x000000ff200d7207 */ /* 0x004fca0000000000 */
[-C--:B------:R-:W-:Y:S02]  /*141d0*/  IMAD R15, R9, R13.reuse, RZ ;  /* 0x0000000d090f7224 */ /* 0x080fe400078e02ff */
[----:B------:R-:W-:Y:S01]  /*141e0*/  IMAD.WIDE.U32 R8, R8, R13, RZ ;  /* 0x0000000d08087225 */ /* 0x000fe200078e00ff */
[----:B------:R-:W-:-:S03]  /*141f0*/  SHF.R.S32.HI R13, RZ, 0x1f, R11 ;  /* 0x0000001fff0d7819 */ /* 0x000fc6000001140b */
[----:B------:R-:W-:Y:S01]  /*14200*/  IMAD.IADD R15, R9, 0x1, R15 ;  /* 0x00000001090f7824 */ /* 0x000fe200078e020f */
[----:B------:R-:W-:Y:S02]  /*14210*/  IADD3 R8, P0, P1, R21, R14, R8 ;  /* 0x0000000e15087210 */ /* 0x000fe4000791e008 */
[----:B------:R-:W-:-:S04]  /*14220*/  SHF.R.S32.HI R21, RZ, 0x1f, R21 ;  /* 0x0000001fff157819 */ /* 0x000fc80000011415 */
[----:B------:R-:W-:Y:S01]  /*14230*/  IADD3.X R9, R21, R0, R15, P0, P1 ;  /* 0x0000000015097210 */ /* 0x000fe200007e240f */
[----:B------:R-:W-:Y:S02]  /*14240*/  IMAD R0, R7, R11, RZ ;  /* 0x0000000b07007224 */ /* 0x000fe400078e02ff */
[----:B------:R-:W-:Y:S02]  /*14250*/  IMAD.MOV.U32 R7, RZ, RZ, -0x800000 ;  /* 0xff800000ff077424 */ /* 0x000fe400078e00ff */
[C---:B------:R-:W-:Y:S02]  /*14260*/  IMAD R13, R6.reuse, R13, R0 ;  /* 0x0000000d060d7224 */ /* 0x040fe400078e0200 */
[----:B------:R-:W-:-:S04]  /*14270*/  IMAD.WIDE.U32 R8, R6, R11, R8 ;  /* 0x0000000b06087225 */ /* 0x000fc800078e0008 */
[----:B------:R-:W-:Y:S01]  /*14280*/  IMAD.IADD R0, R9, 0x1, R13 ;  /* 0x0000000109007824 */ /* 0x000fe200078e020d */
[----:B0-----:R-:W-:-:S04]  /*14290*/  LEA R4, P0, R8, R4, 0x2 ;  /* 0x0000000408047211 */ /* 0x001fc800078010ff */
[----:B-1----:R-:W-:-:S05]  /*142a0*/  LEA.HI.X R5, R8, R5, R0, 0x2, P0 ;  /* 0x0000000508057211 */ /* 0x002fca00000f1400 */
[----:B------:R0:W-:Y:S04]  /*142b0*/  STG.E desc[UR42][R4.64], R7 ;  /* 0x0000000704007986 */ /* 0x0001e8000c10192a */
.L_x_544:
[----:B------:R-:W-:Y:S05]  /*142c0*/  BSYNC B1 ;  /* 0x0000000000017941 */ /* 0x000fea0003800000 */
.L_x_543:
[----:B------:R-:W-:Y:S05]  /*142d0*/  @P2 BRA `(.L_x_537) ;  /* 0x0000000400742947 */ /* 0x000fea0003800000 */
[----:B------:R-:W2:Y:S01]  /*142e0*/  LDL R27, [R1+0xa4] ;  /* 0x0000a400011b7983 */ /* 0x000ea20000100800 */
[----:B------:R-:W3:Y:S01]  /*142f0*/  LDC R21, c[0x0][0xbe8] ;  /* 0x0002fa00ff157b82 */ /* 0x000ee20000000800 */
[----:B0-----:R-:W-:Y:S01]  /*14300*/  SHF.R.S32.HI R5, RZ, 0x1f, R30 ;  /* 0x0000001fff057819 */ /* 0x001fe2000001141e */
[----:B------:R-:W-:Y:S01]  /*14310*/  ULDC.64 UR4, c[0x0][0xaa0] ;  /* 0x0002a80000047ab9 */ /* 0x000fe20000000a00 */
[----:B------:R-:W-:Y:S01]  /*14320*/  ULDC.64 UR6, c[0x0][0xaf0] ;  /* 0x0002bc0000067ab9 */ /* 0x000fe20000000a00 */
[----:B------:R-:W-:Y:S01]  /*14330*/  IMAD R0, R26, UR4, RZ ;  /* 0x000000041a007c24 */ /* 0x000fe2000f8e02ff */
[----:B------:R-:W-:Y:S01]  /*14340*/  LEA.HI R6, R5, R30, RZ, 0x2 ;  /* 0x0000001e05067211 */ /* 0x000fe200078f10ff */
[----:B------:R-:W-:-:S03]  /*14350*/  IMAD.WIDE.U32 R4, R3, UR4, RZ ;  /* 0x0000000403047c25 */ /* 0x000fc6000f8e00ff */
[----:B------:R-:W-:Y:S01]  /*14360*/  LOP3.LUT R9, R6, 0xfffffffc, RZ, 0xc0, !PT ;  /* 0xfffffffc06097812 */ /* 0x000fe200078ec0ff */
[----:B------:R-:W-:Y:S01]  /*14370*/  IMAD R7, R3, UR5, R0 ;  /* 0x0000000503077c24 */ /* 0x000fe2000f8e0200 */
[----:B------:R-:W-:Y:S01]  /*14380*/  SHF.R.S32.HI R25, RZ, 0x2, R6 ;  /* 0x00000002ff197819 */ /* 0x000fe20000011406 */
[----:B------:R-:W-:Y:S01]  /*14390*/  ULDC.64 UR4, c[0x0][0xae8] ;  /* 0x0002ba0000047ab9 */ /* 0x000fe20000000a00 */
[----:B------:R-:W-:Y:S02]  /*143a0*/  IMAD R6, R28, UR6, RZ ;  /* 0x000000061c067c24 */ /* 0x000fe4000f8e02ff */
[----:B------:R-:W-:Y:S01]  /*143b0*/  IMAD.IADD R30, R30, 0x1, -R9 ;  /* 0x000000011e1e7824 */ /* 0x000fe200078e0a09 */
[----:B------:R-:W-:Y:S01]  /*143c0*/  IADD3 R5, R5, R7, RZ ;  /* 0x0000000705057210 */ /* 0x000fe20007ffe0ff */
[----:B------:R-:W-:Y:S02]  /*143d0*/  IMAD R7, R29, UR7, R6 ;  /* 0x000000071d077c24 */ /* 0x000fe4000f8e0206 */
[----:B------:R-:W-:-:S02]  /*143e0*/  IMAD R0, R30, 0x60, R25 ;  /* 0x000000601e007824 */ /* 0x000fc400078e0219 */
[----:B------:R-:W-:Y:S01]  /*143f0*/  IMAD.WIDE.U32 R4, R137, UR4, R4 ;  /* 0x0000000489047c25 */ /* 0x000fe2000f8e0004 */
[----:B---3--:R-:W-:-:S03]  /*14400*/  ISETP.NE.AND P0, PT, R21, 0x1, PT ;  /* 0x000000011500780c */ /* 0x008fc60003f05270 */
[----:B------:R-:W-:Y:S01]  /*14410*/  IMAD R5, R137, UR5, R5 ;  /* 0x0000000589057c24 */ /* 0x000fe2000f8e0205 */
[----:B------:R-:W-:Y:S01]  /*14420*/  ULDC.64 UR4, c[0x0][0xae0] ;  /* 0x0002b80000047ab9 */ /* 0x000fe20000000a00 */
[----:B------:R-:W-:-:S04]  /*14430*/  IMAD.WIDE.U32 R4, R29, UR6, R4 ;  /* 0x000000061d047c25 */ /* 0x000fc8000f8e0004 */
[----:B------:R-:W-:-:S04]  /*14440*/  IMAD.IADD R5, R5, 0x1, R7 ;  /* 0x0000000105057824 */ /* 0x000fc800078e0207 */
[----:B------:R-:W0:Y:S08]  /*14450*/  @P0 LDC R8, c[0x0][0xbec] ;  /* 0x0002fb00ff080b82 */ /* 0x000e300000000800 */
[----:B------:R-:W3:Y:S01]  /*14460*/  @P0 LDC R11, c[0x0][0xbf0] ;  /* 0x0002fc00ff0b0b82 */ /* 0x000ee20000000800 */
[----:B--2---:R-:W-:-:S04]  /*14470*/  IMAD R9, R27, 0xc0, R0 ;  /* 0x000000c01b097824 */ /* 0x004fc800078e0200 */
[----:B0-----:R-:W-:-:S04]  /*14480*/  @P0 IMAD.HI.U32 R0, R9, R8, RZ ;  /* 0x0000000809000227 */ /* 0x001fc800078e00ff */
[----:B------:R-:W-:Y:S01]  /*14490*/  IMAD.MOV.U32 R3, RZ, RZ, R9 ;  /* 0x000000ffff037224 */ /* 0x000fe200078e0009 */
[----:B---3--:R-:W-:-:S04]  /*144a0*/  @P0 SHF.R.U32.HI R3, RZ, R11, R0 ;  /* 0x0000000bff030219 */ /* 0x008fc80000011600 */
[--C-:B------:R-:W-:Y:S01]  /*144b0*/  SHF.R.S32.HI R0, RZ, 0x1f, R3.reuse ;  /* 0x0000001fff007819 */ /* 0x100fe20000011403 */
[----:B------:R-:W-:Y:S02]  /*144c0*/  IMAD.MOV R6, RZ, RZ, -R3 ;  /* 0x000000ffff067224 */ /* 0x000fe400078e0a03 */
[----:B------:R-:W-:-:S04]  /*144d0*/  IMAD.WIDE.U32 R4, R3, UR4, R4 ;  /* 0x0000000403047c25 */ /* 0x000fc8000f8e0004 */
[----:B------:R-:W-:Y:S02]  /*144e0*/  IMAD R0, R0, UR4, RZ ;  /* 0x0000000400007c24 */ /* 0x000fe4000f8e02ff */
[----:B------:R-:W-:Y:S02]  /*144f0*/  IMAD R7, R21, R6, R9 ;  /* 0x0000000615077224 */ /* 0x000fe400078e0209 */
[----:B------:R-:W-:Y:S01]  /*14500*/  IMAD R9, R3, UR5, R0 ;  /* 0x0000000503097c24 */ /* 0x000fe2000f8e0200 */
[----:B------:R-:W-:Y:S02]  /*14510*/  ULDC.64 UR4, c[0x0][0xad8] ;  /* 0x0002b60000047ab9 */ /* 0x000fe40000000a00 */
[----:B------:R-:W-:Y:S01]  /*14520*/  SHF.R.S32.HI R0, RZ, 0x1f, R7 ;  /* 0x0000001fff007819 */ /* 0x000fe20000011407 */
[----:B------:R-:W-:Y:S01]  /*14530*/  IMAD.IADD R5, R5, 0x1, R9 ;  /* 0x0000000105057824 */ /* 0x000fe200078e0209 */
[----:B------:R-:W-:-:S03]  /*14540*/  SHF.L.U32 R9, R30, 0x3, RZ ;  /* 0x000000031e097819 */ /* 0x000fc600000006ff */
[----:B------:R-:W-:Y:S02]  /*14550*/  IMAD R0, R0, UR4, RZ ;  /* 0x0000000400007c24 */ /* 0x000fe4000f8e02ff */
[----:B------:R-:W-:-:S04]  /*14560*/  IMAD.WIDE.U32 R4, R7, UR4, R4 ;  /* 0x0000000407047c25 */ /* 0x000fc8000f8e0004 */
[----:B------:R-:W-:Y:S01]  /*14570*/  IMAD R3, R7, UR5, R0 ;  /* 0x0000000507037c24 */ /* 0x000fe2000f8e0200 */
[----:B------:R-:W-:Y:S01]  /*14580*/  ULDC.64 UR4, c[0x0][0xa80] ;  /* 0x0002a00000047ab9 */ /* 0x000fe20000000a00 */
[----:B------:R-:W-:Y:S01]  /*14590*/  VIADD R7, R9, 0x20 ;  /* 0x0000002009077836 */ /* 0x000fe20000000000 */
[C---:B------:R-:W-:Y:S01]  /*145a0*/  LEA R0, P0, R4.reuse, UR4, 0x1 ;  /* 0x0000000404007c11 */ /* 0x040fe2000f8008ff */
[----:B------:R-:W-:Y:S01]  /*145b0*/  IMAD.IADD R3, R5, 0x1, R3 ;  /* 0x0000000105037824 */ /* 0x000fe200078e0203 */
[----:B------:R-:W-:Y:S01]  /*145c0*/  UMOV UR4, 0xffffffff ;  /* 0xffffffff00047882 */ /* 0x000fe20000000000 */
[----:B------:R-:W-:Y:S01]  /*145d0*/  VIADD R8, R9, 0x40 ;  /* 0x0000004009087836 */ /* 0x000fe20000000000 */
[----:B------:R-:W-:Y:S02]  /*145e0*/  SHF.R.S32.HI R10, RZ, 0x1f, R7 ;  /* 0x0000001fff0a7819 */ /* 0x000fe40000011407 */
[----:B------:R-:W-:Y:S02]  /*145f0*/  LEA.HI.X R4, R4, UR5, R3, 0x1, P0 ;  /* 0x0000000504047c11 */ /* 0x000fe400080f0c03 */
[----:B------:R-:W-:Y:S01]  /*14600*/  SHF.R.S32.HI R24, RZ, 0x1f, R8 ;  /* 0x0000001fff187819 */ /* 0x000fe20000011408 */
[----:B------:R-:W-:Y:S06]  /*14610*/  BRA.DIV UR4, `(.L_x_545) ;  /* 0x0000008204d87947 */ /* 0x000fec000b800000 */
[----:B------:R0:W2:Y:S04]  /*14620*/  SHFL.IDX PT, R3, R4, RZ, 0x1c1f ;  /* 0x001c1fff04037589 */ /* 0x0000a800000e0000 */
[----:B------:R0:W3:Y:S02]  /*14630*/  SHFL.IDX PT, R14, R0, RZ, 0x1c1f ;  /* 0x001c1fff000e7589 */ /* 0x0000e400000e0000 */
.L_x_721:
[----:B------:R-:W-:Y:S01]  /*14640*/  IMAD R21, R20, R21, RZ ;  /* 0x0000001514157224 */ /* 0x000fe200078e02ff */
[----:B------:R-:W-:Y:S01]  /*14650*/  BSSY B1, `(.L_x_546) ;  /* 0x0000011000017945 */ /* 0x000fe20003800000 */
[----:B------:R-:W-:-:S05]  /*14660*/  IMAD R6, R27, 0xc0, R25 ;  /* 0x000000c01b067824 */ /* 0x000fca00078e0219 */
[----:B------:R-:W-:-:S13]  /*14670*/  ISETP.GE.AND P0, PT, R6, R21, PT ;  /* 0x000000150600720c */ /* 0x000fda0003f06270 */
[----:B------:R-:W-:Y:S05]  /*14680*/  @P0 BRA `(.L_x_547) ;  /* 0x0000000000340947 */ /* 0x000fea0003800000 */
[----:B------:R-:W-:Y:S02]  /*14690*/  ULDC UR4, c[0x0][0xac8] ;  /* 0x0002b20000047ab9 */ /* 0x000fe40000000800 */
[----:B------:R-:W-:Y:S02]  /*146a0*/  ISETP.GE.AND P2, PT, R9, UR4, PT ;  /* 0x0000000409007c0c */ /* 0x000fe4000bf46270 */
[----:B------:R-:W-:Y:S02]  /*146b0*/  ISETP.GE.AND P3, PT, R7, UR4, PT ;  /* 0x0000000407007c0c */ /* 0x000fe4000bf66270 */
[----:B------:R-:W-:-:S09]  /*146c0*/  ISETP.GE.AND P4, PT, R8, UR4, PT ;  /* 0x0000000408007c0c */ /* 0x000fd2000bf86270 */
[----:B--2---:R-:W-:Y:S02]  /*146d0*/  @!P2 IMAD.MOV.U32 R15, RZ, RZ, R3 ;  /* 0x000000ffff0fa224 */ /* 0x004fe400078e0003 */
[-C--:B---3--:R-:W-:Y:S02]  /*146e0*/  @!P3 LEA R26, P0, R7, R14.reuse, 0x1 ;  /* 0x0000000e071ab211 */ /* 0x088fe400078008ff */
[C---:B------:R-:W-:Y:S01]  /*146f0*/  @!P4 LEA R28, P1, R8.reuse, R14, 0x1 ;  /* 0x0000000e081cc211 */ /* 0x040fe200078208ff */
[----:B------:R-:W-:Y:S01]  /*14700*/  @!P2 IMAD.WIDE R12, R9, 0x2, R14 ;  /* 0x00000002090ca825 */ /* 0x000fe200078e020e */
[-C--:B------:R-:W-:Y:S02]  /*14710*/  @!P3 LEA.HI.X R27, R7, R3.reuse, R10, 0x1, P0 ;  /* 0x00000003071bb211 */ /* 0x080fe400000f0c0a */
[----:B------:R-:W-:Y:S02]  /*14720*/  @!P4 LEA.HI.X R29, R8, R3, R24, 0x1, P1 ;  /* 0x00000003081dc211 */ /* 0x000fe400008f0c18 */
[----:B------:R4:W-:Y:S04]  /*14730*/  @!P2 ST.E.128 desc[UR42][R12.64], RZ ;  /* 0x000000ff0c00a985 */ /* 0x0009e8000c101d2a */
[----:B------:R4:W-:Y:S04]  /*14740*/  @!P3 ST.E.128 desc[UR42][R26.64], RZ ;  /* 0x000000ff1a00b985 */ /* 0x0009e8000c101d2a */
[----:B------:R4:W-:Y:S02]  /*14750*/  @!P4 ST.E.128 desc[UR42][R28.64], RZ ;  /* 0x000000ff1c00c985 */ /* 0x0009e4000c101d2a */
.L_x_547:
[----:B------:R-:W-:Y:S05]  /*14760*/  BSYNC B1 ;  /* 0x0000000000017941 */ /* 0x000fea0003800000 */
.L_x_546:
[----:B------:R-:W-:-:S03]  /*14770*/  UMOV UR4, 0xffffffff ;  /* 0xffffffff00047882 */ /* 0x000fc60000000000 */
[----:B------:R-:W-:Y:S05]  /*14780*/  BRA.DIV UR4, `(.L_x_548) ;  /* 0x0000008204b07947 */ /* 0x000fea000b800000 */
[----:B--2---:R2:W0:Y:S04]  /*14790*/  SHFL.IDX PT, R3, R4, 0x1, 0x1c1f ;  /* 0x003c1f0004037f89 */ /* 0x00442800000e0000 */
[----:B---3--:R2:W3:Y:S02]  /*147a0*/  SHFL.IDX PT, R14, R0, 0x1, 0x1c1f ;  /* 0x003c1f00000e7f89 */ /* 0x0084e400000e0000 */
.L_x_725:
[----:B0-2---:R-:W-:-:S04]  /*147b0*/  IADD3 R0, R6, 0x60, RZ ;  /* 0x0000006006007810 */ /* 0x005fc80007ffe0ff */
[----:B------:R-:W-:-:S13]  /*147c0*/  ISETP.GE.AND P0, PT, R0, R21, PT ;  /* 0x000000150000720c */ /* 0x000fda0003f06270 */
[----:B------:R-:W-:Y:S05]  /*147d0*/  @P0 BRA `(.L_x_537) ;  /* 0x0000000000340947 */ /* 0x000fea0003800000 */
[----:B------:R-:W-:Y:S02]  /*147e0*/  ULDC UR4, c[0x0][0xac8] ;  /* 0x0002b20000047ab9 */ /* 0x000fe40000000800 */
[----:B------:R-:W-:Y:S02]  /*147f0*/  ISETP.GE.AND P2, PT, R9, UR4, PT ;  /* 0x0000000409007c0c */ /* 0x000fe4000bf46270 */
[----:B------:R-:W-:Y:S02]  /*14800*/  ISETP.GE.AND P3, PT, R7, UR4, PT ;  /* 0x0000000407007c0c */ /* 0x000fe4000bf66270 */
[----:B------:R-:W-:-:S09]  /*14810*/  ISETP.GE.AND P4, PT, R8, UR4, PT ;  /* 0x0000000408007c0c */ /* 0x000fd2000bf86270 */
[----:B------:R-:W-:Y:S02]  /*14820*/  @!P2 IMAD.MOV.U32 R15, RZ, RZ, R3 ;  /* 0x000000ffff0fa224 */ /* 0x000fe400078e0003 */
[-C--:B---3--:R-:W-:Y:S02]  /*14830*/  @!P3 LEA R6, P0, R7, R14.reuse, 0x1 ;  /* 0x0000000e0706b211 */ /* 0x088fe400078008ff */
[C---:B----4-:R-:W-:Y:S01]  /*14840*/  @!P4 LEA R12, P1, R8.reuse, R14, 0x1 ;  /* 0x0000000e080cc211 */ /* 0x050fe200078208ff */
[----:B------:R-:W-:Y:S01]  /*14850*/  @!P2 IMAD.WIDE R4, R9, 0x2, R14 ;  /* 0x000000020904a825 */ /* 0x000fe200078e020e */
[-C--:B------:R-:W-:Y:S02]  /*14860*/  @!P3 LEA.HI.X R7, R7, R3.reuse, R10, 0x1, P0 ;  /* 0x000000030707b211 */ /* 0x080fe400000f0c0a */
[----:B------:R-:W-:Y:S02]  /*14870*/  @!P4 LEA.HI.X R13, R8, R3, R24, 0x1, P1 ;  /* 0x00000003080dc211 */ /* 0x000fe400008f0c18 */
[----:B------:R2:W-:Y:S04]  /*14880*/  @!P2 ST.E.128 desc[UR42][R4.64], RZ ;  /* 0x000000ff0400a985 */ /* 0x0005e8000c101d2a */
[----:B------:R2:W-:Y:S04]  /*14890*/  @!P3 ST.E.128 desc[UR42][R6.64], RZ ;  /* 0x000000ff0600b985 */ /* 0x0005e8000c101d2a */
[----:B------:R2:W-:Y:S02]  /*148a0*/  @!P4 ST.E.128 desc[UR42][R12.64], RZ ;  /* 0x000000ff0c00c985 */ /* 0x0005e4000c101d2a */
.L_x_537:
[----:B------:R-:W-:Y:S05]  /*148b0*/  BSYNC B0 ;  /* 0x0000000000007941 */ /* 0x000fea0003800000 */
.L_x_529:
[----:B------:R-:W-:Y:S02]  /*148c0*/  ULDC UR4, c[0x0][0xc3c] ;  /* 0x00030f0000047ab9 */ /* 0x000fe40000000800 */
[----:B------:R-:W-:-:S13]  /*148d0*/  ISETP.GE.AND P0, PT, R99, UR4, PT ;  /* 0x0000000463007c0c */ /* 0x000fda000bf06270 */
[----:B------:R-:W-:Y:S05]  /*148e0*/  @!P0 BRA `(.L_x_549) ;  /* 0xfffffecc00448947 */ /* 0x000fea000383ffff */
[----:B------:R-:W-:Y:S05]  /*148f0*/  BRA `(.L_x_396) ;  /* 0x0000007000687947 */ /* 0x000fea0003800000 */
.L_x_394:
        /* <DEDUP_REMOVED lines=16> */
.L_x_550:
        /* <DEDUP_REMOVED lines=41> */
[----:B------:R-:W-:Y:S01]  /*14c90*/  MOV R6, R3 ;  /* 0x0000000300067202 */ /* 0x000fe20000000f00 */
[----:B------:R-:W-:Y:S01]  /*14ca0*/  UMOV UR4, URZ ;  /* 0x0000003f00047c82 */ /* 0x000fe20008000000 */
[----:B------:R-:W-:-:S05]  /*14cb0*/  ULDC UR5, c[0x0][0xc38] ;  /* 0x00030e0000057ab9 */ /* 0x000fca0000000800 */
.L_x_554:
[----:B------:R-:W0:Y:S01]  /*14cc0*/  LDC R0, c[0x0][0xc3c] ;  /* 0x00030f00ff007b82 */ /* 0x000e220000000800 */
[----:B------:R-:W-:Y:S01]  /*14cd0*/  UIADD3 UR4, UR4, 0x1f, URZ ;  /* 0x0000001f04047890 */ /* 0x000fe2000fffe03f */
[----:B------:R-:W-:Y:S02]  /*14ce0*/  ULDC UR7, c[0x0][0xc3c] ;  /* 0x00030f0000077ab9 */ /* 0x000fe40000000800 */
[----:B------:R-:W-:-:S03]  /*14cf0*/  IMAD.U32 R27, RZ, RZ, UR7 ;  /* 0x00000007ff1b7e24 */ /* 0x000fc6000f8e00ff */
        /* <DEDUP_REMOVED lines=9> */
[----:B-1----:R-:W-:-:S04]  /*14d90*/  @!P6 IMAD.WIDE R2, R9, 0x4, R2 ;  /* 0x000000040902e825 */ /* 0x002fc800078e0202 */
[----:B------:R-:W-:-:S06]  /*14da0*/  IMAD.MOV.U32 R9, RZ, RZ, RZ ;  /* 0x000000ffff097224 */ /* 0x000fcc00078e00ff */
[----:B------:R-:W2:Y:S02]  /*14db0*/  @!P6 LDG.E R9, desc[UR42][R2.64] ;  /* 0x0000002a0209e981 */ /* 0x000ea4000c1e1900 */
[----:B--2---:R-:W-:-:S05]  /*14dc0*/  IMAD R13, R0, R9, RZ ;  /* 0x00000009000d7224 */ /* 0x004fca00078e02ff */
        /* <DEDUP_REMOVED lines=17> */
[----:B------:R-:W-:-:S04]  /*14ee0*/  IADD3 R6, R3, R6, RZ ;  /* 0x0000000603067210 */ /* 0x000fc80007ffe0ff */
[----:B------:R-:W-:-:S13]  /*14ef0*/  ISETP.GT.AND P6, PT, R6, UR6, PT ;  /* 0x0000000606007c0c */ /* 0x000fda000bfc4270 */
[----:B------:R-:W-:Y:S05]  /*14f00*/  @!P6 BRA `(.L_x_554) ;  /* 0xfffffffc006ce947 */ /* 0x000fea000383ffff */
.L_x_552:
        /* <DEDUP_REMOVED lines=13> */
[----:B0-----:R-:W-:-:S06]  /*14fe0*/  VIADD R3, R6, 0xffffffe ;  /* 0x0ffffffe06037836 */ /* 0x001fcc0000000000 */
[----:B------:R-:W0:Y:S02]  /*14ff0*/  F2I.FTZ.U32.TRUNC.NTZ R3, R3 ;  /* 0x0000000300037305 */ /* 0x000e24000021f000 */
[----:B0-----:R-:W-:Y:S01]  /*15000*/  IMAD.MOV R13, RZ, RZ, -R3 ;  /* 0x000000ffff0d7224 */ /* 0x001fe200078e0a03 */
[----:B------:R-:W-:Y:S06]  /*15010*/  @!P0 BRA `(.L_x_555) ;  /* 0x0000000000088947 */ /* 0x000fec0003800000 */
[----:B------:R-:W-:-:S05]  /*15020*/  IADD3 R5, R27, -0x1, RZ ;  /* 0xffffffff1b057810 */ /* 0x000fca0007ffe0ff */
[----:B------:R0:W1:Y:S02]  /*15030*/  SHFL.IDX PT, R24, R2, R5, 0x1f ;  /* 0x00001f0502187589 */ /* 0x00006400000e0000 */
.L_x_555:
        /* <DEDUP_REMOVED lines=27> */
[----:B-1----:R-:W-:Y:S01]  /*151f0*/  IMAD.MOV R2, RZ, RZ, -R3 ;  /* 0x000000ffff027224 */ /* 0x002fe200078e0a03 */
[----:B------:R-:W-:Y:S02]  /*15200*/  @!P2 IADD3 R6, -R6, RZ, RZ ;  /* 0x000000ff0606a210 */ /* 0x000fe40007ffe1ff */
[----:B------:R-:W-:Y:S01]  /*15210*/  @!P1 LOP3.LUT R6, RZ, R0, RZ, 0x33, !PT ;  /* 0x00000000ff069212 */ /* 0x000fe200078e33ff */
[----:B------:R-:W-:Y:S02]  /*15220*/  IMAD R11, R2, R5, RZ ;  /* 0x00000005020b7224 */ /* 0x000fe400078e02ff */
[----:B------:R-:W-:Y:S01]  /*15230*/  IMAD.MOV.U32 R2, RZ, RZ, RZ ;  /* 0x000000ffff027224 */ /* 0x000fe200078e00ff */
[-C--:B------:R-:W-:Y:S01]  /*15240*/  IABS R4, R6.reuse ;  /* 0x0000000600047213 */ /* 0x080fe20000000000 */
[----:B------:R-:W-:-:S02]  /*15250*/  IMAD R0, R0, R6, RZ ;  /* 0x0000000600007224 */ /* 0x000fc400078e02ff */
[----:B------:R-:W-:-:S04]  /*15260*/  IMAD.HI.U32 R2, R3, R11, R2 ;  /* 0x0000000b03027227 */ /* 0x000fc800078e0002 */
[----:B------:R-:W-:Y:S02]  /*15270*/  IMAD.MOV.U32 R3, RZ, RZ, R4 ;  /* 0x000000ffff037224 */ /* 0x000fe400078e0004 */
[----:B------:R-:W-:Y:S02]  /*15280*/  IMAD.MOV.U32 R4, RZ, RZ, R8 ;  /* 0x000000ffff047224 */ /* 0x000fe400078e0008 */
[----:B------:R-:W-:-:S04]  /*15290*/  IMAD.HI.U32 R2, R2, R3, RZ ;  /* 0x0000000302027227 */ /* 0x000fc800078e00ff */
[----:B------:R-:W-:Y:S01]  /*152a0*/  IMAD R4, R2, R4, R3 ;  /* 0x0000000402047224 */ /* 0x000fe200078e0203 */
[----:B------:R-:W-:Y:S01]  /*152b0*/  LOP3.LUT R3, R6, R9, RZ, 0x3c, !PT ;  /* 0x0000000906037212 */ /* 0x000fe200078e3cff */
[----:B------:R-:W-:-:S03]  /*152c0*/  IMAD.IADD R25, R25, 0x1, -R0 ;  /* 0x0000000119197824 */ /* 0x000fc600078e0a00 */
[----:B------:R-:W-:Y:S02]  /*152d0*/  ISETP.GT.U32.AND P1, PT, R5, R4, PT ;  /* 0x000000040500720c */ /* 0x000fe40003f24070 */
[----:B------:R-:W-:-:S11]  /*152e0*/  ISETP.GE.AND P2, PT, R3, RZ, PT ;  /* 0x000000ff0300720c */ /* 0x000fd60003f46270 */
[-C--:B------:R-:W-:Y:S01]  /*152f0*/  @!P1 IADD3 R4, R4, -R5.reuse, RZ ;  /* 0x8000000504049210 */ /* 0x080fe20007ffe0ff */
[----:B------:R-:W-:Y:S01]  /*15300*/  @!P1 VIADD R2, R2, 0x1 ;  /* 0x0000000102029836 */ /* 0x000fe20000000000 */
[----:B------:R-:W-:Y:S02]  /*15310*/  ISETP.NE.AND P1, PT, R9, RZ, PT ;  /* 0x000000ff0900720c */ /* 0x000fe40003f25270 */
[----:B------:R-:W-:-:S13]  /*15320*/  ISETP.GE.U32.AND P0, PT, R4, R5, PT ;  /* 0x000000050400720c */ /* 0x000fda0003f06070 */
[----:B------:R-:W-:-:S04]  /*15330*/  @P0 VIADD R2, R2, 0x1 ;  /* 0x0000000102020836 */ /* 0x000fc80000000000 */
[----:B------:R-:W-:Y:S01]  /*15340*/  @!P2 IMAD.MOV R2, RZ, RZ, -R2 ;  /* 0x000000ffff02a224 */ /* 0x000fe200078e0a02 */
[----:B------:R-:W-:-:S05]  /*15350*/  @!P1 LOP3.LUT R2, RZ, R9, RZ, 0x33, !PT ;  /* 0x00000009ff029212 */ /* 0x000fca00078e33ff */
[----:B------:R-:W-:-:S04]  /*15360*/  IMAD.MOV R26, RZ, RZ, -R2 ;  /* 0x000000ffff1a7224 */ /* 0x000fc800078e0a02 */
[C---:B------:R-:W-:Y:S01]  /*15370*/  IMAD R26, R9.reuse, R26, R6 ;  /* 0x0000001a091a7224 */ /* 0x040fe200078e0206 */
[----:B------:R-:W-:-:S05]  /*15380*/  LEA R9, R9, R2, 0x18 ;  /* 0x0000000209097211 */ /* 0x000fca00078ec0ff */
[----:B------:R-:W-:Y:S01]  /*15390*/  IMAD R26, R26, 0x10000, R9 ;  /* 0x000100001a1a7824 */ /* 0x000fe200078e0209 */
[----:B------:R-:W-:Y:S06]  /*153a0*/  BRA `(.L_x_556) ;  /* 0x00000000000c7947 */ /* 0x000fec0003800000 */
.L_x_553:
[----:B------:R-:W-:Y:S01]  /*153b0*/  IMAD.MOV.U32 R25, RZ, RZ, RZ ;  /* 0x000000ffff197224 */ /* 0x000fe200078e00ff */
[----:B------:R-:W-:Y:S01]  /*153c0*/  MOV R24, UR6 ;  /* 0x0000000600187c02 */ /* 0x000fe20008000f00 */
[----:B------:R-:W-:-:S07]  /*153d0*/  IMAD.MOV.U32 R26, RZ, RZ, RZ ;  /* 0x000000ffff1a7224 */ /* 0x000fce00078e00ff */
.L_x_556:
[----:B------:R-:W-:-:S13]  /*153e0*/  ISETP.NE.AND P0, PT, R7, RZ, PT ;  /* 0x000000ff0700720c */ /* 0x000fda0003f05270 */
[----:B------:R-:W0:Y:S01]  /*153f0*/  @!P0 S2R R3, SR_CgaCtaId ;  /* 0x0000000000038919 */ /* 0x000e220000008800 */
[----:B------:R-:W-:-:S04]  /*15400*/  @!P0 MOV R0, 0x400 ;  /* 0x0000040000008802 */ /* 0x000fc80000000f00 */
[----:B0-----:R-:W-:-:S05]  /*15410*/  @!P0 LEA R0, R3, R0, 0x18 ;  /* 0x0000000003008211 */ /* 0x001fca00078ec0ff */
[----:B------:R0:W-:Y:S01]  /*15420*/  @!P0 STS.128 [R0+0x2d8d0], R24 ;  /* 0x02d8d01800008388 */ /* 0x0001e20000000c00 */
[----:B------:R-:W-:Y:S06]  /*15430*/  BAR.ARV 0x5, 0x200 ;  /* 0x0148000000007b1d */ /* 0x000fec0000002000 */
.L_x_551:
[----:B0-----:R-:W-:Y:S01]  /*15440*/  IMAD.MOV.U32 R0, RZ, RZ, 0x1 ;  /* 0x00000001ff007424 */ /* 0x001fe200078e00ff */
[----:B------:R-:W-:Y:S01]  /*15450*/  ULDC UR4, c[0x0][0xc3c] ;  /* 0x00030f0000047ab9 */ /* 0x000fe20000000800 */
[----:B------:R-:W-:Y:S01]  /*15460*/  IMAD.MOV.U32 R28, RZ, RZ, RZ ;  /* 0x000000ffff1c7224 */ /* 0x000fe200078e00ff */
[----:B-1----:R-:W-:Y:S02]  /*15470*/  ISETP.GE.AND P0, PT, R27, UR4, PT ;  /* 0x000000041b007c0c */ /* 0x002fe4000bf06270 */
[----:B------:R0:W-:Y:S04]  /*15480*/  STL [R1], R0 ;  /* 0x0000000001007387 */ /* 0x0001e80000100800 */
[----:B------:R0:W-:Y:S07]  /*15490*/  STL [R1+0x4c], RZ ;  /* 0x00004cff01007387 */ /* 0x0001ee0000100800 */
[----:B------:R-:W-:Y:S05]  /*154a0*/  @P0 BRA `(.L_x_557) ;  /* 0x0000006000980947 */ /* 0x000fea0003800000 */
[----:B------:R-:W1:Y:S01]  /*154b0*/  S2R R7, SR_TID.X ;  /* 0x0000000000077919 */ /* 0x000e620000002100 */
[----:B------:R-:W2:Y:S01]  /*154c0*/  S2UR UR5, SR_CgaCtaId ;  /* 0x00000000000579c3 */ /* 0x000ea20000008800 */
[----:B------:R-:W-:Y:S01]  /*154d0*/  UMOV UR4, 0x400 ;  /* 0x0000040000047882 */ /* 0x000fe20000000000 */
[----:B------:R-:W-:Y:S01]  /*154e0*/  BSSY B8, `(.L_x_557) ;  /* 0x0000622000087945 */ /* 0x000fe20003800000 */
[----:B------:R-:W-:Y:S01]  /*154f0*/  CS2R R28, SRZ ;  /* 0x00000000001c7805 */ /* 0x000fe2000001ff00 */
[----:B------:R-:W-:Y:S01]  /*15500*/  ULDC.64 UR40, c[0x0][0x198] ;  /* 0x0000660000287ab9 */ /* 0x000fe20000000a00 */
[----:B------:R-:W-:Y:S01]  /*15510*/  ULOP3.LUT UR38, UR36, 0x2, URZ, 0xfc, !UPT ;  /* 0x0000000224267892 */ /* 0x000fe2000f8efc3f */
[----:B------:R-:W-:Y:S01]  /*15520*/  ULDC UR37, c[0x0][0xc] ;  /* 0x0000030000257ab9 */ /* 0x000fe20000000800 */
[----:B--2---:R-:W-:-:S06]  /*15530*/  ULEA UR4, UR5, UR4, 0x18 ;  /* 0x0000000405047291 */ /* 0x004fcc000f8ec03f */
[----:B------:R-:W-:Y:S01]  /*15540*/  IMAD.U32 R16, RZ, RZ, UR4 ;  /* 0x00000004ff107e24 */ /* 0x000fe2000f8e00ff */
[C---:B-1----:R-:W-:Y:S01]  /*15550*/  LOP3.LUT R6, R7.reuse, 0x7f, RZ, 0xc0, !PT ;  /* 0x0000007f07067812 */ /* 0x042fe200078ec0ff */
[----:B0-----:R-:W-:-:S03]  /*15560*/  IMAD.SHL.U32 R0, R7, 0x8, RZ ;  /* 0x0000000807007824 */ /* 0x001fc600078e00ff */
[----:B------:R-:W-:Y:S02]  /*15570*/  SHF.L.U32 R4, R6, 0x3, RZ ;  /* 0x0000000306047819 */ /* 0x000fe400000006ff */
[C---:B------:R-:W-:Y:S02]  /*15580*/  LOP3.LUT R3, R0.reuse, 0x20, RZ, 0xc0, !PT ;  /* 0x0000002000037812 */ /* 0x040fe400078ec0ff */
[----:B------:R-:W-:Y:S02]  /*15590*/  LOP3.LUT R2, R0, 0xd8, RZ, 0xc0, !PT ;  /* 0x000000d800027812 */ /* 0x000fe400078ec0ff */
[----:B------:R-:W-:Y:S01]  /*155a0*/  LOP3.LUT R3, R3, 0x300, R4, 0xf8, !PT ;  /* 0x0000030003037812 */ /* 0x000fe200078ef804 */
[----:B------:R-:W-:Y:S01]  /*155b0*/  IMAD.MOV.U32 R4, RZ, RZ, 0x1 ;  /* 0x00000001ff047424 */ /* 0x000fe200078e00ff */
[----:B------:R-:W-:Y:S02]  /*155c0*/  LOP3.LUT R2, R2, 0x18, R7, 0x78, !PT ;  /* 0x0000001802027812 */ /* 0x000fe400078e7807 */
[----:B------:R-:W-:-:S02]  /*155d0*/  LOP3.LUT R0, R0, 0x18, RZ, 0xc0, !PT ;  /* 0x0000001800007812 */ /* 0x000fc400078ec0ff */
[----:B------:R-:W-:Y:S01]  /*155e0*/  LOP3.LUT R5, R3, R2, RZ, 0xfc, !PT ;  /* 0x0000000203057212 */ /* 0x000fe200078efcff */
[----:B------:R-:W-:Y:S01]  /*155f0*/  IMAD.SHL.U32 R2, R7, 0x20, RZ ;  /* 0x0000002007027824 */ /* 0x000fe200078e00ff */
[----:B------:R-:W-:Y:S01]  /*15600*/  SHF.R.U32.HI R3, RZ, 0x2, R6 ;  /* 0x00000002ff037819 */ /* 0x000fe20000011606 */
[----:B------:R-:W-:Y:S02]  /*15610*/  IMAD.MOV.U32 R6, RZ, RZ, 0x1 ;  /* 0x00000001ff067424 */ /* 0x000fe400078e00ff */
[----:B------:R-:W-:Y:S01]  /*15620*/  STL [R1+0x10], R5 ;  /* 0x0000100501007387 */ /* 0x000fe20000100800 */
[----:B------:R-:W-:-:S03]  /*15630*/  LOP3.LUT R2, R2, 0x60, RZ, 0xc0, !PT ;  /* 0x0000006002027812 */ /* 0x000fc600078ec0ff */
[----:B------:R-:W-:Y:S04]  /*15640*/  STL [R1+0x4c], RZ ;  /* 0x00004cff01007387 */ /* 0x000fe80000100800 */
[----:B------:R0:W-:Y:S04]  /*15650*/  STL [R1+0x4], R4 ;  /* 0x0000040401007387 */ /* 0x0001e80000100800 */
[----:B------:R1:W-:Y:S01]  /*15660*/  STL [R1], R6 ;  /* 0x0000000601007387 */ /* 0x0003e20000100800 */
[----:B0-----:R-:W-:Y:S02]  /*15670*/  LOP3.LUT R4, R3, R2, RZ, 0xfc, !PT ;  /* 0x0000000203047212 */ /* 0x001fe400078efcff */
[----:B------:R-:W-:-:S02]  /*15680*/  LOP3.LUT R3, R0, 0x20, RZ, 0xfc, !PT ;  /* 0x0000002000037812 */ /* 0x000fc400078efcff */
[----:B------:R-:W-:Y:S02]  /*15690*/  LOP3.LUT R2, R0, 0x40, RZ, 0xfc, !PT ;  /* 0x0000004000027812 */ /* 0x000fe400078efcff */
[----:B------:R-:W-:-:S05]  /*156a0*/  LEA R0, R5, R16, 0x1 ;  /* 0x0000001005007211 */ /* 0x000fca00078e08ff */
[----:B------:R1:W-:Y:S02]  /*156b0*/  STL [R1+0x30], R0 ;  /* 0x0000300001007387 */ /* 0x0003e40000100800 */
.L_x_660:
[----:B0-----:R-:W0:Y:S02]  /*156c0*/  LDC.64 R2, c[0x0][0xc88] ;  /* 0x00032200ff027b82 */ /* 0x001e240000000a00 */
[----:B0-----:R-:W-:-:S05]  /*156d0*/  IMAD.WIDE R2, R27, 0x4, R2 ;  /* 0x000000041b027825 */ /* 0x001fca00078e0202 */
[----:B--2---:R-:W2:Y:S01]  /*156e0*/  LDG.E R10, desc[UR42][R2.64] ;  /* 0x0000002a020a7981 */ /* 0x004ea2000c1e1900 */
[----:B------:R-:W-:Y:S05]  /*156f0*/  YIELD ;  /* 0x0000000000007946 */ /* 0x000fea0003800000 */
[----:B------:R-:W-:Y:S01]  /*15700*/  ULDC.64 UR4, c[0x0][0xa28] ;  /* 0x00028a0000047ab9 */ /* 0x000fe20000000a00 */
[----:B-1----:R-:W-:Y:S01]  /*15710*/  IMAD.MOV.U32 R9, RZ, RZ, RZ ;  /* 0x000000ffff097224 */ /* 0x002fe200078e00ff */
[----:B------:R-:W-:Y:S01]  /*15720*/  ISETP.NE.U32.AND P0, PT, RZ, UR4, PT ;  /* 0x00000004ff007c0c */ /* 0x000fe2000bf05070 */
[----:B-1----:R-:W-:Y:S01]  /*15730*/  IMAD.MOV.U32 R6, RZ, RZ, RZ ;  /* 0x000000ffff067224 */ /* 0x002fe200078e00ff */
[----:B------:R-:W-:Y:S01]  /*15740*/  ULDC.64 UR8, c[0x0][0xa18] ;  /* 0x0002860000087ab9 */ /* 0x000fe20000000a00 */
[----:B------:R-:W-:Y:S01]  /*15750*/  ULDC.64 UR6, c[0x0][0xa10] ;  /* 0x0002840000067ab9 */ /* 0x000fe20000000a00 */
[----:B------:R-:W-:-:S02]  /*15760*/  ISETP.NE.AND.EX P0, PT, RZ, UR5, PT, P0 ;  /* 0x00000005ff007c0c */ /* 0x000fc4000bf05300 */
[----:B--2---:R-:W-:Y:S01]  /*15770*/  SHF.R.S32.HI R0, RZ, 0x1f, R10 ;  /* 0x0000001fff007819 */ /* 0x004fe2000001140a */
[----:B------:R-:W-:-:S10]  /*15780*/  IMAD.SHL.U32 R18, R10, 0x4, RZ ;  /* 0x000000040a127824 */ /* 0x000fd400078e00ff */
[C---:B------:R-:W-:Y:S01]  /*15790*/  @P0 LEA R2, P1, R10.reuse, UR4, 0x2 ;  /* 0x000000040a020c11 */ /* 0x040fe2000f8210ff */
[----:B------:R-:W-:Y:S03]  /*157a0*/  STL [R1+0x8], R10 ;  /* 0x0000080a01007387 */ /* 0x000fe60000100800 */
[C-C-:B------:R-:W-:Y:S01]  /*157b0*/  @P0 LEA.HI.X R3, R10.reuse, UR5, R0.reuse, 0x2, P1 ;  /* 0x000000050a030c11 */ /* 0x140fe200088f1400 */
[----:B------:R-:W-:Y:S01]  /*157c0*/  ULDC.64 UR4, c[0x0][0xa00] ;  /* 0x0002800000047ab9 */ /* 0x000fe20000000a00 */
[----:B------:R-:W-:Y:S01]  /*157d0*/  SHF.L.U64.HI R22, R10, 0x2, R0 ;  /* 0x000000020a167819 */ /* 0x000fe20000010200 */
[----:B------:R0:W-:Y:S04]  /*157e0*/  STL [R1+0x44], R0 ;  /* 0x0000440001007387 */ /* 0x0001e80000100800 */
[----:B------:R1:W2:Y:S01]  /*157f0*/  @P0 LDG.E R9, desc[UR42][R2.64] ;  /* 0x0000002a02090981 */ /* 0x0002a2000c1e1900 */
[----:B------:R-:W-:-:S02]  /*15800*/  ISETP.NE.U32.AND P0, PT, RZ, UR4, PT ;  /* 0x00000004ff007c0c */ /* 0x000fc4000bf05070 */
[----:B------:R-:W-:Y:S02]  /*15810*/  ISETP.NE.U32.AND P1, PT, RZ, UR8, PT ;  /* 0x00000008ff007c0c */ /* 0x000fe4000bf25070 */
[----:B------:R-:W-:Y:S01]  /*15820*/  ISETP.NE.AND.EX P0, PT, RZ, UR5, PT, P0 ;  /* 0x00000005ff007c0c */ /* 0x000fe2000bf05300 */
[----:B0-----:R-:W-:Y:S01]  /*15830*/  IMAD.MOV.U32 R0, RZ, RZ, RZ ;  /* 0x000000ffff007224 */ /* 0x001fe200078e00ff */
[----:B------:R-:W-:Y:S02]  /*15840*/  ISETP.NE.AND.EX P1, PT, RZ, UR9, PT, P1 ;  /* 0x00000009ff007c0c */ /* 0x000fe4000bf25310 */
[----:B------:R-:W-:Y:S02]  /*15850*/  ISETP.NE.U32.AND P2, PT, RZ, UR6, PT ;  /* 0x00000006ff007c0c */ /* 0x000fe4000bf45070 */
[----:B-1----:R-:W-:Y:S02]  /*15860*/  IADD3 R2, P3, R18, UR4, RZ ;  /* 0x0000000412027c10 */ /* 0x002fe4000ff7e0ff */
[----:B------:R-:W-:-:S02]  /*15870*/  ISETP.NE.AND.EX P2, PT, RZ, UR7, PT, P2 ;  /* 0x00000007ff007c0c */ /* 0x000fc4000bf45320 */
[----:B------:R-:W-:Y:S02]  /*15880*/  IADD3.X R3, R22, UR5, RZ, P3, !PT ;  /* 0x0000000516037c10 */ /* 0x000fe40009ffe4ff */
[----:B------:R-:W-:-:S03]  /*15890*/  IADD3 R4, P4, R18, UR6, RZ ;  /* 0x0000000612047c10 */ /* 0x000fc6000ff9e0ff */
[----:B---3--:R-:W3:Y:S01]  /*158a0*/  @P0 LDG.E R6, desc[UR42][R2.64] ;  /* 0x0000002a02060981 */ /* 0x008ee2000c1e1900 */
[----:B------:R-:W-:Y:S01]  /*158b0*/  ULDC UR4, c[0x0][0x288] ;  /* 0x0000a20000047ab9 */ /* 0x000fe20000000800 */
[----:B------:R-:W-:Y:S02]  /*158c0*/  IADD3.X R5, R22, UR7, RZ, P4, !PT ;  /* 0x0000000716057c10 */ /* 0x000fe4000a7fe4ff */
[----:B------:R-:W-:Y:S01]  /*158d0*/  MOV R8, UR4 ;  /* 0x0000000400087c02 */ /* 0x000fe20008000f00 */
[----:B------:R-:W-:Y:S02]  /*158e0*/  ULDC.64 UR4, c[0x0][0x418] ;  /* 0x0001060000047ab9 */ /* 0x000fe40000000a00 */
[----:B-----5:R-:W5:Y:S04]  /*158f0*/  @P2 LDG.E R0, desc[UR42][R4.64] ;  /* 0x0000002a04002981 */ /* 0x020f68000c1e1900 */
[----:B---3--:R0:W-:Y:S02]  /*15900*/  STL [R1+0x34], R6 ;  /* 0x0000340601007387 */ /* 0x0081e40000100800 */
[----:B0-----:R-:W-:-:S04]  /*15910*/  @P1 IADD3 R6, P3, R18, UR8, RZ ;  /* 0x0000000812061c10 */ /* 0x001fc8000ff7e0ff */
[----:B------:R-:W-:-:S05]  /*15920*/  @P1 IADD3.X R7, R22, UR9, RZ, P3, !PT ;  /* 0x0000000916071c10 */ /* 0x000fca0009ffe4ff */
[----:B------:R0:W3:Y:S01]  /*15930*/  @P1 LDG.E R8, desc[UR42][R6.64] ;  /* 0x0000002a06081981 */ /* 0x0000e2000c1e1900 */
[----:B------:R-:W-:-:S03]  /*15940*/  UISETP.NE.U32.AND UP0, UPT, UR4, URZ, UPT ;  /* 0x0000003f0400728c */ /* 0x000fc6000bf05070 */
[----:B------:R-:W-:Y:S01]  /*15950*/  ULDC UR4, c[0x0][0x424] ;  /* 0x0001090000047ab9 */ /* 0x000fe20000000800 */
[----:B------:R-:W-:-:S03]  /*15960*/  UISETP.NE.AND.EX UP0, UPT, UR5, URZ, UPT, UP0 ;  /* 0x0000003f0500728c */ /* 0x000fc6000bf05300 */
[----:B------:R-:W-:Y:S01]  /*15970*/  ULDC UR5, c[0x0][0x2f0] ;  /* 0x0000bc0000057ab9 */ /* 0x000fe20000000800 */
[----:B------:R-:W-:-:S04]  /*15980*/  USEL UR4, UR4, 0x1, UP0 ;  /* 0x0000000104047887 */ /* 0x000fc80008000000 */
[----:B------:R-:W-:-:S03]  /*15990*/  UIMAD UR4, UR4, UR5, URZ ;  /* 0x00000005040472a4 */ /* 0x000fc6000f8e023f */
[----:B------:R-:W-:-:S03]  /*159a0*/  ULDC UR5, c[0x0][0x348] ;  /* 0x0000d20000057ab9 */ /* 0x000fc60000000800 */
[----:B0-----:R-:W-:Y:S01]  /*159b0*/  IMAD.U32 R7, RZ, RZ, UR4 ;  /* 0x00000004ff077e24 */ /* 0x001fe2000f8e00ff */
[----:B---3--:R0:W-:Y:S04]  /*159c0*/  STL [R1+0x48], R8 ;  /* 0x0000480801007387 */ /* 0x0081e80000100800 */
[----:B--2---:R1:W-:Y:S01]  /*159d0*/  STL [R1+0x28], R9 ;  /* 0x0000280901007387 */ /* 0x0043e20000100800 */
[----:B0-----:R-:W-:Y:S01]  /*159e0*/  IMAD.U32 R8, RZ, RZ, UR5 ;  /* 0x00000005ff087e24 */ /* 0x001fe2000f8e00ff */
[----:B------:R-:W-:Y:S06]  /*159f0*/  @P1 BRA `(.L_x_558) ;  /* 0x0000000000141947 */ /* 0x000fec0003800000 */
[----:B------:R-:W-:Y:S05]  /*15a00*/  @!P0 BRA `(.L_x_558) ;  /* 0x0000000000108947 */ /* 0x000fea0003800000 */
[----:B------:R-:W2:Y:S04]  /*15a10*/  LDG.E R6, desc[UR42][R2.64] ;  /* 0x0000002a02067981 */ /* 0x000ea8000c1e1900 */
[----:B------:R-:W2:Y:S02]  /*15a20*/  LDG.E R2, desc[UR42][R2.64+0x4] ;  /* 0x0000042a02027981 */ /* 0x000ea4000c1e1900 */
[----:B--2---:R-:W-:-:S05]  /*15a30*/  IMAD.IADD R2, R2, 0x1, -R6 ;  /* 0x0000000102027824 */ /* 0x004fca00078e0a06 */
[----:B------:R0:W-:Y:S02]  /*15a40*/  STL [R1+0x48], R2 ;  /* 0x0000480201007387 */ /* 0x0001e40000100800 */
.L_x_558:
[----:B------:R-:W-:Y:S01]  /*15a50*/  IMAD.MOV.U32 R11, RZ, RZ, R10 ;  /* 0x000000ffff0b7224 */ /* 0x000fe200078e000a */
[----:B------:R-:W-:Y:S01]  /*15a60*/  ULDC.64 UR4, c[0x0][0xa20] ;  /* 0x0002880000047ab9 */ /* 0x000fe20000000a00 */
[C---:B------:R-:W-:Y:S02]  /*15a70*/  LOP3.LUT R6, R26.reuse, 0xff000000, RZ, 0xc0, !PT ;  /* 0xff0000001a067812 */ /* 0x040fe400078ec0ff */
[----:B------:R-:W-:Y:S01]  /*15a80*/  ISETP.NE.U32.AND P0, PT, RZ, UR4, PT ;  /* 0x00000004ff007c0c */ /* 0x000fe2000bf05070 */
[----:B------:R2:W-:Y:S01]  /*15a90*/  STL [R1+0xc], R11 ;  /* 0x00000c0b01007387 */ /* 0x0005e20000100800 */
[----:B------:R-:W-:Y:S02]  /*15aa0*/  SHF.R.U32.HI R6, RZ, 0x8, R6 ;  /* 0x00000008ff067819 */ /* 0x000fe40000011606 */
[----:B------:R-:W-:Y:S02]  /*15ab0*/  ISETP.NE.AND.EX P0, PT, RZ, UR5, PT, P0 ;  /* 0x00000005ff007c0c */ /* 0x000fe4000bf05300 */
[----:B0-----:R-:W-:-:S02]  /*15ac0*/  LOP3.LUT R2, R26, 0xff0000, RZ, 0xc0, !PT ;  /* 0x00ff00001a027812 */ /* 0x001fc400078ec0ff */
[----:B------:R-:W-:Y:S02]  /*15ad0*/  LOP3.LUT R17, R26, 0xffff, RZ, 0xc0, !PT ;  /* 0x0000ffff1a117812 */ /* 0x000fe400078ec0ff */
[----:B------:R-:W-:-:S07]  /*15ae0*/  LEA.HI R6, R2, R6, RZ, 0x10 ;  /* 0x0000000602067211 */ /* 0x000fce00078f80ff */
[----:B--2---:R-:W-:Y:S05]  /*15af0*/  @!P0 BRA `(.L_x_559) ;  /* 0x0000000000108947 */ /* 0x004fea0003800000 */
[----:B------:R-:W-:-:S04]  /*15b00*/  IADD3 R2, P0, R18, UR4, RZ ;  /* 0x0000000412027c10 */ /* 0x000fc8000ff1e0ff */
[----:B------:R-:W-:-:S05]  /*15b10*/  IADD3.X R3, R22, UR5, RZ, P0, !PT ;  /* 0x0000000516037c10 */ /* 0x000fca00087fe4ff */
[----:B------:R0:W5:Y:S01]  /*15b20*/  LDG.E R7, desc[UR42][R2.64] ;  /* 0x0000002a02077981 */ /* 0x000162000c1e1900 */
[----:B------:R-:W-:Y:S05]  /*15b30*/  BRA `(.L_x_560) ;  /* 0x0000000000247947 */ /* 0x000fea0003800000 */
.L_x_559:
[----:B------:R-:W-:Y:S02]  /*15b40*/  ULDC.64 UR4, c[0x0][0xa08] ;  /* 0x0002820000047ab9 */ /* 0x000fe40000000a00 */
[----:B------:R-:W-:-:S04]  /*15b50*/  ISETP.NE.U32.AND P0, PT, RZ, UR4, PT ;  /* 0x00000004ff007c0c */ /* 0x000fc8000bf05070 */
[----:B------:R-:W-:-:S13]  /*15b60*/  ISETP.NE.AND.EX P0, PT, RZ, UR5, PT, P0 ;  /* 0x00000005ff007c0c */ /* 0x000fda000bf05300 */
[----:B------:R-:W-:Y:S05]  /*15b70*/  @!P0 BRA `(.L_x_560) ;  /* 0x0000000000148947 */ /* 0x000fea0003800000 */
[----:B------:R-:W0:Y:S02]  /*15b80*/  LDC.64 R2, c[0x0][0xa08] ;  /* 0x00028200ff027b82 */ /* 0x000e240000000a00 */
[----:B0-----:R-:W-:-:S05]  /*15b90*/  IMAD.WIDE R2, R11, 0x4, R2 ;  /* 0x000000040b027825 */ /* 0x001fca00078e0202 */
[----:B------:R-:W2:Y:S04]  /*15ba0*/  LDG.E R7, desc[UR42][R2.64] ;  /* 0x0000002a02077981 */ /* 0x000ea8000c1e1900 */
[----:B------:R-:W2:Y:S02]  /*15bb0*/  LDG.E R2, desc[UR42][R2.64+0x4] ;  /* 0x0000042a02027981 */ /* 0x000ea4000c1e1900 */
[----:B--2---:R-:W-:-:S07]  /*15bc0*/  IADD3 R7, -R7, R2, RZ ;  /* 0x0000000207077210 */ /* 0x004fce0007ffe1ff */
.L_x_560:
[----:B0-----:R-:W2:Y:S04]  /*15bd0*/  @P2 LDG.E R2, desc[UR42][R4.64] ;  /* 0x0000002a04022981 */ /* 0x001ea8000c1e1900 */
[----:B------:R0:W2:Y:S01]  /*15be0*/  @P2 LDG.E R4, desc[UR42][R4.64+0x4] ;  /* 0x0000042a04042981 */ /* 0x0000a2000c1e1900 */
[----:B------:R-:W-:Y:S01]  /*15bf0*/  BSSY B0, `(.L_x_561) ;  /* 0x000002b000007945 */ /* 0x000fe20003800000 */
[----:B------:R-:W-:Y:S01]  /*15c00*/  LOP3.LUT R21, R6, 0xff, RZ, 0xc0, !PT ;  /* 0x000000ff06157812 */ /* 0x000fe200078ec0ff */
[----:B0----5:R-:W-:Y:S02]  /*15c10*/  IMAD.IADD R5, R7, 0x1, -R9 ;  /* 0x0000000107057824 */ /* 0x021fe400078e0a09 */
[----:B--2---:R-:W-:Y:S01]  /*15c20*/  @P2 IMAD.IADD R8, R4, 0x1, -R2 ;  /* 0x0000000104082824 */ /* 0x004fe200078e0a02 */
[----:B------:R-:W-:-:S03]  /*15c30*/  SHF.R.U32.HI R4, RZ, 0x10, R6 ;  /* 0x00000010ff047819 */ /* 0x000fc60000011606 */
[----:B------:R-:W-:-:S04]  /*15c40*/  IMAD.IADD R2, R5, 0x1, R8 ;  /* 0x0000000105027824 */ /* 0x000fc800078e0208 */
[C---:B------:R-:W-:Y:S01]  /*15c50*/  VIADD R20, R2.reuse, 0x7f ;  /* 0x0000007f02147836 */ /* 0x040fe20000000000 */
[----:B------:R-:W-:Y:S01]  /*15c60*/  ISETP.GE.AND P1, PT, R2, 0x1, PT ;  /* 0x000000010200780c */ /* 0x000fe20003f26270 */
[----:B------:R0:W-:Y:S03]  /*15c70*/  STL [R1+0x20], R2 ;  /* 0x0000200201007387 */ /* 0x0001e60000100800 */
[----:B0-----:R-:W-:-:S04]  /*15c80*/  SHF.R.S32.HI R2, RZ, 0x1f, R20 ;  /* 0x0000001fff027819 */ /* 0x001fc80000011414 */
[----:B------:R-:W-:Y:S02]  /*15c90*/  LEA.HI R20, R2, R20, RZ, 0x7 ;  /* 0x0000001402147211 */ /* 0x000fe400078f38ff */
[----:B------:R-:W-:Y:S02]  /*15ca0*/  MOV R2, RZ ;  /* 0x000000ff00027202 */ /* 0x000fe40000000f00 */
[----:B------:R-:W-:Y:S01]  /*15cb0*/  SHF.R.S32.HI R20, RZ, 0x7, R20 ;  /* 0x00000007ff147819 */ /* 0x000fe20000011414 */
[----:B------:R-:W-:Y:S06]  /*15cc0*/  @!P1 BRA `(.L_x_562) ;  /* 0x0000000000749947 */ /* 0x000fec0003800000 */
[----:B------:R-:W-:Y:S01]  /*15cd0*/  ISETP.NE.AND P0, PT, R4, RZ, PT ;  /* 0x000000ff0400720c */ /* 0x000fe20003f05270 */
[----:B------:R-:W-:-:S03]  /*15ce0*/  ULDC UR4, c[0x0][0x9f0] ;  /* 0x00027c0000047ab9 */ /* 0x000fc60000000800 */
[----:B------:R-:W-:-:S04]  /*15cf0*/  SEL R6, R4, UR4, P0 ;  /* 0x0000000404067c07 */ /* 0x000fc80008000000 */
[----:B------:R-:W-:Y:S02]  /*15d00*/  IABS R7, R6 ;  /* 0x0000000600077213 */ /* 0x000fe40000000000 */
[----:B-1----:R-:W-:Y:S02]  /*15d10*/  IADD3 R9, R6, -0x1, R20 ;  /* 0xffffffff06097810 */ /* 0x002fe40007ffe014 */
        /* <DEDUP_REMOVED lines=12> */
[----:B------:R-:W-:-:S05]  /*15de0*/  IMAD.MOV R2, RZ, RZ, -R2 ;  /* 0x000000ffff027224 */ /* 0x000fca00078e0a02 */
[----:B------:R-:W-:Y:S01]  /*15df0*/  MOV R9, R2 ;  /* 0x0000000200097202 */ /* 0x000fe20000000f00 */
        /* <DEDUP_REMOVED lines=9> */
[----:B------:R-:W-:-:S07]  /*15e90*/  @!P3 LOP3.LUT R2, RZ, R6, RZ, 0x33, !PT ;  /* 0x00000006ff02b212 */ /* 0x000fce00078e33ff */
.L_x_562:
[----:B------:R-:W-:Y:S05]  /*15ea0*/  BSYNC B0 ;  /* 0x0000000000007941 */ /* 0x000fea0003800000 */
.L_x_561:
[-C--:B------:R-:W-:Y:S01]  /*15eb0*/  IMAD R3, R21, R2.reuse, RZ ;  /* 0x0000000215037224 */ /* 0x080fe200078e02ff */
[----:B------:R-:W-:Y:S04]  /*15ec0*/  BSSY B0, `(.L_x_563) ;  /* 0x0000156000007945 */ /* 0x000fe80003800000 */
[C---:B------:R-:W-:Y:S02]  /*15ed0*/  VIADDMNMX R2, R3.reuse, R2, R20, PT ;  /* 0x0000000203027246 */ /* 0x040fe40003800114 */
[----:B------:R-:W-:-:S03]  /*15ee0*/  LEA R3, R3, -R5, 0x7 ;  /* 0x8000000503037211 */ /* 0x000fc600078e38ff */
[----:B------:R-:W-:Y:S01]  /*15ef0*/  IMAD R2, R2, 0x80, -R5 ;  /* 0x0000008002027824 */ /* 0x000fe200078e0a05 */
[----:B------:R-:W-:-:S04]  /*15f00*/  VIMNMX R3, RZ, R3, !PT ;  /* 0x00000003ff037248 */ /* 0x000fc80007fe0100 */
[----:B------:R-:W-:-:S04]  /*15f10*/  VIMNMX R2, R2, R8, PT ;  /* 0x0000000802027248 */ /* 0x000fc80003fe0100 */
[----:B------:R-:W-:Y:S02]  /*15f20*/  ISETP.GT.AND P0, PT, R2, R3, PT ;  /* 0x000000030200720c */ /* 0x000fe40003f04270 */
[----:B------:R-:W-:-:S11]  /*15f30*/  SHF.R.U32.HI R3, RZ, 0x7, R3 ;  /* 0x00000007ff037819 */ /* 0x000fd60000011603 */
[----:B------:R-:W-:-:S05]  /*15f40*/  @P0 VIADD R2, R2, 0x7f ;  /* 0x0000007f02020836 */ /* 0x000fca0000000000 */
[----:B------:R-:W-:-:S04]  /*15f50*/  @P0 SHF.R.S32.HI R5, RZ, 0x1f, R2 ;  /* 0x0000001fff050819 */ /* 0x000fc80000011402 */
[----:B------:R-:W-:Y:S01]  /*15f60*/  @P0 LEA.HI R2, R5, R2, RZ, 0x7 ;  /* 0x0000000205020211 */ /* 0x000fe200078f38ff */
[----:B------:R-:W-:-:S03]  /*15f70*/  IMAD.MOV.U32 R5, RZ, RZ, R3 ;  /* 0x000000ffff057224 */ /* 0x000fc600078e0003 */
[----:B------:R-:W-:Y:S02]  /*15f80*/  @P0 SHF.R.S32.HI R5, RZ, 0x7, R2 ;  /* 0x00000007ff050819 */ /* 0x000fe40000011402 */
[----:B------:R-:W-:Y:S02]  /*15f90*/  PLOP3.LUT P0, PT, PT, PT, PT, 0x80, 0x0 ;  /* 0x000000000000781c */ /* 0x000fe40003f0f070 */
[----:B------:R-:W-:-:S13]  /*15fa0*/  ISETP.GT.AND P3, PT, R5, R3, PT ;  /* 0x000000030500720c */ /* 0x000fda0003f64270 */
[----:B------:R-:W-:Y:S05]  /*15fb0*/  @!P3 BRA `(.L_x_564) ;  /* 0x000000140018b947 */ /* 0x000fea0003800000 */
[----:B------:R-:W-:Y:S01]  /*15fc0*/  UMOV UR4, 0xffffffff ;  /* 0xffffffff00047882 */ /* 0x000fe20000000000 */
[----:B------:R-:W-:Y:S02]  /*15fd0*/  SEL R2, R11, RZ, !P2 ;  /* 0x000000ff0b027207 */ /* 0x000fe40005000000 */
[----:B------:R-:W-:Y:S05]  /*15fe0*/  BRA.DIV UR4, `(.L_x_565) ;  /* 0x0000006a04e07947 */ /* 0x000fea000b800000 */
[----:B------:R-:W0:Y:S02]  /*15ff0*/  S2R R6, SR_TID.X ;  /* 0x0000000000067919 */ /* 0x000e240000002100 */
[----:B0-----:R-:W-:-:S04]  /*16000*/  SHF.R.U32.HI R6, RZ, 0x5, R6 ;  /* 0x00000005ff067819 */ /* 0x001fc80000011606 */
[----:B------:R-:W-:-:S05]  /*16010*/  LOP3.LUT R6, R6, 0x3, RZ, 0xc0, !PT ;  /* 0x0000000306067812 */ /* 0x000fca00078ec0ff */
[----:B------:R0:W2:Y:S02]  /*16020*/  SHFL.IDX PT, R14, R6, RZ, 0x1f ;  /* 0x00001fff060e7589 */ /* 0x0000a400000e0000 */
.L_x_728:
[----:B--2---:R-:W-:Y:S02]  /*16030*/  ISETP.NE.AND P0, PT, R14, RZ, PT ;  /* 0x000000ff0e00720c */ /* 0x004fe40003f05270 */
[----:B------:R-:W-:-:S11]  /*16040*/  PLOP3.LUT P6, PT, PT, PT, PT, 0x8, 0x0 ;  /* 0x000000000000781c */ /* 0x000fd60003fce170 */
[----:B------:R-:W-:Y:S05]  /*16050*/  @P0 BRA `(.L_x_566) ;  /* 0x00000000000c0947 */ /* 0x000fea0003800000 */
[----:B------:R-:W-:-:S03]  /*16060*/  UMOV UR4, 0xffffffff ;  /* 0xffffffff00047882 */ /* 0x000fc60000000000 */
[----:B------:R-:W-:Y:S05]  /*16070*/  BRA.DIV UR4, `(.L_x_567) ;  /* 0x0000006a04f07947 */ /* 0x000fea000b800000 */
[----:B------:R-:W-:-:S13]  /*16080*/  ELECT P6, URZ, PT ;  /* 0x00000000003f782f */ /* 0x000fda00038c0000 */
.L_x_566:
[----:B0-----:R-:W2:Y:S01]  /*16090*/  LDL R6, [R1+0x4c] ;  /* 0x00004c0001067983 */ /* 0x001ea20000100800 */
[----:B------:R-:W-:Y:S01]  /*160a0*/  BSSY B1, `(.L_x_568) ;  /* 0x0000008000017945 */ /* 0x000fe20003800000 */
[----:B--2---:R-:W-:-:S05]  /*160b0*/  VIADD R6, R6, 0x1 ;  /* 0x0000000106067836 */ /* 0x004fca0000000000 */
[----:B------:R-:W-:-:S04]  /*160c0*/  LEA.HI R7, R6, R6, RZ, 0x1 ;  /* 0x0000000606077211 */ /* 0x000fc800078f08ff */
[----:B------:R-:W-:-:S04]  /*160d0*/  LOP3.LUT R7, R7, 0xfffffffe, RZ, 0xc0, !PT ;  /* 0xfffffffe07077812 */ /* 0x000fc800078ec0ff */
[----:B------:R-:W-:-:S04]  /*160e0*/  IADD3 R6, R6, -R7, RZ ;  /* 0x8000000706067210 */ /* 0x000fc80007ffe0ff */
[----:B------:R-:W-:-:S04]  /*160f0*/  SHF.L.U32 R6, R6, 0x1f, RZ ;  /* 0x0000001f06067819 */ /* 0x000fc800000006ff */
[----:B------:R-:W0:Y:S02]  /*16100*/  SYNCS.PHASECHK.TRANS64.TRYWAIT P0, [R16+URZ+0x2d820], R6 ;  /* 0x02d82006100075a7 */ /* 0x000e24000800017f */
[----:B0-----:R-:W-:Y:S05]  /*16110*/  @!P0 BRA `(.L_x_569) ;  /* 0x0000006800e88947 */ /* 0x001fea0003800000 */
.L_x_731:
[----:B------:R-:W-:Y:S05]  /*16120*/  BSYNC B1 ;  /* 0x0000000000017941 */ /* 0x000fea0003800000 */
.L_x_568:
[----:B------:R-:W-:Y:S04]  /*16130*/  BSSY B1, `(.L_x_570) ;  /* 0x000008c000017945 */ /* 0x000fe80003800000 */
[----:B------:R-:W-:Y:S05]  /*16140*/  @!P6 BRA `(.L_x_571) ;  /* 0x000000080028e947 */ /* 0x000fea0003800000 */
[----:B------:R-:W2:Y:S01]  /*16150*/  LDL R8, [R1+0x4] ;  /* 0x0000040001087983 */ /* 0x000ea20000100800 */
[----:B-1----:R-:W-:Y:S01]  /*16160*/  IMAD R9, R29, 0x8, R16 ;  /* 0x000000081d097824 */ /* 0x002fe200078e0210 */
[----:B------:R-:W1:Y:S01]  /*16170*/  S2R R7, SR_TID.X ;  /* 0x0000000000077919 */ /* 0x000e620000002100 */
[----:B------:R-:W-:Y:S01]  /*16180*/  BSSY B2, `(.L_x_572) ;  /* 0x0000006000027945 */ /* 0x000fe20003800000 */
[----:B-1----:R-:W-:-:S04]  /*16190*/  LOP3.LUT R7, R7, 0x7f, RZ, 0xc0, !PT ;  /* 0x0000007f07077812 */ /* 0x002fc800078ec0ff */
[----:B------:R-:W-:Y:S02]  /*161a0*/  ISETP.NE.AND P2, PT, R7, RZ, PT ;  /* 0x000000ff0700720c */ /* 0x000fe40003f45270 */
[----:B--2---:R-:W-:-:S04]  /*161b0*/  SHF.L.U32 R11, R8, 0x1f, RZ ;  /* 0x0000001f080b7819 */ /* 0x004fc800000006ff */
[----:B------:R-:W1:Y:S02]  /*161c0*/  SYNCS.PHASECHK.TRANS64.TRYWAIT P0, [R9+URZ+0x2d8a0], R11 ;  /* 0x02d8a00b090075a7 */ /* 0x000e64000800017f */
[----:B-1----:R-:W-:Y:S05]  /*161d0*/  @!P0 BRA `(.L_x_573) ;  /* 0x0000006800cc8947 */ /* 0x002fea0003800000 */
.L_x_732:
[----:B------:R-:W-:Y:S05]  /*161e0*/  BSYNC B2 ;  /* 0x0000000000027941 */ /* 0x000fea0003800000 */
.L_x_572:
[----:B------:R-:W-:Y:S04]  /*161f0*/  BSSY B2, `(.L_x_574) ;  /* 0x0000009000027945 */ /* 0x000fe80003800000 */
[----:B------:R-:W-:Y:S05]  /*16200*/  @P2 BRA `(.L_x_575) ;  /* 0x00000000001c2947 */ /* 0x000fea0003800000 */
[----:B0-----:R-:W0:Y:S02]  /*16210*/  S2R R6, SR_TID.X ;  /* 0x0000000000067919 */ /* 0x001e240000002100 */
[----:B0-----:R-:W-:Y:S01]  /*16220*/  LOP3.LUT R7, R6, 0x1f, RZ, 0xc0, !PT ;  /* 0x0000001f06077812 */ /* 0x001fe200078ec0ff */
[----:B------:R-:W-:-:S03]  /*16230*/  IMAD.MOV.U32 R6, RZ, RZ, 0x6000 ;  /* 0x00006000ff067424 */ /* 0x000fc600078e00ff */
[----:B------:R-:W-:Y:S01]  /*16240*/  ISETP.NE.AND P0, PT, R7, RZ, PT ;  /* 0x000000ff0700720c */ /* 0x000fe20003f05270 */
[----:B------:R2:W-:-:S12]  /*16250*/  SYNCS.ARRIVE.TRANS64 RZ, [R9+URZ+0x2d890], R6 ;  /* 0x02d8900609ff79a7 */ /* 0x0005d8000800003f */
[----:B--2---:R-:W-:Y:S05]  /*16260*/  @!P0 BRA `(.L_x_575) ;  /* 0x0000000000048947 */ /* 0x004fea0003800000 */
[----:B------:R-:W-:Y:S01]  /*16270*/  BPT.TRAP 0x1 ;  /* 0x000000040000795c */ /* 0x000fe20000300000 */
.L_x_575:
[----:B------:R-:W-:Y:S05]  /*16280*/  BSYNC B2 ;  /* 0x0000000000027941 */ /* 0x000fea0003800000 */
.L_x_574:
[----:B------:R-:W-:Y:S01]  /*16290*/  IMAD.MOV.U32 R14, RZ, RZ, RZ ;  /* 0x000000ffff0e7224 */ /* 0x000fe200078e00ff */
[----:B------:R-:W-:Y:S01]  /*162a0*/  UIADD3 UR4, UP0, UR40, 0x570, URZ ;  /* 0x0000057028047890 */ /* 0x000fe2000ff1e03f */
[----:B------:R-:W-:Y:S01]  /*162b0*/  IMAD R7, R5, 0x80, R0 ;  /* 0x0000008005077824 */ /* 0x000fe200078e0200 */
[----:B------:R-:W-:Y:S01]  /*162c0*/  PLOP3.LUT P0, PT, PT, PT, PT, 0x80, 0x0 ;  /* 0x000000000000781c */ /* 0x000fe20003f0f070 */
[----:B------:R-:W-:Y:S01]  /*162d0*/  IMAD R8, R29, 0x6000, R16 ;  /* 0x000060001d087824 */ /* 0x000fe200078e0210 */
[----:B------:R-:W-:Y:S01]  /*162e0*/  R2UR UR10, R14 ;  /* 0x000000000e0a72ca */ /* 0x000fe200000e0000 */
[----:B0-----:R-:W-:Y:S01]  /*162f0*/  VIADD R6, R9, 0x2d890 ;  /* 0x0002d89009067836 */ /* 0x001fe20000000000 */
[----:B------:R-:W-:Y:S01]  /*16300*/  IADD3 R7, R7, -0x80, RZ ;  /* 0xffffff8007077810 */ /* 0x000fe20007ffe0ff */
[----:B------:R-:W-:Y:S01]  /*16310*/  VIADD R10, R8, 0x15400 ;  /* 0x00015400080a7836 */ /* 0x000fe20000000000 */
[----:B------:R-:W-:Y:S01]  /*16320*/  UIADD3.X UR5, URZ, UR41, URZ, UP0, !UPT ;  /* 0x000000293f057290 */ /* 0x000fe200087fe43f */
[----:B------:R-:W-:Y:S01]  /*16330*/  UMOV UR6, 0x0 ;  /* 0x0000000000067882 */ /* 0x000fe20000000000 */
[----:B------:R-:W-:-:S10]  /*16340*/  UMOV UR7, 0x12f00000 ;  /* 0x12f0000000077882 */ /* 0x000fd40000000000 */
.L_x_576:
[----:B------:R-:W-:-:S13]  /*16350*/  @P0 ELECT P3, URZ, PT ;  /* 0x00000000003f082f */ /* 0x000fda0003860000 */
[----:B------:R-:W-:Y:S02]  /*16360*/  @P3 R2UR UR13, R2 ;  /* 0x00000000020d32ca */ /* 0x000fe400000e0000 */
[----:B------:R-:W-:Y:S02]  /*16370*/  @P3 R2UR UR12, R17 ;  /* 0x00000000110c32ca */ /* 0x000fe400000e0000 */
[----:B------:R-:W-:Y:S02]  /*16380*/  @P3 R2UR UR11, R7 ;  /* 0x00000000070b32ca */ /* 0x000fe400000e0000 */
[----:B------:R-:W-:Y:S02]  /*16390*/  @P3 R2UR UR9, R6 ;  /* 0x00000000060932ca */ /* 0x000fe400000e0000 */
[----:B------:R-:W-:Y:S02]  /*163a0*/  @P3 R2UR UR8, R10 ;  /* 0x000000000a0832ca */ /* 0x000fe400000e0000 */
[----:B------:R-:W-:-:S02]  /*163b0*/  @P3 PLOP3.LUT P0, PT, P3, PT, PT, 0x8, 0x0 ;  /* 0x000000000000381c */ /* 0x000fc40001f0e170 */
[----:B------:R-:W-:-:S09]  /*163c0*/  PLOP3.LUT P3, PT, PT, PT, PT, 0x8, 0x0 ;  /* 0x000000000000781c */ /* 0x000fd20003f6e170 */
[----:B------:R0:W-:Y:S02]  /*163d0*/  UTMALDG.4D [UR8], [UR4], desc[UR6] ;  /* 0x00000608040075b4 */ /* 0x0001e40008019000 */
[----:B0-----:R-:W-:Y:S05]  /*163e0*/  @P0 BRA.U.ANY `(.L_x_576) ;  /* 0xfffffffd00d80947 */ /* 0x001fea000393ffff */
[----:B------:R-:W-:Y:S01]  /*163f0*/  IMAD.MOV.U32 R13, RZ, RZ, 0x20 ;  /* 0x00000020ff0d7424 */ /* 0x000fe200078e00ff */
[----:B------:R-:W-:Y:S01]  /*16400*/  PLOP3.LUT P0, PT, PT, PT, PT, 0x80, 0x0 ;  /* 0x000000000000781c */ /* 0x000fe20003f0f070 */
[----:B------:R-:W-:Y:S01]  /*16410*/  VIADD R10, R8, 0x17400 ;  /* 0x00017400080a7836 */ /* 0x000fe20000000000 */
[----:B------:R-:W-:Y:S01]  /*16420*/  UMOV UR6, 0x0 ;  /* 0x0000000000067882 */ /* 0x000fe20000000000 */
[----:B------:R-:W-:Y:S01]  /*16430*/  UMOV UR7, 0x12f00000 ;  /* 0x12f0000000077882 */ /* 0x000fe20000000000 */
[----:B------:R-:W-:-:S15]  /*16440*/  R2UR UR10, R13 ;  /* 0x000000000d0a72ca */ /* 0x000fde00000e0000 */
.L_x_577:
        /* <DEDUP_REMOVED lines=10> */
[----:B------:R-:W-:Y:S01]  /*164f0*/  MOV R12, 0x40 ;  /* 0x00000040000c7802 */ /* 0x000fe20000000f00 */
[----:B------:R-:W-:Y:S01]  /*16500*/  VIADD R10, R8, 0x19400 ;  /* 0x00019400080a7836 */ /* 0x000fe20000000000 */
[----:B------:R-:W-:Y:S01]  /*16510*/  PLOP3.LUT P0, PT, PT, PT, PT, 0x80, 0x0 ;  /* 0x000000000000781c */ /* 0x000fe20003f0f070 */
[----:B------:R-:W-:Y:S01]  /*16520*/  UMOV UR6, 0x0 ;  /* 0x0000000000067882 */ /* 0x000fe20000000000 */
[----:B------:R-:W-:Y:S01]  /*16530*/  R2UR UR10, R12 ;  /* 0x000000000c0a72ca */ /* 0x000fe200000e0000 */
[----:B------:R-:W-:-:S14]  /*16540*/  UMOV UR7, 0x12f00000 ;  /* 0x12f0000000077882 */ /* 0x000fdc0000000000 */
.L_x_578:
        /* <DEDUP_REMOVED lines=10> */
[----:B------:R-:W0:Y:S01]  /*165f0*/  SYNCS.PHASECHK.TRANS64.TRYWAIT P0, [R9+URZ+0x2d8c0], R11 ;  /* 0x02d8c00b090075a7 */ /* 0x000e22000800017f */
[----:B------:R-:W-:Y:S04]  /*16600*/  BSSY B2, `(.L_x_579) ;  /* 0x0000002000027945 */ /* 0x000fe80003800000 */
[----:B0-----:R-:W-:Y:S05]  /*16610*/  @!P0 BRA `(.L_x_580) ;  /* 0x0000006400d08947 */ /* 0x001fea0003800000 */
.L_x_733:
[----:B------:R-:W-:Y:S05]  /*16620*/  BSYNC B2 ;  /* 0x0000000000027941 */ /* 0x000fea0003800000 */
.L_x_579:
[----:B------:R-:W-:Y:S01]  /*16630*/  BSSY B2, `(.L_x_581) ;  /* 0x000000b000027945 */ /* 0x000fe20003800000 */
[----:B------:R-:W-:Y:S02]  /*16640*/  IMAD.MOV.U32 R10, RZ, RZ, 0x0 ;  /* 0x00000000ff0a7424 */ /* 0x000fe400078e00ff */
[----:B01----:R-:W-:Y:S01]  /*16650*/  IMAD.MOV.U32 R11, RZ, RZ, 0x12f00000 ;  /* 0x12f00000ff0b7424 */ /* 0x003fe200078e00ff */
[----:B------:R-:W-:Y:S06]  /*16660*/  @P2 BRA `(.L_x_582) ;  /* 0x00000000001c2947 */ /* 0x000fec0003800000 */
[----:B------:R-:W0:Y:S02]  /*16670*/  S2R R6, SR_TID.X ;  /* 0x0000000000067919 */ /* 0x000e240000002100 */
[----:B0-----:R-:W-:Y:S01]  /*16680*/  LOP3.LUT R15, R6, 0x1f, RZ, 0xc0, !PT ;  /* 0x0000001f060f7812 */ /* 0x001fe200078ec0ff */
[----:B------:R-:W-:-:S03]  /*16690*/  IMAD.MOV.U32 R6, RZ, RZ, 0x6000 ;  /* 0x00006000ff067424 */ /* 0x000fc600078e00ff */
[----:B------:R-:W-:Y:S01]  /*166a0*/  ISETP.NE.AND P0, PT, R15, RZ, PT ;  /* 0x000000ff0f00720c */ /* 0x000fe20003f05270 */
[----:B------:R0:W-:-:S12]  /*166b0*/  SYNCS.ARRIVE.TRANS64 RZ, [R9+URZ+0x2d8b0], R6 ;  /* 0x02d8b00609ff79a7 */ /* 0x0001d8000800003f */
[----:B0-----:R-:W-:Y:S05]  /*166c0*/  @!P0 BRA `(.L_x_582) ;  /* 0x0000000000048947 */ /* 0x001fea0003800000 */
[----:B------:R-:W-:Y:S01]  /*166d0*/  BPT.TRAP 0x1 ;  /* 0x000000040000795c */ /* 0x000fe20000300000 */
.L_x_582:
[----:B------:R-:W-:Y:S05]  /*166e0*/  BSYNC B2 ;  /* 0x0000000000027941 */ /* 0x000fea0003800000 */
.L_x_581:
[----:B------:R-:W-:Y:S01]  /*166f0*/  R2UR UR10, R14 ;  /* 0x000000000e0a72ca */ /* 0x000fe200000e0000 */
[----:B------:R-:W-:Y:S01]  /*16700*/  UIADD3 UR4, UP0, UR40, 0x670, URZ ;  /* 0x0000067028047890 */ /* 0x000fe2000ff1e03f */
[----:B------:R-:W-:Y:S01]  /*16710*/  R2UR UR6, R10 ;  /* 0x000000000a0672ca */ /* 0x000fe200000e0000 */
[----:B------:R-:W-:Y:S01]  /*16720*/  VIADD R6, R8, 0x400 ;  /* 0x0000040008067836 */ /* 0x000fe20000000000 */
[----:B------:R-:W-:Y:S01]  /*16730*/  R2UR UR7, R11 ;  /* 0x000000000b0772ca */ /* 0x000fe200000e0000 */
[----:B------:R-:W-:Y:S01]  /*16740*/  UIADD3.X UR5, URZ, UR41, URZ, UP0, !UPT ;  /* 0x000000293f057290 */ /* 0x000fe200087fe43f */
[----:B------:R-:W-:Y:S02]  /*16750*/  PLOP3.LUT P0, PT, PT, PT, PT, 0x80, 0x0 ;  /* 0x000000000000781c */ /* 0x000fe40003f0f070 */
[----:B------:R-:W-:-:S11]  /*16760*/  IADD3 R9, R9, 0x2d8b0, RZ ;  /* 0x0002d8b009097810 */ /* 0x000fd60007ffe0ff */
.L_x_583:
        /* <DEDUP_REMOVED lines=10> */
[----:B------:R-:W-:Y:S01]  /*16810*/  R2UR UR10, R13 ;  /* 0x000000000d0a72ca */ /* 0x000fe200000e0000 */
[----:B------:R-:W-:Y:S01]  /*16820*/  VIADD R6, R8, 0x2400 ;  /* 0x0000240008067836 */ /* 0x000fe20000000000 */
[----:B------:R-:W-:Y:S02]  /*16830*/  R2UR UR6, R10 ;  /* 0x000000000a0672ca */ /* 0x000fe400000e0000 */
[----:B------:R-:W-:Y:S02]  /*16840*/  R2UR UR7, R11 ;  /* 0x000000000b0772ca */ /* 0x000fe400000e0000 */
[----:B------:R-:W-:-:S13]  /*16850*/  PLOP3.LUT P0, PT, PT, PT, PT, 0x80, 0x0 ;  /* 0x000000000000781c */ /* 0x000fda0003f0f070 */
.L_x_584:
        /* <DEDUP_REMOVED lines=15> */
.L_x_585:
        /* <DEDUP_REMOVED lines=9> */
[----:B--2---:R-:W-:Y:S05]  /*169e0*/  @P0 BRA.U.ANY `(.L_x_585) ;  /* 0xfffffffd00d80947 */ /* 0x004fea000393ffff */
.L_x_571:
[----:B------:R-:W-:Y:S05]  /*169f0*/  BSYNC B1 ;  /* 0x0000000000017941 */ /* 0x000fea0003800000 */
.L_x_570:
[----:B0-----:R-:W2:Y:S01]  /*16a00*/  LDL.LU R6, [R1+0x4] ;  /* 0x0000040001067983 */ /* 0x001ea20000300800 */
[----:B------:R-:W-:Y:S01]  /*16a10*/  VIADD R29, R29, 0x1 ;  /* 0x000000011d1d7836 */ /* 0x000fe20000000000 */
[----:B------:R-:W-:Y:S02]  /*16a20*/  IADD3 R10, R5, -0x2, RZ ;  /* 0xfffffffe050a7810 */ /* 0x000fe40007ffe0ff */
[----:B------:R-:W-:Y:S02]  /*16a30*/  PLOP3.LUT P0, PT, PT, PT, PT, 0x8, 0x0 ;  /* 0x000000000000781c */ /* 0x000fe40003f0e170 */
[----:B------:R-:W-:Y:S02]  /*16a40*/  ISETP.NE.AND P2, PT, R29, 0x2, PT ;  /* 0x000000021d00780c */ /* 0x000fe40003f45270 */
[----:B------:R-:W-:Y:S02]  /*16a50*/  ISETP.GE.AND P3, PT, R10, R3, PT ;  /* 0x000000030a00720c */ /* 0x000fe40003f66270 */
[----:B------:R-:W-:-:S02]  /*16a60*/  SEL R5, RZ, 0x1, P2 ;  /* 0x00000001ff057807 */ /* 0x000fc40001000000 */
[----:B------:R-:W-:Y:S02]  /*16a70*/  SEL R29, R29, RZ, P2 ;  /* 0x000000ff1d1d7207 */ /* 0x000fe40001000000 */
[----:B--2---:R-:W-:-:S05]  /*16a80*/  LOP3.LUT R6, R6, R5, RZ, 0x3c, !PT ;  /* 0x0000000506067212 */ /* 0x004fca00078e3cff */
[----:B------:R0:W-:Y:S02]  /*16a90*/  STL [R1+0x4], R6 ;  /* 0x0000040601007387 */ /* 0x0001e40000100800 */
[----:B------:R-:W-:Y:S05]  /*16aa0*/  @!P3 BRA `(.L_x_564) ;  /* 0x00000008005cb947 */ /* 0x000fea0003800000 */
.L_x_602:
[----:B------:R-:W-:Y:S05]  /*16ab0*/  YIELD ;  /* 0x0000000000007946 */ /* 0x000fea0003800000 */
[----:B------:R-:W-:Y:S04]  /*16ac0*/  BSSY B1, `(.L_x_586) ;  /* 0x000008b000017945 */ /* 0x000fe80003800000 */
[----:B--2---:R-:W-:Y:S05]  /*16ad0*/  @!P6 BRA `(.L_x_587) ;  /* 0x000000080024e947 */ /* 0x004fea0003800000 */
[----:B0-----:R-:W2:Y:S01]  /*16ae0*/  LDL R6, [R1+0x4] ;  /* 0x0000040001067983 */ /* 0x001ea20000100800 */
[----:B-1----:R-:W-:Y:S01]  /*16af0*/  IMAD R9, R29, 0x8, R16 ;  /* 0x000000081d097824 */ /* 0x002fe200078e0210 */
[----:B------:R-:W0:Y:S01]  /*16b00*/  S2R R5, SR_TID.X ;  /* 0x0000000000057919 */ /* 0x000e220000002100 */
[----:B------:R-:W-:Y:S01]  /*16b10*/  BSSY B2, `(.L_x_588) ;  /* 0x0000006000027945 */ /* 0x000fe20003800000 */
[----:B0-----:R-:W-:-:S04]  /*16b20*/  LOP3.LUT R5, R5, 0x7f, RZ, 0xc0, !PT ;  /* 0x0000007f05057812 */ /* 0x001fc800078ec0ff */
[----:B------:R-:W-:Y:S02]  /*16b30*/  ISETP.NE.AND P3, PT, R5, RZ, PT ;  /* 0x000000ff0500720c */ /* 0x000fe40003f65270 */
[----:B--2---:R-:W-:-:S04]  /*16b40*/  SHF.L.U32 R8, R6, 0x1f, RZ ;  /* 0x0000001f06087819 */ /* 0x004fc800000006ff */
[----:B------:R-:W0:Y:S02]  /*16b50*/  SYNCS.PHASECHK.TRANS64.TRYWAIT P2, [R9+URZ+0x2d8a0], R8 ;  /* 0x02d8a008090075a7 */ /* 0x000e24000804017f */
[----:B0-----:R-:W-:Y:S05]  /*16b60*/  @!P2 BRA `(.L_x_589) ;  /* 0x000000600090a947 */ /* 0x001fea0003800000 */
.L_x_734:
[----:B------:R-:W-:Y:S05]  /*16b70*/  BSYNC B2 ;  /* 0x0000000000027941 */ /* 0x000fea0003800000 */
.L_x_588:
[----:B------:R-:W-:Y:S04]  /*16b80*/  BSSY B2, `(.L_x_590) ;  /* 0x0000009000027945 */ /* 0x000fe80003800000 */
[----:B------:R-:W-:Y:S05]  /*16b90*/  @P3 BRA `(.L_x_591) ;  /* 0x00000000001c3947 */ /* 0x000fea0003800000 */
[----:B------:R-:W1:Y:S02]  /*16ba0*/  S2R R5, SR_TID.X ;  /* 0x0000000000057919 */ /* 0x000e640000002100 */
[----:B-1----:R-:W-:Y:S01]  /*16bb0*/  LOP3.LUT R6, R5, 0x1f, RZ, 0xc0, !PT ;  /* 0x0000001f05067812 */ /* 0x002fe200078ec0ff */
[----:B------:R-:W-:-:S03]  /*16bc0*/  IMAD.MOV.U32 R5, RZ, RZ, 0x6000 ;  /* 0x00006000ff057424 */ /* 0x000fc600078e00ff */
[----:B------:R-:W-:Y:S01]  /*16bd0*/  ISETP.NE.AND P2, PT, R6, RZ, PT ;  /* 0x000000ff0600720c */ /* 0x000fe20003f45270 */
[----:B------:R1:W-:-:S12]  /*16be0*/  SYNCS.ARRIVE.TRANS64 RZ, [R9+URZ+0x2d890], R5 ;  /* 0x02d8900509ff79a7 */ /* 0x0003d8000800003f */
[----:B-1----:R-:W-:Y:S05]  /*16bf0*/  @!P2 BRA `(.L_x_591) ;  /* 0x000000000004a947 */ /* 0x002fea0003800000 */
[----:B------:R-:W-:Y:S01]  /*16c00*/  BPT.TRAP 0x1 ;  /* 0x000000040000795c */ /* 0x000fe20000300000 */
.L_x_591:
[----:B------:R-:W-:Y:S05]  /*16c10*/  BSYNC B2 ;  /* 0x0000000000027941 */ /* 0x000fea0003800000 */
.L_x_590:
[----:B------:R-:W-:Y:S01]  /*16c20*/  IMAD.MOV.U32 R14, RZ, RZ, RZ ;  /* 0x000000ffff0e7224 */ /* 0x000fe200078e00ff */
[----:B------:R-:W-:Y:S01]  /*16c30*/  UIADD3 UR4, UP0, UR40, 0x570, URZ ;  /* 0x0000057028047890 */ /* 0x000fe2000ff1e03f */
[----:B------:R-:W-:Y:S01]  /*16c40*/  IMAD R7, R29, 0x6000, R16 ;  /* 0x000060001d077824 */ /* 0x000fe200078e0210 */
[----:B------:R-:W-:Y:S01]  /*16c50*/  PLOP3.LUT P2, PT, PT, PT, PT, 0x80, 0x0 ;  /* 0x000000000000781c */ /* 0x000fe20003f4f070 */
[----:B------:R-:W-:Y:S01]  /*16c60*/  VIADD R5, R9, 0x2d890 ;  /* 0x0002d89009057836 */ /* 0x000fe20000000000 */
[----:B------:R-:W-:Y:S01]  /*16c70*/  R2UR UR10, R14 ;  /* 0x000000000e0a72ca */ /* 0x000fe200000e0000 */
[----:B------:R-:W-:Y:S01]  /*16c80*/  VIADD R11, R7, 0x15400 ;  /* 0x00015400070b7836 */ /* 0x000fe20000000000 */
[----:B------:R-:W-:Y:S01]  /*16c90*/  LEA R6, R10, R0, 0x7 ;  /* 0x000000000a067211 */ /* 0x000fe200078e38ff */
[----:B------:R-:W-:Y:S01]  /*16ca0*/  UIADD3.X UR5, URZ, UR41, URZ, UP0, !UPT ;  /* 0x000000293f057290 */ /* 0x000fe200087fe43f */
[----:B------:R-:W-:Y:S01]  /*16cb0*/  UMOV UR6, 0x0 ;  /* 0x0000000000067882 */ /* 0x000fe20000000000 */
[----:B------:R-:W-:-:S10]  /*16cc0*/  UMOV UR7, 0x12f00000 ;  /* 0x12f0000000077882 */ /* 0x000fd40000000000 */
.L_x_592:
        /* <DEDUP_REMOVED lines=9> */
[----:B-1----:R-:W-:Y:S05]  /*16d60*/  @P2 BRA.U.ANY `(.L_x_592) ;  /* 0xfffffffd00d82947 */ /* 0x002fea000393ffff */
[----:B------:R-:W-:Y:S01]  /*16d70*/  IMAD.MOV.U32 R23, RZ, RZ, 0x20 ;  /* 0x00000020ff177424 */ /* 0x000fe200078e00ff */
[----:B------:R-:W-:Y:S01]  /*16d80*/  PLOP3.LUT P2, PT, PT, PT, PT, 0x80, 0x0 ;  /* 0x000000000000781c */ /* 0x000fe20003f4f070 */
[----:B------:R-:W-:Y:S01]  /*16d90*/  UMOV UR6, 0x0 ;  /* 0x0000000000067882 */ /* 0x000fe20000000000 */
[----:B------:R-:W-:Y:S01]  /*16da0*/  IADD3 R11, R7, 0x17400, RZ ;  /* 0x00017400070b7810 */ /* 0x000fe20007ffe0ff */
[----:B------:R-:W-:Y:S01]  /*16db0*/  UMOV UR7, 0x12f00000 ;  /* 0x12f0000000077882 */ /* 0x000fe20000000000 */
[----:B------:R-:W-:-:S15]  /*16dc0*/  R2UR UR10, R23 ;  /* 0x00000000170a72ca */ /* 0x000fde00000e0000 */
.L_x_593:
        /* <DEDUP_REMOVED lines=12> */
[----:B------:R-:W-:Y:S01]  /*16e90*/  VIADD R11, R7, 0x19400 ;  /* 0x00019400070b7836 */ /* 0x000fe20000000000 */
[----:B------:R-:W-:Y:S01]  /*16ea0*/  UMOV UR6, 0x0 ;  /* 0x0000000000067882 */ /* 0x000fe20000000000 */
[----:B------:R-:W-:Y:S01]  /*16eb0*/  UMOV UR7, 0x12f00000 ;  /* 0x12f0000000077882 */ /* 0x000fe20000000000 */
[----:B------:R-:W-:-:S15]  /*16ec0*/  R2UR UR10, R15 ;  /* 0x000000000f0a72ca */ /* 0x000fde00000e0000 */
.L_x_594:
        /* <DEDUP_REMOVED lines=10> */
[----:B------:R-:W1:Y:S01]  /*16f70*/  SYNCS.PHASECHK.TRANS64.TRYWAIT P2, [R9+URZ+0x2d8c0], R8 ;  /* 0x02d8c008090075a7 */ /* 0x000e62000804017f */
[----:B------:R-:W-:Y:S04]  /*16f80*/  BSSY B2, `(.L_x_595) ;  /* 0x0000002000027945 */ /* 0x000fe80003800000 */
[----:B-1----:R-:W-:Y:S05]  /*16f90*/  @!P2 BRA `(.L_x_596) ;  /* 0x0000005c0098a947 */ /* 0x002fea0003800000 */
.L_x_735:
[----:B------:R-:W-:Y:S05]  /*16fa0*/  BSYNC B2 ;  /* 0x0000000000027941 */ /* 0x000fea0003800000 */
.L_x_595:
[----:B------:R-:W-:Y:S01]  /*16fb0*/  BSSY B2, `(.L_x_597) ;  /* 0x000000b000027945 */ /* 0x000fe20003800000 */
[----:B------:R-:W-:Y:S01]  /*16fc0*/  IMAD.MOV.U32 R12, RZ, RZ, 0x0 ;  /* 0x00000000ff0c7424 */ /* 0x000fe200078e00ff */
[----:B------:R-:W-:Y:S02]  /*16fd0*/  MOV R13, 0x12f00000 ;  /* 0x12f00000000d7802 */ /* 0x000fe40000000f00 */
[----:B------:R-:W-:Y:S05]  /*16fe0*/  @P3 BRA `(.L_x_598) ;  /* 0x00000000001c3947 */ /* 0x000fea0003800000 */
[----:B------:R-:W2:Y:S02]  /*16ff0*/  S2R R5, SR_TID.X ;  /* 0x0000000000057919 */ /* 0x000ea40000002100 */
[----:B--2---:R-:W-:Y:S01]  /*17000*/  LOP3.LUT R11, R5, 0x1f, RZ, 0xc0, !PT ;  /* 0x0000001f050b7812 */ /* 0x004fe200078ec0ff */
[----:B------:R-:W-:-:S03]  /*17010*/  IMAD.MOV.U32 R5, RZ, RZ, 0x6000 ;  /* 0x00006000ff057424 */ /* 0x000fc600078e00ff */
[----:B------:R-:W-:Y:S01]  /*17020*/  ISETP.NE.AND P2, PT, R11, RZ, PT ;  /* 0x000000ff0b00720c */ /* 0x000fe20003f45270 */
[----:B------:R2:W-:-:S12]  /*17030*/  SYNCS.ARRIVE.TRANS64 RZ, [R9+URZ+0x2d8b0], R5 ;  /* 0x02d8b00509ff79a7 */ /* 0x0005d8000800003f */
[----:B--2---:R-:W-:Y:S05]  /*17040*/  @!P2 BRA `(.L_x_598) ;  /* 0x000000000004a947 */ /* 0x004fea0003800000 */
[----:B------:R-:W-:Y:S01]  /*17050*/  BPT.TRAP 0x1 ;  /* 0x000000040000795c */ /* 0x000fe20000300000 */
.L_x_598:
[----:B------:R-:W-:Y:S05]  /*17060*/  BSYNC B2 ;  /* 0x0000000000027941 */ /* 0x000fea0003800000 */
.L_x_597:
[----:B------:R-:W-:Y:S01]  /*17070*/  R2UR UR10, R14 ;  /* 0x000000000e0a72ca */ /* 0x000fe200000e0000 */
[----:B------:R-:W-:Y:S01]  /*17080*/  UIADD3 UR4, UP0, UR40, 0x670, URZ ;  /* 0x0000067028047890 */ /* 0x000fe2000ff1e03f */
[----:B------:R-:W-:Y:S01]  /*17090*/  R2UR UR6, R12 ;  /* 0x000000000c0672ca */ /* 0x000fe200000e0000 */
[----:B01----:R-:W-:Y:S01]  /*170a0*/  VIADD R9, R9, 0x2d8b0 ;  /* 0x0002d8b009097836 */ /* 0x003fe20000000000 */
[----:B------:R-:W-:Y:S01]  /*170b0*/  R2UR UR7, R13 ;  /* 0x000000000d0772ca */ /* 0x000fe200000e0000 */
[----:B------:R-:W-:Y:S01]  /*170c0*/  VIADD R5, R7, 0x400 ;  /* 0x0000040007057836 */ /* 0x000fe20000000000 */
[----:B------:R-:W-:Y:S01]  /*170d0*/  PLOP3.LUT P2, PT, PT, PT, PT, 0x80, 0x0 ;  /* 0x000000000000781c */ /* 0x000fe20003f4f070 */
[----:B------:R-:W-:-:S12]  /*170e0*/  UIADD3.X UR5, URZ, UR41, URZ, UP0, !UPT ;  /* 0x000000293f057290 */ /* 0x000fd800087fe43f */
.L_x_599:
        /* <DEDUP_REMOVED lines=10> */
[----:B------:R-:W-:Y:S02]  /*17190*/  R2UR UR10, R23 ;  /* 0x00000000170a72ca */ /* 0x000fe400000e0000 */
[----:B------:R-:W-:Y:S02]  /*171a0*/  R2UR UR6, R12 ;  /* 0x000000000c0672ca */ /* 0x000fe400000e0000 */
[----:B------:R-:W-:Y:S02]  /*171b0*/  R2UR UR7, R13 ;  /* 0x000000000d0772ca */ /* 0x000fe400000e0000 */
[----:B------:R-:W-:Y:S02]  /*171c0*/  PLOP3.LUT P2, PT, PT, PT, PT, 0x80, 0x0 ;  /* 0x000000000000781c */ /* 0x000fe40003f4f070 */
[----:B------:R-:W-:-:S11]  /*171d0*/  IADD3 R5, R7, 0x2400, RZ ;  /* 0x0000240007057810 */ /* 0x000fd60007ffe0ff */
.L_x_600:
        /* <DEDUP_REMOVED lines=15> */
.L_x_601:
        /* <DEDUP_REMOVED lines=10> */
.L_x_587:
[----:B------:R-:W-:Y:S05]  /*17370*/  BSYNC B1 ;  /* 0x0000000000017941 */ /* 0x000fea0003800000 */
.L_x_586:
[----:B------:R-:W2:Y:S01]  /*17380*/  LDL.LU R8, [R1+0x4] ;  /* 0x0000040001087983 */ /* 0x000ea20000300800 */
[----:B------:R-:W-:Y:S01]  /*17390*/  VIADD R29, R29, 0x1 ;  /* 0x000000011d1d7836 */ /* 0x000fe20000000000 */
[C---:B------:R-:W-:Y:S01]  /*173a0*/  ISETP.GT.AND P3, PT, R10.reuse, R3, PT ;  /* 0x000000030a00720c */ /* 0x040fe20003f64270 */
[----:B------:R-:W-:-:S03]  /*173b0*/  VIADD R10, R10, 0xffffffff ;  /* 0xffffffff0a0a7836 */ /* 0x000fc60000000000 */
[----:B------:R-:W-:-:S04]  /*173c0*/  ISETP.NE.AND P2, PT, R29, 0x2, PT ;  /* 0x000000021d00780c */ /* 0x000fc80003f45270 */
[----:B------:R-:W-:Y:S02]  /*173d0*/  SEL R5, RZ, 0x1, P2 ;  /* 0x00000001ff057807 */ /* 0x000fe40001000000 */
[----:B------:R-:W-:Y:S02]  /*173e0*/  SEL R29, R29, RZ, P2 ;  /* 0x000000ff1d1d7207 */ /* 0x000fe40001000000 */
[----:B--2---:R-:W-:-:S05]  /*173f0*/  LOP3.LUT R8, R8, R5, RZ, 0x3c, !PT ;  /* 0x0000000508087212 */ /* 0x004fca00078e3cff */
[----:B------:R2:W-:Y:S01]  /*17400*/  STL [R1+0x4], R8 ;  /* 0x0000040801007387 */ /* 0x0005e20000100800 */
[----:B------:R-:W-:Y:S05]  /*17410*/  @P3 BRA `(.L_x_602) ;  /* 0xfffffff400a43947 */ /* 0x000fea000383ffff */
.L_x_564:
[----:B------:R-:W-:Y:S05]  /*17420*/  BSYNC B0 ;  /* 0x0000000000007941 */ /* 0x000fea0003800000 */
.L_x_563:
[----:B------:R-:W-:Y:S05]  /*17430*/  @!P0 WARPSYNC.ALL ;  /* 0x0000000000008948 */ /* 0x000fea0003800000 */
[----:B------:R-:W-:Y:S01]  /*17440*/  @!P0 BAR.SYNC.DEFER_BLOCKING 0xc, 0x200 ;  /* 0x0308000000008b1d */ /* 0x000fe20000010000 */
[----:B------:R-:W-:-:S05]  /*17450*/  MOV R0, RZ ;  /* 0x000000ff00007202 */ /* 0x000fca0000000f00 */
[----:B------:R-:W-:Y:S04]  /*17460*/  BSSY B0, `(.L_x_603) ;  /* 0x000001e000007945 */ /* 0x000fe80003800000 */
[----:B------:R-:W-:Y:S05]  /*17470*/  @!P1 BRA `(.L_x_604) ;  /* 0x0000000000709947 */ /* 0x000fea0003800000 */
[----:B------:R-:W-:-:S13]  /*17480*/  ISETP.NE.AND P0, PT, R4, RZ, PT ;  /* 0x000000ff0400720c */ /* 0x000fda0003f05270 */
[----:B------:R-:W3:Y:S02]  /*17490*/  @!P0 LDC R4, c[0x0][0x9f0] ;  /* 0x00027c00ff048b82 */ /* 0x000ee40000000800 */
[-C--:B---3--:R-:W-:Y:S02]  /*174a0*/  IABS R0, R4.reuse ;  /* 0x0000000400007213 */ /* 0x088fe40000000000 */
[----:B0-----:R-:W-:Y:S02]  /*174b0*/  IABS R6, R4 ;  /* 0x0000000400067213 */ /* 0x001fe40000000000 */
[----:B------:R-:W0:Y:S02]  /*174c0*/  I2F.RP R2, R0 ;  /* 0x0000000000027306 */ /* 0x000e240000209400 */
[----:B------:R-:W-:-:S06]  /*174d0*/  IADD3 R6, RZ, -R6, RZ ;  /* 0x80000006ff067210 */ /* 0x000fcc0007ffe0ff */
[----:B0-----:R-:W0:Y:S02]  /*174e0*/  MUFU.RCP R2, R2 ;  /* 0x0000000200027308 */ /* 0x001e240000001000 */
[----:B0-----:R-:W-:-:S06]  /*174f0*/  VIADD R2, R2, 0xffffffe ;  /* 0x0ffffffe02027836 */ /* 0x001fcc0000000000 */
[----:B------:R-:W0:Y:S02]  /*17500*/  F2I.FTZ.U32.TRUNC.NTZ R3, R2 ;  /* 0x0000000200037305 */ /* 0x000e24000021f000 */
[----:B0-----:R-:W-:-:S04]  /*17510*/  IMAD.MOV R2, RZ, RZ, -R3 ;  /* 0x000000ffff027224 */ /* 0x001fc800078e0a03 */
[----:B------:R-:W-:Y:S02]  /*17520*/  IMAD R5, R2, R0, RZ ;  /* 0x0000000002057224 */ /* 0x000fe400078e02ff */
[----:B------:R-:W-:-:S04]  /*17530*/  IMAD.MOV.U32 R2, RZ, RZ, RZ ;  /* 0x000000ffff027224 */ /* 0x000fc800078e00ff */
[----:B------:R-:W-:Y:S01]  /*17540*/  IMAD.HI.U32 R2, R3, R5, R2 ;  /* 0x0000000503027227 */ /* 0x000fe200078e0002 */
[----:B------:R-:W-:-:S04]  /*17550*/  IADD3 R5, R20, -0x1, R4 ;  /* 0xffffffff14057810 */ /* 0x000fc80007ffe004 */
[----:B------:R-:W-:Y:S02]  /*17560*/  IABS R3, R5 ;  /* 0x0000000500037213 */ /* 0x000fe40000000000 */
[----:B------:R-:W-:-:S03]  /*17570*/  LOP3.LUT R5, R5, R4, RZ, 0x3c, !PT ;  /* 0x0000000405057212 */ /* 0x000fc600078e3cff */
[----:B------:R-:W-:Y:S01]  /*17580*/  IMAD.HI.U32 R2, R2, R3, RZ ;  /* 0x0000000302027227 */ /* 0x000fe200078e00ff */
[----:B------:R-:W-:-:S03]  /*17590*/  ISETP.GE.AND P2, PT, R5, RZ, PT ;  /* 0x000000ff0500720c */ /* 0x000fc60003f46270 */
        /* <DEDUP_REMOVED lines=10> */
.L_x_604:
[----:B------:R-:W-:Y:S05]  /*17640*/  BSYNC B0 ;  /* 0x0000000000007941 */ /* 0x000fea0003800000 */
.L_x_603:
[-C--:B------:R-:W-:Y:S01]  /*17650*/  IMAD R2, R21, R0.reuse, RZ ;  /* 0x0000000015027224 */ /* 0x080fe200078e02ff */
[----:B------:R-:W-:Y:S04]  /*17660*/  BSSY B7, `(.L_x_605) ;  /* 0x0000347000077945 */ /* 0x000fe80003800000 */
[----:B------:R-:W-:Y:S01]  /*17670*/  VIADDMNMX R26, R2, R0, R20, PT ;  /* 0x00000000021a7246 */ /* 0x000fe20003800114 */
[----:B------:R3:W-:Y:S03]  /*17680*/  STL [R1+0x24], R2 ;  /* 0x0000240201007387 */ /* 0x0007e60000100800 */
[----:B------:R-:W-:Y:S01]  /*17690*/  ISETP.GT.AND P0, PT, R26, R2, PT ;  /* 0x000000021a00720c */ /* 0x000fe20003f04270 */
[----:B------:R3:W-:-:S12]  /*176a0*/  STL [R1+0x40], R26 ;  /* 0x0000401a01007387 */ /* 0x0007d80000100800 */
[----:B---3--:R-:W-:Y:S05]  /*176b0*/  @P0 BRA `(.L_x_606) ;  /* 0x0000000000440947 */ /* 0x008fea0003800000 */
[----:B------:R-:W3:Y:S02]  /*176c0*/  S2R R2, SR_TID.X ;  /* 0x0000000000027919 */ /* 0x000ee40000002100 */
[----:B---3--:R-:W-:-:S04]  /*176d0*/  LOP3.LUT R2, R2, 0x7f, RZ, 0xc0, !PT ;  /* 0x0000007f02027812 */ /* 0x008fc800078ec0ff */
[----:B------:R-:W-:-:S13]  /*176e0*/  ISETP.NE.AND P0, PT, R2, RZ, PT ;  /* 0x000000ff0200720c */ /* 0x000fda0003f05270 */
[----:B------:R-:W-:Y:S05]  /*176f0*/  @P0 BRA `(.L_x_607) ;  /* 0x0000003000f40947 */ /* 0x000fea0003800000 */
[----:B------:R-:W3:Y:S01]  /*17700*/  S2R R5, SR_LANEID ;  /* 0x0000000000057919 */ /* 0x000ee20000000000 */
[----:B------:R-:W-:Y:S01]  /*17710*/  VOTEU.ANY UR4, UPT, PT ;  /* 0x0000000000047886 */ /* 0x000fe200038e0100 */
[----:B------:R-:W4:Y:S01]  /*17720*/  LDC.64 R2, c[0x0][0xc60] ;  /* 0x00031800ff027b82 */ /* 0x000f220000000a00 */
[----:B------:R-:W3:Y:S02]  /*17730*/  FLO.U32 R0, UR4 ;  /* 0x0000000400007d00 */ /* 0x000ee400080e0000 */
[----:B---3--:R-:W-:-:S06]  /*17740*/  ISETP.EQ.U32.AND P0, PT, R0, R5, PT ;  /* 0x000000050000720c */ /* 0x008fcc0003f02070 */
[----:B------:R-:W4:Y:S07]  /*17750*/  POPC R5, UR4 ;  /* 0x0000000400057d09 */ /* 0x000f2e0008000000 */
[----:B----4-:R-:W3:Y:S01]  /*17760*/  @P0 ATOMG.E.ADD.STRONG.GPU PT, R3, desc[UR42][R2.64], R5 ;  /* 0x00000005020309a8 */ /* 0x010ee200081ee1ea */
[----:B------:R-:W4:Y:S02]  /*17770*/  S2R R4, SR_LTMASK ;  /* 0x0000000000047919 */ /* 0x000f240000003900 */
[----:B----4-:R-:W-:-:S04]  /*17780*/  LOP3.LUT R4, R4, UR4, RZ, 0xc0, !PT ;  /* 0x0000000404047c12 */ /* 0x010fc8000f8ec0ff */
[----:B------:R-:W4:Y:S01]  /*17790*/  POPC R7, R4 ;  /* 0x0000000400077309 */ /* 0x000f220000000000 */
[----:B---3--:R-:W4:Y:S02]  /*177a0*/  SHFL.IDX PT, R0, R3, R0, 0x1f ;  /* 0x00001f0003007589 */ /* 0x008f2400000e0000 */
[----:B----4-:R-:W-:Y:S01]  /*177b0*/  IADD3 R24, R0, UR37, R7 ;  /* 0x0000002500187c10 */ /* 0x010fe2000fffe007 */
[----:B------:R-:W-:Y:S06]  /*177c0*/  BRA `(.L_x_607) ;  /* 0x0000003000c07947 */ /* 0x000fec0003800000 */
.L_x_606:
        /* <DEDUP_REMOVED lines=10> */
[----:B------:R-:W3:Y:S01]  /*17870*/  LDC.64 R2, c[0x4][R2] ;  /* 0x0100000002027b82 */ /* 0x000ee20000000a00 */
[----:B0-----:R-:W-:Y:S01]  /*17880*/  IMAD.U32 R6, RZ, RZ, UR8 ;  /* 0x00000008ff067e24 */ /* 0x001fe2000f8e00ff */
[----:B------:R-:W-:Y:S01]  /*17890*/  MOV R11, UR5 ;  /* 0x00000005000b7c02 */ /* 0x000fe20008000f00 */
[----:B------:R-:W-:Y:S02]  /*178a0*/  IMAD.U32 R7, RZ, RZ, UR9 ;  /* 0x00000009ff077e24 */ /* 0x000fe4000f8e00ff */
[----:B------:R-:W-:-:S02]  /*178b0*/  IMAD.U32 R10, RZ, RZ, UR4 ;  /* 0x00000004ff0a7e24 */ /* 0x000fc4000f8e00ff */
[----:B--2---:R-:W-:Y:S02]  /*178c0*/  IMAD.MOV.U32 R8, RZ, RZ, 0x70 ;  /* 0x00000070ff087424 */ /* 0x004fe400078e00ff */
[----:B------:R-:W-:Y:S02]  /*178d0*/  IMAD.MOV.U32 R12, RZ, RZ, 0x1 ;  /* 0x00000001ff0c7424 */ /* 0x000fe400078e00ff */
[----:B------:R-:W-:-:S07]  /*178e0*/  IMAD.MOV.U32 R13, RZ, RZ, RZ ;  /* 0x000000ffff0d7224 */ /* 0x000fce00078e00ff */
[----:B------:R-:W-:-:S07]  /*178f0*/  LEPC R20, `(.L_x_609) ;  /* 0x000000001014794e */ /* 0x000fce0000000000 */
[----:B-1-3--:R-:W-:Y:S05]  /*17900*/  CALL.ABS.NOINC R2 ;  /* 0x0000000002007343 */ /* 0x00afea0003c00000 */
.L_x_609:
[----:B------:R-:W-:Y:S05]  /*17910*/  BSYNC B6 ;  /* 0x0000000000067941 */ /* 0x000fea0003800000 */
.L_x_608:
[----:B------:R-:W-:Y:S01]  /*17920*/  IADD3 R0, R16, 0x400, RZ ;  /* 0x0000040010007810 */ /* 0x000fe20007ffe0ff */
[----:B------:R-:W-:Y:S03]  /*17930*/  BSSY B6, `(.L_x_610) ;  /* 0x0000022000067945 */ /* 0x000fe60003800000 */
[----:B------:R-:W-:-:S13]  /*17940*/  LOP3.LUT P0, RZ, R0, 0x1bf, RZ, 0xc0, !PT ;  /* 0x000001bf00ff7812 */ /* 0x000fda000780c0ff */
[----:B------:R-:W-:Y:S05]  /*17950*/  @!P0 BRA `(.L_x_611) ;  /* 0x00000000007c8947 */ /* 0x000fea0003800000 */
[----:B------:R-:W-:Y:S01]  /*17960*/  MOV R23, 0x0 ;  /* 0x0000000000177802 */ /* 0x000fe20000000f00 */
[----:B------:R-:W-:Y:S01]  /*17970*/  ULDC.64 UR6, c[0x4][0x88] ;  /* 0x0100220000067ab9 */ /* 0x000fe20000000a00 */
[----:B------:R-:W-:Y:S01]  /*17980*/  ULDC.64 UR8, c[0x4][0x90] ;  /* 0x0100240000087ab9 */ /* 0x000fe20000000a00 */
[----:B------:R-:W-:Y:S01]  /*17990*/  ULDC.64 UR4, c[0x4][0x10] ;  /* 0x0100040000047ab9 */ /* 0x000fe20000000a00 */
[----:B------:R3:W4:Y:S01]  /*179a0*/  LDC.64 R2, c[0x4][R23] ;  /* 0x0100000017027b82 */ /* 0x0007220000000a00 */
[----:B------:R-:W-:Y:S01]  /*179b0*/  IMAD.U32 R4, RZ, RZ, UR6 ;  /* 0x00000006ff047e24 */ /* 0x000fe2000f8e00ff */
[----:B------:R-:W-:Y:S01]  /*179c0*/  MOV R7, UR9 ;  /* 0x0000000900077c02 */ /* 0x000fe20008000f00 */
[----:B------:R-:W-:Y:S01]  /*179d0*/  IMAD.U32 R5, RZ, RZ, UR7 ;  /* 0x00000007ff057e24 */ /* 0x000fe2000f8e00ff */
[----:B------:R-:W-:Y:S01]  /*179e0*/  MOV R12, 0x1 ;  /* 0x00000001000c7802 */ /* 0x000fe20000000f00 */
[----:B0-----:R-:W-:Y:S02]  /*179f0*/  IMAD.U32 R6, RZ, RZ, UR8 ;  /* 0x00000008ff067e24 */ /* 0x001fe4000f8e00ff */
[----:B------:R-:W-:-:S02]  /*17a00*/  IMAD.U32 R10, RZ, RZ, UR4 ;  /* 0x00000004ff0a7e24 */ /* 0x000fc4000f8e00ff */
[----:B------:R-:W-:Y:S02]  /*17a10*/  IMAD.U32 R11, RZ, RZ, UR5 ;  /* 0x00000005ff0b7e24 */ /* 0x000fe4000f8e00ff */
[----:B--2---:R-:W-:Y:S02]  /*17a20*/  IMAD.MOV.U32 R8, RZ, RZ, 0x70 ;  /* 0x00000070ff087424 */ /* 0x004fe400078e00ff */
[----:B---3--:R-:W-:-:S07]  /*17a30*/  IMAD.MOV.U32 R13, RZ, RZ, RZ ;  /* 0x000000ffff0d7224 */ /* 0x008fce00078e00ff */
[----:B------:R-:W-:-:S07]  /*17a40*/  LEPC R20, `(.L_x_612) ;  /* 0x000000001014794e */ /* 0x000fce0000000000 */
[----:B-1--4-:R-:W-:Y:S05]  /*17a50*/  CALL.ABS.NOINC R2 ;  /* 0x0000000002007343 */ /* 0x012fea0003c00000 */
.L_x_612:
[----:B------:R0:W1:Y:S01]  /*17a60*/  LDC.64 R2, c[0x4][R23] ;  /* 0x0100000017027b82 */ /* 0x0000620000000a00 */
[----:B------:R-:W-:Y:S01]  /*17a70*/  ULDC.64 UR4, c[0x4][0x88] ;  /* 0x0100220000047ab9 */ /* 0x000fe20000000a00 */
[----:B------:R-:W-:Y:S01]  /*17a80*/  ULDC.64 UR6, c[0x4][0x90] ;  /* 0x0100240000067ab9 */ /* 0x000fe20000000a00 */
[----:B------:R-:W-:Y:S01]  /*17a90*/  ULDC.64 UR8, c[0x4][0x18] ;  /* 0x0100060000087ab9 */ /* 0x000fe20000000a00 */
[----:B------:R-:W-:Y:S01]  /*17aa0*/  IMAD.U32 R4, RZ, RZ, UR4 ;  /* 0x00000004ff047e24 */ /* 0x000fe2000f8e00ff */
[----:B------:R-:W-:Y:S01]  /*17ab0*/  MOV R6, UR6 ;  /* 0x0000000600067c02 */ /* 0x000fe20008000f00 */
        /* <DEDUP_REMOVED lines=9> */
.L_x_611:
[----:B------:R-:W-:Y:S05]  /*17b50*/  BSYNC B6 ;  /* 0x0000000000067941 */ /* 0x000fea0003800000 */
.L_x_610:
[----:B------:R-:W3:Y:S01]  /*17b60*/  LDL R20, [R1+0xc] ;  /* 0x00000c0001147983 */ /* 0x000ee20000100800 */
[----:B------:R-:W-:Y:S01]  /*17b70*/  ULDC.64 UR4, c[0x0][0x9f8] ;  /* 0x00027e0000047ab9 */ /* 0x000fe20000000a00 */
[----:B------:R-:W-:Y:S01]  /*17b80*/  IMAD.MOV.U32 R23, RZ, RZ, R26 ;  /* 0x000000ffff177224 */ /* 0x000fe200078e001a */
[----:B------:R-:W-:Y:S01]  /*17b90*/  ISETP.NE.U32.AND P0, PT, RZ, UR4, PT ;  /* 0x00000004ff007c0c */ /* 0x000fe2000bf05070 */
[----:B------:R-:W4:Y:S01]  /*17ba0*/  LDL R26, [R1+0x20] ;  /* 0x00002000011a7983 */ /* 0x000f220000100800 */
[----:B------:R-:W0:Y:S02]  /*17bb0*/  LDC R5, c[0x0][0x430] ;  /* 0x00010c00ff057b82 */ /* 0x000e240000000800 */
[----:B------:R-:W-:Y:S01]  /*17bc0*/  ISETP.NE.AND.EX P0, PT, RZ, UR5, PT, P0 ;  /* 0x00000005ff007c0c */ /* 0x000fe2000bf05300 */
[----:B------:R-:W2:-:S12]  /*17bd0*/  LDL R21, [R1+0x28] ;  /* 0x0000280001157983 */ /* 0x000e980000100800 */
[----:B------:R-:W-:Y:S01]  /*17be0*/  @P0 IADD3 R2, P1, R18, UR4, RZ ;  /* 0x0000000412020c10 */ /* 0x000fe2000ff3e0ff */
[----:B------:R-:W1:Y:S01]  /*17bf0*/  S2R R0, SR_TID.X ;  /* 0x0000000000007919 */ /* 0x000e620000002100 */
[----:B------:R-:W1:Y:S02]  /*17c00*/  S2R R4, SR_TID.X ;  /* 0x0000000000047919 */ /* 0x000e640000002100 */
[----:B------:R-:W-:Y:S01]  /*17c10*/  @P0 IADD3.X R3, R22, UR5, RZ, P1, !PT ;  /* 0x0000000516030c10 */ /* 0x000fe20008ffe4ff */
[----:B------:R-:W-:Y:S01]  /*17c20*/  VIADD R23, R23, 0xffffffff ;  /* 0xffffffff17177836 */ /* 0x000fe20000000000 */
[----:B------:R-:W-:Y:S01]  /*17c30*/  ULDC UR4, c[0x0][0x2f4] ;  /* 0x0000bd0000047ab9 */ /* 0x000fe20000000800 */
[----:B0-----:R-:W-:Y:S02]  /*17c40*/  ISETP.NE.AND P1, PT, R5, 0x1, PT ;  /* 0x000000010500780c */ /* 0x001fe40003f25270 */
[----:B---3--:R0:W3:Y:S01]  /*17c50*/  @P0 LDG.E R20, desc[UR42][R2.64] ;  /* 0x0000002a02140981 */ /* 0x0080e2000c1e1900 */
[----:B-1----:R-:W-:-:S02]  /*17c60*/  LOP3.LUT R0, R0, 0x7f, RZ, 0xc0, !PT ;  /* 0x0000007f00007812 */ /* 0x002fc400078ec0ff */
[----:B------:R-:W-:-:S08]  /*17c70*/  SHF.L.U32 R4, R4, 0x5, RZ ;  /* 0x0000000504047819 */ /* 0x000fd000000006ff */
[----:B0-----:R-:W0:Y:S01]  /*17c80*/  @P1 LDC R2, c[0x0][0x434] ;  /* 0x00010d00ff021b82 */ /* 0x001e220000000800 */
[----:B------:R-:W-:Y:S01]  /*17c90*/  IMAD.SHL.U32 R10, R23, 0x80, RZ ;  /* 0x00000080170a7824 */ /* 0x000fe200078e00ff */
[----:B------:R-:W-:Y:S02]  /*17ca0*/  SHF.R.U32.HI R0, RZ, 0x2, R0 ;  /* 0x00000002ff007819 */ /* 0x000fe40000011600 */
[----:B------:R-:W-:-:S04]  /*17cb0*/  LOP3.LUT R4, R4, 0x60, RZ, 0xc0, !PT ;  /* 0x0000006004047812 */ /* 0x000fc800078ec0ff */
[----:B------:R-:W1:Y:S01]  /*17cc0*/  @P1 LDC R3, c[0x0][0x438] ;  /* 0x00010e00ff031b82 */ /* 0x000e620000000800 */
[----:B------:R-:W-:Y:S01]  /*17cd0*/  LOP3.LUT R0, R10, R0, R4, 0xfe, !PT ;  /* 0x000000000a007212 */ /* 0x000fe200078efe04 */
[----:B------:R-:W4:Y:S01]  /*17ce0*/  S2R R11, SR_TID.X ;  /* 0x00000000000b7919 */ /* 0x000f220000002100 */
[----:B------:R-:W-:Y:S01]  /*17cf0*/  LOP3.LUT R19, R19, 0xfffffff7, RZ, 0xc0, !PT ;  /* 0xfffffff713137812 */ /* 0x000fe200078ec0ff */
[----:B----4-:R-:W-:-:S05]  /*17d00*/  IMAD.SHL.U32 R11, R11, 0x8, RZ ;  /* 0x000000080b0b7824 */ /* 0x010fca00078e00ff */
[----:B------:R-:W-:-:S04]  /*17d10*/  LOP3.LUT R11, R11, 0x18, RZ, 0xc0, !PT ;  /* 0x000000180b0b7812 */ /* 0x000fc800078ec0ff */
[----:B------:R-:W-:Y:S01]  /*17d20*/  LOP3.LUT R12, R11, 0x20, RZ, 0xfc, !PT ;  /* 0x000000200b0c7812 */ /* 0x000fe200078efcff */
[----:B------:R-:W-:Y:S01]  /*17d30*/  UMOV UR5, 0xffffffff ;  /* 0xffffffff00057882 */ /* 0x000fe20000000000 */
[----:B---3--:R-:W-:Y:S01]  /*17d40*/  @P0 STL [R1+0xc], R20 ;  /* 0x00000c1401000387 */ /* 0x008fe20000100800 */
[C---:B------:R-:W-:Y:S01]  /*17d50*/  ISETP.GE.AND P0, PT, R0.reuse, R26, PT ;  /* 0x0000001a0000720c */ /* 0x040fe20003f06270 */
[----:B--2---:R-:W-:-:S04]  /*17d60*/  IMAD.IADD R0, R0, 0x1, R21 ;  /* 0x0000000100007824 */ /* 0x004fc800078e0215 */
[----:B0-----:R-:W-:Y:S01]  /*17d70*/  @P1 IMAD.HI.U32 R2, R0, R2, RZ ;  /* 0x0000000200021227 */ /* 0x001fe200078e00ff */
[----:B------:R-:W-:-:S04]  /*17d80*/  MOV R6, R0 ;  /* 0x0000000000067202 */ /* 0x000fc80000000f00 */
[----:B-1----:R-:W-:-:S03]  /*17d90*/  @P1 SHF.R.U32.HI R6, RZ, R3, R2 ;  /* 0x00000003ff061219 */ /* 0x002fc60000011602 */
[----:B------:R-:W0:Y:S01]  /*17da0*/  @!P0 LDC.64 R2, c[0x0][0x428] ;  /* 0x00010a00ff028b82 */ /* 0x000e220000000a00 */
[----:B------:R-:W-:Y:S01]  /*17db0*/  SHF.R.S32.HI R8, RZ, 0x1f, R20 ;  /* 0x0000001fff087819 */ /* 0x000fe20000011414 */
[--C-:B------:R-:W-:Y:S01]  /*17dc0*/  IMAD.MOV R4, RZ, RZ, -R6.reuse ;  /* 0x000000ffff047224 */ /* 0x100fe200078e0a06 */
[----:B------:R-:W-:-:S03]  /*17dd0*/  @!P0 SHF.R.S32.HI R7, RZ, 0x1f, R6 ;  /* 0x0000001fff078819 */ /* 0x000fc60000011406 */
[----:B------:R-:W-:Y:S02]  /*17de0*/  IMAD R4, R5, R4, R0 ;  /* 0x0000000405047224 */ /* 0x000fe400078e0200 */
[-C--:B0-----:R-:W-:Y:S02]  /*17df0*/  @!P0 IMAD R0, R8, R2.reuse, RZ ;  /* 0x0000000208008224 */ /* 0x081fe400078e02ff */
[----:B------:R-:W-:-:S04]  /*17e00*/  @!P0 IMAD.WIDE.U32 R6, R20, R2, R6 ;  /* 0x0000000214068225 */ /* 0x000fc800078e0006 */
[----:B------:R-:W-:Y:S02]  /*17e10*/  @!P0 IMAD R0, R20, R3, R0 ;  /* 0x0000000314008224 */ /* 0x000fe400078e0200 */
[----:B------:R-:W0:Y:S01]  /*17e20*/  @!P0 LDC.64 R2, c[0x0][0x418] ;  /* 0x00010600ff028b82 */ /* 0x000e220000000a00 */
[----:B------:R-:W-:Y:S01]  /*17e30*/  MOV R5, UR38 ;  /* 0x0000002600057c02 */ /* 0x000fe20008000f00 */
[----:B------:R0:W-:Y:S01]  /*17e40*/  STL [R1+0x2c], R8 ;  /* 0x00002c0801007387 */ /* 0x0001e20000100800 */
[----:B------:R-:W-:Y:S02]  /*17e50*/  @!P0 IMAD.IADD R0, R7, 0x1, R0 ;  /* 0x0000000107008824 */ /* 0x000fe400078e0200 */
[----:B------:R-:W-:Y:S02]  /*17e60*/  ISETP.NE.AND P2, PT, R5, 0x3, PT ;  /* 0x000000030500780c */ /* 0x000fe40003f45270 */
[----:B0-----:R-:W-:Y:S01]  /*17e70*/  @!P0 LEA R8, P1, R6, R2, 0x2 ;  /* 0x0000000206088211 */ /* 0x001fe200078210ff */
[----:B------:R-:W-:-:S03]  /*17e80*/  IMAD.MOV.U32 R2, RZ, RZ, RZ ;  /* 0x000000ffff027224 */ /* 0x000fc600078e00ff */
[----:B------:R-:W-:-:S05]  /*17e90*/  @!P0 LEA.HI.X R9, R6, R3, R0, 0x2, P1 ;  /* 0x0000000306098211 */ /* 0x000fca00008f1400 */
[----:B------:R0:W5:Y:S01]  /*17ea0*/  @!P0 LDG.E R2, desc[UR42][R8.64] ;  /* 0x0000002a08028981 */ /* 0x000162000c1e1900 */
[----:B------:R-:W-:Y:S02]  /*17eb0*/  ISETP.GE.AND P0, PT, R11, UR4, PT ;  /* 0x000000040b007c0c */ /* 0x000fe4000bf06270 */
[----:B------:R-:W-:-:S04]  /*17ec0*/  @P2 LOP3.LUT R19, R19, 0x8, RZ, 0xfc, !PT ;  /* 0x0000000813132812 */ /* 0x000fc800078efcff */
        /* <DEDUP_REMOVED lines=10> */
.L_x_738:
[----:B------:R-:W-:Y:S05]  /*17f70*/  @!P2 BRA `(.L_x_614) ;  /* 0x000000000004a947 */ /* 0x000fea0003800000 */
[----:B------:R-:W-:Y:S01]  /*17f80*/  BPT.TRAP 0x1 ;  /* 0x000000040000795c */ /* 0x000fe20000300000 */
.L_x_614:
[----:B------:R-:W2:Y:S01]  /*17f90*/  LDL R5, [R1] ;  /* 0x0000000001057983 */ /* 0x000ea20000100800 */
[----:B------:R-:W-:Y:S01]  /*17fa0*/  SHF.R.S32.HI R3, RZ, 0x1f, R4 ;  /* 0x0000001fff037819 */ /* 0x000fe20000011404 */
[----:B------:R-:W-:Y:S01]  /*17fb0*/  ULDC.64 UR4, c[0x0][0x328] ;  /* 0x0000ca0000047ab9 */ /* 0x000fe20000000a00 */
[----:B-----5:R-:W-:Y:S01]  /*17fc0*/  SHF.R.S32.HI R8, RZ, 0x1f, R2 ;  /* 0x0000001fff087819 */ /* 0x020fe20000011402 */
[----:B------:R-:W-:Y:S01]  /*17fd0*/  IMAD.WIDE.U32 R6, R4, UR4, RZ ;  /* 0x0000000404067c25 */ /* 0x000fe2000f8e00ff */
[----:B------:R-:W-:Y:S01]  /*17fe0*/  ULDC.64 UR6, c[0x0][0x318] ;  /* 0x0000c60000067ab9 */ /* 0x000fe20000000a00 */
[----:B------:R-:W-:Y:S02]  /*17ff0*/  BSSY B0, `(.L_x_615) ;  /* 0x0000012000007945 */ /* 0x000fe40003800000 */
[----:B------:R-:W-:-:S04]  /*18000*/  IMAD R0, R3, UR4, RZ ;  /* 0x0000000403007c24 */ /* 0x000fc8000f8e02ff */
[----:B------:R-:W-:Y:S01]  /*18010*/  IMAD R0, R4, UR5, R0 ;  /* 0x0000000504007c24 */ /* 0x000fe2000f8e0200 */
[----:B------:R-:W-:-:S03]  /*18020*/  ULDC.64 UR4, c[0x0][0x338] ;  /* 0x0000ce0000047ab9 */ /* 0x000fc60000000a00 */
[----:B------:R-:W-:Y:S02]  /*18030*/  IMAD.IADD R7, R7, 0x1, R0 ;  /* 0x0000000107077824 */ /* 0x000fe400078e0200 */
[----:B------:R-:W-:Y:S02]  /*18040*/  IMAD R0, R8, UR4, RZ ;  /* 0x0000000408007c24 */ /* 0x000fe4000f8e02ff */
[----:B------:R-:W-:-:S04]  /*18050*/  IMAD.WIDE.U32 R6, R2, UR4, R6 ;  /* 0x0000000402067c25 */ /* 0x000fc8000f8e0006 */
[----:B------:R-:W-:Y:S01]  /*18060*/  IMAD R0, R2, UR5, R0 ;  /* 0x0000000502007c24 */ /* 0x000fe2000f8e0200 */
[----:B------:R-:W-:-:S03]  /*18070*/  ULDC.64 UR4, c[0x0][0x330] ;  /* 0x0000cc0000047ab9 */ /* 0x000fc60000000a00 */
[----:B------:R-:W-:Y:S01]  /*18080*/  IMAD.IADD R7, R7, 0x1, R0 ;  /* 0x0000000107077824 */ /* 0x000fe200078e0200 */
[----:B------:R-:W-:Y:S01]  /*18090*/  LEA R0, R28, R16, 0x3 ;  /* 0x000000101c007211 */ /* 0x000fe200078e18ff */
[----:B------:R-:W-:-:S04]  /*180a0*/  IMAD.WIDE.U32 R6, R17, UR4, R6 ;  /* 0x0000000411067c25 */ /* 0x000fc8000f8e0006 */
[----:B------:R-:W-:Y:S01]  /*180b0*/  IMAD R22, R17, UR5, R7 ;  /* 0x0000000511167c24 */ /* 0x000fe2000f8e0207 */
[----:B------:R-:W-:-:S04]  /*180c0*/  LEA R18, P0, R6, UR6, 0x1 ;  /* 0x0000000606127c11 */ /* 0x000fc8000f8008ff */
[----:B------:R-:W-:Y:S02]  /*180d0*/  LEA.HI.X R22, R6, UR7, R22, 0x1, P0 ;  /* 0x0000000706167c11 */ /* 0x000fe400080f0c16 */
[----:B--2---:R-:W-:-:S06]  /*180e0*/  SHF.L.U32 R5, R5, 0x1f, RZ ;  /* 0x0000001f05057819 */ /* 0x004fcc00000006ff */
[----:B------:R-:W0:Y:S02]  /*180f0*/  SYNCS.PHASECHK.TRANS64.TRYWAIT P0, [R0+URZ+0x2d840], R5 ;  /* 0x02d84005000075a7 */ /* 0x000e24000800017f */
[----:B0-----:R-:W-:Y:S05]  /*18100*/  @!P0 BRA `(.L_x_616) ;  /* 0x0000004c00848947 */ /* 0x001fea0003800000 */
.L_x_739:
[----:B------:R-:W-:Y:S05]  /*18110*/  BSYNC B0 ;  /* 0x0000000000007941 */ /* 0x000fea0003800000 */
.L_x_615:
[----:B------:R-:W2:Y:S01]  /*18120*/  LDL R9, [R1+0x10] ;  /* 0x0000100001097983 */ /* 0x000ea20000100800 */
[----:B------:R-:W-:Y:S01]  /*18130*/  ULDC.64 UR4, c[0x0][0x300] ;  /* 0x0000c00000047ab9 */ /* 0x000fe20000000a00 */
[----:B------:R-:W-:Y:S02]  /*18140*/  ULDC.64 UR6, c[0x0][0x2e8] ;  /* 0x0000ba0000067ab9 */ /* 0x000fe40000000a00 */
[----:B------:R-:W3:Y:S01]  /*18150*/  LDL R12, [R1+0x20] ;  /* 0x00002000010c7983 */ /* 0x000ee20000100800 */
[----:B------:R-:W1:Y:S01]  /*18160*/  S2R R6, SR_TID.X ;  /* 0x0000000000067919 */ /* 0x000e620000002100 */
[----:B------:R-:W-:-:S04]  /*18170*/  IMAD R3, R3, UR4, RZ ;  /* 0x0000000403037c24 */ /* 0x000fc8000f8e02ff */
[C---:B------:R-:W-:Y:S02]  /*18180*/  IMAD R3, R4.reuse, UR5, R3 ;  /* 0x0000000504037c24 */ /* 0x040fe4000f8e0203 */
[----:B0-----:R-:W-:Y:S01]  /*18190*/  IMAD.WIDE.U32 R4, R4, UR4, RZ ;  /* 0x0000000404047c25 */ /* 0x001fe2000f8e00ff */
[----:B------:R-:W-:-:S03]  /*181a0*/  ULDC.64 UR4, c[0x0][0x310] ;  /* 0x0000c40000047ab9 */ /* 0x000fc60000000a00 */
[----:B------:R-:W-:Y:S02]  /*181b0*/  IMAD.IADD R5, R5, 0x1, R3 ;  /* 0x0000000105057824 */ /* 0x000fe400078e0203 */
[----:B------:R-:W-:Y:S01]  /*181c0*/  IMAD R8, R8, UR4, RZ ;  /* 0x0000000408087c24 */ /* 0x000fe2000f8e02ff */
[----:B-1----:R-:W-:-:S04]  /*181d0*/  LOP3.LUT R6, R6, 0x7f, RZ, 0xc0, !PT ;  /* 0x0000007f06067812 */ /* 0x002fc800078ec0ff */
[----:B------:R-:W-:Y:S02]  /*181e0*/  SHF.R.U32.HI R11, RZ, 0x2, R6 ;  /* 0x00000002ff0b7819 */ /* 0x000fe40000011606 */
[----:B------:R-:W0:Y:S01]  /*181f0*/  S2R R6, SR_TID.X ;  /* 0x0000000000067919 */ /* 0x000e220000002100 */
[----:B------:R-:W-:-:S04]  /*18200*/  IMAD.WIDE.U32 R4, R2, UR4, R4 ;  /* 0x0000000402047c25 */ /* 0x000fc8000f8e0004 */
[----:B------:R-:W-:Y:S01]  /*18210*/  IMAD R2, R2, UR5, R8 ;  /* 0x0000000502027c24 */ /* 0x000fe2000f8e0208 */
[----:B------:R-:W-:-:S03]  /*18220*/  ULDC.64 UR4, c[0x0][0x308] ;  /* 0x0000c20000047ab9 */ /* 0x000fc60000000a00 */
[----:B------:R-:W-:Y:S02]  /*18230*/  IMAD.IADD R3, R5, 0x1, R2 ;  /* 0x0000000105037824 */ /* 0x000fe400078e0202 */
[----:B------:R-:W-:-:S04]  /*18240*/  IMAD.MOV.U32 R2, RZ, RZ, R4 ;  /* 0x000000ffff027224 */ /* 0x000fc800078e0004 */
[----:B------:R-:W-:Y:S01]  /*18250*/  IMAD.WIDE.U32 R4, R17, UR4, R2 ;  /* 0x0000000411047c25 */ /* 0x000fe2000f8e0002 */
[----:B------:R-:W-:-:S03]  /*18260*/  UMOV UR4, 0xffffffff ;  /* 0xffffffff00047882 */ /* 0x000fc60000000000 */
[----:B------:R-:W-:Y:S01]  /*18270*/  IMAD R7, R17, UR5, R5 ;  /* 0x0000000511077c24 */ /* 0x000fe2000f8e0205 */
[----:B------:R-:W-:-:S04]  /*18280*/  LEA R2, P0, R4, UR6, 0x1 ;  /* 0x0000000604027c11 */ /* 0x000fc8000f8008ff */
[----:B------:R-:W-:Y:S02]  /*18290*/  LEA.HI.X R7, R4, UR7, R7, 0x1, P0 ;  /* 0x0000000704077c11 */ /* 0x000fe400080f0c07 */
[C---:B------:R-:W-:Y:S02]  /*182a0*/  LOP3.LUT P4, RZ, R19.reuse, 0x4, RZ, 0xc0, !PT ;  /* 0x0000000413ff7812 */ /* 0x040fe4000788c0ff */
[C---:B------:R-:W-:Y:S02]  /*182b0*/  LOP3.LUT P3, RZ, R19.reuse, 0x2, RZ, 0xc0, !PT ;  /* 0x0000000213ff7812 */ /* 0x040fe4000786c0ff */
[----:B------:R-:W-:Y:S01]  /*182c0*/  LOP3.LUT P2, RZ, R19, 0x1, RZ, 0xc0, !PT ;  /* 0x0000000113ff7812 */ /* 0x000fe2000784c0ff */
[----:B--2---:R-:W-:Y:S01]  /*182d0*/  IMAD R8, R28, 0x3000, R9 ;  /* 0x000030001c087824 */ /* 0x004fe200078e0209 */
[----:B0-----:R-:W-:Y:S02]  /*182e0*/  SHF.L.U32 R9, R6, 0x3, RZ ;  /* 0x0000000306097819 */ /* 0x001fe400000006ff */
[----:B---3--:R-:W-:-:S02]  /*182f0*/  IADD3 R3, -R11, R12, -R10 ;  /* 0x0000000c0b037210 */ /* 0x008fc40007ffe90a */
[----:B------:R-:W-:Y:S02]  /*18300*/  LOP3.LUT R9, R9, 0x18, RZ, 0xc0, !PT ;  /* 0x0000001809097812 */ /* 0x000fe400078ec0ff */
[----:B------:R-:W-:Y:S01]  /*18310*/  ISETP.GE.AND P0, PT, R3, 0x1, PT ;  /* 0x000000010300780c */ /* 0x000fe20003f06270 */
[----:B------:R-:W-:-:S12]  /*18320*/  BRA.DIV UR4, `(.L_x_617) ;  /* 0x0000004e04107947 */ /* 0x000fd8000b800000 */
[----:B------:R-:W0:Y:S04]  /*18330*/  SHFL.IDX PT, R4, R2, RZ, 0x1c1f ;  /* 0x001c1fff02047589 */ /* 0x000e2800000e0000 */
[----:B------:R-:W1:Y:S01]  /*18340*/  SHFL.IDX PT, R6, R7, RZ, 0x1c1f ;  /* 0x001c1fff07067589 */ /* 0x000e6200000e0000 */
[----:B0-----:R-:W-:-:S05]  /*18350*/  @P0 LEA R5, P1, R9, R4, 0x1 ;  /* 0x0000000409050211 */ /* 0x001fca00078208ff */
[----:B-1----:R-:W-:Y:S01]  /*18360*/  @P0 IMAD.X R4, RZ, RZ, R6, P1 ;  /* 0x000000ffff040224 */ /* 0x002fe200008e0606 */
[----:B------:R-:W-:Y:S01]  /*18370*/  ISETP.GE.AND P1, PT, R3, 0x21, PT ;  /* 0x000000210300780c */ /* 0x000fe20003f26270 */
[----:B------:R-:W-:-:S03]  /*18380*/  @P0 IMAD R6, R8, 0x2, R16 ;  /* 0x0000000208060824 */ /* 0x000fc600078e0210 */
[----:B------:R-:W-:-:S04]  /*18390*/  @P0 LOP3.LUT R5, R5, R4, RZ, 0x3c, !PT ;  /* 0x0000000405050212 */ /* 0x000fc800078e3cff */
[----:B------:R-:W-:-:S04]  /*183a0*/  @P0 LOP3.LUT R4, R5, R4, RZ, 0x3c, !PT ;  /* 0x0000000405040212 */ /* 0x000fc800078e3cff */
[----:B------:R-:W-:-:S05]  /*183b0*/  @P0 LOP3.LUT R5, R5, R4, RZ, 0x3c, !PT ;  /* 0x0000000405050212 */ /* 0x000fca00078e3cff */
[----:B------:R-:W-:Y:S01]  /*183c0*/  @!PT LDS RZ, [RZ] ;  /* 0x00000000fffff984 */ /* 0x000fe20000000800 */
[----:B------:R-:W-:Y:S04]  /*183d0*/  @P0 LDGSTS.E.BYPASS.LTC128B.128 [R6+0x15400], desc[UR42][R4.64], !P4 ;  /* 0x1540000004060fae */ /* 0x000fe8000e101d6a */
[----:B------:R-:W-:Y:S04]  /*183e0*/  @P0 LDGSTS.E.BYPASS.LTC128B.128 [R6+0x17400], desc[UR42][R4.64+0x40], !P3 ;  /* 0x1740004004060fae */ /* 0x000fe8000d901d6a */
[----:B------:R0:W-:Y:S04]  /*183f0*/  @P0 LDGSTS.E.BYPASS.LTC128B.128 [R6+0x19400], desc[UR42][R4.64+0x80], !P2 ;  /* 0x1940008004060fae */ /* 0x0001e8000d101d6a */
[----:B0-----:R-:W0:Y:S04]  /*18400*/  SHFL.IDX PT, R4, R2, 0x1, 0x1c1f ;  /* 0x003c1f0002047f89 */ /* 0x001e2800000e0000 */
[----:B------:R-:W1:Y:S01]  /*18410*/  SHFL.IDX PT, R6, R7, 0x1, 0x1c1f ;  /* 0x003c1f0007067f89 */ /* 0x000e6200000e0000 */
[----:B0-----:R-:W-:-:S05]  /*18420*/  @P1 LEA R5, P0, R9, R4, 0x1 ;  /* 0x0000000409051211 */ /* 0x001fca00078008ff */
[----:B-1----:R-:W-:Y:S01]  /*18430*/  @P1 IMAD.X R4, RZ, RZ, R6, P0 ;  /* 0x000000ffff041224 */ /* 0x002fe200000e0606 */
[----:B------:R-:W-:-:S04]  /*18440*/  @P1 LEA R6, R8, R16, 0x1 ;  /* 0x0000001008061211 */ /* 0x000fc800078e08ff */
[----:B------:R-:W-:-:S04]  /*18450*/  @P1 LOP3.LUT R5, R5, R4, RZ, 0x3c, !PT ;  /* 0x0000000405051212 */ /* 0x000fc800078e3cff */
[----:B------:R-:W-:-:S04]  /*18460*/  @P1 LOP3.LUT R4, R5, R4, RZ, 0x3c, !PT ;  /* 0x0000000405041212 */ /* 0x000fc800078e3cff */
[----:B------:R-:W-:-:S05]  /*18470*/  @P1 LOP3.LUT R5, R5, R4, RZ, 0x3c, !PT ;  /* 0x0000000405051212 */ /* 0x000fca00078e3cff */
[----:B------:R-:W-:Y:S04]  /*18480*/  @P1 LDGSTS.E.BYPASS.LTC128B.128 [R6+0x15c00], desc[UR42][R4.64], !P4 ;  /* 0x15c0000004061fae */ /* 0x000fe8000e101d6a */
[----:B------:R-:W-:Y:S04]  /*18490*/  @P1 LDGSTS.E.BYPASS.LTC128B.128 [R6+0x17c00], desc[UR42][R4.64+0x40], !P3 ;  /* 0x17c0004004061fae */ /* 0x000fe8000d901d6a */
[----:B------:R0:W-:Y:S01]  /*184a0*/  @P1 LDGSTS.E.BYPASS.LTC128B.128 [R6+0x19c00], desc[UR42][R4.64+0x80], !P2 ;  /* 0x19c0008004061fae */ /* 0x0001e2000d101d6a */
[----:B------:R-:W-:-:S03]  /*184b0*/  ISETP.GE.AND P1, PT, R3, 0x41, PT ;  /* 0x000000410300780c */ /* 0x000fc60003f26270 */
[----:B0-----:R-:W0:Y:S04]  /*184c0*/  SHFL.IDX PT, R4, R2, 0x2, 0x1c1f ;  /* 0x005c1f0002047f89 */ /* 0x001e2800000e0000 */
[----:B------:R-:W1:Y:S04]  /*184d0*/  SHFL.IDX PT, R6, R7, 0x2, 0x1c1f ;  /* 0x005c1f0007067f89 */ /* 0x000e6800000e0000 */
[----:B------:R-:W2:Y:S04]  /*184e0*/  SHFL.IDX PT, R7, R7, 0x3, 0x1c1f ;  /* 0x007c1f0007077f89 */ /* 0x000ea800000e0000 */
[----:B------:R-:W3:Y:S01]  /*184f0*/  SHFL.IDX PT, R2, R2, 0x3, 0x1c1f ;  /* 0x007c1f0002027f89 */ /* 0x000ee200000e0000 */
[----:B0-----:R-:W-:-:S05]  /*18500*/  @P1 LEA R5, P0, R9, R4, 0x1 ;  /* 0x0000000409051211 */ /* 0x001fca00078008ff */
[----:B-1----:R-:W-:Y:S02]  /*18510*/  @P1 IMAD.X R4, RZ, RZ, R6, P0 ;  /* 0x000000ffff041224 */ /* 0x002fe400000e0606 */
[----:B------:R-:W-:-:S03]  /*18520*/  @P1 IMAD R6, R8, 0x2, R16 ;  /* 0x0000000208061824 */ /* 0x000fc600078e0210 */
[----:B------:R-:W-:-:S04]  /*18530*/  @P1 LOP3.LUT R5, R5, R4, RZ, 0x3c, !PT ;  /* 0x0000000405051212 */ /* 0x000fc800078e3cff */
[----:B------:R-:W-:-:S04]  /*18540*/  @P1 LOP3.LUT R4, R5, R4, RZ, 0x3c, !PT ;  /* 0x0000000405041212 */ /* 0x000fc800078e3cff */
[----:B------:R-:W-:-:S05]  /*18550*/  @P1 LOP3.LUT R5, R5, R4, RZ, 0x3c, !PT ;  /* 0x0000000405051212 */ /* 0x000fca00078e3cff */
[----:B------:R1:W-:Y:S04]  /*18560*/  @P1 LDGSTS.E.BYPASS.LTC128B.128 [R6+0x16400], desc[UR42][R4.64], !P4 ;  /* 0x1640000004061fae */ /* 0x0003e8000e101d6a */
[----:B------:R1:W-:Y:S04]  /*18570*/  @P1 LDGSTS.E.BYPASS.LTC128B.128 [R6+0x18400], desc[UR42][R4.64+0x40], !P3 ;  /* 0x1840004004061fae */ /* 0x0003e8000d901d6a */
[----:B--23--:R1:W-:Y:S02]  /*18580*/  @P1 LDGSTS.E.BYPASS.LTC128B.128 [R6+0x1a400], desc[UR42][R4.64+0x80], !P2 ;  /* 0x1a40008004061fae */ /* 0x00c3e4000d101d6a */
.L_x_749:
[----:B------:R-:W-:-:S13]  /*18590*/  ISETP.GE.AND P0, PT, R3, 0x61, PT ;  /* 0x000000610300780c */ /* 0x000fda0003f06270 */
[----:B------:R-:W-:Y:S02]  /*185a0*/  @P0 LEA R2, P1, R9, R2, 0x1 ;  /* 0x0000000209020211 */ /* 0x000fe400078208ff */
        /* <DEDUP_REMOVED lines=10> */
.L_x_618:
[----:B------:R-:W-:Y:S02]  /*18650*/  PLOP3.LUT P1, PT, P1, P0, PT, 0xa2, 0x0 ;  /* 0x000000000000781c */ /* 0x000fe40000f21472 */
[----:B------:R-:W-:-:S08]  /*18660*/  @P0 R2UR P1, UR4, R0 ;  /* 0x00000000000402ca */ /* 0x000fd00000020000 */
[----:B------:R-:W-:-:S05]  /*18670*/  @P0 PLOP3.LUT P0, PT, P1, PT, PT, 0x80, 0x0 ;  /* 0x000000000000081c */ /* 0x000fca0000f0f070 */
[----:B------:R-:W-:Y:S01]  /*18680*/  @!P1 SYNCS.ARRIVE.TRANS64.RED.A0T1 RZ, [UR4+0x2d830], RZ ;  /* 0x02d830ffffff99a7 */ /* 0x000fe20008200404 */
[----:B------:R-:W-:Y:S07]  /*18690*/  @!P1 ARRIVES.LDGSTSBAR.64.TRANSCNT [UR4+0x2d830] ;  /* 0x02d83000ff0099b0 */ /* 0x000fee0008000a84 */
[----:B------:R-:W-:Y:S05]  /*186a0*/  @P0 BRA.U.ANY `(.L_x_618) ;  /* 0xfffffffd00e80947 */ /* 0x000fea000393ffff */
[----:B------:R-:W-:Y:S01]  /*186b0*/  NOP ;  /* 0x0000000000007918 */ /* 0x000fe20000000000 */
[----:B--2---:R-:W-:-:S05]  /*186c0*/  IMAD.U32 R2, RZ, RZ, UR38 ;  /* 0x00000026ff027e24 */ /* 0x004fca000f8e00ff */
[----:B------:R-:W-:-:S13]  /*186d0*/  ISETP.NE.AND P2, PT, R2, 0x3, PT ;  /* 0x000000030200780c */ /* 0x000fda0003f45270 */
[----:B------:R-:W-:Y:S05]  /*186e0*/  @!P2 BRA `(.L_x_619) ;  /* 0x000000000004a947 */ /* 0x000fea0003800000 */
[----:B------:R-:W-:Y:S01]  /*186f0*/  BPT.TRAP 0x1 ;  /* 0x000000040000795c */ /* 0x000fe20000300000 */
.L_x_619:
[----:B01----:R0:W5:Y:S01]  /*18700*/  LDL.LU R4, [R1+0x34] ;  /* 0x0000340001047983 */ /* 0x0031620000300800 */
[----:B------:R0:W-:Y:S03]  /*18710*/  SYNCS.ARRIVE.TRANS64.A1T0 RZ, [R0+URZ+0x2d830], RZ ;  /* 0x02d830ff00ff79a7 */ /* 0x0001e6000810003f */
[----:B------:R0:W5:Y:S04]  /*18720*/  LDL.LU R6, [R1+0x8] ;  /* 0x0000080001067983 */ /* 0x0001680000300800 */
[----:B------:R0:W5:Y:S02]  /*18730*/  LDL.LU R3, [R1+0x44] ;  /* 0x0000440001037983 */ /* 0x0001640000300800 */
[----:B------:R-:W-:Y:S05]  /*18740*/  WARPSYNC.ALL ;  /* 0x0000000000007948 */ /* 0x000fea0003800000 */
[----:B------:R-:W-:Y:S01]  /*18750*/  ULDC.64 UR4, c[0x0][0x298] ;  /* 0x0000a60000047ab9 */ /* 0x000fe20000000a00 */
[----:B------:R-:W-:Y:S01]  /*18760*/  ULDC.64 UR6, c[0x0][0xa00] ;  /* 0x0002800000067ab9 */ /* 0x000fe20000000a00 */
[----:B0-----:R-:W-:Y:S01]  /*18770*/  VIADD R0, R16, 0xc400 ;  /* 0x0000c40010007836 */ /* 0x001fe20000000000 */
[----:B------:R-:W-:Y:S01]  /*18780*/  BAR.SYNC.DEFER_BLOCKING 0x8, 0x200 ;  /* 0x0208000000007b1d */ /* 0x000fe20000010000 */
[----:B------:R-:W-:-:S03]  /*18790*/  ISETP.NE.U32.AND P0, PT, RZ, UR6, PT ;  /* 0x00000006ff007c0c */ /* 0x000fc6000bf05070 */
[----:B------:R-:W-:Y:S02]  /*187a0*/  LOP3.LUT P1, RZ, R0, 0x1bf, RZ, 0xc0, !PT ;  /* 0x000001bf00ff7812 */ /* 0x000fe4000782c0ff */
[----:B------:R-:W-:Y:S01]  /*187b0*/  ISETP.NE.AND.EX P0, PT, RZ, UR7, PT, P0 ;  /* 0x00000007ff007c0c */ /* 0x000fe2000bf05300 */
[----:B------:R-:W-:Y:S01]  /*187c0*/  BSSY B6, `(.L_x_620) ;  /* 0x000001c000067945 */ /* 0x000fe20003800000 */
[----:B-----5:R-:W-:Y:S02]  /*187d0*/  SHF.R.S32.HI R2, RZ, 0x1f, R4 ;  /* 0x0000001fff027819 */ /* 0x020fe40000011404 */
[----:B------:R-:W-:-:S03]  /*187e0*/  SEL R26, R6, RZ, !P0 ;  /* 0x000000ff061a7207 */ /* 0x000fc60004000000 */
[----:B------:R-:W-:-:S04]  /*187f0*/  IMAD R2, R2, UR4, RZ ;  /* 0x0000000402027c24 */ /* 0x000fc8000f8e02ff */
[C---:B------:R-:W-:Y:S01]  /*18800*/  IMAD R0, R4.reuse, UR5, R2 ;  /* 0x0000000504007c24 */ /* 0x040fe2000f8e0202 */
[----:B------:R-:W-:Y:S01]  /*18810*/  SEL R2, R3, RZ, !P0 ;  /* 0x000000ff03027207 */ /* 0x000fe20004000000 */
[----:B------:R-:W-:-:S04]  /*18820*/  IMAD.WIDE.U32 R4, R4, UR4, RZ ;  /* 0x0000000404047c25 */ /* 0x000fc8000f8e00ff */
[----:B------:R-:W-:Y:S01]  /*18830*/  IMAD.IADD R0, R5, 0x1, R0 ;  /* 0x0000000105007824 */ /* 0x000fe200078e0200 */
[----:B------:R0:W-:Y:S04]  /*18840*/  STL.64 [R1+0x38], R4 ;  /* 0x0000380401007387 */ /* 0x0001e80000100a00 */
[----:B------:R0:W-:Y:S04]  /*18850*/  STL [R1+0x34], R2 ;  /* 0x0000340201007387 */ /* 0x0001e80000100800 */
[----:B------:R0:W-:Y:S01]  /*18860*/  STL [R1+0x8], R0 ;  /* 0x0000080001007387 */ /* 0x0001e20000100800 */
[----:B------:R-:W-:Y:S05]  /*18870*/  @!P1 BRA `(.L_x_621) ;  /* 0x0000000000409947 */ /* 0x000fea0003800000 */
[----:B0-----:R-:W-:Y:S01]  /*18880*/  MOV R2, 0x0 ;  /* 0x0000000000027802 */ /* 0x001fe20000000f00 */
[----:B------:R-:W-:Y:S01]  /*18890*/  ULDC.64 UR4, c[0x4][0x88] ;  /* 0x0100220000047ab9 */ /* 0x000fe20000000a00 */
[----:B------:R-:W-:Y:S01]  /*188a0*/  ULDC.64 UR6, c[0x4][0x90] ;  /* 0x0100240000067ab9 */ /* 0x000fe20000000a00 */
[----:B------:R-:W-:Y:S01]  /*188b0*/  ULDC.64 UR8, c[0x4][0x20] ;  /* 0x0100080000087ab9 */ /* 0x000fe20000000a00 */
[----:B------:R-:W-:Y:S01]  /*188c0*/  MOV R4, UR4 ;  /* 0x0000000400047c02 */ /* 0x000fe20008000f00 */
[----:B------:R-:W-:Y:S01]  /*188d0*/  IMAD.U32 R5, RZ, RZ, UR5 ;  /* 0x00000005ff057e24 */ /* 0x000fe2000f8e00ff */
        /* <DEDUP_REMOVED lines=10> */
.L_x_621:
[----:B------:R-:W-:Y:S05]  /*18980*/  BSYNC B6 ;  /* 0x0000000000067941 */ /* 0x000fea0003800000 */
.L_x_620:
[----:B0-----:R-:W2:Y:S01]  /*18990*/  LDL.LU R2, [R1+0x8] ;  /* 0x0000080001027983 */ /* 0x001ea20000300800 */
[----:B------:R-:W0:Y:S01]  /*189a0*/  LDC R9, c[0x0][0x448] ;  /* 0x00011200ff097b82 */ /* 0x000e220000000800 */
[----:B------:R-:W-:Y:S01]  /*189b0*/  ULDC.64 UR4, c[0x0][0x2d8] ;  /* 0x0000b60000047ab9 */ /* 0x000fe20000000a00 */
[----:B------:R-:W-:Y:S01]  /*189c0*/  ULDC.64 UR6, c[0x0][0x2e0] ;  /* 0x0000b80000067ab9 */ /* 0x000fe20000000a00 */
[----:B------:R-:W3:Y:S01]  /*189d0*/  LDL.LU.64 R20, [R1+0x38] ;  /* 0x0000380001147983 */ /* 0x000ee20000300a00 */
[----:B------:R-:W-:-:S03]  /*189e0*/  ULDC.64 UR8, c[0x0][0x280] ;  /* 0x0000a00000087ab9 */ /* 0x000fc60000000a00 */
[----:B------:R-:W4:Y:S01]  /*189f0*/  LDL.LU R0, [R1+0x34] ;  /* 0x0000340001007983 */ /* 0x000f220000300800 */
[----:B0-----:R-:W-:-:S13]  /*18a00*/  ISETP.NE.AND P0, PT, R9, 0x1, PT ;  /* 0x000000010900780c */ /* 0x001fda0003f05270 */
[----:B------:R-:W0:Y:S08]  /*18a10*/  @P0 LDC R5, c[0x0][0x44c] ;  /* 0x00011300ff050b82 */ /* 0x000e300000000800 */
[----:B------:R-:W1:Y:S08]  /*18a20*/  @P0 LDC R6, c[0x0][0x450] ;  /* 0x00011400ff060b82 */ /* 0x000e700000000800 */
[----:B------:R-:W1:Y:S01]  /*18a30*/  @P0 LDC R8, c[0x0][0x450] ;  /* 0x00011400ff080b82 */ /* 0x000e620000000800 */
[----:B--2---:R-:W-:-:S02]  /*18a40*/  IMAD.MOV.U32 R3, RZ, RZ, R2 ;  /* 0x000000ffff037224 */ /* 0x004fc400078e0002 */
        /* <DEDUP_REMOVED lines=9> */
[----:B------:R-:W-:-:S04]  /*18ae0*/  ULDC.64 UR6, c[0x0][0x2c8] ;  /* 0x0000b20000067ab9 */ /* 0x000fc80000000a00 */
[----:B------:R-:W-:Y:S01]  /*18af0*/  IADD3 R3, R3, R0, RZ ;  /* 0x0000000003037210 */ /* 0x000fe20007ffe0ff */
[----:B--2---:R-:W-:Y:S01]  /*18b00*/  IMAD.SHL.U32 R21, R21, 0x20, RZ ;  /* 0x0000002015157824 */ /* 0x004fe200078e00ff */
[----:B---3--:R-:W-:-:S04]  /*18b10*/  LOP3.LUT R20, R20, 0x7f, RZ, 0xc0, !PT ;  /* 0x0000007f14147812 */ /* 0x008fc800078ec0ff */
[----:B------:R-:W-:Y:S02]  /*18b20*/  LOP3.LUT R21, R21, 0x60, RZ, 0xc0, !PT ;  /* 0x0000006015157812 */ /* 0x000fe400078ec0ff */
[----:B------:R-:W-:-:S04]  /*18b30*/  SHF.R.U32.HI R20, RZ, 0x2, R20 ;  /* 0x00000002ff147819 */ /* 0x000fc80000011614 */
[----:B------:R-:W-:Y:S02]  /*18b40*/  LOP3.LUT R20, R20, R21, RZ, 0xfc, !PT ;  /* 0x0000001514147212 */ /* 0x000fe400078efcff */
[----:B------:R2:W5:Y:S03]  /*18b50*/  LDL R21, [R1+0x48] ;  /* 0x0000480001157983 */ /* 0x0005660000100800 */
[----:B------:R-:W-:-:S04]  /*18b60*/  IMAD R0, R25, 0xc0, R20 ;  /* 0x000000c019007824 */ /* 0x000fc800078e0214 */
[----:B0-----:R-:W-:-:S04]  /*18b70*/  @P0 IMAD.HI.U32 R5, R0, R5, RZ ;  /* 0x0000000500050227 */ /* 0x001fc800078e00ff */
[----:B------:R-:W-:Y:S01]  /*18b80*/  IMAD.MOV.U32 R4, RZ, RZ, R0 ;  /* 0x000000ffff047224 */ /* 0x000fe200078e0000 */
[----:B-1----:R-:W-:-:S04]  /*18b90*/  @P0 SHF.R.U32.HI R4, RZ, R6, R5 ;  /* 0x00000006ff040219 */ /* 0x002fc80000011605 */
[--C-:B------:R-:W-:Y:S01]  /*18ba0*/  SHF.R.S32.HI R5, RZ, 0x1f, R4.reuse ;  /* 0x0000001fff057819 */ /* 0x100fe20000011404 */
[----:B------:R-:W-:-:S04]  /*18bb0*/  IMAD.MOV R7, RZ, RZ, -R4 ;  /* 0x000000ffff077224 */ /* 0x000fc800078e0a04 */
[----:B------:R-:W-:-:S04]  /*18bc0*/  IMAD R5, R5, UR4, RZ ;  /* 0x0000000405057c24 */ /* 0x000fc8000f8e02ff */
[C---:B------:R-:W-:Y:S02]  /*18bd0*/  IMAD R6, R4.reuse, UR5, R5 ;  /* 0x0000000504067c24 */ /* 0x040fe4000f8e0205 */
[----:B------:R-:W-:-:S04]  /*18be0*/  IMAD.WIDE.U32 R4, R4, UR4, R2 ;  /* 0x0000000404047c25 */ /* 0x000fc8000f8e0002 */
[----:B------:R-:W-:Y:S02]  /*18bf0*/  IMAD.IADD R5, R5, 0x1, R6 ;  /* 0x0000000105057824 */ /* 0x000fe400078e0206 */
[----:B------:R-:W-:-:S05]  /*18c00*/  IMAD R6, R9, R7, R0 ;  /* 0x0000000709067224 */ /* 0x000fca00078e0200 */
[----:B------:R-:W-:Y:S01]  /*18c10*/  SHF.R.S32.HI R7, RZ, 0x1f, R6 ;  /* 0x0000001fff077819 */ /* 0x000fe20000011406 */
[----:B------:R-:W-:-:S04]  /*18c20*/  IMAD.WIDE.U32 R4, R6, UR6, R4 ;  /* 0x0000000606047c25 */ /* 0x000fc8000f8e0004 */
[----:B------:R-:W-:-:S04]  /*18c30*/  IMAD R7, R7, UR6, RZ ;  /* 0x0000000607077c24 */ /* 0x000fc8000f8e02ff */
[----:B------:R-:W-:Y:S02]  /*18c40*/  IMAD R6, R6, UR7, R7 ;  /* 0x0000000706067c24 */ /* 0x000fe4000f8e0207 */
[----:B------:R-:W0:Y:S01]  /*18c50*/  @P0 LDC R7, c[0x0][0x44c] ;  /* 0x00011300ff070b82 */ /* 0x000e220000000800 */
[----:B------:R-:W-:Y:S02]  /*18c60*/  VIADD R0, R0, 0x80 ;  /* 0x0000008000007836 */ /* 0x000fe40000000000 */
[----:B------:R-:W-:Y:S02]  /*18c70*/  IADD3 R6, R5, R6, RZ ;  /* 0x0000000605067210 */ /* 0x000fe40007ffe0ff */
[----:B------:R-:W-:-:S04]  /*18c80*/  LEA R5, P1, R4, UR8, 0x1 ;  /* 0x0000000804057c11 */ /* 0x000fc8000f8208ff */
[----:B------:R-:W-:Y:S01]  /*18c90*/  LEA.HI.X R4, R4, UR9, R6, 0x1, P1 ;  /* 0x0000000904047c11 */ /* 0x000fe200088f0c06 */
[----:B------:R-:W-:Y:S02]  /*18ca0*/  IMAD.MOV.U32 R6, RZ, RZ, R0 ;  /* 0x000000ffff067224 */ /* 0x000fe400078e0000 */
[----:B0-----:R-:W-:-:S05]  /*18cb0*/  @P0 IMAD.HI.U32 R7, R0, R7, RZ ;  /* 0x0000000700070227 */ /* 0x001fca00078e00ff */
[----:B------:R-:W-:Y:S02]  /*18cc0*/  @P0 SHF.R.U32.HI R6, RZ, R8, R7 ;  /* 0x00000008ff060219 */ /* 0x000fe40000011607 */
[----:B------:R2:W5:Y:S01]  /*18cd0*/  LDL R8, [R1+0x30] ;  /* 0x0000300001087983 */ /* 0x0005620000100800 */
[----:B------:R-:W0:Y:S02]  /*18ce0*/  S2R R13, SR_TID.X ;  /* 0x00000000000d7919 */ /* 0x000e240000002100 */
[----:B------:R-:W-:-:S04]  /*18cf0*/  IMAD.MOV R7, RZ, RZ, -R6 ;  /* 0x000000ffff077224 */ /* 0x000fc800078e0a06 */
[----:B------:R-:W-:Y:S01]  /*18d00*/  IMAD R0, R9, R7, R0 ;  /* 0x0000000709007224 */ /* 0x000fe200078e0200 */
[----:B------:R-:W-:Y:S01]  /*18d10*/  SHF.R.S32.HI R7, RZ, 0x1f, R6 ;  /* 0x0000001fff077819 */ /* 0x000fe20000011406 */
[----:B------:R-:W-:-:S04]  /*18d20*/  IMAD.WIDE.U32 R2, R6, UR4, R2 ;  /* 0x0000000406027c25 */ /* 0x000fc8000f8e0002 */
[----:B------:R-:W-:Y:S01]  /*18d30*/  IMAD R7, R7, UR4, RZ ;  /* 0x0000000407077c24 */ /* 0x000fe2000f8e02ff */
[----:B------:R-:W-:-:S03]  /*18d40*/  ULDC UR4, c[0x0][0x2b8] ;  /* 0x0000ae0000047ab9 */ /* 0x000fc60000000800 */
[----:B------:R-:W-:Y:S01]  /*18d50*/  IMAD R7, R6, UR5, R7 ;  /* 0x0000000506077c24 */ /* 0x000fe2000f8e0207 */
[----:B------:R-:W-:-:S04]  /*18d60*/  SHF.R.S32.HI R6, RZ, 0x1f, R0 ;  /* 0x0000001fff067819 */ /* 0x000fc80000011400 */
[----:B------:R-:W-:Y:S01]  /*18d70*/  IADD3 R3, R3, R7, RZ ;  /* 0x0000000703037210 */ /* 0x000fe20007ffe0ff */
[----:B------:R-:W-:Y:S02]  /*18d80*/  IMAD R6, R6, UR6, RZ ;  /* 0x0000000606067c24 */ /* 0x000fe4000f8e02ff */
[----:B------:R-:W-:-:S04]  /*18d90*/  IMAD.WIDE.U32 R2, R0, UR6, R2 ;  /* 0x0000000600027c25 */ /* 0x000fc8000f8e0002 */
[C---:B0-----:R-:W-:Y:S02]  /*18da0*/  IMAD.SHL.U32 R11, R13.reuse, 0x8, RZ ;  /* 0x000000080d0b7824 */ /* 0x041fe400078e00ff */
[----:B------:R-:W-:Y:S02]  /*18db0*/  IMAD R6, R0, UR7, R6 ;  /* 0x0000000700067c24 */ /* 0x000fe4000f8e0206 */
[----:B------:R-:W-:Y:S01]  /*18dc0*/  IMAD.SHL.U32 R10, R13, 0x8, RZ ;  /* 0x000000080d0a7824 */ /* 0x000fe200078e00ff */
[----:B------:R-:W-:Y:S01]  /*18dd0*/  LOP3.LUT R11, R11, 0x18, RZ, 0xc0, !PT ;  /* 0x000000180b0b7812 */ /* 0x000fe200078ec0ff */
[----:B------:R-:W-:Y:S01]  /*18de0*/  IMAD.IADD R6, R3, 0x1, R6 ;  /* 0x0000000103067824 */ /* 0x000fe200078e0206 */
[----:B------:R-:W-:Y:S02]  /*18df0*/  LEA R7, P0, R2, UR8, 0x1 ;  /* 0x0000000802077c11 */ /* 0x000fe4000f8008ff */
[----:B------:R-:W-:Y:S02]  /*18e00*/  LOP3.LUT R12, R11, 0x20, RZ, 0xfc, !PT ;  /* 0x000000200b0c7812 */ /* 0x000fe400078efcff */
[----:B------:R-:W-:-:S02]  /*18e10*/  LOP3.LUT R10, R10, 0x18, RZ, 0xc0, !PT ;  /* 0x000000180a0a7812 */ /* 0x000fc400078ec0ff */
[----:B------:R-:W-:Y:S01]  /*18e20*/  LOP3.LUT R11, R11, 0x40, RZ, 0xfc, !PT ;  /* 0x000000400b0b7812 */ /* 0x000fe200078efcff */
[----:B------:R-:W-:Y:S01]  /*18e30*/  UMOV UR5, 0xffffffff ;  /* 0xffffffff00057882 */ /* 0x000fe20000000000 */
[----:B------:R-:W-:Y:S02]  /*18e40*/  LEA.HI.X R6, R2, UR9, R6, 0x1, P0 ;  /* 0x0000000902067c11 */ /* 0x000fe400080f0c06 */
[----:B------:R-:W-:Y:S02]  /*18e50*/  LOP3.LUT R20, R13, 0x7f, RZ, 0xc0, !PT ;  /* 0x0000007f0d147812 */ /* 0x000fe400078ec0ff */
[----:B------:R-:W-:Y:S02]  /*18e60*/  ISETP.GE.AND P0, PT, R10, UR4, PT ;  /* 0x000000040a007c0c */ /* 0x000fe4000bf06270 */
[----:B------:R-:W-:Y:S02]  /*18e70*/  ISETP.GE.AND P1, PT, R12, UR4, PT ;  /* 0x000000040c007c0c */ /* 0x000fe4000bf26270 */
[----:B------:R-:W-:-:S02]  /*18e80*/  ISETP.GE.AND P2, PT, R11, UR4, PT ;  /* 0x000000040b007c0c */ /* 0x000fc4000bf46270 */
[----:B------:R-:W-:Y:S01]  /*18e90*/  SHF.R.U32.HI R20, RZ, 0x2, R20 ;  /* 0x00000002ff147819 */ /* 0x000fe20000011614 */
[----:B--2---:R-:W-:Y:S10]  /*18ea0*/  BRA.DIV UR5, `(.L_x_622) ;  /* 0x0000004605a47947 */ /* 0x004ff4000b800000 */
[----:B------:R-:W0:Y:S01]  /*18eb0*/  SHFL.IDX PT, R3, R5, RZ, 0x1c1f ;  /* 0x001c1fff05037589 */ /* 0x000e2200000e0000 */
[----:B-----5:R-:W-:Y:S02]  /*18ec0*/  IMAD R0, R21, R9, RZ ;  /* 0x0000000915007224 */ /* 0x020fe400078e02ff */
[----:B------:R-:W-:Y:S01]  /*18ed0*/  IMAD R25, R25, 0xc0, R20 ;  /* 0x000000c019197824 */ /* 0x000fe200078e0214 */
[----:B------:R-:W1:Y:S04]  /*18ee0*/  SHFL.IDX PT, R2, R4, RZ, 0x1c1f ;  /* 0x001c1fff04027589 */ /* 0x000e6800000e0000 */
[----:B------:R-:W-:-:S13]  /*18ef0*/  ISETP.GE.AND P3, PT, R25, R0, PT ;  /* 0x000000001900720c */ /* 0x000fda0003f66270 */
[----:B0-----:R-:W-:-:S04]  /*18f00*/  @!P3 LEA R3, P4, R10, R3, 0x1 ;  /* 0x000000030a03b211 */ /* 0x001fc800078808ff */
[----:B-1----:R-:W-:-:S04]  /*18f10*/  @!P3 IADD3.X R2, RZ, R2, RZ, P4, !PT ;  /* 0x00000002ff02b210 */ /* 0x002fc800027fe4ff */
[----:B------:R-:W-:-:S04]  /*18f20*/  @!P3 LOP3.LUT R3, R3, R2, RZ, 0x3c, !PT ;  /* 0x000000020303b212 */ /* 0x000fc800078e3cff */
[----:B------:R-:W-:-:S04]  /*18f30*/  @!P3 LOP3.LUT R2, R3, R2, RZ, 0x3c, !PT ;  /* 0x000000020302b212 */ /* 0x000fc800078e3cff */
[----:B------:R-:W-:-:S05]  /*18f40*/  @!P3 LOP3.LUT R3, R3, R2, RZ, 0x3c, !PT ;  /* 0x000000020303b212 */ /* 0x000fca00078e3cff */
[----:B------:R-:W-:Y:S01]  /*18f50*/  @!PT LDS RZ, [RZ] ;  /* 0x00000000fffff984 */ /* 0x000fe20000000800 */
[----:B------:R-:W-:Y:S04]  /*18f60*/  @!P3 LDGSTS.E.BYPASS.LTC128B.128 [R8+0xc400], desc[UR42][R2.64], !P0 ;  /* 0x0c4000000208bfae */ /* 0x000fe8000c101d6a */
[----:B------:R-:W-:Y:S04]  /*18f70*/  @!P3 LDGSTS.E.BYPASS.LTC128B.128 [R8+0xf400], desc[UR42][R2.64+0x40], !P1 ;  /* 0x0f4000400208bfae */ /* 0x000fe8000c901d6a */
[----:B------:R0:W-:Y:S02]  /*18f80*/  @!P3 LDGSTS.E.BYPASS.LTC128B.128 [R8+0x12400], desc[UR42][R2.64+0x80], !P2 ;  /* 0x124000800208bfae */ /* 0x0001e4000d101d6a */
[----:B0-----:R-:W-:-:S02]  /*18f90*/  VIADD R2, R25, 0x20 ;  /* 0x0000002019027836 */ /* 0x001fc40000000000 */
[----:B------:R-:W0:Y:S03]  /*18fa0*/  SHFL.IDX PT, R3, R5, 0x1, 0x1c1f ;  /* 0x003c1f0005037f89 */ /* 0x000e2600000e0000 */
[----:B------:R-:W-:Y:S02]  /*18fb0*/  ISETP.GE.AND P3, PT, R2, R0, PT ;  /* 0x000000000200720c */ /* 0x000fe40003f66270 */
[----:B------:R-:W1:Y:S11]  /*18fc0*/  SHFL.IDX PT, R2, R4, 0x1, 0x1c1f ;  /* 0x003c1f0004027f89 */ /* 0x000e7600000e0000 */
[----:B0-----:R-:W-:-:S05]  /*18fd0*/  @!P3 LEA R3, P4, R10, R3, 0x1 ;  /* 0x000000030a03b211 */ /* 0x001fca00078808ff */
[----:B-1----:R-:W-:-:S05]  /*18fe0*/  @!P3 IMAD.X R2, RZ, RZ, R2, P4 ;  /* 0x000000ffff02b224 */ /* 0x002fca00020e0602 */
[----:B------:R-:W-:-:S04]  /*18ff0*/  @!P3 LOP3.LUT R3, R3, R2, RZ, 0x3c, !PT ;  /* 0x000000020303b212 */ /* 0x000fc800078e3cff */
[----:B------:R-:W-:-:S04]  /*19000*/  @!P3 LOP3.LUT R2, R3, R2, RZ, 0x3c, !PT ;  /* 0x000000020302b212 */ /* 0x000fc800078e3cff */
[----:B------:R-:W-:-:S05]  /*19010*/  @!P3 LOP3.LUT R3, R3, R2, RZ, 0x3c, !PT ;  /* 0x000000020303b212 */ /* 0x000fca00078e3cff */
[----:B------:R-:W-:Y:S04]  /*19020*/  @!P3 LDGSTS.E.BYPASS.LTC128B.128 [R8+0xcc00], desc[UR42][R2.64], !P0 ;  /* 0x0cc000000208bfae */ /* 0x000fe8000c101d6a */
[----:B------:R-:W-:Y:S04]  /*19030*/  @!P3 LDGSTS.E.BYPASS.LTC128B.128 [R8+0xfc00], desc[UR42][R2.64+0x40], !P1 ;  /* 0x0fc000400208bfae */ /* 0x000fe8000c901d6a */
[----:B------:R0:W-:Y:S02]  /*19040*/  @!P3 LDGSTS.E.BYPASS.LTC128B.128 [R8+0x12c00], desc[UR42][R2.64+0x80], !P2 ;  /* 0x12c000800208bfae */ /* 0x0001e4000d101d6a */
[----:B0-----:R-:W-:-:S02]  /*19050*/  VIADD R2, R25, 0x40 ;  /* 0x0000004019027836 */ /* 0x001fc40000000000 */
[----:B------:R-:W0:Y:S03]  /*19060*/  SHFL.IDX PT, R3, R5, 0x2, 0x1c1f ;  /* 0x005c1f0005037f89 */ /* 0x000e2600000e0000 */
[----:B------:R-:W-:Y:S01]  /*19070*/  ISETP.GE.AND P3, PT, R2, R0, PT ;  /* 0x000000000200720c */ /* 0x000fe20003f66270 */
[----:B------:R-:W-:Y:S04]  /*19080*/  SHFL.IDX PT, R5, R5, 0x3, 0x1c1f ;  /* 0x007c1f0005057f89 */ /* 0x000fe800000e0000 */
[----:B------:R-:W1:Y:S04]  /*19090*/  SHFL.IDX PT, R2, R4, 0x2, 0x1c1f ;  /* 0x005c1f0004027f89 */ /* 0x000e6800000e0000 */
[----:B------:R-:W2:Y:S04]  /*190a0*/  SHFL.IDX PT, R4, R4, 0x3, 0x1c1f ;  /* 0x007c1f0004047f89 */ /* 0x000ea800000e0000 */
[----:B0-----:R-:W-:-:S04]  /*190b0*/  @!P3 LEA R3, P4, R10, R3, 0x1 ;  /* 0x000000030a03b211 */ /* 0x001fc800078808ff */
[----:B-1----:R-:W-:-:S04]  /*190c0*/  @!P3 IADD3.X R2, RZ, R2, RZ, P4, !PT ;  /* 0x00000002ff02b210 */ /* 0x002fc800027fe4ff */
[----:B------:R-:W-:-:S04]  /*190d0*/  @!P3 LOP3.LUT R3, R3, R2, RZ, 0x3c, !PT ;  /* 0x000000020303b212 */ /* 0x000fc800078e3cff */
[----:B------:R-:W-:-:S04]  /*190e0*/  @!P3 LOP3.LUT R2, R3, R2, RZ, 0x3c, !PT ;  /* 0x000000020302b212 */ /* 0x000fc800078e3cff */
[----:B------:R-:W-:-:S05]  /*190f0*/  @!P3 LOP3.LUT R3, R3, R2, RZ, 0x3c, !PT ;  /* 0x000000020303b212 */ /* 0x000fca00078e3cff */
[----:B------:R-:W-:Y:S04]  /*19100*/  @!P3 LDGSTS.E.BYPASS.LTC128B.128 [R8+0xd400], desc[UR42][R2.64], !P0 ;  /* 0x0d4000000208bfae */ /* 0x000fe8000c101d6a */
[----:B------:R-:W-:Y:S04]  /*19110*/  @!P3 LDGSTS.E.BYPASS.LTC128B.128 [R8+0x10400], desc[UR42][R2.64+0x40], !P1 ;  /* 0x104000400208bfae */ /* 0x000fe8000c901d6a */
[----:B------:R0:W-:Y:S02]  /*19120*/  @!P3 LDGSTS.E.BYPASS.LTC128B.128 [R8+0x13400], desc[UR42][R2.64+0x80], !P2 ;  /* 0x134000800208bfae */ /* 0x0001e4000d101d6a */
[----:B0-----:R-:W-:-:S05]  /*19130*/  VIADD R2, R25, 0x60 ;  /* 0x0000006019027836 */ /* 0x001fca0000000000 */
[----:B------:R-:W-:-:S13]  /*19140*/  ISETP.GE.AND P3, PT, R2, R0, PT ;  /* 0x000000000200720c */ /* 0x000fda0003f66270 */
[----:B------:R-:W-:-:S05]  /*19150*/  @!P3 LEA R2, P4, R10, R5, 0x1 ;  /* 0x000000050a02b211 */ /* 0x000fca00078808ff */
[----:B--2---:R-:W-:Y:S02]  /*19160*/  @!P3 IMAD.X R3, RZ, RZ, R4, P4 ;  /* 0x000000ffff03b224 */ /* 0x004fe400020e0604 */
[----:B------:R-:W-:-:S03]  /*19170*/  VIADD R4, R25, 0x80 ;  /* 0x0000008019047836 */ /* 0x000fc60000000000 */
[----:B------:R-:W-:Y:S04]  /*19180*/  @!P3 LDGSTS.E.BYPASS.LTC128B.128 [R8+0xdc00], desc[UR42][R2.64], !P0 ;  /* 0x0dc000000208bfae */ /* 0x000fe8000c101d6a */
[----:B------:R-:W-:Y:S04]  /*19190*/  @!P3 LDGSTS.E.BYPASS.LTC128B.128 [R8+0x10c00], desc[UR42][R2.64+0x40], !P1 ;  /* 0x10c000400208bfae */ /* 0x000fe8000c901d6a */
[----:B------:R0:W-:Y:S01]  /*191a0*/  @!P3 LDGSTS.E.BYPASS.LTC128B.128 [R8+0x13c00], desc[UR42][R2.64+0x80], !P2 ;  /* 0x13c000800208bfae */ /* 0x0001e2000d101d6a */
[----:B------:R-:W-:-:S03]  /*191b0*/  ISETP.GE.AND P3, PT, R4, R0, PT ;  /* 0x000000000400720c */ /* 0x000fc60003f66270 */
[----:B0-----:R-:W0:Y:S04]  /*191c0*/  SHFL.IDX PT, R3, R7, RZ, 0x1c1f ;  /* 0x001c1fff07037589 */ /* 0x001e2800000e0000 */
[----:B------:R-:W1:Y:S04]  /*191d0*/  SHFL.IDX PT, R2, R6, RZ, 0x1c1f ;  /* 0x001c1fff06027589 */ /* 0x000e6800000e0000 */
[----:B------:R-:W2:Y:S02]  /*191e0*/  SHFL.IDX PT, R6, R6, 0x1, 0x1c1f ;  /* 0x003c1f0006067f89 */ /* 0x000ea400000e0000 */
[----:B0-----:R-:W-:-:S04]  /*191f0*/  @!P3 LEA R3, P4, R10, R3, 0x1 ;  /* 0x000000030a03b211 */ /* 0x001fc800078808ff */
[----:B-1----:R-:W-:-:S04]  /*19200*/  @!P3 IADD3.X R2, RZ, R2, RZ, P4, !PT ;  /* 0x00000002ff02b210 */ /* 0x002fc800027fe4ff */
[----:B------:R-:W-:-:S04]  /*19210*/  @!P3 LOP3.LUT R3, R3, R2, RZ, 0x3c, !PT ;  /* 0x000000020303b212 */ /* 0x000fc800078e3cff */
[----:B------:R-:W-:-:S04]  /*19220*/  @!P3 LOP3.LUT R2, R3, R2, RZ, 0x3c, !PT ;  /* 0x000000020302b212 */ /* 0x000fc800078e3cff */
[----:B------:R-:W-:-:S05]  /*19230*/  @!P3 LOP3.LUT R3, R3, R2, RZ, 0x3c, !PT ;  /* 0x000000020303b212 */ /* 0x000fca00078e3cff */
[----:B------:R-:W-:Y:S04]  /*19240*/  @!P3 LDGSTS.E.BYPASS.LTC128B.128 [R8+0xe400], desc[UR42][R2.64], !P0 ;  /* 0x0e4000000208bfae */ /* 0x000fe8000c101d6a */
[----:B------:R-:W-:Y:S04]  /*19250*/  @!P3 LDGSTS.E.BYPASS.LTC128B.128 [R8+0x11400], desc[UR42][R2.64+0x40], !P1 ;  /* 0x114000400208bfae */ /* 0x000fe8000c901d6a */
[----:B------:R0:W-:Y:S04]  /*19260*/  @!P3 LDGSTS.E.BYPASS.LTC128B.128 [R8+0x14400], desc[UR42][R2.64+0x80], !P2 ;  /* 0x144000800208bfae */ /* 0x0001e8000d101d6a */
[----:B0-2---:R0:W1:Y:S02]  /*19270*/  SHFL.IDX PT, R2, R7, 0x1, 0x1c1f ;  /* 0x003c1f0007027f89 */ /* 0x00506400000e0000 */
.L_x_762:
[----:B------:R-:W-:-:S05]  /*19280*/  VIADD R25, R25, 0xa0 ;  /* 0x000000a019197836 */ /* 0x000fca0000000000 */
[----:B------:R-:W-:-:S13]  /*19290*/  ISETP.GE.AND P3, PT, R25, R0, PT ;  /* 0x000000001900720c */ /* 0x000fda0003f66270 */
[----:B-1----:R-:W-:-:S05]  /*192a0*/  @!P3 LEA R2, P4, R10, R2, 0x1 ;  /* 0x000000020a02b211 */ /* 0x002fca00078808ff */
[----:B------:R-:W-:-:S05]  /*192b0*/  @!P3 IMAD.X R3, RZ, RZ, R6, P4 ;  /* 0x000000ffff03b224 */ /* 0x000fca00020e0606 */
[----:B------:R-:W-:Y:S01]  /*192c0*/  @!PT LDS RZ, [RZ] ;  /* 0x00000000fffff984 */ /* 0x000fe20000000800 */
[----:B------:R-:W-:Y:S01]  /*192d0*/  @!PT LDS RZ, [RZ] ;  /* 0x00000000fffff984 */ /* 0x000fe20000000800 */
[----:B------:R-:W-:Y:S01]  /*192e0*/  @!PT LDS RZ, [RZ] ;  /* 0x00000000fffff984 */ /* 0x000fe20000000800 */
[----:B------:R1:W-:Y:S01]  /*192f0*/  @!P3 LDGSTS.E.BYPASS.LTC128B.128 [R8+0xec00], desc[UR42][R2.64], !P0 ;  /* 0x0ec000000208bfae */ /* 0x0003e2000c101d6a */
[----:B------:R-:W-:-:S03]  /*19300*/  PLOP3.LUT P0, PT, PT, PT, PT, 0x80, 0x0 ;  /* 0x000000000000781c */ /* 0x000fc60003f0f070 */
[----:B------:R1:W-:Y:S04]  /*19310*/  @!P3 LDGSTS.E.BYPASS.LTC128B.128 [R8+0x11c00], desc[UR42][R2.64+0x40], !P1 ;  /* 0x11c000400208bfae */ /* 0x0003e8000c901d6a */
[----:B------:R1:W-:Y:S01]  /*19320*/  @!P3 LDGSTS.E.BYPASS.LTC128B.128 [R8+0x14c00], desc[UR42][R2.64+0x80], !P2 ;  /* 0x14c000800208bfae */ /* 0x0003e2000d101d6a */
[----:B------:R-:W-:-:S05]  /*19330*/  NOP ;  /* 0x0000000000007918 */ /* 0x000fca0000000000 */
.L_x_623:
        /* <DEDUP_REMOVED lines=10> */
[----:B------:R-:W-:-:S04]  /*193e0*/  LOP3.LUT R0, R0, 0xfffffffe, RZ, 0xc0, !PT ;  /* 0xfffffffe00007812 */ /* 0x000fc800078ec0ff */
[----:B------:R-:W-:-:S04]  /*193f0*/  IADD3 R0, R2, -R0, RZ ;  /* 0x8000000002007210 */ /* 0x000fc80007ffe0ff */
[----:B------:R-:W-:Y:S01]  /*19400*/  SHF.L.U32 R0, R0, 0x1f, RZ ;  /* 0x0000001f00007819 */ /* 0x000fe200000006ff */
[----:B------:R-:W-:Y:S01]  /*19410*/  NOP ;  /* 0x0000000000007918 */ /* 0x000fe20000000000 */
[----:B------:R1:W-:Y:S01]  /*19420*/  SYNCS.ARRIVE.TRANS64.A1T0 RZ, [R16+URZ+0x2d800], RZ ;  /* 0x02d800ff10ff79a7 */ /* 0x0003e2000810003f */
[----:B------:R-:W-:Y:S01]  /*19430*/  BSSY B0, `(.L_x_624) ;  /* 0x0000003000007945 */ /* 0x000fe20003800000 */
[----:B------:R-:W2:Y:S03]  /*19440*/  SYNCS.PHASECHK.TRANS64.TRYWAIT P0, [R16+URZ+0x2d820], R0 ;  /* 0x02d82000100075a7 */ /* 0x000ea6000800017f */
[----:B-12---:R-:W-:Y:S05]  /*19450*/  @!P0 BRA `(.L_x_625) ;  /* 0x0000004800548947 */ /* 0x006fea0003800000 */
.L_x_763:
[----:B------:R-:W-:Y:S05]  /*19460*/  BSYNC B0 ;  /* 0x0000000000007941 */ /* 0x000fea0003800000 */
.L_x_624:
[----:B------:R-:W1:Y:S04]  /*19470*/  LDL.LU R3, [R1+0x40] ;  /* 0x0000400001037983 */ /* 0x000e680000300800 */
[----:B------:R-:W2:Y:S01]  /*19480*/  LDL R2, [R1+0x24] ;  /* 0x0000240001027983 */ /* 0x000ea20000100800 */
[----:B------:R-:W-:Y:S01]  /*19490*/  BSSY B0, `(.L_x_626) ;  /* 0x00000f1000007945 */ /* 0x000fe20003800000 */
[----:B-1----:R-:W-:-:S05]  /*194a0*/  VIADD R0, R3, 0xfffffffe ;  /* 0xfffffffe03007836 */ /* 0x002fca0000000000 */
[----:B--2---:R-:W-:-:S13]  /*194b0*/  ISETP.GE.AND P0, PT, R0, R2, PT ;  /* 0x000000020000720c */ /* 0x004fda0003f06270 */
[----:B------:R-:W-:Y:S05]  /*194c0*/  @!P0 BRA `(.L_x_627) ;  /* 0x0000000c00b48947 */ /* 0x000fea0003800000 */
[----:B------:R-:W1:Y:S01]  /*194d0*/  S2R R2, SR_TID.X ;  /* 0x0000000000027919 */ /* 0x000e620000002100 */
[----:B------:R-:W-:Y:S01]  /*194e0*/  ULDC UR4, c[0x0][0x2f4] ;  /* 0x0000bd0000047ab9 */ /* 0x000fe20000000800 */
[----:B------:R-:W-:Y:S01]  /*194f0*/  IMAD.MOV.U32 R10, RZ, RZ, R28 ;  /* 0x000000ffff0a7224 */ /* 0x000fe200078e001c */
[----:B------:R2:W5:Y:S04]  /*19500*/  LDL.LU R20, [R1] ;  /* 0x0000000001147983 */ /* 0x0005680000300800 */
[----:B------:R2:W-:Y:S01]  /*19510*/  STL [R1+0x8], R23 ;  /* 0x0000081701007387 */ /* 0x0005e20000100800 */
[----:B-1----:R-:W-:-:S05]  /*19520*/  IMAD.SHL.U32 R4, R2, 0x8, RZ ;  /* 0x0000000802047824 */ /* 0x002fca00078e00ff */
[----:B------:R-:W-:-:S04]  /*19530*/  LOP3.LUT R4, R4, 0x18, RZ, 0xc0, !PT ;  /* 0x0000001804047812 */ /* 0x000fc800078ec0ff */
[C---:B------:R-:W-:Y:S02]  /*19540*/  LOP3.LUT R3, R4.reuse, 0x20, RZ, 0xfc, !PT ;  /* 0x0000002004037812 */ /* 0x040fe400078efcff */
[C---:B------:R-:W-:Y:S02]  /*19550*/  LOP3.LUT R2, R4.reuse, 0x40, RZ, 0xfc, !PT ;  /* 0x0000004004027812 */ /* 0x040fe400078efcff */
[----:B------:R-:W-:Y:S02]  /*19560*/  ISETP.GE.AND P3, PT, R4, UR4, PT ;  /* 0x0000000404007c0c */ /* 0x000fe4000bf66270 */
[----:B------:R-:W-:Y:S02]  /*19570*/  ISETP.GE.AND P2, PT, R3, UR4, PT ;  /* 0x0000000403007c0c */ /* 0x000fe4000bf46270 */
[----:B--2---:R-:W-:-:S13]  /*19580*/  ISETP.GE.AND P1, PT, R2, UR4, PT ;  /* 0x0000000402007c0c */ /* 0x004fda000bf26270 */
.L_x_640:
[----:B------:R-:W2:Y:S01]  /*19590*/  LDL R8, [R1+0x28] ;  /* 0x0000280001087983 */ /* 0x000ea20000100800 */
[----:B------:R-:W1:Y:S03]  /*195a0*/  LDC R9, c[0x0][0x430] ;  /* 0x00010c00ff097b82 */ /* 0x000e660000000800 */
[----:B0-----:R-:W3:Y:S04]  /*195b0*/  LDL R7, [R1+0x2c] ;  /* 0x00002c0001077983 */ /* 0x001ee80000100800 */
[----:B------:R-:W4:Y:S01]  /*195c0*/  LDL R6, [R1+0xc] ;  /* 0x00000c0001067983 */ /* 0x000f220000100800 */
[----:B------:R-:W0:Y:S01]  /*195d0*/  S2R R2, SR_TID.X ;  /* 0x0000000000027919 */ /* 0x000e220000002100 */
[----:B-1----:R-:W-:-:S13]  /*195e0*/  ISETP.NE.AND P0, PT, R9, 0x1, PT ;  /* 0x000000010900780c */ /* 0x002fda0003f05270 */
[----:B------:R-:W1:Y:S01]  /*195f0*/  @P0 LDC R5, c[0x0][0x434] ;  /* 0x00010d00ff050b82 */ /* 0x000e620000000800 */
[----:B0-----:R-:W-:-:S04]  /*19600*/  LOP3.LUT R3, R2, 0x7f, RZ, 0xc0, !PT ;  /* 0x0000007f02037812 */ /* 0x001fc800078ec0ff */
[----:B------:R-:W-:-:S03]  /*19610*/  SHF.R.U32.HI R4, RZ, 0x2, R3 ;  /* 0x00000002ff047819 */ /* 0x000fc60000011603 */
[----:B------:R-:W0:Y:S01]  /*19620*/  @P0 LDC R3, c[0x0][0x438] ;  /* 0x00010e00ff030b82 */ /* 0x000e220000000800 */
[----:B------:R-:W-:Y:S01]  /*19630*/  SHF.L.U32 R2, R2, 0x5, RZ ;  /* 0x0000000502027819 */ /* 0x000fe200000006ff */
[----:B------:R-:W-:-:S03]  /*19640*/  IMAD R4, R0, 0x80, R4 ;  /* 0x0000008000047824 */ /* 0x000fc600078e0204 */
[----:B------:R-:W-:Y:S01]  /*19650*/  LOP3.LUT R2, R2, 0x60, RZ, 0xc0, !PT ;  /* 0x0000006002027812 */ /* 0x000fe200078ec0ff */
[----:B------:R-:W-:Y:S05]  /*19660*/  YIELD ;  /* 0x0000000000007946 */ /* 0x000fea0003800000 */
[----:B------:R-:W-:Y:S01]  /*19670*/  ULDC.64 UR4, c[0x0][0x428] ;  /* 0x00010a0000047ab9 */ /* 0x000fe20000000a00 */
[----:B--2---:R-:W-:-:S05]  /*19680*/  IADD3 R4, R2, R4, R8 ;  /* 0x0000000402047210 */ /* 0x004fca0007ffe008 */
[----:B-1----:R-:W-:-:S04]  /*19690*/  @P0 IMAD.HI.U32 R5, R4, R5, RZ ;  /* 0x0000000504050227 */ /* 0x002fc800078e00ff */
[----:B------:R-:W-:Y:S01]  /*196a0*/  IMAD.MOV.U32 R2, RZ, RZ, R4 ;  /* 0x000000ffff027224 */ /* 0x000fe200078e0004 */
[----:B0-----:R-:W-:-:S05]  /*196b0*/  @P0 SHF.R.U32.HI R2, RZ, R3, R5 ;  /* 0x00000003ff020219 */ /* 0x001fca0000011605 */
[----:B------:R-:W-:-:S04]  /*196c0*/  IMAD.MOV R3, RZ, RZ, -R2 ;  /* 0x000000ffff037224 */ /* 0x000fc800078e0a02 */
[----:B------:R-:W-:Y:S01]  /*196d0*/  IMAD R9, R9, R3, R4 ;  /* 0x0000000309097224 */ /* 0x000fe200078e0204 */
[----:B------:R-:W-:Y:S01]  /*196e0*/  SHF.R.S32.HI R3, RZ, 0x1f, R2 ;  /* 0x0000001fff037819 */ /* 0x000fe20000011402 */
[----:B---3--:R-:W-:-:S04]  /*196f0*/  IMAD R4, R7, UR4, RZ ;  /* 0x0000000407047c24 */ /* 0x008fc8000f8e02ff */
[C---:B----4-:R-:W-:Y:S02]  /*19700*/  IMAD R4, R6.reuse, UR5, R4 ;  /* 0x0000000506047c24 */ /* 0x050fe4000f8e0204 */
[----:B------:R-:W-:Y:S01]  /*19710*/  IMAD.WIDE.U32 R2, R6, UR4, R2 ;  /* 0x0000000406027c25 */ /* 0x000fe2000f8e0002 */
[----:B------:R-:W-:-:S04]  /*19720*/  ULDC.64 UR4, c[0x0][0x418] ;  /* 0x0001060000047ab9 */ /* 0x000fc80000000a00 */
[----:B------:R-:W-:Y:S02]  /*19730*/  IADD3 R3, R4, R3, RZ ;  /* 0x0000000304037210 */ /* 0x000fe40007ffe0ff */
[----:B------:R-:W-:-:S04]  /*19740*/  LEA R4, P0, R2, UR4, 0x2 ;  /* 0x0000000402047c11 */ /* 0x000fc8000f8010ff */
[----:B------:R-:W-:-:S05]  /*19750*/  LEA.HI.X R5, R2, UR5, R3, 0x2, P0 ;  /* 0x0000000502057c11 */ /* 0x000fca00080f1403 */
[----:B------:R-:W2:Y:S01]  /*19760*/  LDG.E R8, desc[UR42][R4.64] ;  /* 0x0000002a04087981 */ /* 0x000ea2000c1e1900 */
[----:B------:R-:W-:-:S05]  /*19770*/  VIADD R28, R10, 0x1 ;  /* 0x000000010a1c7836 */ /* 0x000fca0000000000 */
[----:B------:R-:W-:-:S04]  /*19780*/  ISETP.NE.AND P0, PT, R28, 0x2, PT ;  /* 0x000000021c00780c */ /* 0x000fc80003f05270 */
[----:B------:R-:W-:-:S04]  /*19790*/  SEL R2, RZ, 0x1, P0 ;  /* 0x00000001ff027807 */ /* 0x000fc80000000000 */
[----:B-----5:R-:W-:Y:S01]  /*197a0*/  LOP3.LUT R2, R20, R2, RZ, 0x3c, !PT ;  /* 0x0000000214027212 */ /* 0x020fe200078e3cff */
[----:B------:R-:W-:-:S04]  /*197b0*/  IMAD.U32 R6, RZ, RZ, UR38 ;  /* 0x00000026ff067e24 */ /* 0x000fc8000f8e00ff */
[----:B------:R0:W-:Y:S01]  /*197c0*/  STL [R1], R2 ;  /* 0x0000000201007387 */ /* 0x0001e20000100800 */
[----:B------:R-:W-:Y:S01]  /*197d0*/  ISETP.NE.AND P4, PT, R6, 0x3, PT ;  /* 0x000000030600780c */ /* 0x000fe20003f85270 */
[----:B------:R-:W-:Y:S01]  /*197e0*/  IMAD.MOV.U32 R23, RZ, RZ, R0 ;  /* 0x000000ffff177224 */ /* 0x000fe200078e0000 */
[----:B------:R-:W-:Y:S02]  /*197f0*/  SEL R28, R28, RZ, P0 ;  /* 0x000000ff1c1c7207 */ /* 0x000fe40000000000 */
[----:B--2---:R-:W-:-:S09]  /*19800*/  SHF.R.S32.HI R26, RZ, 0x1f, R8 ;  /* 0x0000001fff1a7819 */ /* 0x004fd20000011408 */
[----:B0-----:R-:W-:Y:S05]  /*19810*/  @!P4 BRA `(.L_x_628) ;  /* 0x000000000004c947 */ /* 0x001fea0003800000 */
[----:B------:R-:W-:Y:S01]  /*19820*/  BPT.TRAP 0x1 ;  /* 0x000000040000795c */ /* 0x000fe20000300000 */
.L_x_628:
[----:B------:R-:W-:Y:S01]  /*19830*/  LEA R5, R28, R16, 0x3 ;  /* 0x000000101c057211 */ /* 0x000fe200078e18ff */
[----:B------:R-:W-:Y:S01]  /*19840*/  BSSY B1, `(.L_x_629) ;  /* 0x0000004000017945 */ /* 0x000fe20003800000 */
[----:B------:R-:W-:-:S04]  /*19850*/  SHF.L.U32 R0, R2, 0x1f, RZ ;  /* 0x0000001f02007819 */ /* 0x000fc800000006ff */
[----:B------:R-:W0:Y:S02]  /*19860*/  SYNCS.PHASECHK.TRANS64.TRYWAIT P0, [R5+URZ+0x2d840], R0 ;  /* 0x02d84000050075a7 */ /* 0x000e24000800017f */
[----:B0-----:R-:W-:Y:S05]  /*19870*/  @!P0 BRA `(.L_x_630) ;  /* 0x0000004400608947 */ /* 0x001fea0003800000 */
.L_x_764:
[----:B------:R-:W-:Y:S05]  /*19880*/  BSYNC B1 ;  /* 0x0000000000017941 */ /* 0x000fea0003800000 */
.L_x_629:
[----:B------:R-:W2:Y:S01]  /*19890*/  LDL R4, [R1+0x10] ;  /* 0x0000100001047983 */ /* 0x000ea20000100800 */
        /* <DEDUP_REMOVED lines=18> */
[----:B------:R-:W-:-:S04]  /*199c0*/  LEA R6, P0, R2, UR6, 0x1 ;  /* 0x0000000602067c11 */ /* 0x000fc8000f8008ff */
[----:B------:R-:W-:Y:S01]  /*199d0*/  LEA.HI.X R7, R2, UR7, R7, 0x1, P0 ;  /* 0x0000000702077c11 */ /* 0x000fe200080f0c07 */
[----:B--2---:R-:W-:Y:S01]  /*199e0*/  IMAD R4, R28, 0x3000, R4 ;  /* 0x000030001c047824 */ /* 0x004fe200078e0204 */
[----:B------:R-:W-:Y:S07]  /*199f0*/  BRA.DIV UR4, `(.L_x_631) ;  /* 0x0000004604147947 */ /* 0x000fee000b800000 */
[----:B------:R-:W0:Y:S01]  /*19a00*/  S2R R3, SR_TID.X ;  /* 0x0000000000037919 */ /* 0x000e220000002100 */
[----:B------:R-:W-:Y:S01]  /*19a10*/  LOP3.LUT P6, RZ, R19, 0x4, RZ, 0xc0, !PT ;  /* 0x0000000413ff7812 */ /* 0x000fe200078cc0ff */
[----:B------:R-:W-:Y:S01]  /*19a20*/  IMAD R4, R4, 0x2, R16 ;  /* 0x0000000204047824 */ /* 0x000fe200078e0210 */
[----:B------:R-:W1:Y:S04]  /*19a30*/  SHFL.IDX PT, R2, R6, RZ, 0x1c1f ;  /* 0x001c1fff06027589 */ /* 0x000e6800000e0000 */
[----:B------:R-:W-:Y:S01]  /*19a40*/  SHFL.IDX PT, R21, R7, 0x2, 0x1c1f ;  /* 0x005c1f0007157f89 */ /* 0x000fe200000e0000 */
[----:B0-----:R-:W-:-:S03]  /*19a50*/  IMAD.SHL.U32 R11, R3, 0x8, RZ ;  /* 0x00000008030b7824 */ /* 0x001fc600078e00ff */
[----:B------:R-:W0:Y:S02]  /*19a60*/  SHFL.IDX PT, R3, R7, RZ, 0x1c1f ;  /* 0x001c1fff07037589 */ /* 0x000e2400000e0000 */
[----:B------:R-:W-:-:S04]  /*19a70*/  LOP3.LUT R11, R11, 0x18, RZ, 0xc0, !PT ;  /* 0x000000180b0b7812 */ /* 0x000fc800078ec0ff */
[----:B------:R-:W-:-:S04]  /*19a80*/  SHF.L.U32 R0, R11, 0x1, RZ ;  /* 0x000000010b007819 */ /* 0x000fc800000006ff */
[----:B-1----:R-:W-:-:S05]  /*19a90*/  IADD3 R2, P0, R2, R0, RZ ;  /* 0x0000000002027210 */ /* 0x002fca0007f1e0ff */
[----:B0-----:R-:W-:-:S05]  /*19aa0*/  IMAD.X R3, RZ, RZ, R3, P0 ;  /* 0x000000ffff037224 */ /* 0x001fca00000e0603 */
        /* <DEDUP_REMOVED lines=11> */
[----:B0-----:R-:W-:-:S04]  /*19b60*/  IADD3 R2, P0, R2, R0, RZ ;  /* 0x0000000002027210 */ /* 0x001fc80007f1e0ff */
[----:B------:R-:W-:Y:S02]  /*19b70*/  IADD3.X R3, RZ, R21, RZ, P0, !PT ;  /* 0x00000015ff037210 */ /* 0x000fe400007fe4ff */
[----:B------:R0:W1:Y:S04]  /*19b80*/  SHFL.IDX PT, R21, R7, 0x3, 0x1c1f ;  /* 0x007c1f0007157f89 */ /* 0x00006800000e0000 */
[----:B------:R-:W-:Y:S04]  /*19b90*/  LDGSTS.E.BYPASS.LTC128B.128 [R4+0x16400], desc[UR42][R2.64], !P6 ;  /* 0x1640000002047fae */ /* 0x000fe8000f101d6a */
[----:B------:R-:W-:Y:S04]  /*19ba0*/  LDGSTS.E.BYPASS.LTC128B.128 [R4+0x18400], desc[UR42][R2.64+0x40], !P5 ;  /* 0x1840004002047fae */ /* 0x000fe8000e901d6a */
[----:B------:R2:W-:Y:S04]  /*19bb0*/  LDGSTS.E.BYPASS.LTC128B.128 [R4+0x1a400], desc[UR42][R2.64+0x80], !P4 ;  /* 0x1a40008002047fae */ /* 0x0005e8000e101d6a */
[----:B-12---:R0:W2:Y:S02]  /*19bc0*/  SHFL.IDX PT, R2, R6, 0x3, 0x1c1f ;  /* 0x007c1f0006027f89 */ /* 0x0060a400000e0000 */
.L_x_774:
        /* <DEDUP_REMOVED lines=11> */
.L_x_632:
[----:B------:R-:W-:Y:S02]  /*19c80*/  PLOP3.LUT P4, PT, P4, P0, PT, 0xa2, 0x0 ;  /* 0x000000000000781c */ /* 0x000fe40002781472 */
[----:B------:R-:W-:-:S08]  /*19c90*/  @P0 R2UR P4, UR4, R5 ;  /* 0x00000000050402ca */ /* 0x000fd00000080000 */
[----:B------:R-:W-:-:S05]  /*19ca0*/  @P0 PLOP3.LUT P0, PT, P4, PT, PT, 0x80, 0x0 ;  /* 0x000000000000081c */ /* 0x000fca000270f070 */
[----:B------:R-:W-:Y:S01]  /*19cb0*/  @!P4 SYNCS.ARRIVE.TRANS64.RED.A0T1 RZ, [UR4+0x2d830], RZ ;  /* 0x02d830ffffffc9a7 */ /* 0x000fe20008200404 */
[----:B------:R-:W-:Y:S07]  /*19cc0*/  @!P4 ARRIVES.LDGSTSBAR.64.TRANSCNT [UR4+0x2d830] ;  /* 0x02d83000ff00c9b0 */ /* 0x000fee0008000a84 */
[----:B------:R-:W-:Y:S05]  /*19cd0*/  @P0 BRA.U.ANY `(.L_x_632) ;  /* 0xfffffffd00e80947 */ /* 0x000fea000393ffff */
[----:B------:R-:W-:Y:S01]  /*19ce0*/  NOP ;  /* 0x0000000000007918 */ /* 0x000fe20000000000 */
[----:B-1----:R-:W-:-:S05]  /*19cf0*/  IMAD.U32 R2, RZ, RZ, UR38 ;  /* 0x00000026ff027e24 */ /* 0x002fca000f8e00ff */
[----:B------:R-:W-:-:S13]  /*19d00*/  ISETP.NE.AND P5, PT, R2, 0x3, PT ;  /* 0x000000030200780c */ /* 0x000fda0003fa5270 */
[----:B------:R-:W-:Y:S05]  /*19d10*/  @!P5 BRA `(.L_x_633) ;  /* 0x000000000004d947 */ /* 0x000fea0003800000 */
[----:B------:R-:W-:Y:S01]  /*19d20*/  BPT.TRAP 0x1 ;  /* 0x000000040000795c */ /* 0x000fe20000300000 */
.L_x_633:
[----:B------:R1:W-:Y:S01]  /*19d30*/  SYNCS.ARRIVE.TRANS64.A1T0 RZ, [R5+URZ+0x2d830], RZ ;  /* 0x02d830ff05ff79a7 */ /* 0x0003e2000810003f */
[----:B------:R-:W-:Y:S05]  /*19d40*/  @!P5 BRA `(.L_x_634) ;  /* 0x000000000004d947 */ /* 0x000fea0003800000 */
[----:B------:R-:W-:Y:S01]  /*19d50*/  BPT.TRAP 0x1 ;  /* 0x000000040000795c */ /* 0x000fe20000300000 */
.L_x_634:
[----:B------:R-:W-:Y:S01]  /*19d60*/  SHF.L.U32 R2, R20, 0x1f, RZ ;  /* 0x0000001f14027819 */ /* 0x000fe200000006ff */
[----:B-1----:R-:W-:Y:S01]  /*19d70*/  IMAD R5, R10, 0x8, R16 ;  /* 0x000000080a057824 */ /* 0x002fe200078e0210 */
[----:B------:R-:W-:Y:S03]  /*19d80*/  BSSY B1, `(.L_x_635) ;  /* 0x0000003000017945 */ /* 0x000fe60003800000 */
[----:B------:R-:W1:Y:S02]  /*19d90*/  SYNCS.PHASECHK.TRANS64.TRYWAIT P0, [R5+URZ+0x2d860], R2 ;  /* 0x02d86002050075a7 */ /* 0x000e64000800017f */
[----:B-1----:R-:W-:Y:S05]  /*19da0*/  @!P0 BRA `(.L_x_636) ;  /* 0x00000044007c8947 */ /* 0x002fea0003800000 */
.L_x_775:
[----:B------:R-:W-:Y:S05]  /*19db0*/  BSYNC B1 ;  /* 0x0000000000017941 */ /* 0x000fea0003800000 */
.L_x_635:
[----:B0-----:R-:W2:Y:S04]  /*19dc0*/  LDL R7, [R1+0x20] ;  /* 0x0000200001077983 */ /* 0x001ea80000100800 */
[----:B------:R-:W2:Y:S04]  /*19dd0*/  LDL.LU R6, [R1+0x8] ;  /* 0x0000080001067983 */ /* 0x000ea80000300800 */
[----:B------:R-:W3:Y:S01]  /*19de0*/  LDL R4, [R1+0x10] ;  /* 0x0000100001047983 */ /* 0x000ee20000100800 */
[----:B------:R-:W0:Y:S01]  /*19df0*/  S2R R3, SR_TID.X ;  /* 0x0000000000037919 */ /* 0x000e220000002100 */
[----:B------:R-:W-:Y:S01]  /*19e00*/  UMOV UR4, 0xffffffff ;  /* 0xffffffff00047882 */ /* 0x000fe20000000000 */
[----:B0-----:R-:W-:-:S04]  /*19e10*/  LOP3.LUT R3, R3, 0x7f, RZ, 0xc0, !PT ;  /* 0x0000007f03037812 */ /* 0x001fc800078ec0ff */
[----:B------:R-:W-:Y:S01]  /*19e20*/  SHF.R.U32.HI R3, RZ, 0x2, R3 ;  /* 0x00000002ff037819 */ /* 0x000fe20000011603 */
[----:B--2---:R-:W-:Y:S02]  /*19e30*/  IMAD R6, R6, -0x80, R7 ;  /* 0xffffff8006067824 */ /* 0x004fe400078e0207 */
[----:B---3--:R-:W-:-:S03]  /*19e40*/  IMAD R4, R10, 0x3000, R4 ;  /* 0x000030000a047824 */ /* 0x008fc600078e0204 */
        /* <DEDUP_REMOVED lines=27> */
[----:B0-----:R-:W-:-:S04]  /*1a000*/  IADD3 R2, P0, R2, R0, RZ ;  /* 0x0000000002027210 */ /* 0x001fc80007f1e0ff */
[----:B-1----:R-:W-:Y:S02]  /*1a010*/  IADD3.X R3, RZ, R3, RZ, P0, !PT ;  /* 0x00000003ff037210 */ /* 0x002fe400007fe4ff */
[----:B------:R-:W-:-:S13]  /*1a020*/  ISETP.LT.OR P0, PT, R6, 0x41, P3 ;  /* 0x000000410600780c */ /* 0x000fda0001f01670 */
[----:B------:R-:W-:Y:S01]  /*1a030*/  LDGSTS.E.BYPASS.LTC128B.128 [R4+0x1400], desc[UR42][R2.64], !P0 ;  /* 0x0140000002047fae */ /* 0x000fe2000c101d6a */
[----:B------:R-:W-:-:S13]  /*1a040*/  ISETP.LT.OR P0, PT, R6, 0x41, P2 ;  /* 0x000000410600780c */ /* 0x000fda0001701670 */
[----:B------:R-:W-:Y:S01]  /*1a050*/  LDGSTS.E.BYPASS.LTC128B.128 [R4+0x3400], desc[UR42][R2.64+0x40], !P0 ;  /* 0x0340004002047fae */ /* 0x000fe2000c101d6a */
[----:B------:R-:W-:-:S13]  /*1a060*/  ISETP.LT.OR P0, PT, R6, 0x41, P1 ;  /* 0x000000410600780c */ /* 0x000fda0000f01670 */
[----:B------:R0:W-:Y:S04]  /*1a070*/  LDGSTS.E.BYPASS.LTC128B.128 [R4+0x5400], desc[UR42][R2.64+0x80], !P0 ;  /* 0x0540008002047fae */ /* 0x0001e8000c101d6a */
[----:B0-2---:R0:W1:Y:S02]  /*1a080*/  SHFL.IDX PT, R2, R18, 0x3, 0x1c1f ;  /* 0x007c1f0012027f89 */ /* 0x00506400000e0000 */
.L_x_785:
        /* <DEDUP_REMOVED lines=29> */
.L_x_638:
[----:B------:R-:W-:Y:S02]  /*1a260*/  PLOP3.LUT P4, PT, P4, P0, PT, 0xa2, 0x0 ;  /* 0x000000000000781c */ /* 0x000fe40002781472 */
[----:B------:R-:W-:-:S08]  /*1a270*/  @P0 R2UR P4, UR4, R5 ;  /* 0x00000000050402ca */ /* 0x000fd00000080000 */
[----:B------:R-:W-:-:S05]  /*1a280*/  @P0 PLOP3.LUT P0, PT, P4, PT, PT, 0x80, 0x0 ;  /* 0x000000000000081c */ /* 0x000fca000270f070 */
[----:B------:R-:W-:Y:S01]  /*1a290*/  @!P4 SYNCS.ARRIVE.TRANS64.RED.A0T1 RZ, [UR4+0x2d850], RZ ;  /* 0x02d850ffffffc9a7 */ /* 0x000fe20008200404 */
[----:B------:R-:W-:Y:S07]  /*1a2a0*/  @!P4 ARRIVES.LDGSTSBAR.64.TRANSCNT [UR4+0x2d850] ;  /* 0x02d85000ff00c9b0 */ /* 0x000fee0008000a84 */
[----:B------:R-:W-:Y:S05]  /*1a2b0*/  @P0 BRA.U.ANY `(.L_x_638) ;  /* 0xfffffffd00e80947 */ /* 0x000fea000393ffff */
[----:B------:R-:W-:Y:S01]  /*1a2c0*/  NOP ;  /* 0x0000000000007918 */ /* 0x000fe20000000000 */
[----:B------:R-:W-:Y:S01]  /*1a2d0*/  MOV R2, UR38 ;  /* 0x0000002600027c02 */ /* 0x000fe20008000f00 */
[----:B------:R-:W-:-:S03]  /*1a2e0*/  IMAD.MOV.U32 R22, RZ, RZ, R0 ;  /* 0x000000ffff167224 */ /* 0x000fc600078e0000 */
[----:B------:R-:W-:-:S13]  /*1a2f0*/  ISETP.NE.AND P5, PT, R2, 0x3, PT ;  /* 0x000000030200780c */ /* 0x000fda0003fa5270 */
[----:B------:R-:W-:Y:S05]  /*1a300*/  @!P5 BRA `(.L_x_639) ;  /* 0x000000000004d947 */ /* 0x000fea0003800000 */
[----:B------:R-:W-:Y:S01]  /*1a310*/  BPT.TRAP 0x1 ;  /* 0x000000040000795c */ /* 0x000fe20000300000 */
.L_x_639:
[----:B------:R-:W2:Y:S01]  /*1a320*/  LDL R2, [R1+0x24] ;  /* 0x0000240001027983 */ /* 0x000ea20000100800 */
[----:B------:R1:W-:Y:S01]  /*1a330*/  SYNCS.ARRIVE.TRANS64.A1T0 RZ, [R5+URZ+0x2d850], RZ ;  /* 0x02d850ff05ff79a7 */ /* 0x0003e2000810003f */
[----:B------:R-:W-:Y:S02]  /*1a340*/  VIADD R0, R23, 0xffffffff ;  /* 0xffffffff17007836 */ /* 0x000fe40000000000 */
[----:B------:R1:W5:Y:S01]  /*1a350*/  LDL R20, [R1] ;  /* 0x0000000001147983 */ /* 0x0003620000100800 */
[----:B------:R-:W-:-:S03]  /*1a360*/  IMAD.MOV.U32 R10, RZ, RZ, R28 ;  /* 0x000000ffff0a7224 */ /* 0x000fc600078e001c */
[----:B------:R1:W-:Y:S01]  /*1a370*/  STL [R1+0x8], R23 ;  /* 0x0000081701007387 */ /* 0x0003e20000100800 */
[----:B--2---:R-:W-:-:S13]  /*1a380*/  ISETP.GT.AND P0, PT, R23, R2, PT ;  /* 0x000000021700720c */ /* 0x004fda0003f04270 */
[----:B-1----:R-:W-:Y:S05]  /*1a390*/  @P0 BRA `(.L_x_640) ;  /* 0xfffffff0007c0947 */ /* 0x002fea000383ffff */
.L_x_627:
[----:B------:R-:W-:Y:S05]  /*1a3a0*/  BSYNC B0 ;  /* 0x0000000000007941 */ /* 0x000fea0003800000 */
.L_x_626:
[----:B------:R-:W1:Y:S01]  /*1a3b0*/  S2R R2, SR_TID.X ;  /* 0x0000000000027919 */ /* 0x000e620000002100 */
[----:B------:R-:W-:Y:S01]  /*1a3c0*/  BSSY B0, `(.L_x_641) ;  /* 0x0000010000007945 */ /* 0x000fe20003800000 */
[----:B-1----:R-:W-:-:S04]  /*1a3d0*/  LOP3.LUT R2, R2, 0x7f, RZ, 0xc0, !PT ;  /* 0x0000007f02027812 */ /* 0x002fc800078ec0ff */
[----:B------:R-:W-:-:S13]  /*1a3e0*/  ISETP.NE.AND P0, PT, R2, RZ, PT ;  /* 0x000000ff0200720c */ /* 0x000fda0003f05270 */
[----:B------:R-:W-:Y:S05]  /*1a3f0*/  @P0 BRA `(.L_x_642) ;  /* 0x0000000000300947 */ /* 0x000fea0003800000 */
[----:B------:R-:W1:Y:S01]  /*1a400*/  S2R R5, SR_LANEID ;  /* 0x0000000000057919 */ /* 0x000e620000000000 */
[----:B------:R-:W-:Y:S01]  /*1a410*/  VOTEU.ANY UR4, UPT, PT ;  /* 0x0000000000047886 */ /* 0x000fe200038e0100 */
[----:B------:R-:W2:Y:S01]  /*1a420*/  LDC.64 R2, c[0x0][0xc60] ;  /* 0x00031800ff027b82 */ /* 0x000ea20000000a00 */
[----:B------:R-:W1:Y:S02]  /*1a430*/  FLO.U32 R0, UR4 ;  /* 0x0000000400007d00 */ /* 0x000e6400080e0000 */
[----:B-1----:R-:W-:-:S06]  /*1a440*/  ISETP.EQ.U32.AND P0, PT, R0, R5, PT ;  /* 0x000000050000720c */ /* 0x002fcc0003f02070 */
[----:B------:R-:W2:Y:S07]  /*1a450*/  POPC R5, UR4 ;  /* 0x0000000400057d09 */ /* 0x000eae0008000000 */
[----:B--2---:R-:W2:Y:S01]  /*1a460*/  @P0 ATOMG.E.ADD.STRONG.GPU PT, R3, desc[UR42][R2.64], R5 ;  /* 0x00000005020309a8 */ /* 0x004ea200081ee1ea */
[----:B------:R-:W1:Y:S02]  /*1a470*/  S2R R4, SR_LTMASK ;  /* 0x0000000000047919 */ /* 0x000e640000003900 */
[----:B-1----:R-:W-:-:S04]  /*1a480*/  LOP3.LUT R4, R4, UR4, RZ, 0xc0, !PT ;  /* 0x0000000404047c12 */ /* 0x002fc8000f8ec0ff */
[----:B0-----:R-:W0:Y:S01]  /*1a490*/  POPC R7, R4 ;  /* 0x0000000400077309 */ /* 0x001e220000000000 */
[----:B--2---:R-:W0:Y:S02]  /*1a4a0*/  SHFL.IDX PT, R0, R3, R0, 0x1f ;  /* 0x00001f0003007589 */ /* 0x004e2400000e0000 */
[----:B0-----:R-:W-:-:S07]  /*1a4b0*/  IADD3 R24, R0, UR37, R7 ;  /* 0x0000002500187c10 */ /* 0x001fce000fffe007 */
.L_x_642:
[----:B------:R-:W-:Y:S05]  /*1a4c0*/  BSYNC B0 ;  /* 0x0000000000007941 */ /* 0x000fea0003800000 */
.L_x_641:
[----:B------:R-:W-:-:S04]  /*1a4d0*/  MOV R0, UR38 ;  /* 0x0000002600007c02 */ /* 0x000fc80008000f00 */
[----:B------:R-:W-:-:S13]  /*1a4e0*/  ISETP.NE.AND P0, PT, R0, 0x3, PT ;  /* 0x000000030000780c */ /* 0x000fda0003f05270 */
[----:B------:R-:W-:Y:S05]  /*1a4f0*/  @!P0 BRA `(.L_x_643) ;  /* 0x0000000000048947 */ /* 0x000fea0003800000 */
[----:B------:R-:W-:Y:S01]  /*1a500*/  BPT.TRAP 0x1 ;  /* 0x000000040000795c */ /* 0x000fe20000300000 */
.L_x_643:
[----:B------:R-:W2:Y:S04]  /*1a510*/  LDL R3, [R1] ;  /* 0x0000000001037983 */ /* 0x000ea80000100800 */
[----:B------:R-:W3:Y:S01]  /*1a520*/  LDL.LU R2, [R1+0x20] ;  /* 0x0000200001027983 */ /* 0x000ee20000300800 */
[----:B------:R-:W-:Y:S01]  /*1a530*/  IMAD R0, R28, 0x8, R16 ;  /* 0x000000081c007824 */ /* 0x000fe200078e0210 */
[----:B------:R-:W-:Y:S01]  /*1a540*/  BSSY B0, `(.L_x_644) ;  /* 0x0000005000007945 */ /* 0x000fe20003800000 */
[----:B--2---:R-:W-:-:S04]  /*1a550*/  SHF.L.U32 R3, R3, 0x1f, RZ ;  /* 0x0000001f03037819 */ /* 0x004fc800000006ff */
[----:B------:R-:W1:Y:S01]  /*1a560*/  SYNCS.PHASECHK.TRANS64.TRYWAIT P0, [R0+URZ+0x2d860], R3 ;  /* 0x02d86003000075a7 */ /* 0x000e62000800017f */
[----:B---3--:R-:W-:Y:S01]  /*1a570*/  IMAD R6, R23, -0x80, R2 ;  /* 0xffffff8017067824 */ /* 0x008fe200078e0202 */
[----:B-1----:R-:W-:Y:S06]  /*1a580*/  @!P0 BRA `(.L_x_645) ;  /* 0x0000004000fc8947 */ /* 0x002fec0003800000 */
.L_x_786:
[----:B------:R-:W-:Y:S05]  /*1a590*/  BSYNC B0 ;  /* 0x0000000000007941 */ /* 0x000fea0003800000 */
.L_x_644:
[----:B------:R-:W2:Y:S02]  /*1a5a0*/  S2R R2, SR_TID.X ;  /* 0x0000000000027919 */ /* 0x000ea40000002100 */
[----:B--2---:R-:W-:-:S04]  /*1a5b0*/  LOP3.LUT R2, R2, 0x7f, RZ, 0xc0, !PT ;  /* 0x0000007f02027812 */ /* 0x004fc800078ec0ff */
[----:B------:R-:W-:Y:S02]  /*1a5c0*/  SHF.R.U32.HI R4, RZ, 0x2, R2 ;  /* 0x00000002ff047819 */ /* 0x000fe40000011602 */
[----:B------:R-:W2:Y:S01]  /*1a5d0*/  LDL R2, [R1+0x10] ;  /* 0x0000100001027983 */ /* 0x000ea20000100800 */
[----:B------:R-:W-:Y:S02]  /*1a5e0*/  UMOV UR4, 0xffffffff ;  /* 0xffffffff00047882 */ /* 0x000fe40000000000 */
[----:B------:R-:W-:Y:S02]  /*1a5f0*/  IMAD.IADD R6, R6, 0x1, -R4 ;  /* 0x0000000106067824 */ /* 0x000fe400078e0a04 */
[----:B--2---:R-:W-:Y:S01]  /*1a600*/  IMAD R4, R28, 0x3000, R2 ;  /* 0x000030001c047824 */ /* 0x004fe200078e0202 */
[----:B------:R-:W-:Y:S06]  /*1a610*/  BRA.DIV UR4, `(.L_x_646) ;  /* 0x0000004204ec7947 */ /* 0x000fec000b800000 */
[----:B------:R-:W0:Y:S01]  /*1a620*/  S2R R2, SR_TID.X ;  /* 0x0000000000027919 */ /* 0x000e220000002100 */
[----:B------:R-:W-:Y:S01]  /*1a630*/  ULDC UR4, c[0x0][0x2f4] ;  /* 0x0000bd0000047ab9 */ /* 0x000fe20000000800 */
[----:B------:R-:W-:Y:S01]  /*1a640*/  IMAD R4, R4, 0x2, R16 ;  /* 0x0000000204047824 */ /* 0x000fe200078e0210 */
[----:B------:R-:W2:Y:S04]  /*1a650*/  SHFL.IDX PT, R14, R18, RZ, 0x1c1f ;  /* 0x001c1fff120e7589 */ /* 0x000ea800000e0000 */
[----:B-1----:R-:W1:Y:S01]  /*1a660*/  SHFL.IDX PT, R3, R22, RZ, 0x1c1f ;  /* 0x001c1fff16037589 */ /* 0x002e6200000e0000 */
[----:B0-----:R-:W-:-:S05]  /*1a670*/  IMAD.SHL.U32 R7, R2, 0x8, RZ ;  /* 0x0000000802077824 */ /* 0x001fca00078e00ff */
[----:B------:R-:W-:-:S04]  /*1a680*/  LOP3.LUT R7, R7, 0x18, RZ, 0xc0, !PT ;  /* 0x0000001807077812 */ /* 0x000fc800078ec0ff */
[C---:B------:R-:W-:Y:S02]  /*1a690*/  ISETP.GE.AND P2, PT, R7.reuse, UR4, PT ;  /* 0x0000000407007c0c */ /* 0x040fe4000bf46270 */
[C---:B------:R-:W-:Y:S02]  /*1a6a0*/  SHF.L.U32 R5, R7.reuse, 0x1, RZ ;  /* 0x0000000107057819 */ /* 0x040fe400000006ff */
[----:B------:R-:W-:Y:S02]  /*1a6b0*/  ISETP.LT.OR P4, PT, R6, 0x1, P2 ;  /* 0x000000010600780c */ /* 0x000fe40001781670 */
[----:B--2---:R-:W-:Y:S02]  /*1a6c0*/  IADD3 R2, P0, R14, R5, RZ ;  /* 0x000000050e027210 */ /* 0x004fe40007f1e0ff */
[C---:B------:R-:W-:Y:S01]  /*1a6d0*/  LOP3.LUT R8, R7.reuse, 0x20, RZ, 0xfc, !PT ;  /* 0x0000002007087812 */ /* 0x040fe200078efcff */
[----:B------:R-:W0:Y:S01]  /*1a6e0*/  SHFL.IDX PT, R14, R18, 0x1, 0x1c1f ;  /* 0x003c1f00120e7f89 */ /* 0x000e2200000e0000 */
[----:B------:R-:W-:Y:S01]  /*1a6f0*/  LOP3.LUT R7, R7, 0x40, RZ, 0xfc, !PT ;  /* 0x0000004007077812 */ /* 0x000fe200078efcff */
[----:B-1----:R-:W-:Y:S01]  /*1a700*/  IMAD.X R3, RZ, RZ, R3, P0 ;  /* 0x000000ffff037224 */ /* 0x002fe200000e0603 */
[----:B------:R-:W-:-:S02]  /*1a710*/  ISETP.GE.AND P1, PT, R8, UR4, PT ;  /* 0x0000000408007c0c */ /* 0x000fc4000bf26270 */
[----:B------:R-:W-:Y:S02]  /*1a720*/  ISETP.GE.AND P0, PT, R7, UR4, PT ;  /* 0x0000000407007c0c */ /* 0x000fe4000bf06270 */
[C---:B------:R-:W-:Y:S01]  /*1a730*/  ISETP.LT.OR P3, PT, R6.reuse, 0x1, P1 ;  /* 0x000000010600780c */ /* 0x040fe20000f61670 */
[----:B------:R-:W-:Y:S01]  /*1a740*/  LDGSTS.E.BYPASS.LTC128B.128 [R4+0x400], desc[UR42][R2.64], !P4 ;  /* 0x0040000002047fae */ /* 0x000fe2000e101d6a */
[----:B------:R-:W-:-:S11]  /*1a750*/  ISETP.LT.OR P4, PT, R6, 0x1, P0 ;  /* 0x000000010600780c */ /* 0x000fd60000781670 */
        /* <DEDUP_REMOVED lines=17> */
[----:B-1----:R-:W-:Y:S02]  /*1a870*/  IADD3.X R3, RZ, R3, RZ, P3, !PT ;  /* 0x00000003ff037210 */ /* 0x002fe40001ffe4ff */
[----:B------:R-:W-:-:S03]  /*1a880*/  ISETP.LT.OR P3, PT, R6, 0x41, P1 ;  /* 0x000000410600780c */ /* 0x000fc60000f61670 */
[----:B------:R2:W-:Y:S01]  /*1a890*/  LDGSTS.E.BYPASS.LTC128B.128 [R4+0x1400], desc[UR42][R2.64], !P4 ;  /* 0x0140000002047fae */ /* 0x0005e2000e101d6a */
[----:B------:R-:W-:-:S09]  /*1a8a0*/  ISETP.LT.OR P4, PT, R6, 0x41, P0 ;  /* 0x000000410600780c */ /* 0x000fd20000781670 */
[----:B------:R2:W-:Y:S04]  /*1a8b0*/  LDGSTS.E.BYPASS.LTC128B.128 [R4+0x3400], desc[UR42][R2.64+0x40], !P3 ;  /* 0x0340004002047fae */ /* 0x0005e8000d901d6a */
[----:B0--3--:R2:W-:Y:S02]  /*1a8c0*/  LDGSTS.E.BYPASS.LTC128B.128 [R4+0x5400], desc[UR42][R2.64+0x80], !P4 ;  /* 0x0540008002047fae */ /* 0x0095e4000e101d6a */
.L_x_796:
        /* <DEDUP_REMOVED lines=13> */
.L_x_647:
[----:B------:R-:W-:Y:S02]  /*1a9a0*/  PLOP3.LUT P1, PT, P1, P0, PT, 0xa2, 0x0 ;  /* 0x000000000000781c */ /* 0x000fe40000f21472 */
[----:B------:R-:W-:-:S08]  /*1a9b0*/  @P0 R2UR P1, UR4, R0 ;  /* 0x00000000000402ca */ /* 0x000fd00000020000 */
[----:B------:R-:W-:-:S05]  /*1a9c0*/  @P0 PLOP3.LUT P0, PT, P1, PT, PT, 0x80, 0x0 ;  /* 0x000000000000081c */ /* 0x000fca0000f0f070 */
[----:B------:R-:W-:Y:S01]  /*1a9d0*/  @!P1 SYNCS.ARRIVE.TRANS64.RED.A0T1 RZ, [UR4+0x2d850], RZ ;  /* 0x02d850ffffff99a7 */ /* 0x000fe20008200404 */
[----:B------:R-:W-:Y:S07]  /*1a9e0*/  @!P1 ARRIVES.LDGSTSBAR.64.TRANSCNT [UR4+0x2d850] ;  /* 0x02d85000ff0099b0 */ /* 0x000fee0008000a84 */
[----:B------:R-:W-:Y:S05]  /*1a9f0*/  @P0 BRA.U.ANY `(.L_x_647) ;  /* 0xfffffffd00e80947 */ /* 0x000fea000393ffff */
[----:B------:R-:W-:Y:S01]  /*1aa00*/  NOP ;  /* 0x0000000000007918 */ /* 0x000fe20000000000 */
[----:B0-----:R-:W-:-:S05]  /*1aa10*/  IMAD.U32 R2, RZ, RZ, UR38 ;  /* 0x00000026ff027e24 */ /* 0x001fca000f8e00ff */
[----:B------:R-:W-:-:S13]  /*1aa20*/  ISETP.NE.AND P2, PT, R2, 0x3, PT ;  /* 0x000000030200780c */ /* 0x000fda0003f45270 */
[----:B------:R-:W-:Y:S05]  /*1aa30*/  @!P2 BRA `(.L_x_648) ;  /* 0x000000000004a947 */ /* 0x000fea0003800000 */
[----:B------:R-:W-:Y:S01]  /*1aa40*/  BPT.TRAP 0x1 ;  /* 0x000000040000795c */ /* 0x000fe20000300000 */
.L_x_648:
[----:B------:R-:W2:Y:S01]  /*1aa50*/  LDL.LU R2, [R1] ;  /* 0x0000000001027983 */ /* 0x000ea20000300800 */
[----:B------:R-:W-:Y:S01]  /*1aa60*/  VIADD R28, R28, 0x1 ;  /* 0x000000011c1c7836 */ /* 0x000fe20000000000 */
[----:B------:R0:W-:Y:S04]  /*1aa70*/  SYNCS.ARRIVE.TRANS64.A1T0 RZ, [R0+URZ+0x2d850], RZ ;  /* 0x02d850ff00ff79a7 */ /* 0x0001e8000810003f */
[----:B------:R-:W-:-:S04]  /*1aa80*/  ISETP.NE.AND P0, PT, R28, 0x2, PT ;  /* 0x000000021c00780c */ /* 0x000fc80003f05270 */
[----:B0-----:R-:W-:Y:S02]  /*1aa90*/  SEL R0, RZ, 0x1, P0 ;  /* 0x00000001ff007807 */ /* 0x001fe40000000000 */
[----:B------:R-:W-:Y:S02]  /*1aaa0*/  SEL R28, R28, RZ, P0 ;  /* 0x000000ff1c1c7207 */ /* 0x000fe40000000000 */
[----:B--2---:R-:W-:-:S05]  /*1aab0*/  LOP3.LUT R2, R2, R0, RZ, 0x3c, !PT ;  /* 0x0000000002027212 */ /* 0x004fca00078e3cff */
[----:B------:R0:W-:Y:S02]  /*1aac0*/  STL [R1], R2 ;  /* 0x0000000201007387 */ /* 0x0001e40000100800 */
.L_x_607:
[----:B------:R-:W-:Y:S05]  /*1aad0*/  BSYNC B7 ;  /* 0x0000000000077941 */ /* 0x000fea0003800000 */
.L_x_605:
[----:B------:R-:W-:-:S13]  /*1aae0*/  LOP3.LUT P0, RZ, R19, 0x10, RZ, 0xc0, !PT ;  /* 0x0000001013ff7812 */ /* 0x000fda000780c0ff */
[----:B------:R-:W-:Y:S05]  /*1aaf0*/  @!P0 BRA `(.L_x_649) ;  /* 0x0000000000248947 */ /* 0x000fea0003800000 */
[----:B------:R-:W-:Y:S05]  /*1ab00*/  WARPSYNC.ALL ;  /* 0x0000000000007948 */ /* 0x000fea0003800000 */
[----:B------:R-:W3:Y:S08]  /*1ab10*/  S2UR UR5, SR_CgaCtaId ;  /* 0x00000000000579c3 */ /* 0x000ef00000008800 */
[----:B------:R-:W-:Y:S06]  /*1ab20*/  BAR.SYNC.DEFER_BLOCKING 0x5, 0x200 ;  /* 0x0148000000007b1d */ /* 0x000fec0000010000 */
[----:B------:R-:W-:-:S02]  /*1ab30*/  UMOV UR4, 0x400 ;  /* 0x0000040000047882 */ /* 0x000fc40000000000 */
[----:B---3--:R-:W-:-:S06]  /*1ab40*/  ULEA UR4, UR5, UR4, 0x18 ;  /* 0x0000000405047291 */ /* 0x008fcc000f8ec03f */
[----:B------:R-:W-:-:S05]  /*1ab50*/  MOV R16, UR4 ;  /* 0x0000000400107c02 */ /* 0x000fca0008000f00 */
[----:B------:R3:W4:Y:S01]  /*1ab60*/  LDS.128 R24, [R16+0x2d8d0] ;  /* 0x02d8d00010187984 */ /* 0x0007220000000c00 */
[----:B------:R-:W-:Y:S06]  /*1ab70*/  BAR.ARV 0x4, 0x200 ;  /* 0x0108000000007b1d */ /* 0x000fec0000002000 */
[----:B------:R-:W-:Y:S05]  /*1ab80*/  BRA `(.L_x_650) ;  /* 0x0000000800d07947 */ /* 0x000fea0003800000 */
.L_x_649:
[----:B------:R-:W2:Y:S01]  /*1ab90*/  S2R R0, SR_TID.X ;  /* 0x0000000000007919 */ /* 0x000ea20000002100 */
[----:B------:R-:W-:Y:S01]  /*1aba0*/  UMOV UR4, 0xffffffff ;  /* 0xffffffff00047882 */ /* 0x000fe20000000000 */
[----:B--2---:R-:W-:-:S04]  /*1abb0*/  LOP3.LUT R8, R0, 0x1f, RZ, 0xc0, !PT ;  /* 0x0000001f00087812 */ /* 0x004fc800078ec0ff */
[----:B------:R-:W-:Y:S01]  /*1abc0*/  ISETP.NE.AND P0, PT, R8, 0x1f, PT ;  /* 0x0000001f0800780c */ /* 0x000fe20003f05270 */
[----:B------:R-:W-:-:S12]  /*1abd0*/  BRA.DIV UR4, `(.L_x_651) ;  /* 0x0000004204ec7947 */ /* 0x000fd8000b800000 */
[----:B-1----:R-:W-:Y:S01]  /*1abe0*/  IMAD.IADD R9, R27, 0x1, R8 ;  /* 0x000000011b097824 */ /* 0x002fe200078e0208 */
[----:B------:R-:W-:-:S04]  /*1abf0*/  ULDC UR4, c[0x0][0xc3c] ;  /* 0x00030f0000047ab9 */ /* 0x000fc80000000800 */
[----:B------:R-:W-:-:S13]  /*1ac00*/  ISETP.GE.OR P1, PT, R9, UR4, !P0 ;  /* 0x0000000409007c0c */ /* 0x000fda000c726670 */
[----:B0-----:R-:W0:Y:S08]  /*1ac10*/  @!P1 LDC.64 R2, c[0x0][0xc80] ;  /* 0x00032000ff029b82 */ /* 0x001e300000000a00 */
        /* <DEDUP_REMOVED lines=13> */
[----:B--2---:R-:W-:Y:S01]  /*1acf0*/  @!P1 IMAD.MOV.U32 R4, RZ, RZ, R7 ;  /* 0x000000ffff049224 */ /* 0x004fe200078e0007 */
[----:B------:R-:W-:Y:S01]  /*1ad00*/  MOV R7, RZ ;  /* 0x000000ff00077202 */ /* 0x000fe20000000f00 */
        /* <DEDUP_REMOVED lines=19> */
.L_x_806:
[----:B------:R-:W-:Y:S02]  /*1ae40*/  ULDC UR4, c[0x0][0xc38] ;  /* 0x00030e0000047ab9 */ /* 0x000fe40000000800 */
[----:B------:R-:W-:-:S05]  /*1ae50*/  MOV R3, UR4 ;  /* 0x0000000400037c02 */ /* 0x000fca0008000f00 */
[----:B-1----:R-:W-:-:S04]  /*1ae60*/  IMAD R5, R14, R3, RZ ;  /* 0x000000030e057224 */ /* 0x002fc800078e02ff */
[----:B------:R-:W-:-:S05]  /*1ae70*/  IMAD.IADD R6, R6, 0x1, R5 ;  /* 0x0000000106067824 */ /* 0x000fca00078e0205 */
[----:B------:R-:W-:-:S13]  /*1ae80*/  ISETP.GT.AND P6, PT, R6, R0, PT ;  /* 0x000000000600720c */ /* 0x000fda0003fc4270 */
[----:B------:R-:W-:Y:S05]  /*1ae90*/  @P6 BRA `(.L_x_652) ;  /* 0x0000000000a46947 */ /* 0x000fea0003800000 */
.L_x_655:
        /* <DEDUP_REMOVED lines=35> */
.L_x_814:
[----:B------:R-:W-:Y:S02]  /*1b0d0*/  ULDC UR4, c[0x0][0xc38] ;  /* 0x00030e0000047ab9 */ /* 0x000fe40000000800 */
[----:B------:R-:W-:-:S04]  /*1b0e0*/  IMAD.U32 R3, RZ, RZ, UR4 ;  /* 0x00000004ff037e24 */ /* 0x000fc8000f8e00ff */
[----:B-1----:R-:W-:-:S05]  /*1b0f0*/  IMAD R5, R14, R3, RZ ;  /* 0x000000030e057224 */ /* 0x002fca00078e02ff */
[----:B------:R-:W-:-:S04]  /*1b100*/  IADD3 R6, R5, R6, RZ ;  /* 0x0000000605067210 */ /* 0x000fc80007ffe0ff */
[----:B------:R-:W-:-:S13]  /*1b110*/  ISETP.GT.AND P6, PT, R6, R0, PT ;  /* 0x000000000600720c */ /* 0x000fda0003fc4270 */
[----:B------:R-:W-:Y:S05]  /*1b120*/  @!P6 BRA `(.L_x_655) ;  /* 0xfffffffc005ce947 */ /* 0x000fea000383ffff */
.L_x_652:
        /* <DEDUP_REMOVED lines=9> */
.L_x_819:
[----:B------:R-:W-:-:S13]  /*1b1c0*/  ISETP.NE.AND P0, PT, R6, RZ, PT ;  /* 0x000000ff0600720c */ /* 0x000fda0003f05270 */
[----:B------:R-:W-:Y:S05]  /*1b1d0*/  @!P0 BRA `(.L_x_657) ;  /* 0x0000000000108947 */ /* 0x000fea0003800000 */
[----:B------:R-:W-:Y:S01]  /*1b1e0*/  UMOV UR4, 0xffffffff ;  /* 0xffffffff00047882 */ /* 0x000fe20000000000 */
[----:B------:R-:W-:Y:S02]  /*1b1f0*/  VIADD R12, R5, 0xffffffff ;  /* 0xffffffff050c7836 */ /* 0x000fe40000000000 */
[----:B------:R-:W-:Y:S05]  /*1b200*/  BRA.DIV UR4, `(.L_x_658) ;  /* 0x0000004604b07947 */ /* 0x000fea000b800000 */
[----:B------:R4:W0:Y:S02]  /*1b210*/  SHFL.IDX PT, R24, R2, R12, 0x1f ;  /* 0x00001f0c02187589 */ /* 0x00082400000e0000 */
.L_x_657:
        /* <DEDUP_REMOVED lines=11> */
[----:B0-----:R-:W-:-:S05]  /*1b2d0*/  IADD3 R11, RZ, -R3, RZ ;  /* 0x80000003ff0b7210 */ /* 0x001fca0007ffe0ff */
        /* <DEDUP_REMOVED lines=8> */
[-C--:B------:R-:W-:Y:S02]  /*1b360*/  @!P1 IADD3 R3, R3, -R8.reuse, RZ ;  /* 0x8000000803039210 */ /* 0x080fe40007ffe0ff */
[----:B------:R-:W-:Y:S02]  /*1b370*/  @!P1 IADD3 R6, R6, 0x1, RZ ;  /* 0x0000000106069810 */ /* 0x000fe40007ffe0ff */
[----:B------:R-:W-:Y:S02]  /*1b380*/  ISETP.GE.U32.AND P0, PT, R3, R8, PT ;  /* 0x000000080300720c */ /* 0x000fe40003f06070 */
[----:B------:R-:W0:Y:S01]  /*1b390*/  I2F.RP R8, R0 ;  /* 0x0000000000087306 */ /* 0x000e220000209400 */
[----:B------:R-:W-:-:S10]  /*1b3a0*/  ISETP.NE.AND P1, PT, R4, RZ, PT ;  /* 0x000000ff0400720c */ /* 0x000fd40003f25270 */
        /* <DEDUP_REMOVED lines=27> */
[----:B------:R-:W-:-:S04]  /*1b560*/  @!P1 LOP3.LUT R2, RZ, R7, RZ, 0x33, !PT ;  /* 0x00000007ff029212 */ /* 0x000fc800078e33ff */
[----:B------:R-:W-:-:S05]  /*1b570*/  IADD3 R0, -R2, RZ, RZ ;  /* 0x000000ff02007210 */ /* 0x000fca0007ffe1ff */
[C---:B------:R-:W-:Y:S02]  /*1b580*/  IMAD R6, R7.reuse, R0, R6 ;  /* 0x0000000007067224 */ /* 0x040fe400078e0206 */
[----:B------:R-:W-:-:S05]  /*1b590*/  IMAD R7, R7, 0x1000000, R2 ;  /* 0x0100000007077824 */ /* 0x000fca00078e0202 */
[----:B------:R-:W-:Y:S01]  /*1b5a0*/  LEA R26, R6, R7, 0x10 ;  /* 0x00000007061a7211 */ /* 0x000fe200078e80ff */
[----:B------:R-:W-:Y:S06]  /*1b5b0*/  BRA `(.L_x_659) ;  /* 0x00000000001c7947 */ /* 0x000fec0003800000 */
.L_x_653:
[----:B------:R-:W-:Y:S01]  /*1b5c0*/  UMOV UR4, URZ ;  /* 0x0000003f00047c82 */ /* 0x000fe20008000000 */
[----:B------:R-:W-:Y:S01]  /*1b5d0*/  UMOV UR5, URZ ;  /* 0x0000003f00057c82 */ /* 0x000fe20008000000 */
[----:B------:R-:W-:Y:S01]  /*1b5e0*/  ULDC UR6, c[0x0][0xc3c] ;  /* 0x00030f0000067ab9 */ /* 0x000fe20000000800 */
[----:B------:R-:W-:Y:S01]  /*1b5f0*/  IMAD.MOV.U32 R24, RZ, RZ, R0 ;  /* 0x000000ffff187224 */ /* 0x000fe200078e0000 */
[----:B------:R-:W-:Y:S01]  /*1b600*/  MOV R27, UR6 ;  /* 0x00000006001b7c02 */ /* 0x000fe20008000f00 */
[----:B------:R-:W-:Y:S02]  /*1b610*/  IMAD.U32 R25, RZ, RZ, UR4 ;  /* 0x00000004ff197e24 */ /* 0x000fe4000f8e00ff */
[----:B------:R-:W-:-:S07]  /*1b620*/  IMAD.U32 R26, RZ, RZ, UR5 ;  /* 0x00000005ff1a7e24 */ /* 0x000fce000f8e00ff */
.L_x_659:
        /* <DEDUP_REMOVED lines=10> */
.L_x_650:
[----:B------:R-:W-:Y:S02]  /*1b6d0*/  ULDC UR4, c[0x0][0xc3c] ;  /* 0x00030f0000047ab9 */ /* 0x000fe40000000800 */
[----:B----4-:R-:W-:-:S13]  /*1b6e0*/  ISETP.GE.AND P0, PT, R27, UR4, PT ;  /* 0x000000041b007c0c */ /* 0x010fda000bf06270 */
[----:B------:R-:W-:Y:S05]  /*1b6f0*/  @!P0 BRA `(.L_x_660) ;  /* 0xffffff9c00f08947 */ /* 0x000fea000383ffff */
[----:B------:R-:W-:Y:S05]  /*1b700*/  BSYNC B8 ;  /* 0x0000000000087941 */ /* 0x000fea0003800000 */
.L_x_557:
[----:B0-----:R-:W4:Y:S01]  /*1b710*/  LDL.LU R0, [R1+0x4c] ;  /* 0x00004c0001007983 */ /* 0x001f220000300800 */
[----:B------:R-:W-:Y:S01]  /*1b720*/  BSSY B0, `(.L_x_661) ;  /* 0x000000b000007945 */ /* 0x000fe20003800000 */
[----:B-1----:R-:W0:Y:S01]  /*1b730*/  S2R R5, SR_CgaCtaId ;  /* 0x0000000000057919 */ /* 0x002e220000008800 */
[----:B----4-:R-:W-:-:S05]  /*1b740*/  VIADD R0, R0, 0x1 ;  /* 0x0000000100007836 */ /* 0x010fca0000000000 */
        /* <DEDUP_REMOVED lines=8> */
.L_x_822:
[----:B------:R-:W-:Y:S05]  /*1b7d0*/  BSYNC B0 ;  /* 0x0000000000007941 */ /* 0x000fea0003800000 */
.L_x_661:
[----:B------:R-:W-:-:S03]  /*1b7e0*/  UMOV UR4, 0xffffffff ;  /* 0xffffffff00047882 */ /* 0x000fc60000000000 */
[----:B------:R-:W-:Y:S05]  /*1b7f0*/  BRA.DIV UR4, `(.L_x_663) ;  /* 0x0000004204707947 */ /* 0x000fea000b800000 */
[----:B0-----:R-:W0:Y:S02]  /*1b800*/  S2R R0, SR_TID.X ;  /* 0x0000000000007919 */ /* 0x001e240000002100 */
[----:B0-----:R-:W-:-:S04]  /*1b810*/  SHF.R.U32.HI R0, RZ, 0x5, R0 ;  /* 0x00000005ff007819 */ /* 0x001fc80000011600 */
[----:B------:R-:W-:-:S05]  /*1b820*/  LOP3.LUT R0, R0, 0x3, RZ, 0xc0, !PT ;  /* 0x0000000300007812 */ /* 0x000fca00078ec0ff */
[----:B------:R0:W1:Y:S02]  /*1b830*/  SHFL.IDX PT, R14, R0, RZ, 0x1f ;  /* 0x00001fff000e7589 */ /* 0x00006400000e0000 */
.L_x_825:
[----:B-1----:R-:W-:-:S13]  /*1b840*/  ISETP.NE.AND P0, PT, R14, RZ, PT ;  /* 0x000000ff0e00720c */ /* 0x002fda0003f05270 */
[----:B------:R-:W-:Y:S05]  /*1b850*/  @P0 BRA `(.L_x_396) ;  /* 0x0000000000900947 */ /* 0x000fea0003800000 */
[----:B------:R-:W-:-:S03]  /*1b860*/  UMOV UR4, 0xffffffff ;  /* 0xffffffff00047882 */ /* 0x000fc60000000000 */
[----:B------:R-:W-:Y:S05]  /*1b870*/  BRA.DIV UR4, `(.L_x_664) ;  /* 0x0000004204847947 */ /* 0x000fea000b800000 */
[----:B------:R-:W-:-:S13]  /*1b880*/  ELECT P6, URZ, PT ;  /* 0x00000000003f782f */ /* 0x000fda00038c0000 */
.L_x_828:
[----:B------:R-:W-:Y:S05]  /*1b890*/  @!P6 BRA `(.L_x_396) ;  /* 0x000000000080e947 */ /* 0x000fea0003800000 */
[----:B------:R-:W-:-:S06]  /*1b8a0*/  ULOP3.LUT UR4, UR36, 0x2, URZ, 0xfc, !UPT ;  /* 0x0000000224047892 */ /* 0x000fcc000f8efc3f */
[----:B0-----:R-:W-:-:S05]  /*1b8b0*/  IMAD.U32 R0, RZ, RZ, UR4 ;  /* 0x00000004ff007e24 */ /* 0x001fca000f8e00ff */
[----:B------:R-:W-:-:S13]  /*1b8c0*/  ISETP.NE.AND P0, PT, R0, 0x3, PT ;  /* 0x000000030000780c */ /* 0x000fda0003f05270 */
[----:B------:R-:W-:Y:S05]  /*1b8d0*/  @!P0 BRA `(.L_x_665) ;  /* 0x0000000000048947 */ /* 0x000fea0003800000 */
[----:B------:R-:W-:Y:S01]  /*1b8e0*/  BPT.TRAP 0x1 ;  /* 0x000000040000795c */ /* 0x000fe20000300000 */
.L_x_665:
[----:B------:R-:W4:Y:S01]  /*1b8f0*/  LDL R0, [R1] ;  /* 0x0000000001007983 */ /* 0x000f220000100800 */
[C---:B------:R-:W-:Y:S01]  /*1b900*/  LEA R3, R28.reuse, R5, 0x3 ;  /* 0x000000051c037211 */ /* 0x040fe200078e18ff */
[----:B------:R-:W-:-:S05]  /*1b910*/  VIADD R28, R28, 0x1 ;  /* 0x000000011c1c7836 */ /* 0x000fca0000000000 */
[----:B------:R-:W-:Y:S02]  /*1b920*/  ISETP.NE.AND P2, PT, R28, 0x2, PT ;  /* 0x000000021c00780c */ /* 0x000fe40003f45270 */
[----:B----4-:R-:W-:Y:S02]  /*1b930*/  SHF.L.U32 R2, R0, 0x1f, RZ ;  /* 0x0000001f00027819 */ /* 0x010fe400000006ff */
[----:B------:R-:W-:Y:S02]  /*1b940*/  SEL R0, RZ, 0x1, P2 ;  /* 0x00000001ff007807 */ /* 0x000fe40001000000 */
[----:B------:R-:W0:Y:S02]  /*1b950*/  SYNCS.PHASECHK.TRANS64.TRYWAIT P1, [R3+URZ+0x2d840], R2 ;  /* 0x02d84002030075a7 */ /* 0x000e24000802017f */
[----:B0-----:R-:W-:Y:S05]  /*1b960*/  @!P1 BRA `(.L_x_666) ;  /* 0x0000004000689947 */ /* 0x001fea0003800000 */
.L_x_829:
[----:B------:R-:W4:Y:S01]  /*1b970*/  LDL.LU R4, [R1] ;  /* 0x0000000001047983 */ /* 0x000f220000300800 */
[----:B------:R-:W-:Y:S02]  /*1b980*/  SEL R28, R28, RZ, P2 ;  /* 0x000000ff1c1c7207 */ /* 0x000fe40001000000 */
[----:B----4-:R-:W-:Y:S01]  /*1b990*/  LOP3.LUT R0, R4, R0, RZ, 0x3c, !PT ;  /* 0x0000000004007212 */ /* 0x010fe200078e3cff */
[----:B------:R-:W-:Y:S06]  /*1b9a0*/  @!P0 BRA `(.L_x_667) ;  /* 0x0000000000048947 */ /* 0x000fec0003800000 */
[----:B------:R-:W-:Y:S01]  /*1b9b0*/  BPT.TRAP 0x1 ;  /* 0x000000040000795c */ /* 0x000fe20000300000 */
.L_x_667:
[----:B------:R-:W-:Y:S01]  /*1b9c0*/  IMAD R5, R28, 0x8, R5 ;  /* 0x000000081c057824 */ /* 0x000fe200078e0205 */
[----:B------:R-:W-:-:S04]  /*1b9d0*/  SHF.L.U32 R0, R0, 0x1f, RZ ;  /* 0x0000001f00007819 */ /* 0x000fc800000006ff */
[----:B------:R-:W1:Y:S02]  /*1b9e0*/  SYNCS.PHASECHK.TRANS64.TRYWAIT P1, [R5+URZ+0x2d840], R0 ;  /* 0x02d84000050075a7 */ /* 0x000e64000802017f */
[----:B-1----:R-:W-:Y:S05]  /*1b9f0*/  @!P1 BRA `(.L_x_668) ;  /* 0x0000004000589947 */ /* 0x002fea0003800000 */
.L_x_830:
[----:B------:R-:W-:Y:S05]  /*1ba00*/  @!P0 BRA `(.L_x_669) ;  /* 0x0000000000048947 */ /* 0x000fea0003800000 */
[----:B------:R-:W-:Y:S01]  /*1ba10*/  BPT.TRAP 0x1 ;  /* 0x000000040000795c */ /* 0x000fe20000300000 */
.L_x_669:
[----:B------:R-:W4:Y:S02]  /*1ba20*/  SYNCS.PHASECHK.TRANS64.TRYWAIT P1, [R3+URZ+0x2d860], R2 ;  /* 0x02d86002030075a7 */ /* 0x000f24000802017f */
[----:B----4-:R-:W-:Y:S05]  /*1ba30*/  @!P1 BRA `(.L_x_670) ;  /* 0x00000040005c9947 */ /* 0x010fea0003800000 */
.L_x_831:
[----:B------:R-:W-:Y:S05]  /*1ba40*/  @!P0 BRA `(.L_x_671) ;  /* 0x0000000000048947 */ /* 0x000fea0003800000 */
[----:B------:R-:W-:Y:S01]  /*1ba50*/  BPT.TRAP 0x1 ;  /* 0x000000040000795c */ /* 0x000fe20000300000 */
.L_x_671:
[----:B------:R0:W0:Y:S02]  /*1ba60*/  SYNCS.PHASECHK.TRANS64.TRYWAIT P0, [R5+URZ+0x2d860], R0 ;  /* 0x02d86000050075a7 */ /* 0x000024000800017f */
[----:B0-----:R-:W-:Y:S05]  /*1ba70*/  @!P0 NANOSLEEP.SYNCS 0x989680 ;  /* 0x009896800000895d */ /* 0x001fea0003900000 */
[----:B------:R-:W0:Y:S02]  /*1ba80*/  @!P0 SYNCS.PHASECHK.TRANS64 P0, [R5+URZ+0x2d860], R0 ;  /* 0x02d86000050085a7 */ /* 0x000e24000800007f */
[----:B0-----:R-:W-:Y:S05]  /*1ba90*/  @!P0 BRA `(.L_x_671) ;  /* 0xfffffffc00f08947 */ /* 0x001fea000383ffff */
.L_x_396:
[----:B------:R-:W-:Y:S05]  /*1baa0*/  BSYNC B9 ;  /* 0x0000000000097941 */ /* 0x000fea0003800000 */
.L_x_393:
[----:B------:R-:W-:Y:S05]  /*1bab0*/  EXIT ;  /* 0x000000000000794d */ /* 0x000fea0003800000 */
.L_x_414:
[----:B0-----:R0:W1:Y:S02]  /*1bac0*/  SYNCS.PHASECHK.TRANS64.TRYWAIT P4, [R53+URZ+0x2d890], R80 ;  /* 0x02d89050350075a7 */ /* 0x001064000808017f */
[----:B-1----:R-:W-:Y:S05]  /*1bad0*/  @!P4 NANOSLEEP.SYNCS 0x989680 ;  /* 0x009896800000c95d */ /* 0x002fea0003900000 */
[----:B------:R-:W1:Y:S02]  /*1bae0*/  @!P4 SYNCS.PHASECHK.TRANS64 P4, [R53+URZ+0x2d890], R80 ;  /* 0x02d890503500c5a7 */ /* 0x000e64000808007f */
[----:B-1----:R-:W-:Y:S05]  /*1baf0*/  @!P4 BRA `(.L_x_414) ;  /* 0xfffffffc00f0c947 */ /* 0x002fea000383ffff */
[----:B------:R-:W-:Y:S05]  /*1bb00*/  BRA `(.L_x_672) ;  /* 0xfffffe7800887947 */ /* 0x000fea000383ffff */
.L_x_415:
[----:B------:R-:W-:Y:S01]  /*1bb10*/  BSSY B1, `(.L_x_673) ;  /* 0x0000008000017945 */ /* 0x000fe20003800000 */
[----:B------:R-:W-:Y:S01]  /*1bb20*/  IMAD.MOV.U32 R13, RZ, RZ, R57 ;  /* 0x000000ffff0d7224 */ /* 0x000fe200078e0039 */
[----:B------:R-:W-:Y:S01]  /*1bb30*/  MOV R12, RZ ;  /* 0x000000ff000c7202 */ /* 0x000fe20000000f00 */
[----:B------:R-:W-:Y:S02]  /*1bb40*/  IMAD.MOV.U32 R11, RZ, RZ, 0x1e1f ;  /* 0x00001e1fff0b7424 */ /* 0x000fe400078e00ff */
[----:B------:R-:W-:-:S07]  /*1bb50*/  IMAD.MOV.U32 R15, RZ, RZ, -0x1 ;  /* 0xffffffffff0f7424 */ /* 0x000fce00078e00ff */
[----:B0-----:R-:W-:Y:S05]  /*1bb60*/  WARPSYNC.COLLECTIVE R15, `(.L_x_674) ;  /* 0x000000000f087348 */ /* 0x001fea0003c00000 */
[----:B------:R1:W2:Y:S02]  /*1bb70*/  SHFL.IDX P6, R14, R13, R12, R11 ;  /* 0x0000000c0d0e7389 */ /* 0x0002a400000c000b */
[----:B012---:R-:W-:Y:S01]  /*1bb80*/  ENDCOLLECTIVE ;  /* 0x000000000000791b */ /* 0x007fe20003800000 */
.L_x_674:
[----:B------:R-:W-:Y:S05]  /*1bb90*/  BSYNC B1 ;  /* 0x0000000000017941 */ /* 0x000fea0003800000 */
.L_x_673:
[----:B------:R-:W-:Y:S01]  /*1bba0*/  MOV R13, R56 ;  /* 0x00000038000d7202 */ /* 0x000fe20000000f00 */
[----:B------:R-:W-:Y:S02]  /*1bbb0*/  IMAD.MOV.U32 R12, RZ, RZ, RZ ;  /* 0x000000ffff0c7224 */ /* 0x000fe400078e00ff */
[----:B------:R-:W-:Y:S02]  /*1bbc0*/  IMAD.MOV.U32 R11, RZ, RZ, 0x1e1f ;  /* 0x00001e1fff0b7424 */ /* 0x000fe400078e00ff */
[----:B------:R-:W-:Y:S02]  /*1bbd0*/  IMAD.MOV.U32 R15, RZ, RZ, -0x1 ;  /* 0xffffffffff0f7424 */ /* 0x000fe400078e00ff */
[----:B------:R-:W-:-:S07]  /*1bbe0*/  IMAD.MOV.U32 R57, RZ, RZ, R14 ;  /* 0x000000ffff397224 */ /* 0x000fce00078e000e */
[----:B------:R-:W-:Y:S05]  /*1bbf0*/  WARPSYNC.COLLECTIVE R15, `(.L_x_675) ;  /* 0x000000000f087348 */ /* 0x000fea0003c00000 */
[----:B------:R0:W1:Y:S02]  /*1bc00*/  SHFL.IDX P6, R14, R13, R12, R11 ;  /* 0x0000000c0d0e7389 */ /* 0x00006400000c000b */
[----:B01----:R-:W-:Y:S01]  /*1bc10*/  ENDCOLLECTIVE ;  /* 0x000000000000791b */ /* 0x003fe20003800000 */
.L_x_675:
[----:B------:R-:W-:Y:S01]  /*1bc20*/  MOV R56, R14 ;  /* 0x0000000e00387202 */ /* 0x000fe20000000f00 */
[----:B------:R-:W-:Y:S06]  /*1bc30*/  BRA `(.L_x_676) ;  /* 0xfffffe7800507947 */ /* 0x000fec000383ffff */
.L_x_443:
[----:B0-----:R0:W1:Y:S02]  /*1bc40*/  SYNCS.PHASECHK.TRANS64.TRYWAIT P4, [R53+URZ+0x2d890], R80 ;  /* 0x02d89050350075a7 */ /* 0x001064000808017f */
[----:B-1----:R-:W-:Y:S05]  /*1bc50*/  @!P4 NANOSLEEP.SYNCS 0x989680 ;  /* 0x009896800000c95d */ /* 0x002fea0003900000 */
[----:B------:R-:W1:Y:S02]  /*1bc60*/  @!P4 SYNCS.PHASECHK.TRANS64 P4, [R53+URZ+0x2d890], R80 ;  /* 0x02d890503500c5a7 */ /* 0x000e64000808007f */
[----:B-1----:R-:W-:Y:S05]  /*1bc70*/  @!P4 BRA `(.L_x_443) ;  /* 0xfffffffc00f0c947 */ /* 0x002fea000383ffff */
[----:B------:R-:W-:Y:S05]  /*1bc80*/  BRA `(.L_x_677) ;  /* 0xfffffe9400207947 */ /* 0x000fea000383ffff */
.L_x_444:
[----:B------:R-:W-:Y:S01]  /*1bc90*/  BSSY B1, `(.L_x_678) ;  /* 0x0000008000017945 */ /* 0x000fe20003800000 */
[----:B------:R-:W-:Y:S01]  /*1bca0*/  IMAD.MOV.U32 R13, RZ, RZ, R57 ;  /* 0x000000ffff0d7224 */ /* 0x000fe200078e0039 */
[----:B------:R-:W-:Y:S01]  /*1bcb0*/  MOV R15, 0xffffffff ;  /* 0xffffffff000f7802 */ /* 0x000fe20000000f00 */
[----:B------:R-:W-:Y:S02]  /*1bcc0*/  IMAD.MOV.U32 R12, RZ, RZ, RZ ;  /* 0x000000ffff0c7224 */ /* 0x000fe400078e00ff */
[----:B------:R-:W-:-:S07]  /*1bcd0*/  IMAD.MOV.U32 R11, RZ, RZ, 0x1e1f ;  /* 0x00001e1fff0b7424 */ /* 0x000fce00078e00ff */
[----:B0-----:R-:W-:Y:S05]  /*1bce0*/  WARPSYNC.COLLECTIVE R15, `(.L_x_679) ;  /* 0x000000000f087348 */ /* 0x001fea0003c00000 */
[----:B------:R1:W2:Y:S02]  /*1bcf0*/  SHFL.IDX P6, R14, R13, R12, R11 ;  /* 0x0000000c0d0e7389 */ /* 0x0002a400000c000b */
[----:B012---:R-:W-:Y:S01]  /*1bd00*/  ENDCOLLECTIVE ;  /* 0x000000000000791b */ /* 0x007fe20003800000 */
.L_x_679:
[----:B------:R-:W-:Y:S05]  /*1bd10*/  BSYNC B1 ;  /* 0x0000000000017941 */ /* 0x000fea0003800000 */
.L_x_678:
[----:B------:R-:W-:Y:S01]  /*1bd20*/  IMAD.MOV.U32 R13, RZ, RZ, R56 ;  /* 0x000000ffff0d7224 */ /* 0x000fe200078e0038 */
[----:B------:R-:W-:Y:S01]  /*1bd30*/  MOV R11, 0x1e1f ;  /* 0x00001e1f000b7802 */ /* 0x000fe20000000f00 */
[----:B------:R-:W-:Y:S02]  /*1bd40*/  IMAD.MOV.U32 R12, RZ, RZ, RZ ;  /* 0x000000ffff0c7224 */ /* 0x000fe400078e00ff */
[----:B------:R-:W-:Y:S02]  /*1bd50*/  IMAD.MOV.U32 R15, RZ, RZ, -0x1 ;  /* 0xffffffffff0f7424 */ /* 0x000fe400078e00ff */
[----:B------:R-:W-:-:S07]  /*1bd60*/  IMAD.MOV.U32 R85, RZ, RZ, R14 ;  /* 0x000000ffff557224 */ /* 0x000fce00078e000e */
[----:B------:R-:W-:Y:S05]  /*1bd70*/  WARPSYNC.COLLECTIVE R15, `(.L_x_680) ;  /* 0x000000000f087348 */ /* 0x000fea0003c00000 */
[----:B------:R0:W1:Y:S02]  /*1bd80*/  SHFL.IDX P6, R14, R13, R12, R11 ;  /* 0x0000000c0d0e7389 */ /* 0x00006400000c000b */
[----:B01----:R-:W-:Y:S01]  /*1bd90*/  ENDCOLLECTIVE ;  /* 0x000000000000791b */ /* 0x003fe20003800000 */
.L_x_680:
[----:B------:R-:W-:Y:S01]  /*1bda0*/  IMAD.MOV.U32 R84, RZ, RZ, R14 ;  /* 0x000000ffff547224 */ /* 0x000fe200078e000e */
[----:B------:R-:W-:Y:S06]  /*1bdb0*/  BRA `(.L_x_681) ;  /* 0xfffffe9000e87947 */ /* 0x000fec000383ffff */
.L_x_457:
[----:B0-----:R0:W1:Y:S02]  /*1bdc0*/  SYNCS.PHASECHK.TRANS64.TRYWAIT P3, [R53+URZ+0x2d890], R80 ;  /* 0x02d89050350075a7 */ /* 0x001064000806017f */
[----:B-1----:R-:W-:Y:S05]  /*1bdd0*/  @!P3 NANOSLEEP.SYNCS 0x989680 ;  /* 0x009896800000b95d */ /* 0x002fea0003900000 */
[----:B------:R-:W1:Y:S02]  /*1bde0*/  @!P3 SYNCS.PHASECHK.TRANS64 P3, [R53+URZ+0x2d890], R80 ;  /* 0x02d890503500b5a7 */ /* 0x000e64000806007f */
[----:B-1----:R-:W-:Y:S05]  /*1bdf0*/  @!P3 BRA `(.L_x_457) ;  /* 0xfffffffc00f0b947 */ /* 0x002fea000383ffff */
[----:B------:R-:W-:Y:S05]  /*1be00*/  BRA `(.L_x_682) ;  /* 0xfffffea800c47947 */ /* 0x000fea000383ffff */
.L_x_458:
[----:B------:R-:W-:Y:S01]  /*1be10*/  BSSY B1, `(.L_x_683) ;  /* 0x0000007000017945 */ /* 0x000fe20003800000 */
[----:B------:R-:W-:Y:S01]  /*1be20*/  IMAD.MOV.U32 R12, RZ, RZ, RZ ;  /* 0x000000ffff0c7224 */ /* 0x000fe200078e00ff */
[----:B------:R-:W-:Y:S01]  /*1be30*/  MOV R11, 0x1e1f ;  /* 0x00001e1f000b7802 */ /* 0x000fe20000000f00 */
[----:B------:R-:W-:-:S07]  /*1be40*/  IMAD.MOV.U32 R15, RZ, RZ, -0x1 ;  /* 0xffffffffff0f7424 */ /* 0x000fce00078e00ff */
[----:B0-----:R-:W-:Y:S05]  /*1be50*/  WARPSYNC.COLLECTIVE R15, `(.L_x_684) ;  /* 0x000000000f087348 */ /* 0x001fea0003c00000 */
[----:B------:R1:W2:Y:S02]  /*1be60*/  SHFL.IDX P6, R14, R13, R12, R11 ;  /* 0x0000000c0d0e7389 */ /* 0x0002a400000c000b */
[----:B012---:R-:W-:Y:S01]  /*1be70*/  ENDCOLLECTIVE ;  /* 0x000000000000791b */ /* 0x007fe20003800000 */
.L_x_684:
[----:B------:R-:W-:Y:S05]  /*1be80*/  BSYNC B1 ;  /* 0x0000000000017941 */ /* 0x000fea0003800000 */
.L_x_683:
[----:B------:R-:W-:Y:S01]  /*1be90*/  IMAD.MOV.U32 R13, RZ, RZ, R35 ;  /* 0x000000ffff0d7224 */ /* 0x000fe200078e0023 */
[----:B------:R-:W-:Y:S01]  /*1bea0*/  MOV R12, RZ ;  /* 0x000000ff000c7202 */ /* 0x000fe20000000f00 */
[----:B------:R-:W-:Y:S02]  /*1beb0*/  IMAD.MOV.U32 R11, RZ, RZ, 0x1e1f ;  /* 0x00001e1fff0b7424 */ /* 0x000fe400078e00ff */
[----:B------:R-:W-:Y:S02]  /*1bec0*/  IMAD.MOV.U32 R15, RZ, RZ, -0x1 ;  /* 0xffffffffff0f7424 */ /* 0x000fe400078e00ff */
[----:B------:R-:W-:-:S07]  /*1bed0*/  IMAD.MOV.U32 R34, RZ, RZ, R14 ;  /* 0x000000ffff227224 */ /* 0x000fce00078e000e */
[----:B------:R-:W-:Y:S05]  /*1bee0*/  WARPSYNC.COLLECTIVE R15, `(.L_x_685) ;  /* 0x000000000f087348 */ /* 0x000fea0003c00000 */
[----:B------:R0:W1:Y:S02]  /*1bef0*/  SHFL.IDX P6, R14, R13, R12, R11 ;  /* 0x0000000c0d0e7389 */ /* 0x00006400000c000b */
[----:B01----:R-:W-:Y:S01]  /*1bf00*/  ENDCOLLECTIVE ;  /* 0x000000000000791b */ /* 0x003fe20003800000 */
.L_x_685:
[----:B------:R-:W-:Y:S01]  /*1bf10*/  IMAD.MOV.U32 R35, RZ, RZ, R14 ;  /* 0x000000ffff237224 */ /* 0x000fe200078e000e */
[----:B------:R-:W-:Y:S06]  /*1bf20*/  BRA `(.L_x_686) ;  /* 0xfffffea800e07947 */ /* 0x000fec000383ffff */
.L_x_462:
[----:B------:R0:W0:Y:S02]  /*1bf30*/  SYNCS.PHASECHK.TRANS64.TRYWAIT P2, [R53+URZ+0x2d8b0], R80 ;  /* 0x02d8b050350075a7 */ /* 0x000024000804017f */
[----:B0-----:R-:W-:Y:S05]  /*1bf40*/  @!P2 NANOSLEEP.SYNCS 0x989680 ;  /* 0x009896800000a95d */ /* 0x001fea0003900000 */
[----:B------:R-:W0:Y:S02]  /*1bf50*/  @!P2 SYNCS.PHASECHK.TRANS64 P2, [R53+URZ+0x2d8b0], R80 ;  /* 0x02d8b0503500a5a7 */ /* 0x000e24000804007f */
[----:B0-----:R-:W-:Y:S05]  /*1bf60*/  @!P2 BRA `(.L_x_462) ;  /* 0xfffffffc00f0a947 */ /* 0x001fea000383ffff */
[----:B------:R-:W-:Y:S05]  /*1bf70*/  BRA `(.L_x_687) ;  /* 0xfffffeac00bc7947 */ /* 0x000fea000383ffff */
.L_x_470:
[----:B------:R-:W-:Y:S01]  /*1bf80*/  BSSY B0, `(.L_x_688) ;  /* 0x0000007000007945 */ /* 0x000fe20003800000 */
[----:B------:R-:W-:Y:S01]  /*1bf90*/  MOV R12, RZ ;  /* 0x000000ff000c7202 */ /* 0x000fe20000000f00 */
[----:B------:R-:W-:Y:S02]  /*1bfa0*/  IMAD.MOV.U32 R11, RZ, RZ, 0x1f ;  /* 0x0000001fff0b7424 */ /* 0x000fe400078e00ff */
[----:B------:R-:W-:-:S07]  /*1bfb0*/  IMAD.MOV.U32 R15, RZ, RZ, -0x1 ;  /* 0xffffffffff0f7424 */ /* 0x000fce00078e00ff */
[----:B-----5:R-:W-:Y:S05]  /*1bfc0*/  WARPSYNC.COLLECTIVE R15, `(.L_x_689) ;  /* 0x000000000f087348 */ /* 0x020fea0003c00000 */
[----:B------:R0:W1:Y:S02]  /*1bfd0*/  SHFL.IDX P6, R14, R13, R12, R11 ;  /* 0x0000000c0d0e7389 */ /* 0x00006400000c000b */
[----:B01---5:R-:W-:Y:S01]  /*1bfe0*/  ENDCOLLECTIVE ;  /* 0x000000000000791b */ /* 0x023fe20003800000 */
.L_x_689:
[----:B------:R-:W-:Y:S05]  /*1bff0*/  BSYNC B0 ;  /* 0x0000000000007941 */ /* 0x000fea0003800000 */
.L_x_688:
[----:B------:R0:W-:Y:S01]  /*1c000*/  STL [R1+0x7c], R14 ;  /* 0x00007c0e01007387 */ /* 0x0001e20000100800 */
[----:B------:R-:W-:Y:S05]  /*1c010*/  BRA `(.L_x_690) ;  /* 0xfffffeb800187947 */ /* 0x000fea000383ffff */
.L_x_481:
[----:B------:R-:W-:Y:S01]  /*1c020*/  BSSY B1, `(.L_x_691) ;  /* 0x0000008000017945 */ /* 0x000fe20003800000 */
[----:B------:R-:W-:Y:S01]  /*1c030*/  IMAD.MOV.U32 R13, RZ, RZ, R25 ;  /* 0x000000ffff0d7224 */ /* 0x000fe200078e0019 */
[----:B------:R-:W-:Y:S01]  /*1c040*/  MOV R12, RZ ;  /* 0x000000ff000c7202 */ /* 0x000fe20000000f00 */
[----:B------:R-:W-:Y:S02]  /*1c050*/  IMAD.MOV.U32 R11, RZ, RZ, 0x1e1f ;  /* 0x00001e1fff0b7424 */ /* 0x000fe400078e00ff */
[----:B------:R-:W-:-:S07]  /*1c060*/  IMAD.MOV.U32 R15, RZ, RZ, -0x1 ;  /* 0xffffffffff0f7424 */ /* 0x000fce00078e00ff */
[----:B0-----:R-:W-:Y:S05]  /*1c070*/  WARPSYNC.COLLECTIVE R15, `(.L_x_692) ;  /* 0x000000000f087348 */ /* 0x001fea0003c00000 */
[----:B0-----:R0:W1:Y:S02]  /*1c080*/  SHFL.IDX P6, R14, R13, R12, R11 ;  /* 0x0000000c0d0e7389 */ /* 0x00106400000c000b */
[----:B01----:R-:W-:Y:S01]  /*1c090*/  ENDCOLLECTIVE ;  /* 0x000000000000791b */ /* 0x003fe20003800000 */
.L_x_692:
[----:B------:R-:W-:Y:S05]  /*1c0a0*/  BSYNC B1 ;  /* 0x0000000000017941 */ /* 0x000fea0003800000 */
.L_x_691:
        /* <DEDUP_REMOVED lines=8> */
.L_x_693:
[----:B------:R-:W-:Y:S01]  /*1c130*/  IMAD.MOV.U32 R13, RZ, RZ, R37 ;  /* 0x000000ffff0d7224 */ /* 0x000fe200078e0025 */
[----:B------:R-:W-:-:S07]  /*1c140*/  MOV R38, R14 ;  /* 0x0000000e00267202 */ /* 0x000fce0000000f00 */
[----:B------:R-:W-:Y:S05]  /*1c150*/  WARPSYNC.COLLECTIVE R15, `(.L_x_694) ;  /* 0x000000000f087348 */ /* 0x000fea0003c00000 */
[----:B------:R0:W1:Y:S02]  /*1c160*/  SHFL.IDX P6, R14, R13, R12, R11 ;  /* 0x0000000c0d0e7389 */ /* 0x00006400000c000b */
[----:B01----:R-:W-:Y:S01]  /*1c170*/  ENDCOLLECTIVE ;  /* 0x000000000000791b */ /* 0x003fe20003800000 */
.L_x_694:
[----:B------:R-:W-:Y:S02]  /*1c180*/  IMAD.MOV.U32 R13, RZ, RZ, R39 ;  /* 0x000000ffff0d7224 */ /* 0x000fe400078e0027 */
[----:B------:R-:W-:-:S07]  /*1c190*/  IMAD.MOV.U32 R0, RZ, RZ, R14 ;  /* 0x000000ffff007224 */ /* 0x000fce00078e000e */
[----:B------:R-:W-:Y:S05]  /*1c1a0*/  WARPSYNC.COLLECTIVE R15, `(.L_x_695) ;  /* 0x000000000f087348 */ /* 0x000fea0003c00000 */
[----:B------:R0:W1:Y:S02]  /*1c1b0*/  SHFL.IDX P6, R14, R13, R12, R11 ;  /* 0x0000000c0d0e7389 */ /* 0x00006400000c000b */
[----:B01----:R-:W-:Y:S01]  /*1c1c0*/  ENDCOLLECTIVE ;  /* 0x000000000000791b */ /* 0x003fe20003800000 */
.L_x_695:
[----:B------:R-:W-:Y:S01]  /*1c1d0*/  MOV R39, R14 ;  /* 0x0000000e00277202 */ /* 0x000fe20000000f00 */
[----:B------:R-:W-:Y:S06]  /*1c1e0*/  BRA `(.L_x_696) ;  /* 0xfffffebc00207947 */ /* 0x000fec000383ffff */
.L_x_485:
[----:B0-----:R0:W1:Y:S02]  /*1c1f0*/  SYNCS.PHASECHK.TRANS64.TRYWAIT P0, [R2+URZ+0x2d800], R3 ;  /* 0x02d80003020075a7 */ /* 0x001064000800017f */
[----:B-1----:R-:W-:Y:S05]  /*1c200*/  @!P0 NANOSLEEP.SYNCS 0x989680 ;  /* 0x009896800000895d */ /* 0x002fea0003900000 */
[----:B------:R-:W1:Y:S02]  /*1c210*/  @!P0 SYNCS.PHASECHK.TRANS64 P0, [R2+URZ+0x2d800], R3 ;  /* 0x02d80003020085a7 */ /* 0x000e64000800007f */
[----:B-1----:R-:W-:Y:S05]  /*1c220*/  @!P0 BRA `(.L_x_485) ;  /* 0xfffffffc00f08947 */ /* 0x002fea000383ffff */
[----:B------:R-:W-:Y:S05]  /*1c230*/  BRA `(.L_x_697) ;  /* 0xfffffec400547947 */ /* 0x000fea000383ffff */
.L_x_497:
[----:B------:R-:W-:Y:S01]  /*1c240*/  BSSY B1, `(.L_x_698) ;  /* 0x0000008000017945 */ /* 0x000fe20003800000 */
[----:B------:R-:W-:Y:S01]  /*1c250*/  IMAD.MOV.U32 R13, RZ, RZ, R25 ;  /* 0x000000ffff0d7224 */ /* 0x000fe200078e0019 */
[----:B------:R-:W-:Y:S01]  /*1c260*/  MOV R15, 0xffffffff ;  /* 0xffffffff000f7802 */ /* 0x000fe20000000f00 */
[----:B------:R-:W-:Y:S02]  /*1c270*/  IMAD.MOV.U32 R12, RZ, RZ, RZ ;  /* 0x000000ffff0c7224 */ /* 0x000fe400078e00ff */
[----:B------:R-:W-:-:S07]  /*1c280*/  IMAD.MOV.U32 R11, RZ, RZ, 0x1e1f ;  /* 0x00001e1fff0b7424 */ /* 0x000fce00078e00ff */
[----:B0-----:R-:W-:Y:S05]  /*1c290*/  WARPSYNC.COLLECTIVE R15, `(.L_x_699) ;  /* 0x000000000f087348 */ /* 0x001fea0003c00000 */
[----:B0-----:R0:W1:Y:S02]  /*1c2a0*/  SHFL.IDX P6, R14, R13, R12, R11 ;  /* 0x0000000c0d0e7389 */ /* 0x00106400000c000b */
[----:B01----:R-:W-:Y:S01]  /*1c2b0*/  ENDCOLLECTIVE ;  /* 0x000000000000791b */ /* 0x003fe20003800000 */
.L_x_699:
[----:B------:R-:W-:Y:S05]  /*1c2c0*/  BSYNC B1 ;  /* 0x0000000000017941 */ /* 0x000fea0003800000 */
.L_x_698:
        /* <DEDUP_REMOVED lines=8> */
.L_x_700:
[----:B------:R-:W-:Y:S02]  /*1c350*/  IMAD.MOV.U32 R13, RZ, RZ, R37 ;  /* 0x000000ffff0d7224 */ /* 0x000fe400078e0025 */
[----:B------:R-:W-:-:S07]  /*1c360*/  IMAD.MOV.U32 R3, RZ, RZ, R14 ;  /* 0x000000ffff037224 */ /* 0x000fce00078e000e */
[----:B------:R-:W-:Y:S05]  /*1c370*/  WARPSYNC.COLLECTIVE R15, `(.L_x_701) ;  /* 0x000000000f087348 */ /* 0x000fea0003c00000 */
[----:B------:R0:W1:Y:S02]  /*1c380*/  SHFL.IDX P6, R14, R13, R12, R11 ;  /* 0x0000000c0d0e7389 */ /* 0x00006400000c000b */
[----:B01----:R-:W-:Y:S01]  /*1c390*/  ENDCOLLECTIVE ;  /* 0x000000000000791b */ /* 0x003fe20003800000 */
.L_x_701:
[----:B------:R-:W-:Y:S01]  /*1c3a0*/  IMAD.MOV.U32 R13, RZ, RZ, R39 ;  /* 0x000000ffff0d7224 */ /* 0x000fe200078e0027 */
[----:B------:R-:W-:-:S07]  /*1c3b0*/  MOV R37, R14 ;  /* 0x0000000e00257202 */ /* 0x000fce0000000f00 */
[----:B------:R-:W-:Y:S05]  /*1c3c0*/  WARPSYNC.COLLECTIVE R15, `(.L_x_702) ;  /* 0x000000000f087348 */ /* 0x000fea0003c00000 */
[----:B------:R0:W1:Y:S02]  /*1c3d0*/  SHFL.IDX P6, R14, R13, R12, R11 ;  /* 0x0000000c0d0e7389 */ /* 0x00006400000c000b */
[----:B01----:R-:W-:Y:S01]  /*1c3e0*/  ENDCOLLECTIVE ;  /* 0x000000000000791b */ /* 0x003fe20003800000 */
.L_x_702:
[----:B------:R-:W-:Y:S01]  /*1c3f0*/  IMAD.MOV.U32 R38, RZ, RZ, R14 ;  /* 0x000000ffff267224 */ /* 0x000fe200078e000e */
[----:B------:R-:W-:Y:S06]  /*1c400*/  BRA `(.L_x_703) ;  /* 0xfffffed400947947 */ /* 0x000fec000383ffff */
.L_x_501:
[----:B0-----:R0:W1:Y:S02]  /*1c410*/  SYNCS.PHASECHK.TRANS64.TRYWAIT P0, [R2+URZ+0x2d800], R3 ;  /* 0x02d80003020075a7 */ /* 0x001064000800017f */
[----:B-1----:R-:W-:Y:S05]  /*1c420*/  @!P0 NANOSLEEP.SYNCS 0x989680 ;  /* 0x009896800000895d */ /* 0x002fea0003900000 */
[----:B------:R-:W1:Y:S02]  /*1c430*/  @!P0 SYNCS.PHASECHK.TRANS64 P0, [R2+URZ+0x2d800], R3 ;  /* 0x02d80003020085a7 */ /* 0x000e64000800007f */
[----:B-1----:R-:W-:Y:S05]  /*1c440*/  @!P0 BRA `(.L_x_501) ;  /* 0xfffffffc00f08947 */ /* 0x002fea000383ffff */
[----:B------:R-:W-:Y:S05]  /*1c450*/  BRA `(.L_x_704) ;  /* 0xfffffedc00347947 */ /* 0x000fea000383ffff */
.L_x_509:
[----:B-1----:R1:W3:Y:S02]  /*1c460*/  SYNCS.PHASECHK.TRANS64.TRYWAIT P1, [R0+URZ+0x2d830], R5 ;  /* 0x02d83005000075a7 */ /* 0x0022e4000802017f */
[----:B---3--:R-:W-:Y:S05]  /*1c470*/  @!P1 NANOSLEEP.SYNCS 0x989680 ;  /* 0x009896800000995d */ /* 0x008fea0003900000 */
[----:B------:R-:W3:Y:S02]  /*1c480*/  @!P1 SYNCS.PHASECHK.TRANS64 P1, [R0+URZ+0x2d830], R5 ;  /* 0x02d83005000095a7 */ /* 0x000ee4000802007f */
[----:B---3--:R-:W-:Y:S05]  /*1c490*/  @!P1 BRA `(.L_x_509) ;  /* 0xfffffffc00f09947 */ /* 0x008fea000383ffff */
[----:B------:R-:W-:Y:S05]  /*1c4a0*/  BRA `(.L_x_508) ;  /* 0xfffffef000a47947 */ /* 0x000fea000383ffff */
.L_x_516:
[----:B-1----:R1:W2:Y:S02]  /*1c4b0*/  SYNCS.PHASECHK.TRANS64.TRYWAIT P2, [R9+URZ+0x2d830], R6 ;  /* 0x02d83006090075a7 */ /* 0x0022a4000804017f */
[----:B--2---:R-:W-:Y:S05]  /*1c4c0*/  @!P2 NANOSLEEP.SYNCS 0x989680 ;  /* 0x009896800000a95d */ /* 0x004fea0003900000 */
[----:B------:R-:W2:Y:S02]  /*1c4d0*/  @!P2 SYNCS.PHASECHK.TRANS64 P2, [R9+URZ+0x2d830], R6 ;  /* 0x02d830060900a5a7 */ /* 0x000ea4000804007f */
[----:B--2---:R-:W-:Y:S05]  /*1c4e0*/  @!P2 BRA `(.L_x_516) ;  /* 0xfffffffc00f0a947 */ /* 0x004fea000383ffff */
[----:B------:R-:W-:Y:S05]  /*1c4f0*/  BRA `(.L_x_515) ;  /* 0xffffff1c00ec7947 */ /* 0x000fea000383ffff */
.L_x_520:
[----:B-1----:R1:W2:Y:S02]  /*1c500*/  SYNCS.PHASECHK.TRANS64.TRYWAIT P1, [R9+URZ+0x2d850], R6 ;  /* 0x02d85006090075a7 */ /* 0x0022a4000802017f */
[----:B--2---:R-:W-:Y:S05]  /*1c510*/  @!P1 NANOSLEEP.SYNCS 0x989680 ;  /* 0x009896800000995d */ /* 0x004fea0003900000 */
[----:B------:R-:W2:Y:S02]  /*1c520*/  @!P1 SYNCS.PHASECHK.TRANS64 P1, [R9+URZ+0x2d850], R6 ;  /* 0x02d85006090095a7 */ /* 0x000ea4000802007f */
[----:B--2---:R-:W-:Y:S05]  /*1c530*/  @!P1 BRA `(.L_x_520) ;  /* 0xfffffffc00f09947 */ /* 0x004fea000383ffff */
[----:B------:R-:W-:Y:S05]  /*1c540*/  BRA `(.L_x_517) ;  /* 0xffffff2400147947 */ /* 0x000fea000383ffff */
.L_x_527:
[----:B-1----:R1:W2:Y:S02]  /*1c550*/  SYNCS.PHASECHK.TRANS64.TRYWAIT P1, [R5+URZ+0x2d850], R0 ;  /* 0x02d85000050075a7 */ /* 0x0022a4000802017f */
[----:B--2---:R-:W-:Y:S05]  /*1c560*/  @!P1 NANOSLEEP.SYNCS 0x989680 ;  /* 0x009896800000995d */ /* 0x004fea0003900000 */
[----:B------:R-:W2:Y:S02]  /*1c570*/  @!P1 SYNCS.PHASECHK.TRANS64 P1, [R5+URZ+0x2d850], R0 ;  /* 0x02d85000050095a7 */ /* 0x000ea4000802007f */
[----:B--2---:R-:W-:Y:S05]  /*1c580*/  @!P1 BRA `(.L_x_527) ;  /* 0xfffffffc00f09947 */ /* 0x004fea000383ffff */
[----:B------:R-:W-:Y:S05]  /*1c590*/  BRA `(.L_x_526) ;  /* 0xffffff4c00107947 */ /* 0x000fea000383ffff */
.L_x_533:
[----:B------:R-:W-:Y:S01]  /*1c5a0*/  IMAD.MOV.U32 R13, RZ, RZ, R9 ;  /* 0x000000ffff0d7224 */ /* 0x000fe200078e0009 */
[----:B------:R-:W-:Y:S01]  /*1c5b0*/  MOV R12, RZ ;  /* 0x000000ff000c7202 */ /* 0x000fe20000000f00 */
[----:B------:R-:W-:Y:S02]  /*1c5c0*/  IMAD.MOV.U32 R11, RZ, RZ, 0x1c1f ;  /* 0x00001c1fff0b7424 */ /* 0x000fe400078e00ff */
[----:B------:R-:W-:-:S07]  /*1c5d0*/  IMAD.MOV.U32 R15, RZ, RZ, -0x1 ;  /* 0xffffffffff0f7424 */ /* 0x000fce00078e00ff */
[----:B-----5:R-:W-:Y:S05]  /*1c5e0*/  WARPSYNC.COLLECTIVE R15, `(.L_x_705) ;  /* 0x000000000f087348 */ /* 0x020fea0003c00000 */
[----:B------:R0:W1:Y:S02]  /*1c5f0*/  SHFL.IDX P6, R14, R13, R12, R11 ;  /* 0x0000000c0d0e7389 */ /* 0x00006400000c000b */
[----:B01---5:R-:W-:Y:S01]  /*1c600*/  ENDCOLLECTIVE ;  /* 0x000000000000791b */ /* 0x023fe20003800000 */
.L_x_705:
[----:B------:R-:W-:Y:S01]  /*1c610*/  MOV R13, R0 ;  /* 0x00000000000d7202 */ /* 0x000fe20000000f00 */
[----:B------:R-:W-:-:S07]  /*1c620*/  IMAD.MOV.U32 R3, RZ, RZ, R14 ;  /* 0x000000ffff037224 */ /* 0x000fce00078e000e */
[----:B------:R-:W-:Y:S05]  /*1c630*/  WARPSYNC.COLLECTIVE R15, `(.L_x_706) ;  /* 0x000000000f087348 */ /* 0x000fea0003c00000 */
[----:B------:R0:W1:Y:S02]  /*1c640*/  SHFL.IDX P6, R14, R13, R12, R11 ;  /* 0x0000000c0d0e7389 */ /* 0x00006400000c000b */
[----:B01----:R-:W-:Y:S01]  /*1c650*/  ENDCOLLECTIVE ;  /* 0x000000000000791b */ /* 0x003fe20003800000 */
.L_x_706:
[----:B------:R-:W-:Y:S05]  /*1c660*/  BRA `(.L_x_707) ;  /* 0xffffff6400e87947 */ /* 0x000fea000383ffff */
.L_x_536:
[----:B------:R-:W-:Y:S01]  /*1c670*/  BSSY B1, `(.L_x_708) ;  /* 0x0000008000017945 */ /* 0x000fe20003800000 */
[----:B---3--:R-:W-:Y:S01]  /*1c680*/  IMAD.MOV.U32 R13, RZ, RZ, R9 ;  /* 0x000000ffff0d7224 */ /* 0x008fe200078e0009 */
[----:B------:R-:W-:Y:S01]  /*1c690*/  MOV R15, 0xffffffff ;  /* 0xffffffff000f7802 */ /* 0x000fe20000000f00 */
[----:B------:R-:W-:Y:S02]  /*1c6a0*/  IMAD.MOV.U32 R12, RZ, RZ, 0x1 ;  /* 0x00000001ff0c7424 */ /* 0x000fe400078e00ff */
[----:B------:R-:W-:-:S07]  /*1c6b0*/  IMAD.MOV.U32 R11, RZ, RZ, 0x1c1f ;  /* 0x00001c1fff0b7424 */ /* 0x000fce00078e00ff */
[----:B012--5:R-:W-:Y:S05]  /*1c6c0*/  WARPSYNC.COLLECTIVE R15, `(.L_x_709) ;  /* 0x000000000f087348 */ /* 0x027fea0003c00000 */
[----:B--2---:R2:W3:Y:S02]  /*1c6d0*/  SHFL.IDX P6, R14, R13, R12, R11 ;  /* 0x0000000c0d0e7389 */ /* 0x0044e400000c000b */
[----:B0123-5:R-:W-:Y:S01]  /*1c6e0*/  ENDCOLLECTIVE ;  /* 0x000000000000791b */ /* 0x02ffe20003800000 */
.L_x_709:
[----:B------:R-:W-:Y:S05]  /*1c6f0*/  BSYNC B1 ;  /* 0x0000000000017941 */ /* 0x000fea0003800000 */
.L_x_708:
[----:B------:R-:W-:Y:S01]  /*1c700*/  IMAD.MOV.U32 R13, RZ, RZ, R0 ;  /* 0x000000ffff0d7224 */ /* 0x000fe200078e0000 */
[----:B------:R-:W-:Y:S01]  /*1c710*/  MOV R11, 0x1c1f ;  /* 0x00001c1f000b7802 */ /* 0x000fe20000000f00 */
[----:B------:R-:W-:Y:S02]  /*1c720*/  IMAD.MOV.U32 R12, RZ, RZ, 0x1 ;  /* 0x00000001ff0c7424 */ /* 0x000fe400078e00ff */
[----:B------:R-:W-:Y:S02]  /*1c730*/  IMAD.MOV.U32 R15, RZ, RZ, -0x1 ;  /* 0xffffffffff0f7424 */ /* 0x000fe400078e00ff */
[----:B------:R-:W-:-:S07]  /*1c740*/  IMAD.MOV.U32 R3, RZ, RZ, R14 ;  /* 0x000000ffff037224 */ /* 0x000fce00078e000e */
[----:B------:R-:W-:Y:S05]  /*1c750*/  WARPSYNC.COLLECTIVE R15, `(.L_x_710) ;  /* 0x000000000f087348 */ /* 0x000fea0003c00000 */
[----:B------:R0:W1:Y:S02]  /*1c760*/  SHFL.IDX P6, R14, R13, R12, R11 ;  /* 0x0000000c0d0e7389 */ /* 0x00006400000c000b */
[----:B01----:R-:W-:Y:S01]  /*1c770*/  ENDCOLLECTIVE ;  /* 0x000000000000791b */ /* 0x003fe20003800000 */
.L_x_710:
[----:B------:R-:W-:Y:S05]  /*1c780*/  BRA `(.L_x_711) ;  /* 0xffffff6400f87947 */ /* 0x000fea000383ffff */
.L_x_538:
[----:B------:R-:W-:Y:S01]  /*1c790*/  IMAD.MOV.U32 R13, RZ, RZ, R24 ;  /* 0x000000ffff0d7224 */ /* 0x000fe200078e0018 */
[----:B------:R-:W-:Y:S01]  /*1c7a0*/  MOV R11, 0x1c1f ;  /* 0x00001c1f000b7802 */ /* 0x000fe20000000f00 */
[----:B------:R-:W-:Y:S02]  /*1c7b0*/  IMAD.MOV.U32 R12, RZ, RZ, RZ ;  /* 0x000000ffff0c7224 */ /* 0x000fe400078e00ff */
[----:B------:R-:W-:-:S07]  /*1c7c0*/  IMAD.MOV.U32 R15, RZ, RZ, -0x1 ;  /* 0xffffffffff0f7424 */ /* 0x000fce00078e00ff */
[----:B------:R-:W-:Y:S05]  /*1c7d0*/  WARPSYNC.COLLECTIVE R15, `(.L_x_712) ;  /* 0x000000000f087348 */ /* 0x000fea0003c00000 */
[----:B------:R0:W1:Y:S02]  /*1c7e0*/  SHFL.IDX P6, R14, R13, R12, R11 ;  /* 0x0000000c0d0e7389 */ /* 0x00006400000c000b */
[----:B01----:R-:W-:Y:S01]  /*1c7f0*/  ENDCOLLECTIVE ;  /* 0x000000000000791b */ /* 0x003fe20003800000 */
.L_x_712:
[----:B------:R-:W-:Y:S02]  /*1c800*/  IMAD.MOV.U32 R13, RZ, RZ, R0 ;  /* 0x000000ffff0d7224 */ /* 0x000fe400078e0000 */
[----:B------:R-:W-:-:S07]  /*1c810*/  IMAD.MOV.U32 R3, RZ, RZ, R14 ;  /* 0x000000ffff037224 */ /* 0x000fce00078e000e */
[----:B------:R-:W-:Y:S05]  /*1c820*/  WARPSYNC.COLLECTIVE R15, `(.L_x_713) ;  /* 0x000000000f087348 */ /* 0x000fea0003c00000 */
[----:B------:R0:W1:Y:S02]  /*1c830*/  SHFL.IDX P6, R14, R13, R12, R11 ;  /* 0x0000000c0d0e7389 */ /* 0x00006400000c000b */
[----:B01----:R-:W-:Y:S01]  /*1c840*/  ENDCOLLECTIVE ;  /* 0x000000000000791b */ /* 0x003fe20003800000 */
.L_x_713:
[----:B------:R-:W-:Y:S05]  /*1c850*/  BRA `(.L_x_714) ;  /* 0xffffff6800c47947 */ /* 0x000fea000383ffff */
.L_x_541:
[----:B------:R-:W-:Y:S01]  /*1c860*/  BSSY B1, `(.L_x_715) ;  /* 0x0000008000017945 */ /* 0x000fe20003800000 */
[----:B---3--:R-:W-:Y:S01]  /*1c870*/  MOV R13, R24 ;  /* 0x00000018000d7202 */ /* 0x008fe20000000f00 */
[----:B------:R-:W-:Y:S02]  /*1c880*/  IMAD.MOV.U32 R12, RZ, RZ, 0x1 ;  /* 0x00000001ff0c7424 */ /* 0x000fe400078e00ff */
[----:B------:R-:W-:Y:S02]  /*1c890*/  IMAD.MOV.U32 R11, RZ, RZ, 0x1c1f ;  /* 0x00001c1fff0b7424 */ /* 0x000fe400078e00ff */
[----:B------:R-:W-:-:S07]  /*1c8a0*/  IMAD.MOV.U32 R15, RZ, RZ, -0x1 ;  /* 0xffffffffff0f7424 */ /* 0x000fce00078e00ff */
[----:B012---:R-:W-:Y:S05]  /*1c8b0*/  WARPSYNC.COLLECTIVE R15, `(.L_x_716) ;  /* 0x000000000f087348 */ /* 0x007fea0003c00000 */
[----:B--2---:R2:W3:Y:S02]  /*1c8c0*/  SHFL.IDX P6, R14, R13, R12, R11 ;  /* 0x0000000c0d0e7389 */ /* 0x0044e400000c000b */
[----:B0123--:R-:W-:Y:S01]  /*1c8d0*/  ENDCOLLECTIVE ;  /* 0x000000000000791b */ /* 0x00ffe20003800000 */
.L_x_716:
[----:B------:R-:W-:Y:S05]  /*1c8e0*/  BSYNC B1 ;  /* 0x0000000000017941 */ /* 0x000fea0003800000 */
.L_x_715:
[----:B------:R-:W-:Y:S01]  /*1c8f0*/  IMAD.MOV.U32 R13, RZ, RZ, R0 ;  /* 0x000000ffff0d7224 */ /* 0x000fe200078e0000 */
[----:B------:R-:W-:Y:S01]  /*1c900*/  MOV R15, 0xffffffff ;  /* 0xffffffff000f7802 */ /* 0x000fe20000000f00 */
[----:B------:R-:W-:Y:S01]  /*1c910*/  IMAD.MOV.U32 R12, RZ, RZ, 0x1 ;  /* 0x00000001ff0c7424 */ /* 0x000fe200078e00ff */
[----:B------:R-:W-:Y:S01]  /*1c920*/  MOV R3, R14 ;  /* 0x0000000e00037202 */ /* 0x000fe20000000f00 */
[----:B------:R-:W-:-:S07]  /*1c930*/  IMAD.MOV.U32 R11, RZ, RZ, 0x1c1f ;  /* 0x00001c1fff0b7424 */ /* 0x000fce00078e00ff */
[----:B------:R-:W-:Y:S05]  /*1c940*/  WARPSYNC.COLLECTIVE R15, `(.L_x_717) ;  /* 0x000000000f087348 */ /* 0x000fea0003c00000 */
[----:B------:R0:W1:Y:S02]  /*1c950*/  SHFL.IDX P6, R14, R13, R12, R11 ;  /* 0x0000000c0d0e7389 */ /* 0x00006400000c000b */
[----:B01----:R-:W-:Y:S01]  /*1c960*/  ENDCOLLECTIVE ;  /* 0x000000000000791b */ /* 0x003fe20003800000 */
.L_x_717:
[----:B------:R-:W-:Y:S05]  /*1c970*/  BRA `(.L_x_718) ;  /* 0xffffff6c00c07947 */ /* 0x000fea000383ffff */
.L_x_545:
[----:B------:R-:W-:Y:S01]  /*1c980*/  IMAD.MOV.U32 R13, RZ, RZ, R4 ;  /* 0x000000ffff0d7224 */ /* 0x000fe200078e0004 */
[----:B------:R-:W-:Y:S01]  /*1c990*/  MOV R15, 0xffffffff ;  /* 0xffffffff000f7802 */ /* 0x000fe20000000f00 */
[----:B------:R-:W-:Y:S02]  /*1c9a0*/  IMAD.MOV.U32 R12, RZ, RZ, RZ ;  /* 0x000000ffff0c7224 */ /* 0x000fe400078e00ff */
[----:B------:R-:W-:-:S07]  /*1c9b0*/  IMAD.MOV.U32 R11, RZ, RZ, 0x1c1f ;  /* 0x00001c1fff0b7424 */ /* 0x000fce00078e00ff */
[----:B-1----:R-:W-:Y:S05]  /*1c9c0*/  WARPSYNC.COLLECTIVE R15, `(.L_x_719) ;  /* 0x000000000f087348 */ /* 0x002fea0003c00000 */
[----:B------:R0:W2:Y:S02]  /*1c9d0*/  SHFL.IDX P6, R14, R13, R12, R11 ;  /* 0x0000000c0d0e7389 */ /* 0x0000a400000c000b */
[----:B012---:R-:W-:Y:S01]  /*1c9e0*/  ENDCOLLECTIVE ;  /* 0x000000000000791b */ /* 0x007fe20003800000 */
.L_x_719:
[----:B------:R-:W-:Y:S02]  /*1c9f0*/  IMAD.MOV.U32 R13, RZ, RZ, R0 ;  /* 0x000000ffff0d7224 */ /* 0x000fe400078e0000 */
[----:B------:R-:W-:-:S07]  /*1ca00*/  IMAD.MOV.U32 R3, RZ, RZ, R14 ;  /* 0x000000ffff037224 */ /* 0x000fce00078e000e */
[----:B------:R-:W-:Y:S05]  /*1ca10*/  WARPSYNC.COLLECTIVE R15, `(.L_x_720) ;  /* 0x000000000f087348 */ /* 0x000fea0003c00000 */
[----:B------:R0:W1:Y:S02]  /*1ca20*/  SHFL.IDX P6, R14, R13, R12, R11 ;  /* 0x0000000c0d0e7389 */ /* 0x00006400000c000b */
[----:B01----:R-:W-:Y:S01]  /*1ca30*/  ENDCOLLECTIVE ;  /* 0x000000000000791b */ /* 0x003fe20003800000 */
.L_x_720:
[----:B------:R-:W-:Y:S05]  /*1ca40*/  BRA `(.L_x_721) ;  /* 0xffffff7800fc7947 */ /* 0x000fea000383ffff */
.L_x_548:
[----:B------:R-:W-:Y:S01]  /*1ca50*/  BSSY B1, `(.L_x_722) ;  /* 0x0000008000017945 */ /* 0x000fe20003800000 */
[----:B----4-:R-:W-:Y:S01]  /*1ca60*/  IMAD.MOV.U32 R13, RZ, RZ, R4 ;  /* 0x000000ffff0d7224 */ /* 0x010fe200078e0004 */
[----:B------:R-:W-:Y:S01]  /*1ca70*/  MOV R12, 0x1 ;  /* 0x00000001000c7802 */ /* 0x000fe20000000f00 */
[----:B------:R-:W-:Y:S02]  /*1ca80*/  IMAD.MOV.U32 R11, RZ, RZ, 0x1c1f ;  /* 0x00001c1fff0b7424 */ /* 0x000fe400078e00ff */
[----:B------:R-:W-:-:S07]  /*1ca90*/  IMAD.MOV.U32 R15, RZ, RZ, -0x1 ;  /* 0xffffffffff0f7424 */ /* 0x000fce00078e00ff */
[----:B0123--:R-:W-:Y:S05]  /*1caa0*/  WARPSYNC.COLLECTIVE R15, `(.L_x_723) ;  /* 0x000000000f087348 */ /* 0x00ffea0003c00000 */
[----:B---3--:R3:W4:Y:S02]  /*1cab0*/  SHFL.IDX P6, R14, R13, R12, R11 ;  /* 0x0000000c0d0e7389 */ /* 0x00872400000c000b */
[----:B01234-:R-:W-:Y:S01]  /*1cac0*/  ENDCOLLECTIVE ;  /* 0x000000000000791b */ /* 0x01ffe20003800000 */
.L_x_723:
[----:B------:R-:W-:Y:S05]  /*1cad0*/  BSYNC B1 ;  /* 0x0000000000017941 */ /* 0x000fea0003800000 */
.L_x_722:
[----:B------:R-:W-:Y:S01]  /*1cae0*/  MOV R13, R0 ;  /* 0x00000000000d7202 */ /* 0x000fe20000000f00 */
[----:B------:R-:W-:Y:S02]  /*1caf0*/  IMAD.MOV.U32 R12, RZ, RZ, 0x1 ;  /* 0x00000001ff0c7424 */ /* 0x000fe400078e00ff */
[----:B------:R-:W-:Y:S02]  /*1cb00*/  IMAD.MOV.U32 R11, RZ, RZ, 0x1c1f ;  /* 0x00001c1fff0b7424 */ /* 0x000fe400078e00ff */
[----:B------:R-:W-:Y:S02]  /*1cb10*/  IMAD.MOV.U32 R15, RZ, RZ, -0x1 ;  /* 0xffffffffff0f7424 */ /* 0x000fe400078e00ff */
[----:B------:R-:W-:-:S07]  /*1cb20*/  IMAD.MOV.U32 R3, RZ, RZ, R14 ;  /* 0x000000ffff037224 */ /* 0x000fce00078e000e */
[----:B------:R-:W-:Y:S05]  /*1cb30*/  WARPSYNC.COLLECTIVE R15, `(.L_x_724) ;  /* 0x000000000f087348 */ /* 0x000fea0003c00000 */
[----:B------:R0:W1:Y:S02]  /*1cb40*/  SHFL.IDX P6, R14, R13, R12, R11 ;  /* 0x0000000c0d0e7389 */ /* 0x00006400000c000b */
[----:B01----:R-:W-:Y:S01]  /*1cb50*/  ENDCOLLECTIVE ;  /* 0x000000000000791b */ /* 0x003fe20003800000 */
.L_x_724:
[----:B------:R-:W-:Y:S05]  /*1cb60*/  BRA `(.L_x_725) ;  /* 0xffffff7c00107947 */ /* 0x000fea000383ffff */
.L_x_565:
[----:B------:R-:W0:Y:S01]  /*1cb70*/  S2R R6, SR_TID.X ;  /* 0x0000000000067919 */ /* 0x000e220000002100 */
[----:B------:R-:W-:Y:S01]  /*1cb80*/  BSSY B1, `(.L_x_726) ;  /* 0x000000a000017945 */ /* 0x000fe20003800000 */
[----:B------:R-:W-:Y:S02]  /*1cb90*/  IMAD.MOV.U32 R12, RZ, RZ, RZ ;  /* 0x000000ffff0c7224 */ /* 0x000fe400078e00ff */
[----:B------:R-:W-:Y:S02]  /*1cba0*/  IMAD.MOV.U32 R11, RZ, RZ, 0x1f ;  /* 0x0000001fff0b7424 */ /* 0x000fe400078e00ff */
[----:B------:R-:W-:Y:S01]  /*1cbb0*/  IMAD.MOV.U32 R15, RZ, RZ, -0x1 ;  /* 0xffffffffff0f7424 */ /* 0x000fe200078e00ff */
[----:B0-----:R-:W-:-:S04]  /*1cbc0*/  SHF.R.U32.HI R6, RZ, 0x5, R6 ;  /* 0x00000005ff067819 */ /* 0x001fc80000011606 */
[----:B------:R-:W-:-:S04]  /*1cbd0*/  LOP3.LUT R6, R6, 0x3, RZ, 0xc0, !PT ;  /* 0x0000000306067812 */ /* 0x000fc800078ec0ff */
[----:B------:R-:W-:-:S07]  /*1cbe0*/  MOV R13, R6 ;  /* 0x00000006000d7202 */ /* 0x000fce0000000f00 */
[----:B-1----:R-:W-:Y:S05]  /*1cbf0*/  WARPSYNC.COLLECTIVE R15, `(.L_x_727) ;  /* 0x000000000f087348 */ /* 0x002fea0003c00000 */
[----:B------:R0:W2:Y:S02]  /*1cc00*/  SHFL.IDX P6, R14, R13, R12, R11 ;  /* 0x0000000c0d0e7389 */ /* 0x0000a400000c000b */
[----:B012---:R-:W-:Y:S01]  /*1cc10*/  ENDCOLLECTIVE ;  /* 0x000000000000791b */ /* 0x007fe20003800000 */
.L_x_727:
[----:B------:R-:W-:Y:S05]  /*1cc20*/  BSYNC B1 ;  /* 0x0000000000017941 */ /* 0x000fea0003800000 */
.L_x_726:
[----:B------:R-:W-:Y:S05]  /*1cc30*/  BRA `(.L_x_728) ;  /* 0xffffff9000fc7947 */ /* 0x000fea000383ffff */
.L_x_567:
[----:B------:R-:W-:Y:S01]  /*1cc40*/  BSSY B1, `(.L_x_729) ;  /* 0x0000006000017945 */ /* 0x000fe20003800000 */
[----:B------:R-:W-:-:S07]  /*1cc50*/  MOV R15, 0xffffffff ;  /* 0xffffffff000f7802 */ /* 0x000fce0000000f00 */
[----:B01----:R-:W-:Y:S05]  /*1cc60*/  WARPSYNC.COLLECTIVE R15, `(.L_x_730) ;  /* 0x000000000f0c7348 */ /* 0x003fea0003c00000 */
[----:B------:R-:W-:Y:S02]  /*1cc70*/  ELECT P6, UR62, PT ;  /* 0x00000000003e782f */ /* 0x000fe400038c0000 */
[----:B------:R-:W-:Y:S01]  /*1cc80*/  MOV R14, UR62 ;  /* 0x0000003e000e7c02 */ /* 0x000fe20008000f00 */
[----:B01----:R-:W-:Y:S10]  /*1cc90*/  ENDCOLLECTIVE ;  /* 0x000000000000791b */ /* 0x003ff40003800000 */
.L_x_730:
[----:B------:R-:W-:Y:S05]  /*1cca0*/  BSYNC B1 ;  /* 0x0000000000017941 */ /* 0x000fea0003800000 */
.L_x_729:
[----:B------:R-:W-:Y:S05]  /*1ccb0*/  BRA `(.L_x_566) ;  /* 0xffffff9000f47947 */ /* 0x000fea000383ffff */
.L_x_569:
[----:B0-----:R0:W2:Y:S02]  /*1ccc0*/  SYNCS.PHASECHK.TRANS64.TRYWAIT P0, [R16+URZ+0x2d820], R6 ;  /* 0x02d82006100075a7 */ /* 0x0010a4000800017f */
[----:B--2---:R-:W-:Y:S05]  /*1ccd0*/  @!P0 NANOSLEEP.SYNCS 0x989680 ;  /* 0x009896800000895d */ /* 0x004fea0003900000 */
[----:B------:R-:W2:Y:S02]  /*1cce0*/  @!P0 SYNCS.PHASECHK.TRANS64 P0, [R16+URZ+0x2d820], R6 ;  /* 0x02d82006100085a7 */ /* 0x000ea4000800007f */
[----:B--2---:R-:W-:Y:S05]  /*1ccf0*/  @!P0 BRA `(.L_x_569) ;  /* 0xfffffffc00f08947 */ /* 0x004fea000383ffff */
[----:B------:R-:W-:Y:S05]  /*1cd00*/  BRA `(.L_x_731) ;  /* 0xffffff9400047947 */ /* 0x000fea000383ffff */
.L_x_573:
[----:B-1----:R1:W2:Y:S02]  /*1cd10*/  SYNCS.PHASECHK.TRANS64.TRYWAIT P0, [R9+URZ+0x2d8a0], R11 ;  /* 0x02d8a00b090075a7 */ /* 0x0022a4000800017f */
[----:B--2---:R-:W-:Y:S05]  /*1cd20*/  @!P0 NANOSLEEP.SYNCS 0x989680 ;  /* 0x009896800000895d */ /* 0x004fea0003900000 */
[----:B------:R-:W2:Y:S02]  /*1cd30*/  @!P0 SYNCS.PHASECHK.TRANS64 P0, [R9+URZ+0x2d8a0], R11 ;  /* 0x02d8a00b090085a7 */ /* 0x000ea4000800007f */
[----:B--2---:R-:W-:Y:S05]  /*1cd40*/  @!P0 BRA `(.L_x_573) ;  /* 0xfffffffc00f08947 */ /* 0x004fea000383ffff */
[----:B------:R-:W-:Y:S05]  /*1cd50*/  BRA `(.L_x_732) ;  /* 0xffffff9400207947 */ /* 0x000fea000383ffff */
.L_x_580:
[----:B0-----:R0:W2:Y:S02]  /*1cd60*/  SYNCS.PHASECHK.TRANS64.TRYWAIT P0, [R9+URZ+0x2d8c0], R11 ;  /* 0x02d8c00b090075a7 */ /* 0x0010a4000800017f */
[----:B--2---:R-:W-:Y:S05]  /*1cd70*/  @!P0 NANOSLEEP.SYNCS 0x989680 ;  /* 0x009896800000895d */ /* 0x004fea0003900000 */
[----:B------:R-:W2:Y:S02]  /*1cd80*/  @!P0 SYNCS.PHASECHK.TRANS64 P0, [R9+URZ+0x2d8c0], R11 ;  /* 0x02d8c00b090085a7 */ /* 0x000ea4000800007f */
[----:B--2---:R-:W-:Y:S05]  /*1cd90*/  @!P0 BRA `(.L_x_580) ;  /* 0xfffffffc00f08947 */ /* 0x004fea000383ffff */
[----:B------:R-:W-:Y:S05]  /*1cda0*/  BRA `(.L_x_733) ;  /* 0xffffff98001c7947 */ /* 0x000fea000383ffff */
.L_x_589:
[----:B0-----:R0:W1:Y:S02]  /*1cdb0*/  SYNCS.PHASECHK.TRANS64.TRYWAIT P2, [R9+URZ+0x2d8a0], R8 ;  /* 0x02d8a008090075a7 */ /* 0x001064000804017f */
[----:B-1----:R-:W-:Y:S05]  /*1cdc0*/  @!P2 NANOSLEEP.SYNCS 0x989680 ;  /* 0x009896800000a95d */ /* 0x002fea0003900000 */
[----:B------:R-:W1:Y:S02]  /*1cdd0*/  @!P2 SYNCS.PHASECHK.TRANS64 P2, [R9+URZ+0x2d8a0], R8 ;  /* 0x02d8a0080900a5a7 */ /* 0x000e64000804007f */
[----:B-1----:R-:W-:Y:S05]  /*1cde0*/  @!P2 BRA `(.L_x_589) ;  /* 0xfffffffc00f0a947 */ /* 0x002fea000383ffff */
[----:B------:R-:W-:Y:S05]  /*1cdf0*/  BRA `(.L_x_734) ;  /* 0xffffff9c005c7947 */ /* 0x000fea000383ffff */
.L_x_596:
[----:B-1----:R1:W2:Y:S02]  /*1ce00*/  SYNCS.PHASECHK.TRANS64.TRYWAIT P2, [R9+URZ+0x2d8c0], R8 ;  /* 0x02d8c008090075a7 */ /* 0x0022a4000804017f */
[----:B--2---:R-:W-:Y:S05]  /*1ce10*/  @!P2 NANOSLEEP.SYNCS 0x989680 ;  /* 0x009896800000a95d */ /* 0x004fea0003900000 */
[----:B------:R-:W2:Y:S02]  /*1ce20*/  @!P2 SYNCS.PHASECHK.TRANS64 P2, [R9+URZ+0x2d8c0], R8 ;  /* 0x02d8c0080900a5a7 */ /* 0x000ea4000804007f */
[----:B--2---:R-:W-:Y:S05]  /*1ce30*/  @!P2 BRA `(.L_x_596) ;  /* 0xfffffffc00f0a947 */ /* 0x004fea000383ffff */
[----:B------:R-:W-:Y:S05]  /*1ce40*/  BRA `(.L_x_735) ;  /* 0xffffffa000547947 */ /* 0x000fea000383ffff */
.L_x_613:
[----:B------:R-:W0:Y:S01]  /*1ce50*/  S2R R20, SR_TID.X ;  /* 0x0000000000147919 */ /* 0x000e220000002100 */
[----:B------:R-:W-:Y:S01]  /*1ce60*/  BSSY B0, `(.L_x_736) ;  /* 0x000000a000007945 */ /* 0x000fe20003800000 */
[----:B------:R-:W-:Y:S01]  /*1ce70*/  IMAD.MOV.U32 R12, RZ, RZ, RZ ;  /* 0x000000ffff0c7224 */ /* 0x000fe200078e00ff */
[----:B------:R-:W-:Y:S02]  /*1ce80*/  MOV R15, 0xffffffff ;  /* 0xffffffff000f7802 */ /* 0x000fe40000000f00 */
[----:B0-----:R-:W-:-:S04]  /*1ce90*/  SHF.R.U32.HI R11, RZ, 0x5, R20 ;  /* 0x00000005ff0b7819 */ /* 0x001fc80000011614 */
[----:B------:R-:W-:-:S05]  /*1cea0*/  LOP3.LUT R11, R11, 0x3, RZ, 0xc0, !PT ;  /* 0x000000030b0b7812 */ /* 0x000fca00078ec0ff */
[----:B------:R-:W-:Y:S02]  /*1ceb0*/  IMAD.MOV.U32 R13, RZ, RZ, R11 ;  /* 0x000000ffff0d7224 */ /* 0x000fe400078e000b */
[----:B------:R-:W-:-:S07]  /*1cec0*/  IMAD.MOV.U32 R11, RZ, RZ, 0x1f ;  /* 0x0000001fff0b7424 */ /* 0x000fce00078e00ff */
[----:B-----5:R-:W-:Y:S05]  /*1ced0*/  WARPSYNC.COLLECTIVE R15, `(.L_x_737) ;  /* 0x000000000f087348 */ /* 0x020fea0003c00000 */
[----:B------:R0:W1:Y:S02]  /*1cee0*/  SHFL.IDX P6, R14, R13, R12, R11 ;  /* 0x0000000c0d0e7389 */ /* 0x00006400000c000b */
[----:B01---5:R-:W-:Y:S01]  /*1cef0*/  ENDCOLLECTIVE ;  /* 0x000000000000791b */ /* 0x023fe20003800000 */
.L_x_737:
[----:B------:R-:W-:Y:S05]  /*1cf00*/  BSYNC B0 ;  /* 0x0000000000007941 */ /* 0x000fea0003800000 */
.L_x_736:
[----:B------:R-:W-:Y:S05]  /*1cf10*/  BRA `(.L_x_738) ;  /* 0xffffffb000147947 */ /* 0x000fea000383ffff */
.L_x_616:
[----:B0-----:R0:W1:Y:S02]  /*1cf20*/  SYNCS.PHASECHK.TRANS64.TRYWAIT P0, [R0+URZ+0x2d840], R5 ;  /* 0x02d84005000075a7 */ /* 0x001064000800017f */
[----:B-1----:R-:W-:Y:S05]  /*1cf30*/  @!P0 NANOSLEEP.SYNCS 0x989680 ;  /* 0x009896800000895d */ /* 0x002fea0003900000 */
[----:B------:R-:W1:Y:S02]  /*1cf40*/  @!P0 SYNCS.PHASECHK.TRANS64 P0, [R0+URZ+0x2d840], R5 ;  /* 0x02d84005000085a7 */ /* 0x000e64000800007f */
[----:B-1----:R-:W-:Y:S05]  /*1cf50*/  @!P0 BRA `(.L_x_616) ;  /* 0xfffffffc00f08947 */ /* 0x002fea000383ffff */
[----:B------:R-:W-:Y:S05]  /*1cf60*/  BRA `(.L_x_739) ;  /* 0xffffffb000687947 */ /* 0x000fea000383ffff */
.L_x_617:
[----:B------:R-:W-:Y:S01]  /*1cf70*/  BSSY B0, `(.L_x_740) ;  /* 0x0000008000007945 */ /* 0x000fe20003800000 */
[----:B------:R-:W-:Y:S01]  /*1cf80*/  IMAD.MOV.U32 R13, RZ, RZ, R7 ;  /* 0x000000ffff0d7224 */ /* 0x000fe200078e0007 */
[----:B------:R-:W-:Y:S01]  /*1cf90*/  MOV R15, 0xffffffff ;  /* 0xffffffff000f7802 */ /* 0x000fe20000000f00 */
[----:B------:R-:W-:Y:S02]  /*1cfa0*/  IMAD.MOV.U32 R12, RZ, RZ, RZ ;  /* 0x000000ffff0c7224 */ /* 0x000fe400078e00ff */
[----:B------:R-:W-:-:S07]  /*1cfb0*/  IMAD.MOV.U32 R11, RZ, RZ, 0x1c1f ;  /* 0x00001c1fff0b7424 */ /* 0x000fce00078e00ff */
[----:B------:R-:W-:Y:S05]  /*1cfc0*/  WARPSYNC.COLLECTIVE R15, `(.L_x_741) ;  /* 0x000000000f087348 */ /* 0x000fea0003c00000 */
[----:B------:R0:W1:Y:S02]  /*1cfd0*/  SHFL.IDX P6, R14, R13, R12, R11 ;  /* 0x0000000c0d0e7389 */ /* 0x00006400000c000b */
[----:B01----:R-:W-:Y:S01]  /*1cfe0*/  ENDCOLLECTIVE ;  /* 0x000000000000791b */ /* 0x003fe20003800000 */
.L_x_741:
[----:B------:R-:W-:Y:S05]  /*1cff0*/  BSYNC B0 ;  /* 0x0000000000007941 */ /* 0x000fea0003800000 */
.L_x_740:
        /* <DEDUP_REMOVED lines=8> */
.L_x_742:
[----:B------:R-:W-:Y:S02]  /*1d080*/  IMAD.MOV.U32 R13, RZ, RZ, R7 ;  /* 0x000000ffff0d7224 */ /* 0x000fe400078e0007 */
[----:B------:R-:W-:Y:S02]  /*1d090*/  IMAD.MOV.U32 R12, RZ, RZ, 0x1 ;  /* 0x00000001ff0c7424 */ /* 0x000fe400078e00ff */
[----:B------:R-:W-:-:S07]  /*1d0a0*/  IMAD.MOV.U32 R4, RZ, RZ, R14 ;  /* 0x000000ffff047224 */ /* 0x000fce00078e000e */
[----:B------:R-:W-:Y:S05]  /*1d0b0*/  WARPSYNC.COLLECTIVE R15, `(.L_x_743) ;  /* 0x000000000f087348 */ /* 0x000fea0003c00000 */
[----:B------:R0:W1:Y:S02]  /*1d0c0*/  SHFL.IDX P6, R14, R13, R12, R11 ;  /* 0x0000000c0d0e7389 */ /* 0x00006400000c000b */
[----:B01----:R-:W-:Y:S01]  /*1d0d0*/  ENDCOLLECTIVE ;  /* 0x000000000000791b */ /* 0x003fe20003800000 */
.L_x_743:
[----:B------:R-:W-:-:S05]  /*1d0e0*/  @P0 LEA R5, P1, R9, R4, 0x1 ;  /* 0x0000000409050211 */ /* 0x000fca00078208ff */
[----:B------:R-:W-:Y:S01]  /*1d0f0*/  @P0 IMAD.X R4, RZ, RZ, R6, P1 ;  /* 0x000000ffff040224 */ /* 0x000fe200008e0606 */
[----:B------:R-:W-:Y:S02]  /*1d100*/  @P0 LEA R6, R8, R16, 0x1 ;  /* 0x0000001008060211 */ /* 0x000fe400078e08ff */
[----:B------:R-:W-:Y:S02]  /*1d110*/  ISETP.GE.AND P1, PT, R3, 0x21, PT ;  /* 0x000000210300780c */ /* 0x000fe40003f26270 */
[----:B------:R-:W-:Y:S02]  /*1d120*/  @P0 LOP3.LUT R5, R5, R4, RZ, 0x3c, !PT ;  /* 0x0000000405050212 */ /* 0x000fe400078e3cff */
[----:B------:R-:W-:Y:S02]  /*1d130*/  MOV R13, R2 ;  /* 0x00000002000d7202 */ /* 0x000fe40000000f00 */
        /* <DEDUP_REMOVED lines=12> */
.L_x_744:
[----:B------:R-:W-:Y:S01]  /*1d200*/  MOV R13, R7 ;  /* 0x00000007000d7202 */ /* 0x000fe20000000f00 */
[----:B------:R-:W-:Y:S02]  /*1d210*/  IMAD.MOV.U32 R12, RZ, RZ, 0x2 ;  /* 0x00000002ff0c7424 */ /* 0x000fe400078e00ff */
[----:B------:R-:W-:-:S07]  /*1d220*/  IMAD.MOV.U32 R4, RZ, RZ, R14 ;  /* 0x000000ffff047224 */ /* 0x000fce00078e000e */
[----:B------:R-:W-:Y:S05]  /*1d230*/  WARPSYNC.COLLECTIVE R15, `(.L_x_745) ;  /* 0x000000000f087348 */ /* 0x000fea0003c00000 */
[----:B------:R0:W1:Y:S02]  /*1d240*/  SHFL.IDX P6, R14, R13, R12, R11 ;  /* 0x0000000c0d0e7389 */ /* 0x00006400000c000b */
[----:B01----:R-:W-:Y:S01]  /*1d250*/  ENDCOLLECTIVE ;  /* 0x000000000000791b */ /* 0x003fe20003800000 */
.L_x_745:
[----:B------:R-:W-:-:S05]  /*1d260*/  @P1 LEA R5, P0, R9, R4, 0x1 ;  /* 0x0000000409051211 */ /* 0x000fca00078008ff */
[----:B------:R-:W-:Y:S02]  /*1d270*/  @P1 IMAD.X R4, RZ, RZ, R6, P0 ;  /* 0x000000ffff041224 */ /* 0x000fe400000e0606 */
[----:B------:R-:W-:-:S03]  /*1d280*/  @P1 IMAD R6, R8, 0x2, R16 ;  /* 0x0000000208061824 */ /* 0x000fc600078e0210 */
        /* <DEDUP_REMOVED lines=15> */
.L_x_746:
[----:B------:R-:W-:Y:S01]  /*1d380*/  IMAD.MOV.U32 R13, RZ, RZ, R7 ;  /* 0x000000ffff0d7224 */ /* 0x000fe200078e0007 */
[----:B------:R-:W-:Y:S02]  /*1d390*/  MOV R12, 0x3 ;  /* 0x00000003000c7802 */ /* 0x000fe40000000f00 */
[----:B------:R-:W-:-:S07]  /*1d3a0*/  MOV R4, R14 ;  /* 0x0000000e00047202 */ /* 0x000fce0000000f00 */
[----:B------:R-:W-:Y:S05]  /*1d3b0*/  WARPSYNC.COLLECTIVE R15, `(.L_x_747) ;  /* 0x000000000f087348 */ /* 0x000fea0003c00000 */
[----:B------:R0:W1:Y:S02]  /*1d3c0*/  SHFL.IDX P6, R14, R13, R12, R11 ;  /* 0x0000000c0d0e7389 */ /* 0x00006400000c000b */
[----:B01----:R-:W-:Y:S01]  /*1d3d0*/  ENDCOLLECTIVE ;  /* 0x000000000000791b */ /* 0x003fe20003800000 */
.L_x_747:
[----:B------:R-:W-:-:S05]  /*1d3e0*/  @P1 LEA R5, P0, R9, R4, 0x1 ;  /* 0x0000000409051211 */ /* 0x000fca00078008ff */
[----:B------:R-:W-:Y:S02]  /*1d3f0*/  @P1 IMAD.X R4, RZ, RZ, R6, P0 ;  /* 0x000000ffff041224 */ /* 0x000fe400000e0606 */
[----:B------:R-:W-:-:S03]  /*1d400*/  @P1 IMAD R6, R8, 0x2, R16 ;  /* 0x0000000208061824 */ /* 0x000fc600078e0210 */
[----:B------:R-:W-:Y:S01]  /*1d410*/  @P1 LOP3.LUT R5, R5, R4, RZ, 0x3c, !PT ;  /* 0x0000000405051212 */ /* 0x000fe200078e3cff */
[----:B------:R-:W-:-:S03]  /*1d420*/  IMAD.MOV.U32 R13, RZ, RZ, R2 ;  /* 0x000000ffff0d7224 */ /* 0x000fc600078e0002 */
[----:B------:R-:W-:-:S04]  /*1d430*/  @P1 LOP3.LUT R4, R5, R4, RZ, 0x3c, !PT ;  /* 0x0000000405041212 */ /* 0x000fc800078e3cff */
[----:B------:R-:W-:Y:S01]  /*1d440*/  @P1 LOP3.LUT R5, R5, R4, RZ, 0x3c, !PT ;  /* 0x0000000405051212 */ /* 0x000fe200078e3cff */
[----:B------:R-:W-:-:S04]  /*1d450*/  IMAD.MOV.U32 R7, RZ, RZ, R14 ;  /* 0x000000ffff077224 */ /* 0x000fc800078e000e */
[----:B------:R-:W-:Y:S01]  /*1d460*/  @!PT LDS RZ, [RZ] ;  /* 0x00000000fffff984 */ /* 0x000fe20000000800 */
[----:B------:R-:W-:Y:S01]  /*1d470*/  @!PT LDS RZ, [RZ] ;  /* 0x00000000fffff984 */ /* 0x000fe20000000800 */
[----:B------:R-:W-:Y:S01]  /*1d480*/  @!PT LDS RZ, [RZ] ;  /* 0x00000000fffff984 */ /* 0x000fe20000000800 */
[----:B------:R0:W-:Y:S03]  /*1d490*/  @P1 LDGSTS.E.BYPASS.LTC128B.128 [R6+0x16400], desc[UR42][R4.64], !P4 ;  /* 0x1640000004061fae */ /* 0x0001e6000e101d6a */
[----:B0-----:R-:W-:Y:S05]  /*1d4a0*/  WARPSYNC.COLLECTIVE R15, `(.L_x_748) ;  /* 0x000000000f087348 */ /* 0x001fea0003c00000 */
[----:B------:R1:W2:Y:S02]  /*1d4b0*/  SHFL.IDX P6, R14, R13, R12, R11 ;  /* 0x0000000c0d0e7389 */ /* 0x0002a400000c000b */
[----:B012---:R-:W-:Y:S01]  /*1d4c0*/  ENDCOLLECTIVE ;  /* 0x000000000000791b */ /* 0x007fe20003800000 */
.L_x_748:
[----:B------:R-:W-:Y:S01]  /*1d4d0*/  @!PT LDS RZ, [RZ] ;  /* 0x00000000fffff984 */ /* 0x000fe20000000800 */
[----:B------:R-:W-:Y:S01]  /*1d4e0*/  @!PT LDS RZ, [RZ] ;  /* 0x00000000fffff984 */ /* 0x000fe20000000800 */
[----:B------:R-:W-:Y:S01]  /*1d4f0*/  @!PT LDS RZ, [RZ] ;  /* 0x00000000fffff984 */ /* 0x000fe20000000800 */
[----:B------:R0:W-:Y:S04]  /*1d500*/  @P1 LDGSTS.E.BYPASS.LTC128B.128 [R6+0x18400], desc[UR42][R4.64+0x40], !P3 ;  /* 0x1840004004061fae */ /* 0x0001e8000d901d6a */
[----:B------:R0:W-:Y:S01]  /*1d510*/  @P1 LDGSTS.E.BYPASS.LTC128B.128 [R6+0x1a400], desc[UR42][R4.64+0x80], !P2 ;  /* 0x1a40008004061fae */ /* 0x0001e2000d101d6a */
[----:B------:R-:W-:Y:S01]  /*1d520*/  IMAD.MOV.U32 R2, RZ, RZ, R14 ;  /* 0x000000ffff027224 */ /* 0x000fe200078e000e */
[----:B------:R-:W-:Y:S06]  /*1d530*/  BRA `(.L_x_749) ;  /* 0xffffffb000147947 */ /* 0x000fec000383ffff */
.L_x_622:
[----:B------:R-:W-:Y:S01]  /*1d540*/  MOV R13, R4 ;  /* 0x00000004000d7202 */ /* 0x000fe20000000f00 */
[----:B------:R-:W-:Y:S02]  /*1d550*/  IMAD.MOV.U32 R12, RZ, RZ, RZ ;  /* 0x000000ffff0c7224 */ /* 0x000fe400078e00ff */
[----:B------:R-:W-:Y:S02]  /*1d560*/  IMAD.MOV.U32 R11, RZ, RZ, 0x1c1f ;  /* 0x00001c1fff0b7424 */ /* 0x000fe400078e00ff */
[----:B------:R-:W-:Y:S02]  /*1d570*/  IMAD.MOV.U32 R15, RZ, RZ, -0x1 ;  /* 0xffffffffff0f7424 */ /* 0x000fe400078e00ff */
[----:B-----5:R-:W-:Y:S02]  /*1d580*/  IMAD R0, R21, R9, RZ ;  /* 0x0000000915007224 */ /* 0x020fe400078e02ff */
[----:B------:R-:W-:-:S07]  /*1d590*/  IMAD R25, R25, 0xc0, R20 ;  /* 0x000000c019197824 */ /* 0x000fce00078e0214 */
[----:B------:R-:W-:Y:S05]  /*1d5a0*/  WARPSYNC.COLLECTIVE R15, `(.L_x_750) ;  /* 0x000000000f087348 */ /* 0x000fea0003c00000 */
[----:B------:R0:W1:Y:S02]  /*1d5b0*/  SHFL.IDX P6, R14, R13, R12, R11 ;  /* 0x0000000c0d0e7389 */ /* 0x00006400000c000b */
[----:B01----:R-:W-:Y:S01]  /*1d5c0*/  ENDCOLLECTIVE ;  /* 0x000000000000791b */ /* 0x003fe20003800000 */
.L_x_750:
[C---:B------:R-:W-:Y:S02]  /*1d5d0*/  ISETP.GE.AND P3, PT, R25.reuse, R0, PT ;  /* 0x000000001900720c */ /* 0x040fe40003f66270 */
[----:B------:R-:W-:Y:S01]  /*1d5e0*/  IADD3 R9, R25, 0x20, RZ ;  /* 0x0000002019097810 */ /* 0x000fe20007ffe0ff */
[----:B------:R-:W-:Y:S01]  /*1d5f0*/  IMAD.MOV.U32 R13, RZ, RZ, R5 ;  /* 0x000000ffff0d7224 */ /* 0x000fe200078e0005 */
[----:B------:R-:W-:-:S09]  /*1d600*/  MOV R2, R14 ;  /* 0x0000000e00027202 */ /* 0x000fd20000000f00 */
[----:B------:R-:W-:Y:S05]  /*1d610*/  WARPSYNC.COLLECTIVE R15, `(.L_x_751) ;  /* 0x000000000f087348 */ /* 0x000fea0003c00000 */
[----:B------:R0:W1:Y:S02]  /*1d620*/  SHFL.IDX P6, R14, R13, R12, R11 ;  /* 0x0000000c0d0e7389 */ /* 0x00006400000c000b */
[----:B01----:R-:W-:Y:S01]  /*1d630*/  ENDCOLLECTIVE ;  /* 0x000000000000791b */ /* 0x003fe20003800000 */
.L_x_751:
[----:B------:R-:W-:Y:S02]  /*1d640*/  IMAD.MOV.U32 R13, RZ, RZ, R4 ;  /* 0x000000ffff0d7224 */ /* 0x000fe400078e0004 */
[----:B------:R-:W-:Y:S02]  /*1d650*/  IMAD.MOV.U32 R12, RZ, RZ, 0x1 ;  /* 0x00000001ff0c7424 */ /* 0x000fe400078e00ff */
[----:B------:R-:W-:-:S07]  /*1d660*/  IMAD.MOV.U32 R3, RZ, RZ, R14 ;  /* 0x000000ffff037224 */ /* 0x000fce00078e000e */
[----:B------:R-:W-:Y:S05]  /*1d670*/  WARPSYNC.COLLECTIVE R15, `(.L_x_752) ;  /* 0x000000000f087348 */ /* 0x000fea0003c00000 */
[----:B------:R0:W1:Y:S02]  /*1d680*/  SHFL.IDX P6, R14, R13, R12, R11 ;  /* 0x0000000c0d0e7389 */ /* 0x00006400000c000b */
[----:B01----:R-:W-:Y:S01]  /*1d690*/  ENDCOLLECTIVE ;  /* 0x000000000000791b */ /* 0x003fe20003800000 */
.L_x_752:
[----:B------:R-:W-:-:S05]  /*1d6a0*/  @!P3 LEA R3, P4, R10, R3, 0x1 ;  /* 0x000000030a03b211 */ /* 0x000fca00078808ff */
[----:B------:R-:W-:-:S05]  /*1d6b0*/  @!P3 IMAD.X R2, RZ, RZ, R2, P4 ;  /* 0x000000ffff02b224 */ /* 0x000fca00020e0602 */
[-C--:B------:R-:W-:Y:S02]  /*1d6c0*/  @!P3 LOP3.LUT R3, R3, R2.reuse, RZ, 0x3c, !PT ;  /* 0x000000020303b212 */ /* 0x080fe400078e3cff */
[----:B------:R-:W-:Y:S02]  /*1d6d0*/  MOV R13, R5 ;  /* 0x00000005000d7202 */ /* 0x000fe40000000f00 */
[----:B------:R-:W-:-:S04]  /*1d6e0*/  @!P3 LOP3.LUT R2, R3, R2, RZ, 0x3c, !PT ;  /* 0x000000020302b212 */ /* 0x000fc800078e3cff */
[----:B------:R-:W-:-:S05]  /*1d6f0*/  @!P3 LOP3.LUT R3, R3, R2, RZ, 0x3c, !PT ;  /* 0x000000020303b212 */ /* 0x000fca00078e3cff */
[----:B------:R-:W-:Y:S01]  /*1d700*/  @!PT LDS RZ, [RZ] ;  /* 0x00000000fffff984 */ /* 0x000fe20000000800 */
[----:B------:R-:W-:Y:S01]  /*1d710*/  @!PT LDS RZ, [RZ] ;  /* 0x00000000fffff984 */ /* 0x000fe20000000800 */
[----:B------:R-:W-:Y:S01]  /*1d720*/  @!PT LDS RZ, [RZ] ;  /* 0x00000000fffff984 */ /* 0x000fe20000000800 */
[----:B------:R-:W-:Y:S04]  /*1d730*/  @!P3 LDGSTS.E.BYPASS.LTC128B.128 [R8+0xc400], desc[UR42][R2.64], !P0 ;  /* 0x0c4000000208bfae */ /* 0x000fe8000c101d6a */
[----:B------:R-:W-:Y:S04]  /*1d740*/  @!P3 LDGSTS.E.BYPASS.LTC128B.128 [R8+0xf400], desc[UR42][R2.64+0x40], !P1 ;  /* 0x0f4000400208bfae */ /* 0x000fe8000c901d6a */
[----:B------:R0:W-:Y:S01]  /*1d750*/  @!P3 LDGSTS.E.BYPASS.LTC128B.128 [R8+0x12400], desc[UR42][R2.64+0x80], !P2 ;  /* 0x124000800208bfae */ /* 0x0001e2000d101d6a */
[----:B------:R-:W-:Y:S01]  /*1d760*/  ISETP.GE.AND P3, PT, R9, R0, PT ;  /* 0x000000000900720c */ /* 0x000fe20003f66270 */
[----:B0-----:R-:W-:-:S12]  /*1d770*/  IMAD.MOV.U32 R2, RZ, RZ, R14 ;  /* 0x000000ffff027224 */ /* 0x001fd800078e000e */
[----:B------:R-:W-:Y:S05]  /*1d780*/  WARPSYNC.COLLECTIVE R15, `(.L_x_753) ;  /* 0x000000000f087348 */ /* 0x000fea0003c00000 */
[----:B------:R0:W1:Y:S02]  /*1d790*/  SHFL.IDX P6, R14, R13, R12, R11 ;  /* 0x0000000c0d0e7389 */ /* 0x00006400000c000b */
[----:B01----:R-:W-:Y:S01]  /*1d7a0*/  ENDCOLLECTIVE ;  /* 0x000000000000791b */ /* 0x003fe20003800000 */
.L_x_753:
[----:B------:R-:W-:Y:S01]  /*1d7b0*/  MOV R13, R4 ;  /* 0x00000004000d7202 */ /* 0x000fe20000000f00 */
[----:B------:R-:W-:Y:S02]  /*1d7c0*/  IMAD.MOV.U32 R12, RZ, RZ, 0x2 ;  /* 0x00000002ff0c7424 */ /* 0x000fe400078e00ff */
[----:B------:R-:W-:-:S07]  /*1d7d0*/  IMAD.MOV.U32 R3, RZ, RZ, R14 ;  /* 0x000000ffff037224 */ /* 0x000fce00078e000e */
[----:B------:R-:W-:Y:S05]  /*1d7e0*/  WARPSYNC.COLLECTIVE R15, `(.L_x_754) ;  /* 0x000000000f087348 */ /* 0x000fea0003c00000 */
[----:B------:R0:W1:Y:S02]  /*1d7f0*/  SHFL.IDX P6, R14, R13, R12, R11 ;  /* 0x0000000c0d0e7389 */ /* 0x00006400000c000b */
[----:B01----:R-:W-:Y:S01]  /*1d800*/  ENDCOLLECTIVE ;  /* 0x000000000000791b */ /* 0x003fe20003800000 */
.L_x_754:
[----:B------:R-:W-:-:S05]  /*1d810*/  @!P3 LEA R3, P4, R10, R3, 0x1 ;  /* 0x000000030a03b211 */ /* 0x000fca00078808ff */
[----:B------:R-:W-:-:S05]  /*1d820*/  @!P3 IMAD.X R2, RZ, RZ, R2, P4 ;  /* 0x000000ffff02b224 */ /* 0x000fca00020e0602 */
[----:B------:R-:W-:Y:S01]  /*1d830*/  @!P3 LOP3.LUT R3, R3, R2, RZ, 0x3c, !PT ;  /* 0x000000020303b212 */ /* 0x000fe200078e3cff */
[----:B------:R-:W-:-:S03]  /*1d840*/  IMAD.MOV.U32 R13, RZ, RZ, R5 ;  /* 0x000000ffff0d7224 */ /* 0x000fc600078e0005 */
[----:B------:R-:W-:-:S04]  /*1d850*/  @!P3 LOP3.LUT R2, R3, R2, RZ, 0x3c, !PT ;  /* 0x000000020302b212 */ /* 0x000fc800078e3cff */
[----:B------:R-:W-:-:S05]  /*1d860*/  @!P3 LOP3.LUT R3, R3, R2, RZ, 0x3c, !PT ;  /* 0x000000020303b212 */ /* 0x000fca00078e3cff */
[----:B------:R-:W-:Y:S01]  /*1d870*/  @!PT LDS RZ, [RZ] ;  /* 0x00000000fffff984 */ /* 0x000fe20000000800 */
[----:B------:R-:W-:Y:S01]  /*1d880*/  @!PT LDS RZ, [RZ] ;  /* 0x00000000fffff984 */ /* 0x000fe20000000800 */
[----:B------:R-:W-:Y:S01]  /*1d890*/  @!PT LDS RZ, [RZ] ;  /* 0x00000000fffff984 */ /* 0x000fe20000000800 */
[----:B------:R-:W-:Y:S04]  /*1d8a0*/  @!P3 LDGSTS.E.BYPASS.LTC128B.128 [R8+0xcc00], desc[UR42][R2.64], !P0 ;  /* 0x0cc000000208bfae */ /* 0x000fe8000c101d6a */
[----:B------:R-:W-:Y:S04]  /*1d8b0*/  @!P3 LDGSTS.E.BYPASS.LTC128B.128 [R8+0xfc00], desc[UR42][R2.64+0x40], !P1 ;  /* 0x0fc000400208bfae */ /* 0x000fe8000c901d6a */
[----:B------:R0:W-:Y:S02]  /*1d8c0*/  @!P3 LDGSTS.E.BYPASS.LTC128B.128 [R8+0x12c00], desc[UR42][R2.64+0x80], !P2 ;  /* 0x12c000800208bfae */ /* 0x0001e4000d101d6a */
[----:B0-----:R-:W-:-:S05]  /*1d8d0*/  VIADD R2, R25, 0x40 ;  /* 0x0000004019027836 */ /* 0x001fca0000000000 */
[----:B------:R-:W-:Y:S01]  /*1d8e0*/  ISETP.GE.AND P3, PT, R2, R0, PT ;  /* 0x000000000200720c */ /* 0x000fe20003f66270 */
[----:B------:R-:W-:-:S12]  /*1d8f0*/  IMAD.MOV.U32 R2, RZ, RZ, R14 ;  /* 0x000000ffff027224 */ /* 0x000fd800078e000e */
[----:B------:R-:W-:Y:S05]  /*1d900*/  WARPSYNC.COLLECTIVE R15, `(.L_x_755) ;  /* 0x000000000f087348 */ /* 0x000fea0003c00000 */
[----:B------:R0:W1:Y:S02]  /*1d910*/  SHFL.IDX P6, R14, R13, R12, R11 ;  /* 0x0000000c0d0e7389 */ /* 0x00006400000c000b */
[----:B01----:R-:W-:Y:S01]  /*1d920*/  ENDCOLLECTIVE ;  /* 0x000000000000791b */ /* 0x003fe20003800000 */
.L_x_755:
[----:B------:R-:W-:Y:S02]  /*1d930*/  IMAD.MOV.U32 R13, RZ, RZ, R4 ;  /* 0x000000ffff0d7224 */ /* 0x000fe400078e0004 */
[----:B------:R-:W-:Y:S01]  /*1d940*/  IMAD.MOV.U32 R12, RZ, RZ, 0x3 ;  /* 0x00000003ff0c7424 */ /* 0x000fe200078e00ff */
[----:B------:R-:W-:-:S07]  /*1d950*/  MOV R3, R14 ;  /* 0x0000000e00037202 */ /* 0x000fce0000000f00 */
[----:B------:R-:W-:Y:S05]  /*1d960*/  WARPSYNC.COLLECTIVE R15, `(.L_x_756) ;  /* 0x000000000f087348 */ /* 0x000fea0003c00000 */
[----:B------:R0:W1:Y:S02]  /*1d970*/  SHFL.IDX P6, R14, R13, R12, R11 ;  /* 0x0000000c0d0e7389 */ /* 0x00006400000c000b */
[----:B01----:R-:W-:Y:S01]  /*1d980*/  ENDCOLLECTIVE ;  /* 0x000000000000791b */ /* 0x003fe20003800000 */
.L_x_756:
[----:B------:R-:W-:-:S05]  /*1d990*/  @!P3 LEA R3, P4, R10, R3, 0x1 ;  /* 0x000000030a03b211 */ /* 0x000fca00078808ff */
[----:B------:R-:W-:-:S05]  /*1d9a0*/  @!P3 IMAD.X R2, RZ, RZ, R2, P4 ;  /* 0x000000ffff02b224 */ /* 0x000fca00020e0602 */
[----:B------:R-:W-:Y:S01]  /*1d9b0*/  @!P3 LOP3.LUT R3, R3, R2, RZ, 0x3c, !PT ;  /* 0x000000020303b212 */ /* 0x000fe200078e3cff */
[----:B------:R-:W-:-:S03]  /*1d9c0*/  IMAD.MOV.U32 R13, RZ, RZ, R5 ;  /* 0x000000ffff0d7224 */ /* 0x000fc600078e0005 */
[----:B------:R-:W-:-:S04]  /*1d9d0*/  @!P3 LOP3.LUT R2, R3, R2, RZ, 0x3c, !PT ;  /* 0x000000020302b212 */ /* 0x000fc800078e3cff */
[----:B------:R-:W-:Y:S02]  /*1d9e0*/  @!P3 LOP3.LUT R3, R3, R2, RZ, 0x3c, !PT ;  /* 0x000000020303b212 */ /* 0x000fe400078e3cff */
[----:B------:R-:W-:-:S03]  /*1d9f0*/  MOV R4, R14 ;  /* 0x0000000e00047202 */ /* 0x000fc60000000f00 */
[----:B------:R-:W-:Y:S01]  /*1da00*/  @!PT LDS RZ, [RZ] ;  /* 0x00000000fffff984 */ /* 0x000fe20000000800 */
[----:B------:R-:W-:Y:S01]  /*1da10*/  @!PT LDS RZ, [RZ] ;  /* 0x00000000fffff984 */ /* 0x000fe20000000800 */
[----:B------:R-:W-:Y:S01]  /*1da20*/  @!PT LDS RZ, [RZ] ;  /* 0x00000000fffff984 */ /* 0x000fe20000000800 */
[----:B------:R0:W-:Y:S04]  /*1da30*/  @!P3 LDGSTS.E.BYPASS.LTC128B.128 [R8+0xd400], desc[UR42][R2.64], !P0 ;  /* 0x0d4000000208bfae */ /* 0x0001e8000c101d6a */
[----:B0-----:R-:W-:Y:S05]  /*1da40*/  WARPSYNC.COLLECTIVE R15, `(.L_x_757) ;  /* 0x000000000f087348 */ /* 0x001fea0003c00000 */
[----:B------:R1:W2:Y:S02]  /*1da50*/  SHFL.IDX P6, R14, R13, R12, R11 ;  /* 0x0000000c0d0e7389 */ /* 0x0002a400000c000b */
[----:B012---:R-:W-:Y:S01]  /*1da60*/  ENDCOLLECTIVE ;  /* 0x000000000000791b */ /* 0x007fe20003800000 */
.L_x_757:
[----:B------:R-:W-:Y:S01]  /*1da70*/  @!PT LDS RZ, [RZ] ;  /* 0x00000000fffff984 */ /* 0x000fe20000000800 */
[----:B------:R-:W-:Y:S01]  /*1da80*/  @!PT LDS RZ, [RZ] ;  /* 0x00000000fffff984 */ /* 0x000fe20000000800 */
[----:B------:R-:W-:Y:S01]  /*1da90*/  @!PT LDS RZ, [RZ] ;  /* 0x00000000fffff984 */ /* 0x000fe20000000800 */
[----:B------:R-:W-:Y:S04]  /*1daa0*/  @!P3 LDGSTS.E.BYPASS.LTC128B.128 [R8+0x10400], desc[UR42][R2.64+0x40], !P1 ;  /* 0x104000400208bfae */ /* 0x000fe8000c901d6a */
[----:B------:R0:W-:Y:S01]  /*1dab0*/  @!P3 LDGSTS.E.BYPASS.LTC128B.128 [R8+0x13400], desc[UR42][R2.64+0x80], !P2 ;  /* 0x134000800208bfae */ /* 0x0001e2000d101d6a */
[----:B------:R-:W-:Y:S02]  /*1dac0*/  IMAD.MOV.U32 R13, RZ, RZ, R6 ;  /* 0x000000ffff0d7224 */ /* 0x000fe400078e0006 */
[----:B------:R-:W-:Y:S02]  /*1dad0*/  IMAD.MOV.U32 R12, RZ, RZ, RZ ;  /* 0x000000ffff0c7224 */ /* 0x000fe400078e00ff */
[----:B0-----:R-:W-:Y:S02]  /*1dae0*/  VIADD R2, R25, 0x60 ;  /* 0x0000006019027836 */ /* 0x001fe40000000000 */
[----:B------:R-:W-:-:S03]  /*1daf0*/  IMAD.MOV.U32 R5, RZ, RZ, R14 ;  /* 0x000000ffff057224 */ /* 0x000fc600078e000e */
[----:B------:R-:W-:-:S13]  /*1db00*/  ISETP.GE.AND P3, PT, R2, R0, PT ;  /* 0x000000000200720c */ /* 0x000fda0003f66270 */
[----:B------:R-:W-:Y:S05]  /*1db10*/  WARPSYNC.COLLECTIVE R15, `(.L_x_758) ;  /* 0x000000000f087348 */ /* 0x000fea0003c00000 */
[----:B------:R0:W1:Y:S02]  /*1db20*/  SHFL.IDX P6, R14, R13, R12, R11 ;  /* 0x0000000c0d0e7389 */ /* 0x00006400000c000b */
[----:B01----:R-:W-:Y:S01]  /*1db30*/  ENDCOLLECTIVE ;  /* 0x000000000000791b */ /* 0x003fe20003800000 */
.L_x_758:
[----:B------:R-:W-:Y:S01]  /*1db40*/  @!P3 LEA R2, P4, R10, R5, 0x1 ;  /* 0x000000050a02b211 */ /* 0x000fe200078808ff */
[----:B------:R-:W-:-:S03]  /*1db50*/  IMAD.MOV.U32 R13, RZ, RZ, R7 ;  /* 0x000000ffff0d7224 */ /* 0x000fc600078e0007 */
[----:B------:R-:W-:-:S05]  /*1db60*/  @!P3 IADD3.X R3, RZ, R4, RZ, P4, !PT ;  /* 0x00000004ff03b210 */ /* 0x000fca00027fe4ff */
[----:B------:R-:W-:Y:S01]  /*1db70*/  @!PT LDS RZ, [RZ] ;  /* 0x00000000fffff984 */ /* 0x000fe20000000800 */
[----:B------:R-:W-:Y:S01]  /*1db80*/  @!PT LDS RZ, [RZ] ;  /* 0x00000000fffff984 */ /* 0x000fe20000000800 */
[----:B------:R-:W-:Y:S01]  /*1db90*/  @!PT LDS RZ, [RZ] ;  /* 0x00000000fffff984 */ /* 0x000fe20000000800 */
[----:B------:R-:W-:Y:S04]  /*1dba0*/  @!P3 LDGSTS.E.BYPASS.LTC128B.128 [R8+0xdc00], desc[UR42][R2.64], !P0 ;  /* 0x0dc000000208bfae */ /* 0x000fe8000c101d6a */
[----:B------:R-:W-:Y:S04]  /*1dbb0*/  @!P3 LDGSTS.E.BYPASS.LTC128B.128 [R8+0x10c00], desc[UR42][R2.64+0x40], !P1 ;  /* 0x10c000400208bfae */ /* 0x000fe8000c901d6a */
[----:B------:R0:W-:Y:S02]  /*1dbc0*/  @!P3 LDGSTS.E.BYPASS.LTC128B.128 [R8+0x13c00], desc[UR42][R2.64+0x80], !P2 ;  /* 0x13c000800208bfae */ /* 0x0001e4000d101d6a */
[----:B0-----:R-:W-:-:S05]  /*1dbd0*/  VIADD R2, R25, 0x80 ;  /* 0x0000008019027836 */ /* 0x001fca0000000000 */
[----:B------:R-:W-:Y:S02]  /*1dbe0*/  ISETP.GE.AND P3, PT, R2, R0, PT ;  /* 0x000000000200720c */ /* 0x000fe40003f66270 */
[----:B------:R-:W-:-:S11]  /*1dbf0*/  MOV R2, R14 ;  /* 0x0000000e00027202 */ /* 0x000fd60000000f00 */
[----:B------:R-:W-:Y:S05]  /*1dc00*/  WARPSYNC.COLLECTIVE R15, `(.L_x_759) ;  /* 0x000000000f087348 */ /* 0x000fea0003c00000 */
[----:B------:R0:W1:Y:S02]  /*1dc10*/  SHFL.IDX P6, R14, R13, R12, R11 ;  /* 0x0000000c0d0e7389 */ /* 0x00006400000c000b */
[----:B01----:R-:W-:Y:S01]  /*1dc20*/  ENDCOLLECTIVE ;  /* 0x000000000000791b */ /* 0x003fe20003800000 */
.L_x_759:
[----:B------:R-:W-:Y:S01]  /*1dc30*/  MOV R13, R6 ;  /* 0x00000006000d7202 */ /* 0x000fe20000000f00 */
[----:B------:R-:W-:Y:S02]  /*1dc40*/  IMAD.MOV.U32 R12, RZ, RZ, 0x1 ;  /* 0x00000001ff0c7424 */ /* 0x000fe400078e00ff */
[----:B------:R-:W-:-:S07]  /*1dc50*/  IMAD.MOV.U32 R3, RZ, RZ, R14 ;  /* 0x000000ffff037224 */ /* 0x000fce00078e000e */
[----:B------:R-:W-:Y:S05]  /*1dc60*/  WARPSYNC.COLLECTIVE R15, `(.L_x_760) ;  /* 0x000000000f087348 */ /* 0x000fea0003c00000 */
[----:B------:R0:W1:Y:S02]  /*1dc70*/  SHFL.IDX P6, R14, R13, R12, R11 ;  /* 0x0000000c0d0e7389 */ /* 0x00006400000c000b */
[----:B01----:R-:W-:Y:S01]  /*1dc80*/  ENDCOLLECTIVE ;  /* 0x000000000000791b */ /* 0x003fe20003800000 */
.L_x_760:
[----:B------:R-:W-:-:S05]  /*1dc90*/  @!P3 LEA R3, P4, R10, R3, 0x1 ;  /* 0x000000030a03b211 */ /* 0x000fca00078808ff */
[----:B------:R-:W-:-:S05]  /*1dca0*/  @!P3 IMAD.X R2, RZ, RZ, R2, P4 ;  /* 0x000000ffff02b224 */ /* 0x000fca00020e0602 */
[----:B------:R-:W-:Y:S01]  /*1dcb0*/  @!P3 LOP3.LUT R3, R3, R2, RZ, 0x3c, !PT ;  /* 0x000000020303b212 */ /* 0x000fe200078e3cff */
[----:B------:R-:W-:-:S03]  /*1dcc0*/  IMAD.MOV.U32 R13, RZ, RZ, R7 ;  /* 0x000000ffff0d7224 */ /* 0x000fc600078e0007 */
[----:B------:R-:W-:-:S04]  /*1dcd0*/  @!P3 LOP3.LUT R2, R3, R2, RZ, 0x3c, !PT ;  /* 0x000000020302b212 */ /* 0x000fc800078e3cff */
[----:B------:R-:W-:Y:S01]  /*1dce0*/  @!P3 LOP3.LUT R3, R3, R2, RZ, 0x3c, !PT ;  /* 0x000000020303b212 */ /* 0x000fe200078e3cff */
[----:B------:R-:W-:-:S07]  /*1dcf0*/  IMAD.MOV.U32 R6, RZ, RZ, R14 ;  /* 0x000000ffff067224 */ /* 0x000fce00078e000e */
[----:B------:R-:W-:Y:S05]  /*1dd00*/  WARPSYNC.COLLECTIVE R15, `(.L_x_761) ;  /* 0x000000000f087348 */ /* 0x000fea0003c00000 */
[----:B------:R0:W1:Y:S02]  /*1dd10*/  SHFL.IDX P6, R14, R13, R12, R11 ;  /* 0x0000000c0d0e7389 */ /* 0x00006400000c000b */
[----:B01----:R-:W-:Y:S01]  /*1dd20*/  ENDCOLLECTIVE ;  /* 0x000000000000791b */ /* 0x003fe20003800000 */
.L_x_761:
[----:B------:R-:W-:Y:S01]  /*1dd30*/  @!PT LDS RZ, [RZ] ;  /* 0x00000000fffff984 */ /* 0x000fe20000000800 */
[----:B------:R-:W-:Y:S01]  /*1dd40*/  @!PT LDS RZ, [RZ] ;  /* 0x00000000fffff984 */ /* 0x000fe20000000800 */
[----:B------:R-:W-:Y:S01]  /*1dd50*/  @!PT LDS RZ, [RZ] ;  /* 0x00000000fffff984 */ /* 0x000fe20000000800 */
[----:B------:R-:W-:Y:S04]  /*1dd60*/  @!P3 LDGSTS.E.BYPASS.LTC128B.128 [R8+0xe400], desc[UR42][R2.64], !P0 ;  /* 0x0e4000000208bfae */ /* 0x000fe8000c101d6a */
[----:B------:R-:W-:Y:S04]  /*1dd70*/  @!P3 LDGSTS.E.BYPASS.LTC128B.128 [R8+0x11400], desc[UR42][R2.64+0x40], !P1 ;  /* 0x114000400208bfae */ /* 0x000fe8000c901d6a */
[----:B------:R0:W-:Y:S02]  /*1dd80*/  @!P3 LDGSTS.E.BYPASS.LTC128B.128 [R8+0x14400], desc[UR42][R2.64+0x80], !P2 ;  /* 0x144000800208bfae */ /* 0x0001e4000d101d6a */
[----:B0-----:R-:W-:Y:S01]  /*1dd90*/  MOV R2, R14 ;  /* 0x0000000e00027202 */ /* 0x001fe20000000f00 */
[----:B------:R-:W-:Y:S06]  /*1dda0*/  BRA `(.L_x_762) ;  /* 0xffffffb400347947 */ /* 0x000fec000383ffff */
.L_x_625:
[----:B-1----:R1:W2:Y:S02]  /*1ddb0*/  SYNCS.PHASECHK.TRANS64.TRYWAIT P0, [R16+URZ+0x2d820], R0 ;  /* 0x02d82000100075a7 */ /* 0x0022a4000800017f */
[----:B--2---:R-:W-:Y:S05]  /*1ddc0*/  @!P0 NANOSLEEP.SYNCS 0x989680 ;  /* 0x009896800000895d */ /* 0x004fea0003900000 */
[----:B------:R-:W2:Y:S02]  /*1ddd0*/  @!P0 SYNCS.PHASECHK.TRANS64 P0, [R16+URZ+0x2d820], R0 ;  /* 0x02d82000100085a7 */ /* 0x000ea4000800007f */
[----:B--2---:R-:W-:Y:S05]  /*1dde0*/  @!P0 BRA `(.L_x_625) ;  /* 0xfffffffc00f08947 */ /* 0x004fea000383ffff */
[----:B------:R-:W-:Y:S05]  /*1ddf0*/  BRA `(.L_x_763) ;  /* 0xffffffb400987947 */ /* 0x000fea000383ffff */
.L_x_630:
[----:B0-----:R0:W1:Y:S02]  /*1de00*/  SYNCS.PHASECHK.TRANS64.TRYWAIT P0, [R5+URZ+0x2d840], R0 ;  /* 0x02d84000050075a7 */ /* 0x001064000800017f */
[----:B-1----:R-:W-:Y:S05]  /*1de10*/  @!P0 NANOSLEEP.SYNCS 0x989680 ;  /* 0x009896800000895d */ /* 0x002fea0003900000 */
[----:B------:R-:W1:Y:S02]  /*1de20*/  @!P0 SYNCS.PHASECHK.TRANS64 P0, [R5+URZ+0x2d840], R0 ;  /* 0x02d84000050085a7 */ /* 0x000e64000800007f */
[----:B-1----:R-:W-:Y:S05]  /*1de30*/  @!P0 BRA `(.L_x_630) ;  /* 0xfffffffc00f08947 */ /* 0x002fea000383ffff */
[----:B------:R-:W-:Y:S05]  /*1de40*/  BRA `(.L_x_764) ;  /* 0xffffffb8008c7947 */ /* 0x000fea000383ffff */
.L_x_631:
        /* <DEDUP_REMOVED lines=8> */
.L_x_766:
[----:B------:R-:W-:Y:S05]  /*1ded0*/  BSYNC B1 ;  /* 0x0000000000017941 */ /* 0x000fea0003800000 */
.L_x_765:
[----:B------:R-:W0:Y:S01]  /*1dee0*/  S2R R21, SR_TID.X ;  /* 0x0000000000157919 */ /* 0x000e220000002100 */
[----:B------:R-:W-:Y:S01]  /*1def0*/  IMAD.MOV.U32 R13, RZ, RZ, R6 ;  /* 0x000000ffff0d7224 */ /* 0x000fe200078e0006 */
[----:B------:R-:W-:Y:S01]  /*1df00*/  MOV R11, 0x1c1f ;  /* 0x00001c1f000b7802 */ /* 0x000fe20000000f00 */
[----:B------:R-:W-:Y:S01]  /*1df10*/  IMAD.MOV.U32 R12, RZ, RZ, RZ ;  /* 0x000000ffff0c7224 */ /* 0x000fe200078e00ff */
[----:B------:R-:W-:Y:S01]  /*1df20*/  LOP3.LUT R19, R19, 0xffffffdf, RZ, 0xc0, !PT ;  /* 0xffffffdf13137812 */ /* 0x000fe200078ec0ff */
[----:B------:R-:W-:Y:S02]  /*1df30*/  IMAD.MOV.U32 R15, RZ, RZ, -0x1 ;  /* 0xffffffffff0f7424 */ /* 0x000fe400078e00ff */
[----:B------:R-:W-:Y:S01]  /*1df40*/  IMAD.MOV.U32 R3, RZ, RZ, R14 ;  /* 0x000000ffff037224 */ /* 0x000fe200078e000e */
[----:B------:R-:W-:Y:S01]  /*1df50*/  @P1 LOP3.LUT R19, R19, 0x20, RZ, 0xfc, !PT ;  /* 0x0000002013131812 */ /* 0x000fe200078efcff */
[----:B------:R-:W-:-:S07]  /*1df60*/  IMAD R4, R4, 0x2, R16 ;  /* 0x0000000204047824 */ /* 0x000fce00078e0210 */
[----:B0-----:R-:W-:Y:S05]  /*1df70*/  WARPSYNC.COLLECTIVE R15, `(.L_x_767) ;  /* 0x000000000f087348 */ /* 0x001fea0003c00000 */
[----:B------:R1:W2:Y:S02]  /*1df80*/  SHFL.IDX P6, R14, R13, R12, R11 ;  /* 0x0000000c0d0e7389 */ /* 0x0002a400000c000b */
[----:B012---:R-:W-:Y:S01]  /*1df90*/  ENDCOLLECTIVE ;  /* 0x000000000000791b */ /* 0x007fe20003800000 */
.L_x_767:
[----:B------:R-:W-:Y:S01]  /*1dfa0*/  LOP3.LUT P1, RZ, R19, 0x4, RZ, 0xc0, !PT ;  /* 0x0000000413ff7812 */ /* 0x000fe2000782c0ff */
[----:B------:R-:W-:Y:S01]  /*1dfb0*/  IMAD.MOV.U32 R13, RZ, RZ, R7 ;  /* 0x000000ffff0d7224 */ /* 0x000fe200078e0007 */
[----:B------:R-:W-:Y:S01]  /*1dfc0*/  MOV R12, 0x1 ;  /* 0x00000001000c7802 */ /* 0x000fe20000000f00 */
[----:B------:R-:W-:Y:S02]  /*1dfd0*/  IMAD.SHL.U32 R21, R21, 0x8, RZ ;  /* 0x0000000815157824 */ /* 0x000fe400078e00ff */
[----:B------:R-:W-:-:S08]  /*1dfe0*/  IMAD.MOV.U32 R2, RZ, RZ, R14 ;  /* 0x000000ffff027224 */ /* 0x000fd000078e000e */
[----:B------:R-:W-:Y:S05]  /*1dff0*/  WARPSYNC.COLLECTIVE R15, `(.L_x_768) ;  /* 0x000000000f087348 */ /* 0x000fea0003c00000 */
[----:B------:R0:W1:Y:S02]  /*1e000*/  SHFL.IDX P6, R14, R13, R12, R11 ;  /* 0x0000000c0d0e7389 */ /* 0x00006400000c000b */
[----:B01----:R-:W-:Y:S01]  /*1e010*/  ENDCOLLECTIVE ;  /* 0x000000000000791b */ /* 0x003fe20003800000 */
.L_x_768:
[----:B------:R-:W-:-:S04]  /*1e020*/  LOP3.LUT R21, R21, 0x18, RZ, 0xc0, !PT ;  /* 0x0000001815157812 */ /* 0x000fc800078ec0ff */
        /* <DEDUP_REMOVED lines=14> */
.L_x_769:
[----:B------:R-:W-:Y:S02]  /*1e110*/  IMAD.MOV.U32 R13, RZ, RZ, R7 ;  /* 0x000000ffff0d7224 */ /* 0x000fe400078e0007 */
[----:B------:R-:W-:Y:S02]  /*1e120*/  IMAD.MOV.U32 R12, RZ, RZ, 0x2 ;  /* 0x00000002ff0c7424 */ /* 0x000fe400078e00ff */
[----:B------:R-:W-:-:S07]  /*1e130*/  IMAD.MOV.U32 R2, RZ, RZ, R14 ;  /* 0x000000ffff027224 */ /* 0x000fce00078e000e */
[----:B------:R-:W-:Y:S05]  /*1e140*/  WARPSYNC.COLLECTIVE R15, `(.L_x_770) ;  /* 0x000000000f087348 */ /* 0x000fea0003c00000 */
[----:B------:R0:W1:Y:S02]  /*1e150*/  SHFL.IDX P6, R14, R13, R12, R11 ;  /* 0x0000000c0d0e7389 */ /* 0x00006400000c000b */
[----:B01----:R-:W-:Y:S01]  /*1e160*/  ENDCOLLECTIVE ;  /* 0x000000000000791b */ /* 0x003fe20003800000 */
.L_x_770:
[----:B------:R-:W-:-:S04]  /*1e170*/  IADD3 R2, P0, R2, R0, RZ ;  /* 0x0000000002027210 */ /* 0x000fc80007f1e0ff */
[----:B------:R-:W-:-:S05]  /*1e180*/  IADD3.X R3, RZ, R3, RZ, P0, !PT ;  /* 0x00000003ff037210 */ /* 0x000fca00007fe4ff */
[----:B------:R-:W-:Y:S01]  /*1e190*/  @!PT LDS RZ, [RZ] ;  /* 0x00000000fffff984 */ /* 0x000fe20000000800 */
[----:B------:R-:W-:Y:S01]  /*1e1a0*/  @!PT LDS RZ, [RZ] ;  /* 0x00000000fffff984 */ /* 0x000fe20000000800 */
[----:B------:R-:W-:Y:S01]  /*1e1b0*/  @!PT LDS RZ, [RZ] ;  /* 0x00000000fffff984 */ /* 0x000fe20000000800 */
[----:B------:R0:W-:Y:S01]  /*1e1c0*/  LDGSTS.E.BYPASS.LTC128B.128 [R4+0x15c00], desc[UR42][R2.64], !P1 ;  /* 0x15c0000002047fae */ /* 0x0001e2000c901d6a */
[----:B------:R-:W-:-:S03]  /*1e1d0*/  MOV R13, R6 ;  /* 0x00000006000d7202 */ /* 0x000fc60000000f00 */
[----:B------:R0:W-:Y:S04]  /*1e1e0*/  LDGSTS.E.BYPASS.LTC128B.128 [R4+0x17c00], desc[UR42][R2.64+0x40], !P5 ;  /* 0x17c0004002047fae */ /* 0x0001e8000e901d6a */
[----:B------:R0:W-:Y:S01]  /*1e1f0*/  LDGSTS.E.BYPASS.LTC128B.128 [R4+0x19c00], desc[UR42][R2.64+0x80], !P4 ;  /* 0x19c0008002047fae */ /* 0x0001e2000e101d6a */
[----:B------:R-:W-:-:S07]  /*1e200*/  IMAD.MOV.U32 R21, RZ, RZ, R14 ;  /* 0x000000ffff157224 */ /* 0x000fce00078e000e */
[----:B0-----:R-:W-:Y:S05]  /*1e210*/  WARPSYNC.COLLECTIVE R15, `(.L_x_771) ;  /* 0x000000000f087348 */ /* 0x001fea0003c00000 */
[----:B------:R1:W2:Y:S02]  /*1e220*/  SHFL.IDX P6, R14, R13, R12, R11 ;  /* 0x0000000c0d0e7389 */ /* 0x0002a400000c000b */
[----:B012---:R-:W-:Y:S01]  /*1e230*/  ENDCOLLECTIVE ;  /* 0x000000000000791b */ /* 0x007fe20003800000 */
.L_x_771:
[----:B------:R-:W-:Y:S01]  /*1e240*/  IMAD.MOV.U32 R13, RZ, RZ, R7 ;  /* 0x000000ffff0d7224 */ /* 0x000fe200078e0007 */
[----:B------:R-:W-:Y:S01]  /*1e250*/  MOV R12, 0x3 ;  /* 0x00000003000c7802 */ /* 0x000fe20000000f00 */
[----:B------:R-:W-:-:S07]  /*1e260*/  IMAD.MOV.U32 R2, RZ, RZ, R14 ;  /* 0x000000ffff027224 */ /* 0x000fce00078e000e */
[----:B------:R-:W-:Y:S05]  /*1e270*/  WARPSYNC.COLLECTIVE R15, `(.L_x_772) ;  /* 0x000000000f087348 */ /* 0x000fea0003c00000 */
[----:B------:R0:W1:Y:S02]  /*1e280*/  SHFL.IDX P6, R14, R13, R12, R11 ;  /* 0x0000000c0d0e7389 */ /* 0x00006400000c000b */
[----:B01----:R-:W-:Y:S01]  /*1e290*/  ENDCOLLECTIVE ;  /* 0x000000000000791b */ /* 0x003fe20003800000 */
.L_x_772:
        /* <DEDUP_REMOVED lines=14> */
.L_x_773:
[----:B------:R-:W-:Y:S01]  /*1e380*/  IMAD.MOV.U32 R2, RZ, RZ, R14 ;  /* 0x000000ffff027224 */ /* 0x000fe200078e000e */
[----:B------:R-:W-:Y:S06]  /*1e390*/  BRA `(.L_x_774) ;  /* 0xffffffb8000c7947 */ /* 0x000fec000383ffff */
.L_x_636:
[----:B-1----:R1:W2:Y:S02]  /*1e3a0*/  SYNCS.PHASECHK.TRANS64.TRYWAIT P0, [R5+URZ+0x2d860], R2 ;  /* 0x02d86002050075a7 */ /* 0x0022a4000800017f */
[----:B--2---:R-:W-:Y:S05]  /*1e3b0*/  @!P0 NANOSLEEP.SYNCS 0x989680 ;  /* 0x009896800000895d */ /* 0x004fea0003900000 */
[----:B------:R-:W2:Y:S02]  /*1e3c0*/  @!P0 SYNCS.PHASECHK.TRANS64 P0, [R5+URZ+0x2d860], R2 ;  /* 0x02d86002050085a7 */ /* 0x000ea4000800007f */
[----:B--2---:R-:W-:Y:S05]  /*1e3d0*/  @!P0 BRA `(.L_x_636) ;  /* 0xfffffffc00f08947 */ /* 0x004fea000383ffff */
[----:B------:R-:W-:Y:S05]  /*1e3e0*/  BRA `(.L_x_775) ;  /* 0xffffffb800707947 */ /* 0x000fea000383ffff */
.L_x_637:
[----:B------:R-:W-:Y:S01]  /*1e3f0*/  BSSY B1, `(.L_x_776) ;  /* 0x0000008000017945 */ /* 0x000fe20003800000 */
[----:B------:R-:W-:Y:S01]  /*1e400*/  MOV R13, R22 ;  /* 0x00000016000d7202 */ /* 0x000fe20000000f00 */
[----:B------:R-:W-:Y:S02]  /*1e410*/  IMAD.MOV.U32 R12, RZ, RZ, RZ ;  /* 0x000000ffff0c7224 */ /* 0x000fe400078e00ff */
[----:B------:R-:W-:Y:S02]  /*1e420*/  IMAD.MOV.U32 R11, RZ, RZ, 0x1c1f ;  /* 0x00001c1fff0b7424 */ /* 0x000fe400078e00ff */
[----:B------:R-:W-:-:S07]  /*1e430*/  IMAD.MOV.U32 R15, RZ, RZ, -0x1 ;  /* 0xffffffffff0f7424 */ /* 0x000fce00078e00ff */
[----:B-1----:R-:W-:Y:S05]  /*1e440*/  WARPSYNC.COLLECTIVE R15, `(.L_x_777) ;  /* 0x000000000f087348 */ /* 0x002fea0003c00000 */
[----:B------:R0:W2:Y:S02]  /*1e450*/  SHFL.IDX P6, R14, R13, R12, R11 ;  /* 0x0000000c0d0e7389 */ /* 0x0000a400000c000b */
[----:B012---:R-:W-:Y:S01]  /*1e460*/  ENDCOLLECTIVE ;  /* 0x000000000000791b */ /* 0x007fe20003800000 */
.L_x_777:
[----:B------:R-:W-:Y:S05]  /*1e470*/  BSYNC B1 ;  /* 0x0000000000017941 */ /* 0x000fea0003800000 */
.L_x_776:
[----:B------:R-:W-:Y:S01]  /*1e480*/  IMAD.MOV.U32 R13, RZ, RZ, R18 ;  /* 0x000000ffff0d7224 */ /* 0x000fe200078e0012 */
[----:B------:R-:W-:Y:S01]  /*1e490*/  MOV R15, 0xffffffff ;  /* 0xffffffff000f7802 */ /* 0x000fe20000000f00 */
[----:B------:R-:W-:Y:S01]  /*1e4a0*/  IMAD.MOV.U32 R12, RZ, RZ, RZ ;  /* 0x000000ffff0c7224 */ /* 0x000fe200078e00ff */
[----:B------:R-:W-:Y:S01]  /*1e4b0*/  MOV R3, R14 ;  /* 0x0000000e00037202 */ /* 0x000fe20000000f00 */
[----:B------:R-:W-:Y:S02]  /*1e4c0*/  IMAD.MOV.U32 R11, RZ, RZ, 0x1c1f ;  /* 0x00001c1fff0b7424 */ /* 0x000fe400078e00ff */
[----:B------:R-:W-:-:S07]  /*1e4d0*/  IMAD R4, R4, 0x2, R16 ;  /* 0x0000000204047824 */ /* 0x000fce00078e0210 */
[----:B------:R-:W-:Y:S05]  /*1e4e0*/  WARPSYNC.COLLECTIVE R15, `(.L_x_778) ;  /* 0x000000000f087348 */ /* 0x000fea0003c00000 */
[----:B------:R0:W1:Y:S02]  /*1e4f0*/  SHFL.IDX P6, R14, R13, R12, R11 ;  /* 0x0000000c0d0e7389 */ /* 0x00006400000c000b */
[----:B01----:R-:W-:Y:S01]  /*1e500*/  ENDCOLLECTIVE ;  /* 0x000000000000791b */ /* 0x003fe20003800000 */
.L_x_778:
[----:B------:R-:W-:Y:S01]  /*1e510*/  MOV R13, R22 ;  /* 0x00000016000d7202 */ /* 0x000fe20000000f00 */
[----:B------:R-:W-:Y:S02]  /*1e520*/  IMAD.MOV.U32 R12, RZ, RZ, 0x1 ;  /* 0x00000001ff0c7424 */ /* 0x000fe400078e00ff */
[----:B------:R-:W-:-:S07]  /*1e530*/  IMAD.MOV.U32 R2, RZ, RZ, R14 ;  /* 0x000000ffff027224 */ /* 0x000fce00078e000e */
[----:B------:R-:W-:Y:S05]  /*1e540*/  WARPSYNC.COLLECTIVE R15, `(.L_x_779) ;  /* 0x000000000f087348 */ /* 0x000fea0003c00000 */
[----:B------:R0:W1:Y:S02]  /*1e550*/  SHFL.IDX P6, R14, R13, R12, R11 ;  /* 0x0000000c0d0e7389 */ /* 0x00006400000c000b */
[----:B01----:R-:W-:Y:S01]  /*1e560*/  ENDCOLLECTIVE ;  /* 0x000000000000791b */ /* 0x003fe20003800000 */
.L_x_779:
        /* <DEDUP_REMOVED lines=16> */
.L_x_780:
[----:B------:R-:W-:Y:S02]  /*1e670*/  IMAD.MOV.U32 R13, RZ, RZ, R22 ;  /* 0x000000ffff0d7224 */ /* 0x000fe400078e0016 */
[----:B------:R-:W-:Y:S01]  /*1e680*/  IMAD.MOV.U32 R12, RZ, RZ, 0x2 ;  /* 0x00000002ff0c7424 */ /* 0x000fe200078e00ff */
[----:B------:R-:W-:-:S07]  /*1e690*/  MOV R2, R14 ;  /* 0x0000000e00027202 */ /* 0x000fce0000000f00 */
[----:B------:R-:W-:Y:S05]  /*1e6a0*/  WARPSYNC.COLLECTIVE R15, `(.L_x_781) ;  /* 0x000000000f087348 */ /* 0x000fea0003c00000 */
[----:B------:R0:W1:Y:S02]  /*1e6b0*/  SHFL.IDX P6, R14, R13, R12, R11 ;  /* 0x0000000c0d0e7389 */ /* 0x00006400000c000b */
[----:B01----:R-:W-:Y:S01]  /*1e6c0*/  ENDCOLLECTIVE ;  /* 0x000000000000791b */ /* 0x003fe20003800000 */
.L_x_781:
        /* <DEDUP_REMOVED lines=16> */
.L_x_782:
[----:B------:R-:W-:Y:S01]  /*1e7d0*/  MOV R13, R22 ;  /* 0x00000016000d7202 */ /* 0x000fe20000000f00 */
[----:B------:R-:W-:Y:S02]  /*1e7e0*/  IMAD.MOV.U32 R12, RZ, RZ, 0x3 ;  /* 0x00000003ff0c7424 */ /* 0x000fe400078e00ff */
[----:B------:R-:W-:-:S07]  /*1e7f0*/  IMAD.MOV.U32 R2, RZ, RZ, R14 ;  /* 0x000000ffff027224 */ /* 0x000fce00078e000e */
[----:B------:R-:W-:Y:S05]  /*1e800*/  WARPSYNC.COLLECTIVE R15, `(.L_x_783) ;  /* 0x000000000f087348 */ /* 0x000fea0003c00000 */
[----:B------:R0:W1:Y:S02]  /*1e810*/  SHFL.IDX P6, R14, R13, R12, R11 ;  /* 0x0000000c0d0e7389 */ /* 0x00006400000c000b */
[----:B01----:R-:W-:Y:S01]  /*1e820*/  ENDCOLLECTIVE ;  /* 0x000000000000791b */ /* 0x003fe20003800000 */
.L_x_783:
[----:B------:R-:W-:-:S05]  /*1e830*/  IADD3 R2, P0, R2, R0, RZ ;  /* 0x0000000002027210 */ /* 0x000fca0007f1e0ff */
[----:B------:R-:W-:Y:S01]  /*1e840*/  IMAD.X R3, RZ, RZ, R3, P0 ;  /* 0x000000ffff037224 */ /* 0x000fe200000e0603 */
        /* <DEDUP_REMOVED lines=11> */
.L_x_784:
[----:B------:R-:W-:Y:S01]  /*1e900*/  @!PT LDS RZ, [RZ] ;  /* 0x00000000fffff984 */ /* 0x000fe20000000800 */
[----:B------:R-:W-:Y:S01]  /*1e910*/  @!PT LDS RZ, [RZ] ;  /* 0x00000000fffff984 */ /* 0x000fe20000000800 */
[----:B------:R-:W-:Y:S01]  /*1e920*/  @!PT LDS RZ, [RZ] ;  /* 0x00000000fffff984 */ /* 0x000fe20000000800 */
[----:B------:R-:W-:Y:S01]  /*1e930*/  LDGSTS.E.BYPASS.LTC128B.128 [R4+0x3400], desc[UR42][R2.64+0x40], !P0 ;  /* 0x0340004002047fae */ /* 0x000fe2000c101d6a */
[----:B------:R-:W-:-:S13]  /*1e940*/  ISETP.LT.OR P0, PT, R6, 0x41, P1 ;  /* 0x000000410600780c */ /* 0x000fda0000f01670 */
[----:B------:R0:W-:Y:S02]  /*1e950*/  LDGSTS.E.BYPASS.LTC128B.128 [R4+0x5400], desc[UR42][R2.64+0x80], !P0 ;  /* 0x0540008002047fae */ /* 0x0001e4000c101d6a */
[----:B0-----:R-:W-:Y:S01]  /*1e960*/  MOV R2, R14 ;  /* 0x0000000e00027202 */ /* 0x001fe20000000f00 */
[----:B------:R-:W-:Y:S06]  /*1e970*/  BRA `(.L_x_785) ;  /* 0xffffffb400c47947 */ /* 0x000fec000383ffff */
.L_x_645:
[----:B-1----:R1:W2:Y:S02]  /*1e980*/  SYNCS.PHASECHK.TRANS64.TRYWAIT P0, [R0+URZ+0x2d860], R3 ;  /* 0x02d86003000075a7 */ /* 0x0022a4000800017f */
[----:B--2---:R-:W-:Y:S05]  /*1e990*/  @!P0 NANOSLEEP.SYNCS 0x989680 ;  /* 0x009896800000895d */ /* 0x004fea0003900000 */
[----:B------:R-:W2:Y:S02]  /*1e9a0*/  @!P0 SYNCS.PHASECHK.TRANS64 P0, [R0+URZ+0x2d860], R3 ;  /* 0x02d86003000085a7 */ /* 0x000ea4000800007f */
[----:B--2---:R-:W-:Y:S05]  /*1e9b0*/  @!P0 BRA `(.L_x_645) ;  /* 0xfffffffc00f08947 */ /* 0x004fea000383ffff */
[----:B------:R-:W-:Y:S05]  /*1e9c0*/  BRA `(.L_x_786) ;  /* 0xffffffb800f07947 */ /* 0x000fea000383ffff */
.L_x_646:
[----:B------:R-:W-:Y:S01]  /*1e9d0*/  BSSY B0, `(.L_x_787) ;  /* 0x0000008000007945 */ /* 0x000fe20003800000 */
[----:B------:R-:W-:Y:S01]  /*1e9e0*/  IMAD.MOV.U32 R13, RZ, RZ, R22 ;  /* 0x000000ffff0d7224 */ /* 0x000fe200078e0016 */
[----:B------:R-:W-:Y:S01]  /*1e9f0*/  MOV R15, 0xffffffff ;  /* 0xffffffff000f7802 */ /* 0x000fe20000000f00 */
[----:B------:R-:W-:Y:S02]  /*1ea00*/  IMAD.MOV.U32 R12, RZ, RZ, RZ ;  /* 0x000000ffff0c7224 */ /* 0x000fe400078e00ff */
[----:B------:R-:W-:-:S07]  /*1ea10*/  IMAD.MOV.U32 R11, RZ, RZ, 0x1c1f ;  /* 0x00001c1fff0b7424 */ /* 0x000fce00078e00ff */
[----:B01---5:R-:W-:Y:S05]  /*1ea20*/  WARPSYNC.COLLECTIVE R15, `(.L_x_788) ;  /* 0x000000000f087348 */ /* 0x023fea0003c00000 */
[----:B------:R2:W3:Y:S02]  /*1ea30*/  SHFL.IDX P6, R14, R13, R12, R11 ;  /* 0x0000000c0d0e7389 */ /* 0x0004e400000c000b */
[----:B0123-5:R-:W-:Y:S01]  /*1ea40*/  ENDCOLLECTIVE ;  /* 0x000000000000791b */ /* 0x02ffe20003800000 */
.L_x_788:
[----:B------:R-:W-:Y:S05]  /*1ea50*/  BSYNC B0 ;  /* 0x0000000000007941 */ /* 0x000fea0003800000 */
.L_x_787:
[----:B------:R-:W0:Y:S01]  /*1ea60*/  S2R R2, SR_TID.X ;  /* 0x0000000000027919 */ /* 0x000e220000002100 */
[----:B------:R-:W-:Y:S01]  /*1ea70*/  IMAD.MOV.U32 R13, RZ, RZ, R18 ;  /* 0x000000ffff0d7224 */ /* 0x000fe200078e0012 */
[----:B------:R-:W-:Y:S01]  /*1ea80*/  MOV R11, 0x1c1f ;  /* 0x00001c1f000b7802 */ /* 0x000fe20000000f00 */
[----:B------:R-:W-:Y:S02]  /*1ea90*/  IMAD.MOV.U32 R12, RZ, RZ, RZ ;  /* 0x000000ffff0c7224 */ /* 0x000fe400078e00ff */
[----:B------:R-:W-:Y:S02]  /*1eaa0*/  IMAD.MOV.U32 R15, RZ, RZ, -0x1 ;  /* 0xffffffffff0f7424 */ /* 0x000fe400078e00ff */
[----:B------:R-:W-:Y:S02]  /*1eab0*/  IMAD.MOV.U32 R3, RZ, RZ, R14 ;  /* 0x000000ffff037224 */ /* 0x000fe400078e000e */
[----:B------:R-:W-:-:S07]  /*1eac0*/  IMAD R4, R4, 0x2, R16 ;  /* 0x0000000204047824 */ /* 0x000fce00078e0210 */
[----:B0-----:R-:W-:Y:S05]  /*1ead0*/  WARPSYNC.COLLECTIVE R15, `(.L_x_789) ;  /* 0x000000000f087348 */ /* 0x001fea0003c00000 */
[----:B------:R1:W2:Y:S02]  /*1eae0*/  SHFL.IDX P6, R14, R13, R12, R11 ;  /* 0x0000000c0d0e7389 */ /* 0x0002a400000c000b */
[----:B012---:R-:W-:Y:S01]  /*1eaf0*/  ENDCOLLECTIVE ;  /* 0x000000000000791b */ /* 0x007fe20003800000 */
.L_x_789:
        /* <DEDUP_REMOVED lines=11> */
[----:B------:R-:W-:-:S02]  /*1ebb0*/  IADD3.X R3, RZ, R3, RZ, P0, !PT ;  /* 0x00000003ff037210 */ /* 0x000fc400007fe4ff */
[----:B------:R-:W-:Y:S02]  /*1ebc0*/  ISETP.GE.AND P1, PT, R8, UR4, PT ;  /* 0x0000000408007c0c */ /* 0x000fe4000bf26270 */
[----:B------:R-:W-:-:S13]  /*1ebd0*/  ISETP.GE.AND P0, PT, R7, UR4, PT ;  /* 0x0000000407007c0c */ /* 0x000fda000bf06270 */
[----:B------:R-:W-:Y:S05]  /*1ebe0*/  WARPSYNC.COLLECTIVE R15, `(.L_x_790) ;  /* 0x000000000f087348 */ /* 0x000fea0003c00000 */
[----:B------:R0:W1:Y:S02]  /*1ebf0*/  SHFL.IDX P6, R14, R13, R12, R11 ;  /* 0x0000000c0d0e7389 */ /* 0x00006400000c000b */
[----:B01----:R-:W-:Y:S01]  /*1ec00*/  ENDCOLLECTIVE ;  /* 0x000000000000791b */ /* 0x003fe20003800000 */
.L_x_790:
        /* <DEDUP_REMOVED lines=14> */
.L_x_791:
[----:B------:R-:W-:Y:S01]  /*1ecf0*/  IMAD.MOV.U32 R13, RZ, RZ, R22 ;  /* 0x000000ffff0d7224 */ /* 0x000fe200078e0016 */
[----:B------:R-:W-:Y:S02]  /*1ed00*/  MOV R12, 0x2 ;  /* 0x00000002000c7802 */ /* 0x000fe40000000f00 */
[----:B------:R-:W-:-:S13]  /*1ed10*/  IADD3 R2, P4, R14, R5, RZ ;  /* 0x000000050e027210 */ /* 0x000fda0007f9e0ff */
[----:B------:R-:W-:Y:S05]  /*1ed20*/  WARPSYNC.COLLECTIVE R15, `(.L_x_792) ;  /* 0x000000000f087348 */ /* 0x000fea0003c00000 */
[----:B------:R0:W1:Y:S02]  /*1ed30*/  SHFL.IDX P6, R14, R13, R12, R11 ;  /* 0x0000000c0d0e7389 */ /* 0x00006400000c000b */
[----:B01----:R-:W-:Y:S01]  /*1ed40*/  ENDCOLLECTIVE ;  /* 0x000000000000791b */ /* 0x003fe20003800000 */
.L_x_792:
        /* <DEDUP_REMOVED lines=15> */
.L_x_793:
[----:B------:R-:W-:Y:S01]  /*1ee40*/  MOV R13, R22 ;  /* 0x00000016000d7202 */ /* 0x000fe20000000f00 */
[----:B------:R-:W-:Y:S01]  /*1ee50*/  IMAD.MOV.U32 R12, RZ, RZ, 0x3 ;  /* 0x00000003ff0c7424 */ /* 0x000fe200078e00ff */
[----:B------:R-:W-:-:S13]  /*1ee60*/  IADD3 R2, P4, R14, R5, RZ ;  /* 0x000000050e027210 */ /* 0x000fda0007f9e0ff */
[----:B------:R-:W-:Y:S05]  /*1ee70*/  WARPSYNC.COLLECTIVE R15, `(.L_x_794) ;  /* 0x000000000f087348 */ /* 0x000fea0003c00000 */
[----:B------:R0:W1:Y:S02]  /*1ee80*/  SHFL.IDX P6, R14, R13, R12, R11 ;  /* 0x0000000c0d0e7389 */ /* 0x00006400000c000b */
[----:B01----:R-:W-:Y:S01]  /*1ee90*/  ENDCOLLECTIVE ;  /* 0x000000000000791b */ /* 0x003fe20003800000 */
.L_x_794:
[----:B------:R-:W-:Y:S01]  /*1eea0*/  IMAD.X R3, RZ, RZ, R3, P4 ;  /* 0x000000ffff037224 */ /* 0x000fe200020e0603 */
[----:B------:R-:W-:-:S04]  /*1eeb0*/  ISETP.LT.OR P4, PT, R6, 0x41, P1 ;  /* 0x000000410600780c */ /* 0x000fc80000f81670 */
[----:B------:R-:W-:Y:S01]  /*1eec0*/  @!PT LDS RZ, [RZ] ;  /* 0x00000000fffff984 */ /* 0x000fe20000000800 */
[----:B------:R-:W-:Y:S01]  /*1eed0*/  @!PT LDS RZ, [RZ] ;  /* 0x00000000fffff984 */ /* 0x000fe20000000800 */
[----:B------:R-:W-:Y:S01]  /*1eee0*/  @!PT LDS RZ, [RZ] ;  /* 0x00000000fffff984 */ /* 0x000fe20000000800 */
[----:B------:R0:W-:Y:S01]  /*1eef0*/  LDGSTS.E.BYPASS.LTC128B.128 [R4+0x1400], desc[UR42][R2.64], !P3 ;  /* 0x0140000002047fae */ /* 0x0001e2000d901d6a */
[----:B------:R-:W-:Y:S01]  /*1ef00*/  ISETP.LT.OR P3, PT, R6, 0x41, P0 ;  /* 0x000000410600780c */ /* 0x000fe20000761670 */
[----:B------:R-:W-:-:S07]  /*1ef10*/  IMAD.MOV.U32 R13, RZ, RZ, R18 ;  /* 0x000000ffff0d7224 */ /* 0x000fce00078e0012 */
[----:B------:R0:W-:Y:S05]  /*1ef20*/  LDGSTS.E.BYPASS.LTC128B.128 [R4+0x3400], desc[UR42][R2.64+0x40], !P4 ;  /* 0x0340004002047fae */ /* 0x0001ea000e101d6a */
[----:B------:R0:W-:Y:S01]  /*1ef30*/  LDGSTS.E.BYPASS.LTC128B.128 [R4+0x5400], desc[UR42][R2.64+0x80], !P3 ;  /* 0x0540008002047fae */ /* 0x0001e2000d901d6a */
[----:B------:R-:W-:-:S07]  /*1ef40*/  IMAD.MOV.U32 R22, RZ, RZ, R14 ;  /* 0x000000ffff167224 */ /* 0x000fce00078e000e */
[----:B0-----:R-:W-:Y:S05]  /*1ef50*/  WARPSYNC.COLLECTIVE R15, `(.L_x_795) ;  /* 0x000000000f087348 */ /* 0x001fea0003c00000 */
[----:B------:R1:W2:Y:S02]  /*1ef60*/  SHFL.IDX P6, R14, R13, R12, R11 ;  /* 0x0000000c0d0e7389 */ /* 0x0002a400000c000b */
[----:B012---:R-:W-:Y:S01]  /*1ef70*/  ENDCOLLECTIVE ;  /* 0x000000000000791b */ /* 0x007fe20003800000 */
.L_x_795:
[----:B------:R-:W-:Y:S05]  /*1ef80*/  BRA `(.L_x_796) ;  /* 0xffffffb800507947 */ /* 0x000fea000383ffff */
.L_x_651:
[----:B------:R-:W-:Y:S01]  /*1ef90*/  BSSY B0, `(.L_x_797) ;  /* 0x0000008000007945 */ /* 0x000fe20003800000 */
[----:B------:R-:W-:Y:S01]  /*1efa0*/  MOV R13, R24 ;  /* 0x00000018000d7202 */ /* 0x000fe20000000f00 */
[----:B------:R-:W-:Y:S02]  /*1efb0*/  IMAD.MOV.U32 R12, RZ, RZ, RZ ;  /* 0x000000ffff0c7224 */ /* 0x000fe400078e00ff */
[----:B------:R-:W-:Y:S02]  /*1efc0*/  IMAD.MOV.U32 R11, RZ, RZ, 0x1f ;  /* 0x0000001fff0b7424 */ /* 0x000fe400078e00ff */
[----:B------:R-:W-:-:S07]  /*1efd0*/  IMAD.MOV.U32 R15, RZ, RZ, -0x1 ;  /* 0xffffffffff0f7424 */ /* 0x000fce00078e00ff */
[----:B01---5:R-:W-:Y:S05]  /*1efe0*/  WARPSYNC.COLLECTIVE R15, `(.L_x_798) ;  /* 0x000000000f087348 */ /* 0x023fea0003c00000 */
[----:B------:R2:W3:Y:S02]  /*1eff0*/  SHFL.IDX P6, R14, R13, R12, R11 ;  /* 0x0000000c0d0e7389 */ /* 0x0004e400000c000b */
[----:B0123-5:R-:W-:Y:S01]  /*1f000*/  ENDCOLLECTIVE ;  /* 0x000000000000791b */ /* 0x02ffe20003800000 */
.L_x_798:
[----:B------:R-:W-:Y:S05]  /*1f010*/  BSYNC B0 ;  /* 0x0000000000007941 */ /* 0x000fea0003800000 */
.L_x_797:
[----:B------:R-:W-:Y:S01]  /*1f020*/  IMAD.MOV.U32 R13, RZ, RZ, R24 ;  /* 0x000000ffff0d7224 */ /* 0x000fe200078e0018 */
[----:B------:R-:W-:Y:S01]  /*1f030*/  MOV R15, 0xffffffff ;  /* 0xffffffff000f7802 */ /* 0x000fe20000000f00 */
[----:B------:R-:W-:Y:S01]  /*1f040*/  IMAD.MOV.U32 R12, RZ, RZ, 0x1 ;  /* 0x00000001ff0c7424 */ /* 0x000fe200078e00ff */
[----:B------:R-:W-:Y:S01]  /*1f050*/  MOV R0, R14 ;  /* 0x0000000e00007202 */ /* 0x000fe20000000f00 */
[----:B------:R-:W-:Y:S02]  /*1f060*/  IMAD.MOV.U32 R11, RZ, RZ, 0x1f ;  /* 0x0000001fff0b7424 */ /* 0x000fe400078e00ff */
[----:B------:R-:W-:-:S07]  /*1f070*/  IMAD.IADD R9, R27, 0x1, R8 ;  /* 0x000000011b097824 */ /* 0x000fce00078e0208 */
[----:B------:R-:W-:Y:S05]  /*1f080*/  WARPSYNC.COLLECTIVE R15, `(.L_x_799) ;  /* 0x000000000f087348 */ /* 0x000fea0003c00000 */
[----:B------:R0:W1:Y:S02]  /*1f090*/  SHFL.IDX P6, R14, R13, R12, R11 ;  /* 0x0000000c0d0e7389 */ /* 0x00006400000c000b */
[----:B01----:R-:W-:Y:S01]  /*1f0a0*/  ENDCOLLECTIVE ;  /* 0x000000000000791b */ /* 0x003fe20003800000 */
.L_x_799:
[----:B------:R-:W-:Y:S02]  /*1f0b0*/  ULDC UR4, c[0x0][0xc3c] ;  /* 0x00030f0000047ab9 */ /* 0x000fe40000000800 */
[----:B------:R-:W-:-:S13]  /*1f0c0*/  ISETP.GE.OR P1, PT, R9, UR4, !P0 ;  /* 0x0000000409007c0c */ /* 0x000fda000c726670 */
[----:B------:R-:W0:Y:S08]  /*1f0d0*/  @!P1 LDC.64 R2, c[0x0][0xc80] ;  /* 0x00032000ff029b82 */ /* 0x000e300000000a00 */
[----:B------:R-:W1:Y:S01]  /*1f0e0*/  @!P1 LDC.64 R4, c[0x0][0xc78] ;  /* 0x00031e00ff049b82 */ /* 0x000e620000000a00 */
[----:B------:R-:W-:Y:S02]  /*1f0f0*/  IMAD.MOV.U32 R11, RZ, RZ, RZ ;  /* 0x000000ffff0b7224 */ /* 0x000fe400078e00ff */
[----:B------:R-:W-:-:S02]  /*1f100*/  IMAD.MOV.U32 R6, RZ, RZ, R14 ;  /* 0x000000ffff067224 */ /* 0x000fc400078e000e */
[----:B0-----:R-:W-:-:S05]  /*1f110*/  @!P1 IMAD.WIDE R2, R9, 0x4, R2 ;  /* 0x0000000409029825 */ /* 0x001fca00078e0202 */
[----:B------:R1:W2:Y:S02]  /*1f120*/  @!P1 LDG.E R7, desc[UR42][R2.64] ;  /* 0x0000002a02079981 */ /* 0x0002a4000c1e1900 */
[----:B-1----:R-:W-:-:S05]  /*1f130*/  @!P1 IMAD.WIDE R2, R9, 0x4, R4 ;  /* 0x0000000409029825 */ /* 0x002fca00078e0204 */
[----:B------:R-:W3:Y:S01]  /*1f140*/  @!P1 LDG.E R5, desc[UR42][R2.64] ;  /* 0x0000002a02059981 */ /* 0x000ee2000c1e1900 */
[----:B------:R-:W-:Y:S01]  /*1f150*/  IMAD.MOV.U32 R4, RZ, RZ, RZ ;  /* 0x000000ffff047224 */ /* 0x000fe200078e00ff */
[C---:B------:R-:W-:Y:S02]  /*1f160*/  ISETP.GE.U32.AND P2, PT, R8.reuse, 0x2, PT ;  /* 0x000000020800780c */ /* 0x040fe40003f46070 */
[C---:B------:R-:W-:Y:S02]  /*1f170*/  ISETP.GE.U32.AND P3, PT, R8.reuse, 0x4, PT ;  /* 0x000000040800780c */ /* 0x040fe40003f66070 */
[C---:B------:R-:W-:Y:S02]  /*1f180*/  ISETP.GE.U32.AND P4, PT, R8.reuse, 0x8, PT ;  /* 0x000000080800780c */ /* 0x040fe40003f86070 */
[----:B------:R-:W-:Y:S02]  /*1f190*/  ISETP.GE.U32.AND P5, PT, R8, 0x10, PT ;  /* 0x000000100800780c */ /* 0x000fe40003fa6070 */
[----:B------:R-:W-:-:S02]  /*1f1a0*/  MOV R24, RZ ;  /* 0x000000ff00187202 */ /* 0x000fc40000000f00 */
[----:B--2---:R-:W-:Y:S01]  /*1f1b0*/  @!P1 MOV R4, R7 ;  /* 0x0000000700049202 */ /* 0x004fe20000000f00 */
[----:B------:R-:W-:Y:S02]  /*1f1c0*/  IMAD.MOV.U32 R7, RZ, RZ, RZ ;  /* 0x000000ffff077224 */ /* 0x000fe400078e00ff */
[----:B---3--:R-:W-:Y:S01]  /*1f1d0*/  @!P1 IMAD.MOV.U32 R7, RZ, RZ, R5 ;  /* 0x000000ffff079224 */ /* 0x008fe200078e0005 */
[----:B------:R-:W-:-:S03]  /*1f1e0*/  ISETP.NE.AND P1, PT, R8, RZ, PT ;  /* 0x000000ff0800720c */ /* 0x000fc60003f25270 */
[----:B------:R-:W-:-:S10]  /*1f1f0*/  IMAD R13, R7, R4, RZ ;  /* 0x00000004070d7224 */ /* 0x000fd400078e02ff */
[----:B------:R-:W-:Y:S05]  /*1f200*/  WARPSYNC.COLLECTIVE R15, `(.L_x_800) ;  /* 0x000000000f087348 */ /* 0x000fea0003c00000 */
[----:B------:R0:W1:Y:S02]  /*1f210*/  SHFL.UP P6, R14, R13, R12, R11 ;  /* 0x0400000c0d0e7389 */ /* 0x00006400000c000b */
[----:B01----:R-:W-:Y:S01]  /*1f220*/  ENDCOLLECTIVE ;  /* 0x000000000000791b */ /* 0x003fe20003800000 */
.L_x_800:
[----:B------:R-:W-:Y:S01]  /*1f230*/  IMAD.MOV.U32 R12, RZ, RZ, 0x2 ;  /* 0x00000002ff0c7424 */ /* 0x000fe200078e00ff */
[----:B------:R-:W-:-:S04]  /*1f240*/  SEL R14, R14, RZ, P1 ;  /* 0x000000ff0e0e7207 */ /* 0x000fc80000800000 */
[----:B------:R-:W-:-:S05]  /*1f250*/  IADD3 R5, R13, R14, RZ ;  /* 0x0000000e0d057210 */ /* 0x000fca0007ffe0ff */
[----:B------:R-:W-:-:S07]  /*1f260*/  IMAD.MOV.U32 R13, RZ, RZ, R5 ;  /* 0x000000ffff0d7224 */ /* 0x000fce00078e0005 */
[----:B------:R-:W-:Y:S05]  /*1f270*/  WARPSYNC.COLLECTIVE R15, `(.L_x_801) ;  /* 0x000000000f087348 */ /* 0x000fea0003c00000 */
[----:B------:R0:W1:Y:S02]  /*1f280*/  SHFL.UP P6, R14, R13, R12, R11 ;  /* 0x0400000c0d0e7389 */ /* 0x00006400000c000b */
[----:B01----:R-:W-:Y:S01]  /*1f290*/  ENDCOLLECTIVE ;  /* 0x000000000000791b */ /* 0x003fe20003800000 */
.L_x_801:
[----:B------:R-:W-:Y:S01]  /*1f2a0*/  IMAD.MOV.U32 R12, RZ, RZ, 0x4 ;  /* 0x00000004ff0c7424 */ /* 0x000fe200078e00ff */
[----:B------:R-:W-:-:S05]  /*1f2b0*/  SEL R2, R14, RZ, P2 ;  /* 0x000000ff0e027207 */ /* 0x000fca0001000000 */
[----:B------:R-:W-:-:S05]  /*1f2c0*/  IMAD.IADD R2, R5, 0x1, R2 ;  /* 0x0000000105027824 */ /* 0x000fca00078e0202 */
[----:B------:R-:W-:-:S07]  /*1f2d0*/  MOV R13, R2 ;  /* 0x00000002000d7202 */ /* 0x000fce0000000f00 */
[----:B------:R-:W-:Y:S05]  /*1f2e0*/  WARPSYNC.COLLECTIVE R15, `(.L_x_802) ;  /* 0x000000000f087348 */ /* 0x000fea0003c00000 */
[----:B------:R0:W1:Y:S02]  /*1f2f0*/  SHFL.UP P6, R14, R13, R12, R11 ;  /* 0x0400000c0d0e7389 */ /* 0x00006400000c000b */
[----:B01----:R-:W-:Y:S01]  /*1f300*/  ENDCOLLECTIVE ;  /* 0x000000000000791b */ /* 0x003fe20003800000 */
.L_x_802:
[----:B------:R-:W-:Y:S02]  /*1f310*/  MOV R12, 0x8 ;  /* 0x00000008000c7802 */ /* 0x000fe40000000f00 */
[----:B------:R-:W-:-:S05]  /*1f320*/  SEL R3, R14, RZ, P3 ;  /* 0x000000ff0e037207 */ /* 0x000fca0001800000 */
[----:B------:R-:W-:-:S04]  /*1f330*/  IMAD.IADD R3, R2, 0x1, R3 ;  /* 0x0000000102037824 */ /* 0x000fc800078e0203 */
[----:B------:R-:W-:-:S07]  /*1f340*/  IMAD.MOV.U32 R13, RZ, RZ, R3 ;  /* 0x000000ffff0d7224 */ /* 0x000fce00078e0003 */
[----:B------:R-:W-:Y:S05]  /*1f350*/  WARPSYNC.COLLECTIVE R15, `(.L_x_803) ;  /* 0x000000000f087348 */ /* 0x000fea0003c00000 */
[----:B------:R0:W1:Y:S02]  /*1f360*/  SHFL.UP P6, R14, R13, R12, R11 ;  /* 0x0400000c0d0e7389 */ /* 0x00006400000c000b */
[----:B01----:R-:W-:Y:S01]  /*1f370*/  ENDCOLLECTIVE ;  /* 0x000000000000791b */ /* 0x003fe20003800000 */
.L_x_803:
[----:B------:R-:W-:Y:S01]  /*1f380*/  IMAD.MOV.U32 R12, RZ, RZ, 0x10 ;  /* 0x00000010ff0c7424 */ /* 0x000fe200078e00ff */
[----:B------:R-:W-:-:S05]  /*1f390*/  SEL R14, R14, RZ, P4 ;  /* 0x000000ff0e0e7207 */ /* 0x000fca0002000000 */
[----:B------:R-:W-:-:S04]  /*1f3a0*/  IMAD.IADD R5, R3, 0x1, R14 ;  /* 0x0000000103057824 */ /* 0x000fc800078e020e */
[----:B------:R-:W-:-:S07]  /*1f3b0*/  IMAD.MOV.U32 R13, RZ, RZ, R5 ;  /* 0x000000ffff0d7224 */ /* 0x000fce00078e0005 */
[----:B------:R-:W-:Y:S05]  /*1f3c0*/  WARPSYNC.COLLECTIVE R15, `(.L_x_804) ;  /* 0x000000000f087348 */ /* 0x000fea0003c00000 */
[----:B------:R0:W1:Y:S02]  /*1f3d0*/  SHFL.UP P6, R14, R13, R12, R11 ;  /* 0x0400000c0d0e7389 */ /* 0x00006400000c000b */
[----:B01----:R-:W-:Y:S01]  /*1f3e0*/  ENDCOLLECTIVE ;  /* 0x000000000000791b */ /* 0x003fe20003800000 */
.L_x_804:
[----:B------:R-:W-:Y:S02]  /*1f3f0*/  IMAD.MOV.U32 R12, RZ, RZ, 0x1f ;  /* 0x0000001fff0c7424 */ /* 0x000fe400078e00ff */
[----:B------:R-:W-:Y:S01]  /*1f400*/  IMAD.MOV.U32 R11, RZ, RZ, 0x1f ;  /* 0x0000001fff0b7424 */ /* 0x000fe200078e00ff */
[----:B------:R-:W-:-:S04]  /*1f410*/  SEL R2, R14, RZ, P5 ;  /* 0x000000ff0e027207 */ /* 0x000fc80002800000 */
[----:B------:R-:W-:-:S05]  /*1f420*/  IADD3 R2, R5, R2, RZ ;  /* 0x0000000205027210 */ /* 0x000fca0007ffe0ff */
[----:B------:R-:W-:-:S07]  /*1f430*/  IMAD.MOV.U32 R13, RZ, RZ, R2 ;  /* 0x000000ffff0d7224 */ /* 0x000fce00078e0002 */
[----:B------:R-:W-:Y:S05]  /*1f440*/  WARPSYNC.COLLECTIVE R15, `(.L_x_805) ;  /* 0x000000000f087348 */ /* 0x000fea0003c00000 */
[----:B------:R0:W1:Y:S02]  /*1f450*/  SHFL.IDX P6, R14, R13, R12, R11 ;  /* 0x0000000c0d0e7389 */ /* 0x00006400000c000b */
[----:B01----:R-:W-:Y:S01]  /*1f460*/  ENDCOLLECTIVE ;  /* 0x000000000000791b */ /* 0x003fe20003800000 */
.L_x_805:
[----:B------:R-:W-:Y:S05]  /*1f470*/  BRA `(.L_x_806) ;  /* 0xffffffb800707947 */ /* 0x000fea000383ffff */
.L_x_654:
[----:B------:R-:W-:Y:S01]  /*1f480*/  BSSY B0, `(.L_x_807) ;  /* 0x0000007000007945 */ /* 0x000fe20003800000 */
[----:B------:R-:W-:Y:S02]  /*1f490*/  IMAD.MOV.U32 R12, RZ, RZ, 0x1 ;  /* 0x00000001ff0c7424 */ /* 0x000fe400078e00ff */
[----:B------:R-:W-:Y:S02]  /*1f4a0*/  IMAD.MOV.U32 R11, RZ, RZ, RZ ;  /* 0x000000ffff0b7224 */ /* 0x000fe400078e00ff */
[----:B------:R-:W-:-:S07]  /*1f4b0*/  IMAD.MOV.U32 R15, RZ, RZ, -0x1 ;  /* 0xffffffffff0f7424 */ /* 0x000fce00078e00ff */
[----:B-----5:R-:W-:Y:S05]  /*1f4c0*/  WARPSYNC.COLLECTIVE R15, `(.L_x_808) ;  /* 0x000000000f087348 */ /* 0x020fea0003c00000 */
[----:B------:R0:W1:Y:S02]  /*1f4d0*/  SHFL.UP P6, R14, R13, R12, R11 ;  /* 0x0400000c0d0e7389 */ /* 0x00006400000c000b */
[----:B01---5:R-:W-:Y:S01]  /*1f4e0*/  ENDCOLLECTIVE ;  /* 0x000000000000791b */ /* 0x023fe20003800000 */
.L_x_808:
[----:B------:R-:W-:Y:S05]  /*1f4f0*/  BSYNC B0 ;  /* 0x0000000000007941 */ /* 0x000fea0003800000 */
.L_x_807:
[----:B------:R-:W-:Y:S01]  /*1f500*/  SEL R14, R14, RZ, P1 ;  /* 0x000000ff0e0e7207 */ /* 0x000fe20000800000 */
[----:B------:R-:W-:Y:S02]  /*1f510*/  IMAD.MOV.U32 R12, RZ, RZ, 0x2 ;  /* 0x00000002ff0c7424 */ /* 0x000fe400078e00ff */
[----:B------:R-:W-:Y:S01]  /*1f520*/  IMAD.MOV.U32 R11, RZ, RZ, RZ ;  /* 0x000000ffff0b7224 */ /* 0x000fe200078e00ff */
[----:B------:R-:W-:Y:S01]  /*1f530*/  IADD3 R13, R13, R14, RZ ;  /* 0x0000000e0d0d7210 */ /* 0x000fe20007ffe0ff */
[----:B------:R-:W-:-:S07]  /*1f540*/  IMAD.MOV.U32 R15, RZ, RZ, -0x1 ;  /* 0xffffffffff0f7424 */ /* 0x000fce00078e00ff */
[----:B------:R-:W-:Y:S05]  /*1f550*/  WARPSYNC.COLLECTIVE R15, `(.L_x_809) ;  /* 0x000000000f087348 */ /* 0x000fea0003c00000 */
[----:B------:R0:W1:Y:S02]  /*1f560*/  SHFL.UP P6, R14, R13, R12, R11 ;  /* 0x0400000c0d0e7389 */ /* 0x00006400000c000b */
[----:B01----:R-:W-:Y:S01]  /*1f570*/  ENDCOLLECTIVE ;  /* 0x000000000000791b */ /* 0x003fe20003800000 */
.L_x_809:
[----:B------:R-:W-:Y:S01]  /*1f580*/  IMAD.MOV.U32 R12, RZ, RZ, 0x4 ;  /* 0x00000004ff0c7424 */ /* 0x000fe200078e00ff */
[----:B------:R-:W-:-:S04]  /*1f590*/  SEL R14, R14, RZ, P2 ;  /* 0x000000ff0e0e7207 */ /* 0x000fc80001000000 */
[----:B------:R-:W-:-:S05]  /*1f5a0*/  IADD3 R3, R13, R14, RZ ;  /* 0x0000000e0d037210 */ /* 0x000fca0007ffe0ff */
[----:B------:R-:W-:-:S07]  /*1f5b0*/  IMAD.MOV.U32 R13, RZ, RZ, R3 ;  /* 0x000000ffff0d7224 */ /* 0x000fce00078e0003 */
[----:B------:R-:W-:Y:S05]  /*1f5c0*/  WARPSYNC.COLLECTIVE R15, `(.L_x_810) ;  /* 0x000000000f087348 */ /* 0x000fea0003c00000 */
[----:B------:R0:W1:Y:S02]  /*1f5d0*/  SHFL.UP P6, R14, R13, R12, R11 ;  /* 0x0400000c0d0e7389 */ /* 0x00006400000c000b */
[----:B01----:R-:W-:Y:S01]  /*1f5e0*/  ENDCOLLECTIVE ;  /* 0x000000000000791b */ /* 0x003fe20003800000 */
.L_x_810:
[----:B------:R-:W-:Y:S01]  /*1f5f0*/  IMAD.MOV.U32 R12, RZ, RZ, 0x8 ;  /* 0x00000008ff0c7424 */ /* 0x000fe200078e00ff */
[----:B------:R-:W-:-:S05]  /*1f600*/  SEL R14, R14, RZ, P3 ;  /* 0x000000ff0e0e7207 */ /* 0x000fca0001800000 */
[----:B------:R-:W-:-:S05]  /*1f610*/  IMAD.IADD R5, R3, 0x1, R14 ;  /* 0x0000000103057824 */ /* 0x000fca00078e020e */
[----:B------:R-:W-:-:S07]  /*1f620*/  MOV R13, R5 ;  /* 0x00000005000d7202 */ /* 0x000fce0000000f00 */
[----:B------:R-:W-:Y:S05]  /*1f630*/  WARPSYNC.COLLECTIVE R15, `(.L_x_811) ;  /* 0x000000000f087348 */ /* 0x000fea0003c00000 */
[----:B------:R0:W1:Y:S02]  /*1f640*/  SHFL.UP P6, R14, R13, R12, R11 ;  /* 0x0400000c0d0e7389 */ /* 0x00006400000c000b */
[----:B01----:R-:W-:Y:S01]  /*1f650*/  ENDCOLLECTIVE ;  /* 0x000000000000791b */ /* 0x003fe20003800000 */
.L_x_811:
[----:B------:R-:W-:Y:S02]  /*1f660*/  MOV R12, 0x10 ;  /* 0x00000010000c7802 */ /* 0x000fe40000000f00 */
[----:B------:R-:W-:-:S05]  /*1f670*/  SEL R8, R14, RZ, P4 ;  /* 0x000000ff0e087207 */ /* 0x000fca0002000000 */
[----:B------:R-:W-:-:S04]  /*1f680*/  IMAD.IADD R8, R5, 0x1, R8 ;  /* 0x0000000105087824 */ /* 0x000fc800078e0208 */
[----:B------:R-:W-:-:S07]  /*1f690*/  IMAD.MOV.U32 R13, RZ, RZ, R8 ;  /* 0x000000ffff0d7224 */ /* 0x000fce00078e0008 */
[----:B------:R-:W-:Y:S05]  /*1f6a0*/  WARPSYNC.COLLECTIVE R15, `(.L_x_812) ;  /* 0x000000000f087348 */ /* 0x000fea0003c00000 */
[----:B------:R0:W1:Y:S02]  /*1f6b0*/  SHFL.UP P6, R14, R13, R12, R11 ;  /* 0x0400000c0d0e7389 */ /* 0x00006400000c000b */
[----:B01----:R-:W-:Y:S01]  /*1f6c0*/  ENDCOLLECTIVE ;  /* 0x000000000000791b */ /* 0x003fe20003800000 */
.L_x_812:
[----:B------:R-:W-:Y:S01]  /*1f6d0*/  IMAD.MOV.U32 R12, RZ, RZ, 0x1f ;  /* 0x0000001fff0c7424 */ /* 0x000fe200078e00ff */
[----:B------:R-:W-:Y:S02]  /*1f6e0*/  MOV R11, 0x1f ;  /* 0x0000001f000b7802 */ /* 0x000fe40000000f00 */
[----:B------:R-:W-:-:S05]  /*1f6f0*/  SEL R3, R14, RZ, P5 ;  /* 0x000000ff0e037207 */ /* 0x000fca0002800000 */
[----:B------:R-:W-:-:S04]  /*1f700*/  IMAD.IADD R2, R8, 0x1, R3 ;  /* 0x0000000108027824 */ /* 0x000fc800078e0203 */
[----:B------:R-:W-:-:S07]  /*1f710*/  IMAD.MOV.U32 R13, RZ, RZ, R2 ;  /* 0x000000ffff0d7224 */ /* 0x000fce00078e0002 */
[----:B------:R-:W-:Y:S05]  /*1f720*/  WARPSYNC.COLLECTIVE R15, `(.L_x_813) ;  /* 0x000000000f087348 */ /* 0x000fea0003c00000 */
[----:B------:R0:W1:Y:S02]  /*1f730*/  SHFL.IDX P6, R14, R13, R12, R11 ;  /* 0x0000000c0d0e7389 */ /* 0x00006400000c000b */
[----:B01----:R-:W-:Y:S01]  /*1f740*/  ENDCOLLECTIVE ;  /* 0x000000000000791b */ /* 0x003fe20003800000 */
.L_x_813:
[----:B------:R-:W-:Y:S05]  /*1f750*/  BRA `(.L_x_814) ;  /* 0xffffffb8005c7947 */ /* 0x000fea000383ffff */
.L_x_656:
[----:B------:R-:W-:Y:S01]  /*1f760*/  BSSY B0, `(.L_x_815) ;  /* 0x0000006000007945 */ /* 0x000fe20003800000 */
[----:B------:R-:W-:Y:S01]  /*1f770*/  PLOP3.LUT P6, PT, P6, PT, PT, 0x8, 0x0 ;  /* 0x000000000000781c */ /* 0x000fe200037ce170 */
[----:B------:R-:W-:-:S12]  /*1f780*/  IMAD.MOV.U32 R15, RZ, RZ, -0x1 ;  /* 0xffffffffff0f7424 */ /* 0x000fd800078e00ff */
[----:B0----5:R-:W-:Y:S05]  /*1f790*/  WARPSYNC.COLLECTIVE R15, `(.L_x_816) ;  /* 0x000000000f087348 */ /* 0x021fea0003c00000 */
[----:B------:R-:W-:Y:S01]  /*1f7a0*/  VOTE.ANY R14, PT, P6 ;  /* 0x00000000000e7806 */ /* 0x000fe200030e0100 */
[----:B0----5:R-:W-:Y:S06]  /*1f7b0*/  ENDCOLLECTIVE ;  /* 0x000000000000791b */ /* 0x021fec0003800000 */
.L_x_816:
[----:B------:R-:W-:Y:S05]  /*1f7c0*/  BSYNC B0 ;  /* 0x0000000000007941 */ /* 0x000fea0003800000 */
.L_x_815:
[----:B------:R-:W-:Y:S02]  /*1f7d0*/  IMAD.MOV.U32 R6, RZ, RZ, R14 ;  /* 0x000000ffff067224 */ /* 0x000fe400078e000e */
[----:B------:R-:W-:Y:S02]  /*1f7e0*/  IMAD.MOV.U32 R13, RZ, RZ, R4 ;  /* 0x000000ffff0d7224 */ /* 0x000fe400078e0004 */
[----:B------:R-:W0:Y:S01]  /*1f7f0*/  POPC R5, R6 ;  /* 0x0000000600057309 */ /* 0x000e220000000000 */
[----:B------:R-:W-:Y:S02]  /*1f800*/  IMAD.MOV.U32 R11, RZ, RZ, 0x1f ;  /* 0x0000001fff0b7424 */ /* 0x000fe400078e00ff */
[----:B------:R-:W-:Y:S01]  /*1f810*/  IMAD.MOV.U32 R15, RZ, RZ, -0x1 ;  /* 0xffffffffff0f7424 */ /* 0x000fe200078e00ff */
[----:B0-----:R-:W-:-:S07]  /*1f820*/  MOV R12, R5 ;  /* 0x00000005000c7202 */ /* 0x001fce0000000f00 */
[----:B------:R-:W-:Y:S05]  /*1f830*/  WARPSYNC.COLLECTIVE R15, `(.L_x_817) ;  /* 0x000000000f087348 */ /* 0x000fea0003c00000 */
[----:B------:R0:W1:Y:S02]  /*1f840*/  SHFL.IDX P6, R14, R13, R12, R11 ;  /* 0x0000000c0d0e7389 */ /* 0x00006400000c000b */
[----:B01----:R-:W-:Y:S01]  /*1f850*/  ENDCOLLECTIVE ;  /* 0x000000000000791b */ /* 0x003fe20003800000 */
.L_x_817:
[----:B------:R-:W-:Y:S01]  /*1f860*/  MOV R13, R7 ;  /* 0x00000007000d7202 */ /* 0x000fe20000000f00 */
[----:B------:R-:W-:-:S07]  /*1f870*/  IMAD.MOV.U32 R4, RZ, RZ, R14 ;  /* 0x000000ffff047224 */ /* 0x000fce00078e000e */
[----:B------:R-:W-:Y:S05]  /*1f880*/  WARPSYNC.COLLECTIVE R15, `(.L_x_818) ;  /* 0x000000000f087348 */ /* 0x000fea0003c00000 */
[----:B------:R0:W1:Y:S02]  /*1f890*/  SHFL.IDX P6, R14, R13, R12, R11 ;  /* 0x0000000c0d0e7389 */ /* 0x00006400000c000b */
[----:B01----:R-:W-:Y:S01]  /*1f8a0*/  ENDCOLLECTIVE ;  /* 0x000000000000791b */ /* 0x003fe20003800000 */
.L_x_818:
[----:B------:R-:W-:Y:S01]  /*1f8b0*/  IMAD.MOV.U32 R7, RZ, RZ, R14 ;  /* 0x000000ffff077224 */ /* 0x000fe200078e000e */
[----:B------:R-:W-:Y:S06]  /*1f8c0*/  BRA `(.L_x_819) ;  /* 0xffffffb8003c7947 */ /* 0x000fec000383ffff */
.L_x_658:
[----:B------:R-:W-:Y:S01]  /*1f8d0*/  BSSY B0, `(.L_x_820) ;  /* 0x0000007000007945 */ /* 0x000fe20003800000 */
[----:B------:R-:W-:Y:S01]  /*1f8e0*/  IMAD.MOV.U32 R13, RZ, RZ, R2 ;  /* 0x000000ffff0d7224 */ /* 0x000fe200078e0002 */
[----:B------:R-:W-:Y:S01]  /*1f8f0*/  MOV R15, 0xffffffff ;  /* 0xffffffff000f7802 */ /* 0x000fe20000000f00 */
[----:B------:R-:W-:-:S07]  /*1f900*/  IMAD.MOV.U32 R11, RZ, RZ, 0x1f ;  /* 0x0000001fff0b7424 */ /* 0x000fce00078e00ff */
[----:B0123-5:R-:W-:Y:S05]  /*1f910*/  WARPSYNC.COLLECTIVE R15, `(.L_x_821) ;  /* 0x000000000f087348 */ /* 0x02ffea0003c00000 */
[----:B------:R4:W0:Y:S02]  /*1f920*/  SHFL.IDX P6, R14, R13, R12, R11 ;  /* 0x0000000c0d0e7389 */ /* 0x00082400000c000b */
[----:B012345:R-:W-:Y:S01]  /*1f930*/  ENDCOLLECTIVE ;  /* 0x000000000000791b */ /* 0x03ffe20003800000 */
.L_x_821:
[----:B------:R-:W-:Y:S05]  /*1f940*/  BSYNC B0 ;  /* 0x0000000000007941 */ /* 0x000fea0003800000 */
.L_x_820:
[----:B------:R-:W-:Y:S01]  /*1f950*/  IMAD.MOV.U32 R24, RZ, RZ, R14 ;  /* 0x000000ffff187224 */ /* 0x000fe200078e000e */
[----:B------:R-:W-:Y:S06]  /*1f960*/  BRA `(.L_x_657) ;  /* 0xffffffb8002c7947 */ /* 0x000fec000383ffff */
.L_x_662:
[----:B0-----:R0:W1:Y:S02]  /*1f970*/  SYNCS.PHASECHK.TRANS64.TRYWAIT P0, [R5+URZ+0x2d820], R0 ;  /* 0x02d82000050075a7 */ /* 0x001064000800017f */
[----:B-1----:R-:W-:Y:S05]  /*1f980*/  @!P0 NANOSLEEP.SYNCS 0x989680 ;  /* 0x009896800000895d */ /* 0x002fea0003900000 */
[----:B------:R-:W1:Y:S02]  /*1f990*/  @!P0 SYNCS.PHASECHK.TRANS64 P0, [R5+URZ+0x2d820], R0 ;  /* 0x02d82000050085a7 */ /* 0x000e64000800007f */
[----:B-1----:R-:W-:Y:S05]  /*1f9a0*/  @!P0 BRA `(.L_x_662) ;  /* 0xfffffffc00f08947 */ /* 0x002fea000383ffff */
[----:B------:R-:W-:Y:S05]  /*1f9b0*/  BRA `(.L_x_822) ;  /* 0xffffffbc00847947 */ /* 0x000fea000383ffff */
.L_x_663:
[----:B------:R-:W1:Y:S01]  /*1f9c0*/  S2R R2, SR_TID.X ;  /* 0x0000000000027919 */ /* 0x000e620000002100 */
[----:B------:R-:W-:Y:S01]  /*1f9d0*/  BSSY B0, `(.L_x_823) ;  /* 0x000000a000007945 */ /* 0x000fe20003800000 */
[----:B------:R-:W-:Y:S01]  /*1f9e0*/  IMAD.MOV.U32 R12, RZ, RZ, RZ ;  /* 0x000000ffff0c7224 */ /* 0x000fe200078e00ff */
[----:B------:R-:W-:Y:S01]  /*1f9f0*/  MOV R11, 0x1f ;  /* 0x0000001f000b7802 */ /* 0x000fe20000000f00 */
[----:B------:R-:W-:Y:S01]  /*1fa00*/  IMAD.MOV.U32 R15, RZ, RZ, -0x1 ;  /* 0xffffffffff0f7424 */ /* 0x000fe200078e00ff */
[----:B-1----:R-:W-:-:S04]  /*1fa10*/  SHF.R.U32.HI R2, RZ, 0x5, R2 ;  /* 0x00000005ff027819 */ /* 0x002fc80000011602 */
[----:B------:R-:W-:-:S05]  /*1fa20*/  LOP3.LUT R2, R2, 0x3, RZ, 0xc0, !PT ;  /* 0x0000000302027812 */ /* 0x000fca00078ec0ff */
[----:B------:R-:W-:-:S07]  /*1fa30*/  IMAD.MOV.U32 R13, RZ, RZ, R2 ;  /* 0x000000ffff0d7224 */ /* 0x000fce00078e0002 */
[----:B0-23-5:R-:W-:Y:S05]  /*1fa40*/  WARPSYNC.COLLECTIVE R15, `(.L_x_824) ;  /* 0x000000000f087348 */ /* 0x02dfea0003c00000 */
[----:B------:R1:W4:Y:S02]  /*1fa50*/  SHFL.IDX P6, R14, R13, R12, R11 ;  /* 0x0000000c0d0e7389 */ /* 0x00032400000c000b */
[----:B012345:R-:W-:Y:S01]  /*1fa60*/  ENDCOLLECTIVE ;  /* 0x000000000000791b */ /* 0x03ffe20003800000 */
.L_x_824:
[----:B------:R-:W-:Y:S05]  /*1fa70*/  BSYNC B0 ;  /* 0x0000000000007941 */ /* 0x000fea0003800000 */
.L_x_823:
[----:B------:R-:W-:Y:S05]  /*1fa80*/  BRA `(.L_x_825) ;  /* 0xffffffbc006c7947 */ /* 0x000fea000383ffff */
.L_x_664:
[----:B------:R-:W-:Y:S01]  /*1fa90*/  BSSY B0, `(.L_x_826) ;  /* 0x0000006000007945 */ /* 0x000fe20003800000 */
[----:B------:R-:W-:-:S07]  /*1faa0*/  IMAD.MOV.U32 R15, RZ, RZ, -0x1 ;  /* 0xffffffffff0f7424 */ /* 0x000fce00078e00ff */
[----:B0-23-5:R-:W-:Y:S05]  /*1fab0*/  WARPSYNC.COLLECTIVE R15, `(.L_x_827) ;  /* 0x000000000f0c7348 */ /* 0x02dfea0003c00000 */
[----:B------:R-:W-:Y:S02]  /*1fac0*/  ELECT P6, UR62, PT ;  /* 0x00000000003e782f */ /* 0x000fe400038c0000 */
[----:B------:R-:W-:Y:S01]  /*1fad0*/  MOV R14, UR62 ;  /* 0x0000003e000e7c02 */ /* 0x000fe20008000f00 */
[----:B0-23-5:R-:W-:Y:S10]  /*1fae0*/  ENDCOLLECTIVE ;  /* 0x000000000000791b */ /* 0x02dff40003800000 */
.L_x_827:
[----:B------:R-:W-:Y:S05]  /*1faf0*/  BSYNC B0 ;  /* 0x0000000000007941 */ /* 0x000fea0003800000 */
.L_x_826:
[----:B------:R-:W-:Y:S05]  /*1fb00*/  BRA `(.L_x_828) ;  /* 0xffffffbc00607947 */ /* 0x000fea000383ffff */
.L_x_666:
[----:B0-----:R0:W1:Y:S02]  /*1fb10*/  SYNCS.PHASECHK.TRANS64.TRYWAIT P1, [R3+URZ+0x2d840], R2 ;  /* 0x02d84002030075a7 */ /* 0x001064000802017f */
[----:B-1----:R-:W-:Y:S05]  /*1fb20*/  @!P1 NANOSLEEP.SYNCS 0x989680 ;  /* 0x009896800000995d */ /* 0x002fea0003900000 */
[----:B------:R-:W1:Y:S02]  /*1fb30*/  @!P1 SYNCS.PHASECHK.TRANS64 P1, [R3+URZ+0x2d840], R2 ;  /* 0x02d84002030095a7 */ /* 0x000e64000802007f */
[----:B-1----:R-:W-:Y:S05]  /*1fb40*/  @!P1 BRA `(.L_x_666) ;  /* 0xfffffffc00f09947 */ /* 0x002fea000383ffff */
[----:B------:R-:W-:Y:S05]  /*1fb50*/  BRA `(.L_x_829) ;  /* 0xffffffbc00847947 */ /* 0x000fea000383ffff */
.L_x_668:
[----:B-1----:R1:W4:Y:S02]  /*1fb60*/  SYNCS.PHASECHK.TRANS64.TRYWAIT P1, [R5+URZ+0x2d840], R0 ;  /* 0x02d84000050075a7 */ /* 0x002324000802017f */
[----:B----4-:R-:W-:Y:S05]  /*1fb70*/  @!P1 NANOSLEEP.SYNCS 0x989680 ;  /* 0x009896800000995d */ /* 0x010fea0003900000 */
[----:B------:R-:W4:Y:S02]  /*1fb80*/  @!P1 SYNCS.PHASECHK.TRANS64 P1, [R5+URZ+0x2d840], R0 ;  /* 0x02d84000050095a7 */ /* 0x000f24000802007f */
[----:B----4-:R-:W-:Y:S05]  /*1fb90*/  @!P1 BRA `(.L_x_668) ;  /* 0xfffffffc00f09947 */ /* 0x010fea000383ffff */
[----:B------:R-:W-:Y:S05]  /*1fba0*/  BRA `(.L_x_830) ;  /* 0xffffffbc00947947 */ /* 0x000fea000383ffff */
.L_x_670:
[----:B----4-:R4:W0:Y:S02]  /*1fbb0*/  SYNCS.PHASECHK.TRANS64.TRYWAIT P1, [R3+URZ+0x2d860], R2 ;  /* 0x02d86002030075a7 */ /* 0x010824000802017f */
[----:B0-----:R-:W-:Y:S05]  /*1fbc0*/  @!P1 NANOSLEEP.SYNCS 0x989680 ;  /* 0x009896800000995d */ /* 0x001fea0003900000 */
[----:B------:R-:W0:Y:S02]  /*1fbd0*/  @!P1 SYNCS.PHASECHK.TRANS64 P1, [R3+URZ+0x2d860], R2 ;  /* 0x02d86002030095a7 */ /* 0x000e24000802007f */
[----:B0-----:R-:W-:Y:S05]  /*1fbe0*/  @!P1 BRA `(.L_x_670) ;  /* 0xfffffffc00f09947 */ /* 0x001fea000383ffff */
[----:B------:R-:W-:Y:S05]  /*1fbf0*/  BRA `(.L_x_831) ;  /* 0xffffffbc00907947 */ /* 0x000fea000383ffff */
.L_x_832:
        /* <DEDUP_REMOVED lines=16> */
.L_x_2782:


//--------------------- .text._ZN7cutlass13device_kernelIN5flash11enable_sm90INS1_16FlashAttnFwdSm90INS1_25CollectiveMainloopFwdSm90ILi2EN4cute5tupleIJNS5_1CILi1EEES8_S8_EEENS6_IJNS7_ILi192EEENS7_ILi128EEENS7_ILi96EEEEEELi96ENS_6half_tEfNS_4arch4Sm90ELb0ELb1ELb1ELb0ELb1ELb0ELb0ELb0ELb1ELb1ELb1ELb0EEENS1_21CollectiveEpilogueFwdINS6_IJSA_SC_SB_EEES9_SE_SG_Li384ELb0ELb1ELb1ELb0EEENS1_19SingleTileSchedulerILb0ELb1ELb1ELi192EEEEEEEEEvNT_6ParamsE --------------------------
	.section	.text._ZN7cutlass13device_kernelIN5flash11enable_sm90INS1_16FlashAttnFwdSm90INS1_25CollectiveMainloopFwdSm90ILi2EN4cute5tupleIJNS5_1CILi1EEES8_S8_EEENS6_IJNS7_ILi192EEENS7_ILi128EEENS7_ILi96EEEEEELi96ENS_6half_tEfNS_4arch4Sm90ELb0ELb1ELb1ELb0ELb1ELb0ELb0ELb0ELb1ELb1ELb1ELb0EEENS1_21CollectiveEpilogueFwdINS6_IJSA_SC_SB_EEES9_SE_SG_Li384ELb0ELb1ELb1ELb0EEENS1_19SingleTileSchedulerILb0ELb1ELb1ELi192EEEEEEEEEvNT_6ParamsE,"ax",@progbits
	.align	128
.text._ZN7cutlass13device_kernelIN5flash11enable_sm90INS1_16FlashAttnFwdSm90INS1_25CollectiveMainloopFwdSm90ILi2EN4cute5tupleIJNS5_1CILi1EEES8_S8_EEENS6_IJNS7_ILi192EEENS7_ILi128EEENS7_ILi96EEEEEELi96ENS_6half_tEfNS_4arch4Sm90ELb0ELb1ELb1ELb0ELb1ELb0ELb0ELb0ELb1ELb1ELb1ELb0EEENS1_21CollectiveEpilogueFwdINS6_IJSA_SC_SB_EEES9_SE_SG_Li384ELb0ELb1ELb1ELb0EEENS1_19SingleTileSchedulerILb0ELb1ELb1ELi192EEEEEEEEEvNT_6ParamsE:
        .type           _ZN7cutlass13device_kernelIN5flash11enable_sm90INS1_16FlashAttnFwdSm90INS1_25CollectiveMainloopFwdSm90ILi2EN4cute5tupleIJNS5_1CILi1EEES8_S8_EEENS6_IJNS7_ILi192EEENS7_ILi128EEENS7_ILi96EEEEEELi96ENS_6half_tEfNS_4arch4Sm90ELb0ELb1ELb1ELb0ELb1ELb0ELb0ELb0ELb1ELb1ELb1ELb0EEENS1_21CollectiveEpilogueFwdINS6_IJSA_SC_SB_EEES9_SE_SG_Li384ELb0ELb1ELb1ELb0EEENS1_19SingleTileSchedulerILb0ELb1ELb1ELi192EEEEEEEEEvNT_6ParamsE,@function
        .size           _ZN7cutlass13device_kernelIN5flash11enable_sm90INS1_16FlashAttnFwdSm90INS1_25CollectiveMainloopFwdSm90ILi2EN4cute5tupleIJNS5_1CILi1EEES8_S8_EEENS6_IJNS7_ILi192EEENS7_ILi128EEENS7_ILi96EEEEEELi96ENS_6half_tEfNS_4arch4Sm90ELb0ELb1ELb1ELb0ELb1ELb0ELb0ELb0ELb1ELb1ELb1ELb0EEENS1_21CollectiveEpilogueFwdINS6_IJSA_SC_SB_EEES9_SE_SG_Li384ELb0ELb1ELb1ELb0EEENS1_19SingleTileSchedulerILb0ELb1ELb1ELi192EEEEEEEEEvNT_6ParamsE,(.L_x_2783 - _ZN7cutlass13device_kernelIN5flash11enable_sm90INS1_16FlashAttnFwdSm90INS1_25CollectiveMainloopFwdSm90ILi2EN4cute5tupleIJNS5_1CILi1EEES8_S8_EEENS6_IJNS7_ILi192EEENS7_ILi128EEENS7_ILi96EEEEEELi96ENS_6half_tEfNS_4arch4Sm90ELb0ELb1ELb1ELb0ELb1ELb0ELb0ELb0ELb1ELb1ELb1ELb0EEENS1_21CollectiveEpilogueFwdINS6_IJSA_SC_SB_EEES9_SE_SG_Li384ELb0ELb1ELb1ELb0EEENS1_19SingleTileSchedulerILb0ELb1ELb1ELi192EEEEEEEEEvNT_6ParamsE)
        .other          _ZN7cutlass13device_kernelIN5flash11enable_sm90INS1_16FlashAttnFwdSm90INS1_25CollectiveMainloopFwdSm90ILi2EN4cute5tupleIJNS5_1CILi1EEES8_S8_EEENS6_IJNS7_ILi192EEENS7_ILi128EEENS7_ILi96EEEEEELi96ENS_6half_tEfNS_4arch4Sm90ELb0ELb1ELb1ELb0ELb1ELb0ELb0ELb0ELb1ELb1ELb1ELb0EEENS1_21CollectiveEpilogueFwdINS6_IJSA_SC_SB_EEES9_SE_SG_Li384ELb0ELb1ELb1ELb0EEENS1_19SingleTileSchedulerILb0ELb1ELb1ELi192EEEEEEEEEvNT_6ParamsE,@"STO_CUDA_ENTRY STV_DEFAULT"
_ZN7cutlass13device_kernelIN5flash11enable_sm90INS1_16FlashAttnFwdSm90INS1_25CollectiveMainloopFwdSm90ILi2EN4cute5tupleIJNS5_1CILi1EEES8_S8_EEENS6_IJNS7_ILi192EEENS7_ILi128EEENS7_ILi96EEEEEELi96ENS_6half_tEfNS_4arch4Sm90ELb0ELb1ELb1ELb0ELb1ELb0ELb0ELb0ELb1ELb1ELb1ELb0EEENS1_21CollectiveEpilogueFwdINS6_IJSA_SC_SB_EEES9_SE_SG_Li384ELb0ELb1ELb1ELb0EEENS1_19SingleTileSchedulerILb0ELb1ELb1ELi192EEEEEEEEEvNT_6ParamsE:
        /* <DEDUP_REMOVED lines=9> */
[----:B------:R-:W1:Y:S01]  /*0090*/  SHFL.IDX PT, R3, R3, RZ, 0x1f ;  /* 0x00001fff03037589 */ /* 0x000e6200000e0000 */
        /* <DEDUP_REMOVED lines=35> */
.L_x_833:
        /* <DEDUP_REMOVED lines=22> */
.L_x_834:
        /* <DEDUP_REMOVED lines=18> */
.L_x_835:
        /* <DEDUP_REMOVED lines=22> */
.L_x_836:
[----:B------:R-:W5:Y:S01]  /*06b0*/  SHFL.IDX PT, R2, R0, RZ, 0x1f ;  /* 0x00001fff00027589 */ /* 0x000f6200000e0000 */
[----:B------:R-:W-:Y:S01]  /*06c0*/  R2UR UR9, R3 ;  /* 0x00000000030972ca */ /* 0x000fe200000e0000 */
        /* <DEDUP_REMOVED lines=21> */
.L_x_837:
[----:B------:R-:W-:Y:S01]  /*0820*/  UISETP.NE.AND UP0, UPT, UR9, URZ, UPT ;  /* 0x0000003f0900728c */ /* 0x000fe2000bf05270 */
[----:B------:R-:W-:Y:S01]  /*0830*/  NOP ;  /* 0x0000000000007918 */ /* 0x000fe20000000000 */
[----:B0-----:R-:W-:Y:S01]  /*0840*/  UMOV UR4, 0x1 ;  /* 0x0000000100047882 */ /* 0x001fe20000000000 */
[----:B------:R-:W-:Y:S01]  /*0850*/  ULDC.64 UR36, c[0x0][0x208] ;  /* 0x0000820000247ab9 */ /* 0x000fe20000000a00 */
[----:B------:R-:W-:Y:S01]  /*0860*/  USEL UR4, UR4, 0x2, !UP0 ;  /* 0x0000000204047887 */ /* 0x000fe2000c000000 */
[----:B------:R-:W-:Y:S01]  /*0870*/  BSSY B6, `(.L_x_838) ;  /* 0x000150c000067945 */ /* 0x000fe20003800000 */
[----:B-1234-:R-:W-:Y:S01]  /*0880*/  BAR.SYNC.DEFER_BLOCKING 0x0 ;  /* 0x0000000000007b1d */ /* 0x01efe20000010000 */
[----:B------:R-:W-:-:S03]  /*0890*/  PLOP3.LUT P0, PT, PT, PT, UP0, 0x80, 0x0 ;  /* 0x000000000000781c */ /* 0x000fc60003f0f008 */
[----:B------:R-:W-:-:S05]  /*08a0*/  IMAD.U32 R2, RZ, RZ, UR4 ;  /* 0x00000004ff027e24 */ /* 0x000fca000f8e00ff */
[----:B------:R0:W-:Y:S05]  /*08b0*/  STL [R1+0xc], R2 ;  /* 0x00000c0201007387 */ /* 0x0001ea0000100800 */
[----:B------:R-:W-:Y:S05]  /*08c0*/  @!P0 BRA `(.L_x_839) ;  /* 0x00000110007c8947 */ /* 0x000fea0003800000 */
.L_x_840:
[----:B------:R-:W-:-:S08]  /*08d0*/  NOP ;  /* 0x0000000000007918 */ /* 0x000fd00000000000 */
[----:B------:R-:W1:Y:S02]  /*08e0*/  USETMAXREG.TRY_ALLOC.CTAPOOL UP0, 0xa0 ;  /* 0x000000a0000079c8 */ /* 0x000e640008000600 */
[----:B-1----:R-:W-:-:S13]  /*08f0*/  PLOP3.LUT P0, PT, PT, PT, UP0, 0x80, 0x0 ;  /* 0x000000000000781c */ /* 0x002fda0003f0f008 */
[----:B------:R-:W-:Y:S05]  /*0900*/  @!P0 BRA `(.L_x_840) ;  /* 0xfffffffc00f08947 */ /* 0x000fea000383ffff */
[----:B------:R-:W1:Y:S01]  /*0910*/  S2R R3, SR_TID.X ;  /* 0x0000000000037919 */ /* 0x000e620000002100 */
[----:B------:R-:W2:Y:S01]  /*0920*/  S2UR UR6, SR_CTAID.Y ;  /* 0x00000000000679c3 */ /* 0x000ea20000002600 */
[----:B------:R-:W-:Y:S02]  /*0930*/  ULDC UR7, c[0x0][0xc50] ;  /* 0x0003140000077ab9 */ /* 0x000fe40000000800 */
[----:B------:R-:W-:-:S05]  /*0940*/  UISETP.NE.AND UP0, UPT, UR7, 0x1, UPT ;  /* 0x000000010700788c */ /* 0x000fca000bf05270 */
[----:B------:R-:W3:Y:S06]  /*0950*/  S2UR UR8, SR_CTAID.Z ;  /* 0x00000000000879c3 */ /* 0x000eec0000002700 */
[----:B------:R-:W-:Y:S01]  /*0960*/  @UP0 ULDC UR4, c[0x0][0xc54] ;  /* 0x0003150000040ab9 */ /* 0x000fe20000000800 */
[----:B------:R-:W-:Y:S01]  /*0970*/  @UP0 ULDC UR9, c[0x0][0xc58] ;  /* 0x0003160000090ab9 */ /* 0x000fe20000000800 */
[----:B--2---:R-:W-:Y:S02]  /*0980*/  UIMAD.WIDE.U32 UR4, UR6, UR4, URZ ;  /* 0x00000004060472a5 */ /* 0x004fe4000f8e003f */
[----:B------:R-:W-:-:S02]  /*0990*/  UMOV UR10, UR6 ;  /* 0x00000006000a7c82 */ /* 0x000fc40008000000 */
[----:B------:R-:W-:Y:S01]  /*09a0*/  @UP0 USHF.R.U32.HI UR10, URZ, UR9, UR5 ;  /* 0x000000093f0a0299 */ /* 0x000fe20008011605 */
[----:B-1----:R-:W-:-:S03]  /*09b0*/  LOP3.LUT R0, R3, 0xffffff80, RZ, 0xc0, !PT ;  /* 0xffffff8003007812 */ /* 0x002fc600078ec0ff */
[----:B------:R-:W-:Y:S01]  /*09c0*/  UIADD3 UR4, -UR10, URZ, URZ ;  /* 0x0000003f0a047290 */ /* 0x000fe2000fffe13f */
[----:B------:R-:W-:Y:S06]  /*09d0*/  BAR.ARV 0x8, 0x200 ;  /* 0x0208000000007b1d */ /* 0x000fec0000002000 */
[----:B------:R-:W-:Y:S01]  /*09e0*/  ISETP.NE.AND P0, PT, R0, 0x80, PT ;  /* 0x000000800000780c */ /* 0x000fe20003f05270 */
[----:B------:R-:W-:Y:S01]  /*09f0*/  IMAD.U32 R0, RZ, RZ, UR10 ;  /* 0x0000000aff007e24 */ /* 0x000fe2000f8e00ff */
[----:B------:R-:W-:-:S04]  /*0a00*/  UIMAD UR6, UR7, UR4, UR6 ;  /* 0x00000004070672a4 */ /* 0x000fc8000f8e0206 */
[----:B------:R1:W-:Y:S07]  /*0a10*/  STL [R1+0x4], R0 ;  /* 0x0000040001007387 */ /* 0x0003ee0000100800 */
[----:B------:R-:W-:Y:S06]  /*0a20*/  @!P0 BAR.ARV 0x9, 0x100 ;  /* 0x0244000000008b1d */ /* 0x000fec0000002000 */
[----:B---3--:R-:W-:-:S13]  /*0a30*/  ISETP.LE.AND P0, PT, RZ, UR8, PT ;  /* 0x00000008ff007c0c */ /* 0x008fda000bf03270 */
[----:B-1----:R-:W-:Y:S05]  /*0a40*/  @!P0 BRA `(.L_x_841) ;  /* 0x0000014c00b88947 */ /* 0x002fea0003800000 */
[----:B------:R-:W1:Y:S01]  /*0a50*/  LDC.64 R6, c[0x0][0x418] ;  /* 0x00010600ff067b82 */ /* 0x000e620000000a00 */
[----:B------:R-:W-:Y:S01]  /*0a60*/  ULDC UR4, c[0x0][0x448] ;  /* 0x0001120000047ab9 */ /* 0x000fe20000000800 */
[----:B------:R-:W-:Y:S01]  /*0a70*/  VIADD R16, R3, 0xffffff80 ;  /* 0xffffff8003107836 */ /* 0x000fe20000000000 */
[----:B------:R-:W-:-:S04]  /*0a80*/  UISETP.NE.AND UP0, UPT, UR4, 0x1, UPT ;  /* 0x000000010400788c */ /* 0x000fc8000bf05270 */
[----:B------:R-:W-:Y:S01]  /*0a90*/  UP2UR UR4, UPR, URZ, 0x1 ;  /* 0x000000013f047883 */ /* 0x000fe20008000000 */
[----:B0-----:R-:W0:Y:S05]  /*0aa0*/  LDC R2, c[0x0][0x288] ;  /* 0x0000a200ff027b82 */ /* 0x001e2a0000000800 */
[----:B------:R-:W-:Y:S01]  /*0ab0*/  IMAD.U32 R142, RZ, RZ, UR4 ;  /* 0x00000004ff8e7e24 */ /* 0x000fe2000f8e00ff */
[----:B------:R-:W-:Y:S01]  /*0ac0*/  @UP0 ULDC UR9, c[0x0][0x44c] ;  /* 0x0001130000090ab9 */ /* 0x000fe20000000800 */
[----:B------:R-:W-:Y:S01]  /*0ad0*/  @UP0 ULDC UR11, c[0x0][0x450] ;  /* 0x00011400000b0ab9 */ /* 0x000fe20000000800 */
[----:B------:R-:W2:Y:S01]  /*0ae0*/  LDC R17, c[0x0][0x424] ;  /* 0x00010900ff117b82 */ /* 0x000ea20000000800 */
[----:B------:R-:W-:-:S07]  /*0af0*/  ULDC.64 UR4, c[0x0][0x9e0] ;  /* 0x0002780000047ab9 */ /* 0x000fce0000000a00 */
[----:B------:R-:W3:Y:S01]  /*0b00*/  S2UR UR40, SR_CTAID.X ;  /* 0x00000000002879c3 */ /* 0x000ee20000002500 */
[----:B-1----:R-:W-:-:S04]  /*0b10*/  ISETP.NE.U32.AND P0, PT, R6, RZ, PT ;  /* 0x000000ff0600720c */ /* 0x002fc80003f05070 */
[----:B------:R-:W-:-:S03]  /*0b20*/  ISETP.NE.AND.EX P0, PT, R7, RZ, PT, P0 ;  /* 0x000000ff0700720c */ /* 0x000fc60003f05300 */
[----:B------:R-:W1:Y:S01]  /*0b30*/  LDC R4, c[0x0][0x2f0] ;  /* 0x0000bc00ff047b82 */ /* 0x000e620000000800 */
[----:B0-----:R-:W-:Y:S02]  /*0b40*/  IADD3 R0, -R2, 0x1, RZ ;  /* 0x0000000102007810 */ /* 0x001fe40007ffe1ff */
[----:B--2---:R-:W-:Y:S01]  /*0b50*/  SEL R17, R17, 0x1, P0 ;  /* 0x0000000111117807 */ /* 0x004fe20000000000 */
[----:B---3--:R-:W-:-:S04]  /*0b60*/  UIMAD UR40, UR40, 0xc0, URZ ;  /* 0x000000c0282878a4 */ /* 0x008fc8000f8e023f */
[----:B------:R-:W-:Y:S02]  /*0b70*/  @UP0 UIADD3 UR8, UR40, 0xbf, URZ ;  /* 0x000000bf28080890 */ /* 0x000fe4000fffe03f */
[----:B------:R-:W-:Y:S01]  /*0b80*/  UIADD3 UR7, UR40, 0xbf, URZ ;  /* 0x000000bf28077890 */ /* 0x000fe2000fffe03f */
[----:B-1----:R-:W-:Y:S01]  /*0b90*/  IMAD R0, R17, R4, R0 ;  /* 0x0000000411007224 */ /* 0x002fe200078e0200 */
[----:B------:R-:W-:-:S04]  /*0ba0*/  UIMAD.WIDE.U32 UR8, UR8, UR9, URZ ;  /* 0x00000009080872a5 */ /* 0x000fc8000f8e003f */
[----:B------:R-:W-:Y:S01]  /*0bb0*/  R2UR UR10, R0 ;  /* 0x00000000000a72ca */ /* 0x000fe200000e0000 */
[----:B------:R-:W-:Y:S02]  /*0bc0*/  @UP0 USHF.R.U32.HI UR7, URZ, UR11, UR9 ;  /* 0x0000000b3f070299 */ /* 0x000fe40008011609 */
[----:B------:R-:W-:-:S04]  /*0bd0*/  UISETP.GE.AND UP0, UPT, UR5, 0x1, UPT ;  /* 0x000000010500788c */ /* 0x000fc8000bf06270 */
[----:B------:R-:W-:Y:S02]  /*0be0*/  UP2UR UR60, UPR, URZ, 0x1 ;  /* 0x000000013f3c7883 */ /* 0x000fe40008000000 */
[----:B------:R-:W-:-:S04]  /*0bf0*/  PLOP3.LUT P0, PT, PT, PT, UP0, 0x40, 0x0 ;  /* 0x000000000000781c */ /* 0x000fc80003f0e808 */
[----:B------:R-:W-:-:S04]  /*0c00*/  UIADD3 UR7, UR10, UR7, URZ ;  /* 0x000000070a077290 */ /* 0x000fc8000fffe03f */
[----:B------:R-:W-:-:S06]  /*0c10*/  UIADD3 UR4, UR7, UR4, URZ ;  /* 0x0000000407047290 */ /* 0x000fcc000fffe03f */
[----:B------:R-:W-:Y:S01]  /*0c20*/  IMAD.U32 R0, RZ, RZ, UR4 ;  /* 0x00000004ff007e24 */ /* 0x000fe2000f8e00ff */
[----:B------:R-:W-:Y:S06]  /*0c30*/  @P0 BRA `(.L_x_842) ;  /* 0x0000000000400947 */ /* 0x000fec0003800000 */
[----:B------:R-:W-:Y:S01]  /*0c40*/  ISETP.LT.AND P0, PT, RZ, UR7, PT ;  /* 0x00000007ff007c0c */ /* 0x000fe2000bf01270 */
[----:B------:R-:W-:-:S12]  /*0c50*/  UIADD3 UR4, UR7, -0x1, URZ ;  /* 0xffffffff07047890 */ /* 0x000fd8000fffe03f */
[----:B------:R-:W-:Y:S05]  /*0c60*/  @P0 BRA `(.L_x_843) ;  /* 0x00000000001c0947 */ /* 0x000fea0003800000 */
[----:B------:R-:W-:Y:S02]  /*0c70*/  UISETP.NE.AND UP0, UPT, UR5, 0x1, UPT ;  /* 0x000000010500788c */ /* 0x000fe4000bf05270 */
[----:B------:R-:W-:-:S09]  /*0c80*/  UIADD3 UR4, -UR7, URZ, URZ ;  /* 0x0000003f07047290 */ /* 0x000fd2000fffe13f */
[----:B------:R-:W-:Y:S02]  /*0c90*/  @UP0 ULDC.64 UR10, c[0x0][0x9e8] ;  /* 0x00027a00000a0ab9 */ /* 0x000fe40000000a00 */
[----:B------:R-:W-:-:S04]  /*0ca0*/  UIMAD.WIDE.U32 UR8, UR4, UR10, URZ ;  /* 0x0000000a040872a5 */ /* 0x000fc8000f8e003f */
[----:B------:R-:W-:-:S04]  /*0cb0*/  @UP0 USHF.R.U32.HI UR4, URZ, UR11, UR9 ;  /* 0x0000000b3f040299 */ /* 0x000fc80008011609 */
[----:B------:R-:W-:Y:S01]  /*0cc0*/  ULOP3.LUT UR4, URZ, UR4, URZ, 0x33, !UPT ;  /* 0x000000043f047292 */ /* 0x000fe2000f8e333f */
[----:B------:R-:W-:Y:S11]  /*0cd0*/  BRA `(.L_x_844) ;  /* 0x0000000000107947 */ /* 0x000ff60003800000 */
.L_x_843:
[----:B------:R-:W-:-:S11]  /*0ce0*/  UISETP.NE.AND UP0, UPT, UR5, 0x1, UPT ;  /* 0x000000010500788c */ /* 0x000fd6000bf05270 */
[----:B------:R-:W-:Y:S02]  /*0cf0*/  @UP0 ULDC.64 UR10, c[0x0][0x9e8] ;  /* 0x00027a00000a0ab9 */ /* 0x000fe40000000a00 */
[----:B------:R-:W-:-:S04]  /*0d00*/  UIMAD.WIDE.U32 UR8, UR4, UR10, URZ ;  /* 0x0000000a040872a5 */ /* 0x000fc8000f8e003f */
[----:B------:R-:W-:-:S12]  /*0d10*/  @UP0 USHF.R.U32.HI UR4, URZ, UR11, UR9 ;  /* 0x0000000b3f040299 */ /* 0x000fd80008011609 */
.L_x_844:
[----:B------:R-:W-:-:S06]  /*0d20*/  UIMAD UR4, UR4, UR5, UR5 ;  /* 0x00000005040472a4 */ /* 0x000fcc000f8e0205 */
[----:B------:R-:W-:-:S07]  /*0d30*/  VIMNMX R0, R0, UR4, PT ;  /* 0x0000000400007c48 */ /* 0x000fce000bfe0100 */
.L_x_842:
[----:B------:R-:W-:Y:S01]  /*0d40*/  R2UR UR4, R142 ;  /* 0x000000008e0472ca */ /* 0x000fe200000e0000 */
[CC--:B------:R-:W-:Y:S02]  /*0d50*/  IMAD R19, R17.reuse, R4.reuse, -R2 ;  /* 0x0000000411137224 */ /* 0x0c0fe400078e0a02 */
[----:B------:R-:W-:Y:S02]  /*0d60*/  VIADD R2, R0, 0x7f ;  /* 0x0000007f00027836 */ /* 0x000fe40000000000 */
[----:B------:R-:W-:Y:S01]  /*0d70*/  IMAD R0, R17, R4, 0x7f ;  /* 0x0000007f11007424 */ /* 0x000fe200078e0204 */
[----:B------:R-:W-:Y:S02]  /*0d80*/  R2UR UR7, R19 ;  /* 0x00000000130772ca */ /* 0x000fe400000e0000 */
[----:B------:R-:W-:Y:S02]  /*0d90*/  SHF.R.S32.HI R5, RZ, 0x1f, R2 ;  /* 0x0000001fff057819 */ /* 0x000fe40000011402 */
[----:B------:R-:W-:-:S02]  /*0da0*/  SHF.R.S32.HI R3, RZ, 0x1f, R0 ;  /* 0x0000001fff037819 */ /* 0x000fc40000011400 */
[----:B------:R-:W-:Y:S01]  /*0db0*/  LEA.HI R5, R5, R2, RZ, 0x7 ;  /* 0x0000000205057211 */ /* 0x000fe200078f38ff */
[----:B------:R-:W-:Y:S01]  /*0dc0*/  UISETP.NE.AND UP0, UPT, UR4, URZ, UPT ;  /* 0x0000003f0400728c */ /* 0x000fe2000bf05270 */
[----:B------:R-:W-:Y:S02]  /*0dd0*/  LEA.HI R3, R3, R0, RZ, 0x7 ;  /* 0x0000000003037211 */ /* 0x000fe400078f38ff */
[----:B------:R-:W-:Y:S01]  /*0de0*/  UMOV UR4, UR40 ;  /* 0x0000002800047c82 */ /* 0x000fe20008000000 */
[----:B------:R-:W-:Y:S02]  /*0df0*/  SHF.R.S32.HI R0, RZ, 0x7, R5 ;  /* 0x00000007ff007819 */ /* 0x000fe40000011405 */
[----:B------:R-:W-:-:S04]  /*0e00*/  SHF.R.S32.HI R3, RZ, 0x7, R3 ;  /* 0x00000007ff037819 */ /* 0x000fc80000011403 */
[----:B------:R-:W-:Y:S01]  /*0e10*/  VIMNMX R18, R3, R0, PT ;  /* 0x0000000003127248 */ /* 0x000fe20003fe0100 */
[----:B------:R-:W-:Y:S01]  /*0e20*/  @UP0 ULDC UR8, c[0x0][0x44c] ;  /* 0x0001130000080ab9 */ /* 0x000fe20000000800 */
[----:B------:R-:W-:Y:S01]  /*0e30*/  @UP0 ULDC UR10, c[0x0][0x450] ;  /* 0x00011400000a0ab9 */ /* 0x000fe20000000800 */
[----:B------:R-:W-:-:S04]  /*0e40*/  UIMAD.WIDE.U32 UR8, UR40, UR8, URZ ;  /* 0x00000008280872a5 */ /* 0x000fc8000f8e003f */
[----:B------:R-:W-:Y:S02]  /*0e50*/  @UP0 USHF.R.U32.HI UR4, URZ, UR10, UR9 ;  /* 0x0000000a3f040299 */ /* 0x000fe40008011609 */
[----:B------:R-:W-:Y:S02]  /*0e60*/  UISETP.GE.AND UP0, UPT, UR5, 0x1, UPT ;  /* 0x000000010500788c */ /* 0x000fe4000bf06270 */
[----:B------:R-:W-:-:S03]  /*0e70*/  UIADD3 UR4, UR7, UR4, URZ ;  /* 0x0000000407047290 */ /* 0x000fc6000fffe03f */
[----:B------:R-:W-:Y:S01]  /*0e80*/  ULDC UR7, c[0x0][0x9dc] ;  /* 0x0002770000077ab9 */ /* 0x000fe20000000800 */
[----:B------:R-:W-:Y:S01]  /*0e90*/  PLOP3.LUT P0, PT, PT, PT, UP0, 0x40, 0x0 ;  /* 0x000000000000781c */ /* 0x000fe20003f0e808 */
[----:B------:R-:W-:-:S12]  /*0ea0*/  UIADD3 UR7, UR4, -UR7, URZ ;  /* 0x8000000704077290 */ /* 0x000fd8000fffe03f */
[----:B------:R-:W-:Y:S05]  /*0eb0*/  @P0 BRA `(.L_x_845) ;  /* 0x0000000000440947 */ /* 0x000fea0003800000 */
[----:B------:R-:W-:-:S06]  /*0ec0*/  UISETP.GT.AND UP0, UPT, UR4, -0x1, UPT ;  /* 0xffffffff0400788c */ /* 0x000fcc000bf04270 */
[----:B------:R-:W-:-:S13]  /*0ed0*/  PLOP3.LUT P0, PT, PT, PT, UP0, 0x80, 0x0 ;  /* 0x000000000000781c */ /* 0x000fda0003f0f008 */
[----:B------:R-:W-:Y:S05]  /*0ee0*/  @P0 BRA `(.L_x_846) ;  /* 0x00000000001c0947 */ /* 0x000fea0003800000 */
[----:B------:R-:W-:Y:S02]  /*0ef0*/  UISETP.NE.AND UP0, UPT, UR5, 0x1, UPT ;  /* 0x000000010500788c */ /* 0x000fe4000bf05270 */
[----:B------:R-:W-:-:S09]  /*0f00*/  ULOP3.LUT UR4, URZ, UR4, URZ, 0x33, !UPT ;  /* 0x000000043f047292 */ /* 0x000fd2000f8e333f */
[----:B------:R-:W-:Y:S02]  /*0f10*/  @UP0 ULDC.64 UR10, c[0x0][0x9e8] ;  /* 0x00027a00000a0ab9 */ /* 0x000fe40000000a00 */
[----:B------:R-:W-:-:S04]  /*0f20*/  UIMAD.WIDE.U32 UR8, UR4, UR10, URZ ;  /* 0x0000000a040872a5 */ /* 0x000fc8000f8e003f */
[----:B------:R-:W-:-:S04]  /*0f30*/  @UP0 USHF.R.U32.HI UR4, URZ, UR11, UR9 ;  /* 0x0000000b3f040299 */ /* 0x000fc80008011609 */
[----:B------:R-:W-:Y:S01]  /*0f40*/  ULOP3.LUT UR4, URZ, UR4, URZ, 0x33, !UPT ;  /* 0x000000043f047292 */ /* 0x000fe2000f8e333f */
[----:B------:R-:W-:Y:S11]  /*0f50*/  BRA `(.L_x_847) ;  /* 0x0000000000107947 */ /* 0x000ff60003800000 */
.L_x_846:
[----:B------:R-:W-:-:S11]  /*0f60*/  UISETP.NE.AND UP0, UPT, UR5, 0x1, UPT ;  /* 0x000000010500788c */ /* 0x000fd6000bf05270 */
[----:B------:R-:W-:Y:S02]  /*0f70*/  @UP0 ULDC.64 UR10, c[0x0][0x9e8] ;  /* 0x00027a00000a0ab9 */ /* 0x000fe40000000a00 */
[----:B------:R-:W-:-:S04]  /*0f80*/  UIMAD.WIDE.U32 UR8, UR4, UR10, URZ ;  /* 0x0000000a040872a5 */ /* 0x000fc8000f8e003f */
[----:B------:R-:W-:-:S12]  /*0f90*/  @UP0 USHF.R.U32.HI UR4, URZ, UR11, UR9 ;  /* 0x0000000b3f040299 */ /* 0x000fd80008011609 */
.L_x_847:
[----:B------:R-:W-:-:S04]  /*0fa0*/  UIMAD UR4, UR4, UR5, URZ ;  /* 0x00000005040472a4 */ /* 0x000fc8000f8e023f */
[----:B------:R-:W-:-:S04]  /*0fb0*/  UISETP.LT.AND UP0, UPT, UR7, UR4, UPT ;  /* 0x000000040700728c */ /* 0x000fc8000bf01270 */
[----:B------:R-:W-:-:S12]  /*0fc0*/  USEL UR7, UR7, UR4, !UP0 ;  /* 0x0000000407077287 */ /* 0x000fd8000c000000 */
.L_x_845:
[----:B------:R-:W-:Y:S02]  /*0fd0*/  USHF.R.S32.HI UR4, URZ, 0x1f, UR7 ;  /* 0x0000001f3f047899 */ /* 0x000fe40008011407 */
[----:B------:R-:W-:Y:S02]  /*0fe0*/  USHF.R.U32.HI UR11, URZ, 0x10, UR6 ;  /* 0x000000103f0b7899 */ /* 0x000fe40008011606 */
[----:B------:R-:W-:Y:S02]  /*0ff0*/  ULEA.HI UR4, UR4, UR7, URZ, 0x7 ;  /* 0x0000000704047291 */ /* 0x000fe4000f8f383f */
[----:B------:R-:W-:Y:S02]  /*1000*/  ULOP3.LUT UR7, UR6, 0xffff, URZ, 0xc0, !UPT ;  /* 0x0000ffff06077892 */ /* 0x000fe4000f8ec03f */
[----:B------:R-:W-:-:S04]  /*1010*/  USHF.R.S32.HI UR4, URZ, 0x7, UR4 ;  /* 0x000000073f047899 */ /* 0x000fc80008011404 */
[----:B------:R-:W-:-:S04]  /*1020*/  UISETP.LT.AND UP0, UPT, URZ, UR4, UPT ;  /* 0x000000043f00728c */ /* 0x000fc8000bf01270 */
[----:B------:R-:W-:Y:S02]  /*1030*/  USEL UR10, URZ, UR4, !UP0 ;  /* 0x000000043f0a7287 */ /* 0x000fe4000c000000 */
[----:B------:R-:W-:Y:S01]  /*1040*/  UISETP.NE.AND UP0, UPT, UR11, URZ, UPT ;  /* 0x0000003f0b00728c */ /* 0x000fe2000bf05270 */
[----:B------:R-:W-:-:S03]  /*1050*/  UMOV UR4, URZ ;  /* 0x0000003f00047c82 */ /* 0x000fc60008000000 */
[----:B------:R-:W-:-:S07]  /*1060*/  ISETP.GT.AND P0, PT, R18, UR10, PT ;  /* 0x0000000a12007c0c */ /* 0x000fce000bf04270 */
[----:B------:R-:W-:-:S06]  /*1070*/  @!UP0 ULDC UR11, c[0x0][0x9f0] ;  /* 0x00027c00000b8ab9 */ /* 0x000fcc0000000800 */
[----:B------:R-:W-:Y:S05]  /*1080*/  @!P0 BRA `(.L_x_848) ;  /* 0x00000000008c8947 */ /* 0x000fea0003800000 */
[----:B------:R-:W-:Y:S01]  /*1090*/  IMAD.U32 R5, RZ, RZ, UR11 ;  /* 0x0000000bff057e24 */ /* 0x000fe2000f8e00ff */
[----:B------:R-:W-:-:S04]  /*10a0*/  UMOV UR4, URZ ;  /* 0x0000003f00047c82 */ /* 0x000fc80008000000 */
[----:B------:R-:W-:-:S04]  /*10b0*/  IABS R0, R5 ;  /* 0x0000000500007213 */ /* 0x000fc80000000000 */
[----:B------:R-:W-:Y:S02]  /*10c0*/  R2UR UR12, R0 ;  /* 0x00000000000c72ca */ /* 0x000fe400000e0000 */
[----:B------:R-:W-:Y:S02]  /*10d0*/  IADD3 R0, R5, -0x1, R18 ;  /* 0xffffffff05007810 */ /* 0x000fe40007ffe012 */
[----:B------:R-:W-:Y:S02]  /*10e0*/  IABS R5, R5 ;  /* 0x0000000500057213 */ /* 0x000fe40000000000 */
[----:B------:R-:W-:-:S03]  /*10f0*/  R2UR UR6, R0 ;  /* 0x00000000000672ca */ /* 0x000fc600000e0000 */
[----:B------:R-:W-:-:S04]  /*1100*/  IMAD.MOV R5, RZ, RZ, -R5 ;  /* 0x000000ffff057224 */ /* 0x000fc800078e0a05 */
[----:B------:R-:W0:Y:S06]  /*1110*/  I2F.RP R2, UR12 ;  /* 0x0000000c00027d06 */ /* 0x000e2c0008209400 */
[----:B------:R-:W-:-:S06]  /*1120*/  UIADD3 UR6, -UR10, UR6, URZ ;  /* 0x000000060a067290 */ /* 0x000fcc000fffe13f */
[----:B------:R-:W-:Y:S01]  /*1130*/  IMAD.U32 R0, RZ, RZ, UR6 ;  /* 0x00000006ff007e24 */ /* 0x000fe2000f8e00ff */
[----:B------:R-:W-:Y:S01]  /*1140*/  ULOP3.LUT UR6, UR6, UR11, URZ, 0x3c, !UPT ;  /* 0x0000000b06067292 */ /* 0x000fe2000f8e3c3f */
[----:B0-----:R-:W0:Y:S03]  /*1150*/  MUFU.RCP R2, R2 ;  /* 0x0000000200027308 */ /* 0x001e260000001000 */
[----:B------:R-:W-:-:S04]  /*1160*/  IABS R0, R0 ;  /* 0x0000000000007213 */ /* 0x000fc80000000000 */
[----:B------:R-:W-:Y:S01]  /*1170*/  R2UR UR9, R0 ;  /* 0x00000000000972ca */ /* 0x000fe200000e0000 */
[----:B------:R-:W-:Y:S02]  /*1180*/  IMAD.MOV.U32 R0, RZ, RZ, R5 ;  /* 0x000000ffff007224 */ /* 0x000fe400078e0005 */
[----:B0-----:R-:W-:-:S06]  /*1190*/  VIADD R3, R2, 0xffffffe ;  /* 0x0ffffffe02037836 */ /* 0x001fcc0000000000 */
        /* <DEDUP_REMOVED lines=14> */
[----:B------:R-:W-:-:S05]  /*1280*/  UISETP.NE.AND UP1, UPT, UR11, URZ, UPT ;  /* 0x0000003f0b00728c */ /* 0x000fca000bf25270 */
[----:B------:R-:W-:Y:S02]  /*1290*/  UMOV UR4, UR5 ;  /* 0x0000000500047c82 */ /* 0x000fe40008000000 */
[----:B------:R-:W-:-:S04]  /*12a0*/  @!UP0 UIADD3 UR4, -UR4, URZ, URZ ;  /* 0x0000003f04048290 */ /* 0x000fc8000fffe13f */
[----:B------:R-:W-:-:S12]  /*12b0*/  @!UP1 ULOP3.LUT UR4, URZ, UR11, URZ, 0x33, !UPT ;  /* 0x0000000b3f049292 */ /* 0x000fd8000f8e333f */
.L_x_848:
[----:B------:R-:W-:Y:S02]  /*12c0*/  UIMAD UR5, UR7, UR4, UR10 ;  /* 0x00000004070572a4 */ /* 0x000fe4000f8e020a */
[----:B------:R-:W-:Y:S01]  /*12d0*/  IMAD.U32 R3, RZ, RZ, UR4 ;  /* 0x00000004ff037e24 */ /* 0x000fe2000f8e00ff */
[----:B------:R-:W-:Y:S01]  /*12e0*/  PLOP3.LUT P0, PT, PT, PT, PT, 0x80, 0x0 ;  /* 0x000000000000781c */ /* 0x000fe20003f0f070 */
[----:B------:R-:W-:Y:S01]  /*12f0*/  IMAD.MOV.U32 R2, RZ, RZ, RZ ;  /* 0x000000ffff027224 */ /* 0x000fe200078e00ff */
[----:B------:R-:W-:Y:S01]  /*1300*/  CS2R R134, SRZ ;  /* 0x0000000000867805 */ /* 0x000fe2000001ff00 */
[----:B------:R-:W-:Y:S01]  /*1310*/  IMAD.MOV.U32 R0, RZ, RZ, RZ ;  /* 0x000000ffff007224 */ /* 0x000fe200078e00ff */
[----:B------:R-:W-:Y:S01]  /*1320*/  VIADDMNMX R18, R3, UR5, R18, PT ;  /* 0x0000000503127c46 */ /* 0x000fe2000b800112 */
[----:B------:R-:W-:Y:S01]  /*1330*/  IMAD.U32 R145, RZ, RZ, UR5 ;  /* 0x00000005ff917e24 */ /* 0x000fe2000f8e00ff */
[----:B------:R-:W-:Y:S02]  /*1340*/  CS2R R132, SRZ ;  /* 0x0000000000847805 */ /* 0x000fe4000001ff00 */
[----:B------:R-:W-:-:S02]  /*1350*/  CS2R R130, SRZ ;  /* 0x0000000000827805 */ /* 0x000fc4000001ff00 */
[----:B------:R-:W-:Y:S02]  /*1360*/  ISETP.GT.AND P1, PT, R18, UR5, PT ;  /* 0x0000000512007c0c */ /* 0x000fe4000bf24270 */
        /* <DEDUP_REMOVED lines=26> */
[----:B------:R-:W-:-:S05]  /*1510*/  SHF.R.S32.HI R22, RZ, 0x7, R88 ;  /* 0x00000007ff167819 */ /* 0x000fca0000011458 */
[----:B------:R-:W1:Y:S01]  /*1520*/  SHFL.IDX PT, R0, R22, RZ, 0x1f ;  /* 0x00001fff16007589 */ /* 0x000e6200000e0000 */
[----:B0-----:R-:W-:-:S04]  /*1530*/  ULEA UR38, UR6, UR38, 0x18 ;  /* 0x0000002606267291 */ /* 0x001fc8000f8ec03f */
[----:B------:R-:W-:-:S04]  /*1540*/  UIADD3 UR6, UR38, 0x21800, URZ ;  /* 0x0002180026067890 */ /* 0x000fc8000fffe03f */
[----:B------:R-:W-:Y:S01]  /*1550*/  ULOP3.LUT UP0, URZ, UR6, 0x3ff, URZ, 0xc0, !UPT ;  /* 0x000003ff063f7892 */ /* 0x000fe2000f80c03f */
[----:B-1----:R-:W-:-:S05]  /*1560*/  R2UR UR7, R0 ;  /* 0x00000000000772ca */ /* 0x002fca00000e0000 */
[----:B------:R-:W-:-:S08]  /*1570*/  PLOP3.LUT P0, PT, PT, PT, UP0, 0x80, 0x0 ;  /* 0x000000000000781c */ /* 0x000fd00003f0f008 */
[----:B------:R-:W-:Y:S02]  /*1580*/  UIMAD.WIDE UR4, UR7, 0x55555556, URZ ;  /* 0x55555556070478a5 */ /* 0x000fe4000f8e023f */
[----:B------:R-:W-:Y:S02]  /*1590*/  IMAD.U32 R140, RZ, RZ, UR7 ;  /* 0x00000007ff8c7e24 */ /* 0x000fe4000f8e00ff */
[----:B------:R-:W-:-:S04]  /*15a0*/  ULEA.HI UR5, UR5, UR5, URZ, 0x1 ;  /* 0x0000000505057291 */ /* 0x000fc8000f8f083f */
[----:B------:R-:W-:-:S04]  /*15b0*/  UIMAD UR5, UR5, -0x3, UR7 ;  /* 0xfffffffd050578a4 */ /* 0x000fc8000f8e0207 */
[----:B------:R-:W-:Y:S02]  /*15c0*/  ULEA UR4, UR5, UR38, 0xc ;  /* 0x0000002605047291 */ /* 0x000fe4000f8e603f */
[----:B------:R-:W-:Y:S02]  /*15d0*/  ULEA UR5, UR5, UR6, 0xd ;  /* 0x0000000605057291 */ /* 0x000fe4000f8e683f */
[----:B------:R-:W-:Y:S02]  /*15e0*/  UIADD3 UR4, UR4, 0xc400, URZ ;  /* 0x0000c40004047890 */ /* 0x000fe4000fffe03f */
[----:B------:R-:W-:Y:S02]  /*15f0*/  USHF.R.U32.HI UR5, URZ, 0x4, UR5 ;  /* 0x000000043f057899 */ /* 0x000fe40008011605 */
[----:B------:R-:W-:Y:S02]  /*1600*/  USHF.R.U32.HI UR4, URZ, 0x4, UR4 ;  /* 0x000000043f047899 */ /* 0x000fe40008011604 */
[----:B------:R-:W-:-:S02]  /*1610*/  ULOP3.LUT UR5, UR5, 0x3fff, URZ, 0xc0, !UPT ;  /* 0x00003fff05057892 */ /* 0x000fc4000f8ec03f */
[----:B------:R-:W-:-:S04]  /*1620*/  ULOP3.LUT UR39, UR4, 0x3fff, URZ, 0xc0, !UPT ;  /* 0x00003fff04277892 */ /* 0x000fc8000f8ec03f */
[----:B------:R-:W-:Y:S01]  /*1630*/  IMAD.U32 R144, RZ, RZ, UR5 ;  /* 0x00000005ff907e24 */ /* 0x000fe2000f8e00ff */
[----:B------:R-:W-:Y:S07]  /*1640*/  @!P0 BRA `(.L_x_850) ;  /* 0x0000000000408947 */ /* 0x000fee0003800000 */
[----:B------:R-:W-:Y:S01]  /*1650*/  MOV R0, 0x0 ;  /* 0x0000000000007802 */ /* 0x000fe20000000f00 */
[----:B------:R-:W-:Y:S01]  /*1660*/  ULDC.64 UR4, c[0x4][0x88] ;  /* 0x0100220000047ab9 */ /* 0x000fe20000000a00 */
[----:B------:R-:W-:Y:S01]  /*1670*/  ULDC.64 UR6, c[0x4][0x28] ;  /* 0x01000a0000067ab9 */ /* 0x000fe20000000a00 */
[----:B------:R-:W-:Y:S01]  /*1680*/  IMAD.U32 R4, RZ, RZ, UR4 ;  /* 0x00000004ff047e24 */ /* 0x000fe2000f8e00ff */
[----:B------:R0:W1:Y:S01]  /*1690*/  LDC.64 R2, c[0x4][R0] ;  /* 0x0100000000027b82 */ /* 0x0000620000000a00 */
[----:B------:R-:W-:Y:S01]  /*16a0*/  IMAD.U32 R5, RZ, RZ, UR5 ;  /* 0x00000005ff057e24 */ /* 0x000fe2000f8e00ff */
[----:B------:R-:W-:Y:S01]  /*16b0*/  ULDC.64 UR4, c[0x4][0x90] ;  /* 0x0100240000047ab9 */ /* 0x000fe20000000a00 */
        /* <DEDUP_REMOVED lines=9> */
.L_x_850:
        /* <DEDUP_REMOVED lines=8> */
.L_x_984:
[----:B------:R-:W2:Y:S02]  /*17d0*/  LDL R0, [R1+0xc] ;  /* 0x00000c0001007983 */ /* 0x000ea40000100800 */
[----:B--2---:R-:W-:Y:S02]  /*17e0*/  R2UR UR4, R0 ;  /* 0x00000000000472ca */ /* 0x004fe400000e0000 */
[----:B------:R-:W-:-:S05]  /*17f0*/  LOP3.LUT R0, R2, 0xfffffff8, RZ, 0xc0, !PT ;  /* 0xfffffff802007812 */ /* 0x000fca00078ec0ff */
[----:B0-----:R-:W-:-:S05]  /*1800*/  IMAD.IADD R5, R3, 0x1, -R0 ;  /* 0x0000000103057824 */ /* 0x001fca00078e0a00 */
[----:B------:R-:W-:Y:S01]  /*1810*/  LOP3.LUT P1, RZ, R5, 0x4, RZ, 0xc0, !PT ;  /* 0x0000000405ff7812 */ /* 0x000fe2000782c0ff */
[----:B------:R-:W-:-:S06]  /*1820*/  ULOP3.LUT UR4, UR4, 0x1, URZ, 0xfc, !UPT ;  /* 0x0000000104047892 */ /* 0x000fcc000f8efc3f */
[----:B------:R-:W-:-:S05]  /*1830*/  IMAD.U32 R7, RZ, RZ, UR4 ;  /* 0x00000004ff077e24 */ /* 0x000fca000f8e00ff */
[----:B------:R-:W-:Y:S01]  /*1840*/  ISETP.NE.AND P0, PT, R7, 0x3, PT ;  /* 0x000000030700780c */ /* 0x000fe20003f05270 */
[----:B------:R-:W-:-:S05]  /*1850*/  IMAD.MOV.U32 R7, RZ, RZ, 0x20 ;  /* 0x00000020ff077424 */ /* 0x000fca00078e00ff */
[----:B------:R-:W-:-:S07]  /*1860*/  SEL R7, R7, 0xffffffe0, !P1 ;  /* 0xffffffe007077807 */ /* 0x000fce0004800000 */
[----:B------:R-:W-:Y:S05]  /*1870*/  @!P0 BRA `(.L_x_852) ;  /* 0x0000000000048947 */ /* 0x000fea0003800000 */
[----:B------:R-:W-:Y:S01]  /*1880*/  BPT.TRAP 0x1 ;  /* 0x000000040000795c */ /* 0x000fe20000300000 */
.L_x_852:
[----:B------:R0:W1:Y:S01]  /*1890*/  SYNCS.PHASECHK.TRANS64.TRYWAIT P1, [UR38+0x2d830], R6 ;  /* 0x02d83006ff0075a7 */ /* 0x0000620008020166 */
[----:B------:R-:W-:Y:S05]  /*18a0*/  @!P0 BRA `(.L_x_853) ;  /* 0x0000000000048947 */ /* 0x000fea0003800000 */
[----:B------:R-:W-:Y:S01]  /*18b0*/  BPT.TRAP 0x1 ;  /* 0x000000040000795c */ /* 0x000fe20000300000 */
.L_x_853:
[----:B------:R-:W-:-:S05]  /*18c0*/  IMAD.U32 R8, RZ, RZ, UR39 ;  /* 0x00000027ff087e24 */ /* 0x000fca000f8e00ff */
[----:B------:R-:W-:Y:S01]  /*18d0*/  LOP3.LUT R8, R8, 0x10000, RZ, 0xfc, !PT ;  /* 0x0001000008087812 */ /* 0x000fe200078efcff */
[----:B-1----:R-:W-:Y:S06]  /*18e0*/  @P1 BRA `(.L_x_854) ;  /* 0x0000000000081947 */ /* 0x002fec0003800000 */
[----:B------:R-:W1:Y:S02]  /*18f0*/  SYNCS.PHASECHK.TRANS64.TRYWAIT P1, [UR38+0x2d830], R6 ;  /* 0x02d83006ff0075a7 */ /* 0x000e640008020166 */
[----:B-1----:R-:W-:Y:S05]  /*1900*/  @!P1 BRA `(.L_x_855) ;  /* 0x0000014000289947 */ /* 0x002fea0003800000 */
.L_x_854:
[----:B------:R-:W-:Y:S05]  /*1910*/  WARPSYNC.ALL ;  /* 0x0000000000007948 */ /* 0x000fea0003800000 */
[----:B------:R-:W-:Y:S01]  /*1920*/  IMAD.MOV.U32 R9, RZ, RZ, -0x7fffffe0 ;  /* 0x80000020ff097424 */ /* 0x000fe200078e00ff */
[----:B------:R-:W-:Y:S01]  /*1930*/  UIADD3 UR4, UR38, 0x15400, URZ ;  /* 0x0001540026047890 */ /* 0x000fe2000fffe03f */
[C---:B------:R-:W-:Y:S01]  /*1940*/  R2UR UR8, R8.reuse ;  /* 0x00000000080872ca */ /* 0x040fe200000e0000 */
[----:B------:R-:W-:Y:S02]  /*1950*/  WARPGROUP.ARRIVE ;  /* 0x00000000000079c5 */ /* 0x000fe40000000000 */
[----:B------:R-:W-:Y:S01]  /*1960*/  R2UR UR9, R9 ;  /* 0x00000000090972ca */ /* 0x000fe200000e0000 */
[----:B------:R-:W-:Y:S01]  /*1970*/  USHF.R.U32.HI UR4, URZ, 0x4, UR4 ;  /* 0x000000043f047899 */ /* 0x000fe20008011604 */
[----:B------:R-:W-:Y:S01]  /*1980*/  R2UR UR24, R8 ;  /* 0x00000000081872ca */ /* 0x000fe200000e0000 */
[----:B------:R-:W-:Y:S01]  /*1990*/  UMOV UR11, 0x80000020 ;  /* 0x80000020000b7882 */ /* 0x000fe20000000000 */
[----:B------:R-:W-:Y:S01]  /*19a0*/  UMOV UR13, 0x80000020 ;  /* 0x80000020000d7882 */ /* 0x000fe20000000000 */
[----:B------:R-:W-:Y:S01]  /*19b0*/  ULOP3.LUT UR4, UR4, 0x3fff, URZ, 0xc0, !UPT ;  /* 0x00003fff04047892 */ /* 0x000fe2000f8ec03f */
[----:B------:R-:W-:Y:S01]  /*19c0*/  UMOV UR15, 0x80000020 ;  /* 0x80000020000f7882 */ /* 0x000fe20000000000 */
[----:B------:R-:W-:-:S02]  /*19d0*/  UMOV UR17, 0x80000020 ;  /* 0x8000002000117882 */ /* 0x000fc40000000000 */
[----:B------:R-:W-:Y:S01]  /*19e0*/  ULOP3.LUT UR39, UR4, 0x10000, URZ, 0xfc, !UPT ;  /* 0x0001000004277892 */ /* 0x000fe2000f8efc3f */
[----:B------:R-:W-:Y:S01]  /*19f0*/  UMOV UR19, 0x80000020 ;  /* 0x8000002000137882 */ /* 0x000fe20000000000 */
[----:B------:R-:W-:Y:S02]  /*1a00*/  UMOV UR21, 0x80000020 ;  /* 0x8000002000157882 */ /* 0x000fe40000000000 */
[----:B------:R-:W-:Y:S02]  /*1a10*/  UIADD3 UR14, UR39, 0x200, URZ ;  /* 0x00000200270e7890 */ /* 0x000fe4000fffe03f */
[----:B------:R-:W-:Y:S01]  /*1a20*/  UIADD3 UR12, UR24, 0x300, URZ ;  /* 0x00000300180c7890 */ /* 0x000fe2000fffe03f */
[----:B------:R-:W-:Y:S01]  /*1a30*/  UMOV UR10, UR39 ;  /* 0x00000027000a7c82 */ /* 0x000fe20008000000 */
[----:B------:R-:W-:Y:S01]  /*1a40*/  UIADD3 UR16, UR24, 0x302, URZ ;  /* 0x0000030218107890 */ /* 0x000fe2000fffe03f */
[----:B------:R-:W-:Y:S01]  /*1a50*/  HGMMA.64x128x16.F32 R24, gdesc[UR8], RZ, !UPT, gsb0 ;  /* 0x01e00000081879f0 */ /* 0x000fe2000c0008ff */
[----:B------:R-:W-:-:S02]  /*1a60*/  UIADD3 UR8, UR24, 0x2, URZ ;  /* 0x0000000218087890 */ /* 0x000fc4000fffe03f */
[----:B------:R-:W-:Y:S01]  /*1a70*/  UIADD3 UR10, UR39, 0x2, URZ ;  /* 0x00000002270a7890 */ /* 0x000fe2000fffe03f */
[----:B------:R-:W-:Y:S01]  /*1a80*/  UMOV UR9, 0x80000020 ;  /* 0x8000002000097882 */ /* 0x000fe20000000000 */
[----:B------:R-:W-:Y:S01]  /*1a90*/  UMOV UR11, 0x80000020 ;  /* 0x80000020000b7882 */ /* 0x000fe20000000000 */
[----:B------:R-:W-:Y:S02]  /*1aa0*/  UIADD3 UR18, UR39, 0x202, URZ ;  /* 0x0000020227127890 */ /* 0x000fe4000fffe03f */
[----:B------:R-:W-:Y:S02]  /*1ab0*/  UIADD3 UR20, UR24, 0x600, URZ ;  /* 0x0000060018147890 */ /* 0x000fe4000fffe03f */
[----:B------:R-:W-:Y:S01]  /*1ac0*/  UIADD3 UR6, UR39, 0x400, URZ ;  /* 0x0000040027067890 */ /* 0x000fe2000fffe03f */
[----:B------:R-:W-:Y:S01]  /*1ad0*/  UMOV UR5, UR21 ;  /* 0x0000001500057c82 */ /* 0x000fe20008000000 */
[----:B------:R-:W-:Y:S01]  /*1ae0*/  UMOV UR7, 0x80000020 ;  /* 0x8000002000077882 */ /* 0x000fe20000000000 */
[----:B------:R-:W-:-:S02]  /*1af0*/  UIADD3 UR24, UR24, 0x602, URZ ;  /* 0x0000060218187890 */ /* 0x000fc4000fffe03f */
[----:B------:R-:W-:Y:S01]  /*1b00*/  UMOV UR4, UR20 ;  /* 0x0000001400047c82 */ /* 0x000fe20008000000 */
        /* <DEDUP_REMOVED lines=12> */
[----:B------:R-:W-:Y:S01]  /*1bd0*/  HGMMA.64x128x16.F32 R24, gdesc[UR4], R24, gsb0 ;  /* 0x01e00000041879f0 */ /* 0x000fe20008000818 */
[----:B------:R-:W-:Y:S01]  /*1be0*/  UIADD3 UR6, UR39, 0x402, URZ ;  /* 0x0000040227067890 */ /* 0x000fe2000fffe03f */
[----:B------:R-:W-:Y:S01]  /*1bf0*/  UMOV UR4, UR24 ;  /* 0x0000001800047c82 */ /* 0x000fe20008000000 */
[----:B------:R-:W-:Y:S01]  /*1c00*/  UMOV UR5, UR25 ;  /* 0x0000001900057c82 */ /* 0x000fe20008000000 */
[----:B------:R-:W-:Y:S01]  /*1c10*/  UMOV UR7, 0x80000020 ;  /* 0x8000002000077882 */ /* 0x000fe20000000000 */
[----:B------:R-:W-:Y:S02]  /*1c20*/  WARPGROUP.DEPBAR.LE gsb0, 0x0 ;  /* 0x00008000000079c5 */ /* 0x000fe40000010000 */
[----:B------:R-:W-:-:S06]  /*1c30*/  WARPGROUP.ARRIVE ;  /* 0x00000000000079c5 */ /* 0x000fcc0000000000 */
[----:B------:R-:W-:Y:S03]  /*1c40*/  HGMMA.64x128x16.F32 R24, gdesc[UR4], R24, gsb0 ;  /* 0x01e00000041879f0 */ /* 0x000fe60008000818 */
[----:B------:R-:W-:Y:S02]  /*1c50*/  WARPGROUP.DEPBAR.LE gsb0, 0x0 ;  /* 0x00008000000079c5 */ /* 0x000fe40000010000 */
[----:B------:R-:W-:Y:S05]  /*1c60*/  @!P0 BRA `(.L_x_856) ;  /* 0x0000000000048947 */ /* 0x000fea0003800000 */
[----:B------:R-:W-:Y:S01]  /*1c70*/  BPT.TRAP 0x1 ;  /* 0x000000040000795c */ /* 0x000fe20000300000 */
.L_x_856:
[----:B------:R-:W-:Y:S01]  /*1c80*/  R2UR UR4, R142 ;  /* 0x000000008e0472ca */ /* 0x000fe200000e0000 */
[----:B------:R-:W2:Y:S01]  /*1c90*/  S2UR UR6, SR_CgaCtaId ;  /* 0x00000000000679c3 */ /* 0x000ea20000008800 */
[----:B------:R-:W-:Y:S01]  /*1ca0*/  SHF.R.S32.HI R4, RZ, 0x4, R4 ;  /* 0x00000004ff047819 */ /* 0x000fe20000011404 */
[----:B------:R-:W-:Y:S01]  /*1cb0*/  IMAD.SHL.U32 R2, R2, 0x40, RZ ;  /* 0x0000004002027824 */ /* 0x000fe200078e00ff */
[C---:B------:R-:W-:Y:S01]  /*1cc0*/  LOP3.LUT P1, RZ, R5.reuse, 0x2, RZ, 0xc0, !PT ;  /* 0x0000000205ff7812 */ /* 0x040fe2000782c0ff */
[----:B------:R-:W-:Y:S01]  /*1cd0*/  IMAD.SHL.U32 R5, R5, 0x40, RZ ;  /* 0x0000004005057824 */ /* 0x000fe200078e00ff */
[----:B------:R-:W-:Y:S01]  /*1ce0*/  UISETP.NE.AND UP0, UPT, UR60, URZ, UPT ;  /* 0x0000003f3c00728c */ /* 0x000fe2000bf05270 */
[----:B------:R-:W-:Y:S01]  /*1cf0*/  IMAD.SHL.U32 R4, R4, 0x8, RZ ;  /* 0x0000000804047824 */ /* 0x000fe200078e00ff */
[----:B------:R-:W-:Y:S02]  /*1d00*/  ULDC UR35, c[0x0][0x2f0] ;  /* 0x0000bc0000237ab9 */ /* 0x000fe40000000800 */
[----:B------:R-:W-:-:S03]  /*1d10*/  LOP3.LUT R5, R5, 0x1c0, RZ, 0xc0, !PT ;  /* 0x000001c005057812 */ /* 0x000fc600078ec0ff */
[----:B------:R-:W-:Y:S01]  /*1d20*/  UISETP.NE.AND UP1, UPT, UR4, URZ, UPT ;  /* 0x0000003f0400728c */ /* 0x000fe2000bf25270 */
[----:B------:R-:W-:Y:S02]  /*1d30*/  LOP3.LUT R4, R5, 0x8, R4, 0xf8, !PT ;  /* 0x0000000805047812 */ /* 0x000fe400078ef804 */
[----:B------:R-:W-:Y:S01]  /*1d40*/  ULDC UR4, c[0x0][0x9d8] ;  /* 0x0002760000047ab9 */ /* 0x000fe20000000800 */
[----:B------:R-:W-:Y:S01]  /*1d50*/  SHF.R.U32.HI R5, RZ, 0x3, R5 ;  /* 0x00000003ff057819 */ /* 0x000fe20000011605 */
[----:B------:R-:W-:Y:S01]  /*1d60*/  FMUL.FTZ R97, R41, UR4 ;  /* 0x0000000429617c20 */ /* 0x000fe20008410000 */
[----:B------:R-:W-:Y:S01]  /*1d70*/  LOP3.LUT R41, R88, 0xffffff80, RZ, 0xc0, !PT ;  /* 0xffffff8058297812 */ /* 0x000fe200078ec0ff */
[----:B------:R-:W-:Y:S01]  /*1d80*/  FMUL.FTZ R90, R28, UR4 ;  /* 0x000000041c5a7c20 */ /* 0x000fe20008410000 */
[----:B------:R-:W-:Y:S01]  /*1d90*/  FMUL.FTZ R28, R54, UR4 ;  /* 0x00000004361c7c20 */ /* 0x000fe20008410000 */
[----:B------:R-:W-:Y:S01]  /*1da0*/  FMUL.FTZ R54, R64, UR4 ;  /* 0x0000000440367c20 */ /* 0x000fe20008410000 */
[----:B------:R-:W-:Y:S01]  /*1db0*/  FMUL.FTZ R21, R43, UR4 ;  /* 0x000000042b157c20 */ /* 0x000fe20008410000 */
[----:B------:R-:W-:-:S02]  /*1dc0*/  IMAD.IADD R64, R16, 0x1, -R41 ;  /* 0x0000000110407824 */ /* 0x000fc400078e0a29 */
[----:B------:R-:W-:Y:S01]  /*1dd0*/  FMUL.FTZ R91, R29, UR4 ;  /* 0x000000041d5b7c20 */ /* 0x000fe20008410000 */
[----:B------:R-:W-:Y:S01]  /*1de0*/  FMUL.FTZ R20, R42, UR4 ;  /* 0x000000042a147c20 */ /* 0x000fe20008410000 */
[----:B------:R-:W-:Y:S01]  /*1df0*/  FMUL.FTZ R98, R44, UR4 ;  /* 0x000000042c627c20 */ /* 0x000fe20008410000 */
[----:B------:R-:W-:Y:S01]  /*1e00*/  FMUL.FTZ R29, R55, UR4 ;  /* 0x00000004371d7c20 */ /* 0x000fe20008410000 */
[----:B------:R-:W-:Y:S01]  /*1e10*/  SHF.R.S32.HI R43, RZ, 0x1f, R64 ;  /* 0x0000001fff2b7819 */ /* 0x000fe20000011440 */
[----:B------:R-:W-:Y:S01]  /*1e20*/  IMAD.HI R42, R22, 0x55555556, RZ ;  /* 0x55555556162a7827 */ /* 0x000fe200078e02ff */
[----:B------:R-:W-:-:S03]  /*1e30*/  LEA.HI R44, R23, R16, RZ, 0x2 ;  /* 0x00000010172c7211 */ /* 0x000fc600078f10ff */
[----:B------:R-:W-:Y:S01]  /*1e40*/  FMUL.FTZ R55, R65, UR4 ;  /* 0x0000000441377c20 */ /* 0x000fe20008410000 */
[----:B------:R-:W-:Y:S01]  /*1e50*/  FMUL.FTZ R12, R34, UR4 ;  /* 0x00000004220c7c20 */ /* 0x000fe20008410000 */
[----:B------:R-:W-:Y:S01]  /*1e60*/  LEA.HI R65, R43, R64, RZ, 0x2 ;  /* 0x000000402b417211 */ /* 0x000fe200078f10ff */
[----:B------:R-:W-:Y:S01]  /*1e70*/  FMUL.FTZ R93, R33, UR4 ;  /* 0x00000004215d7c20 */ /* 0x000fe20008410000 */
[----:B------:R-:W-:Y:S01]  /*1e80*/  FMUL.FTZ R34, R67, UR4 ;  /* 0x0000000443227c20 */ /* 0x000fe20008410000 */
[----:B------:R-:W-:Y:S01]  /*1e90*/  FMUL.FTZ R33, R63, UR4 ;  /* 0x000000043f217c20 */ /* 0x000fe20008410000 */
[----:B------:R-:W-:Y:S01]  /*1ea0*/  LOP3.LUT R67, R44, 0xfffffffc, RZ, 0xc0, !PT ;  /* 0xfffffffc2c437812 */ /* 0x000fe200078ec0ff */
[----:B------:R-:W-:Y:S01]  /*1eb0*/  FMUL.FTZ R99, R45, UR4 ;  /* 0x000000042d637c20 */ /* 0x000fe20008410000 */
[----:B------:R-:W-:Y:S01]  /*1ec0*/  LEA.HI R63, R42, R42, RZ, 0x1 ;  /* 0x0000002a2a3f7211 */ /* 0x000fe200078f08ff */
[----:B------:R-:W-:Y:S01]  /*1ed0*/  @UP1 ULDC UR5, c[0x0][0x44c] ;  /* 0x0001130000051ab9 */ /* 0x000fe20000000800 */
[----:B------:R-:W-:Y:S01]  /*1ee0*/  LEA.HI R43, R43, R64, RZ, 0x5 ;  /* 0x000000402b2b7211 */ /* 0x000fe200078f28ff */
[----:B------:R-:W-:Y:S01]  /*1ef0*/  IMAD.IADD R67, R16, 0x1, -R67 ;  /* 0x0000000110437824 */ /* 0x000fe200078e0a43 */
[--C-:B------:R-:W-:Y:S01]  /*1f00*/  SHF.R.S32.HI R42, RZ, 0x2, R65.reuse ;  /* 0x00000002ff2a7819 */ /* 0x100fe20000011441 */
[----:B------:R-:W-:Y:S01]  /*1f10*/  IMAD R22, R63, -0x3, R22 ;  /* 0xfffffffd3f167824 */ /* 0x000fe200078e0216 */
[----:B------:R-:W-:Y:S01]  /*1f20*/  SHF.R.S32.HI R45, RZ, 0x1f, R65 ;  /* 0x0000001fff2d7819 */ /* 0x000fe20000011441 */
[----:B-1----:R-:W-:Y:S01]  /*1f30*/  FMUL.FTZ R3, R27, UR4 ;  /* 0x000000041b037c20 */ /* 0x002fe20008410000 */
[----:B------:R-:W-:Y:S01]  /*1f40*/  SHF.R.S32.HI R43, RZ, 0x5, R43 ;  /* 0x00000005ff2b7819 */ /* 0x000fe2000001142b */
[----:B------:R-:W-:Y:S01]  /*1f50*/  FMUL.FTZ R27, R51, UR4 ;  /* 0x00000004331b7c20 */ /* 0x000fe20008410000 */
[-C--:B------:R-:W-:Y:S01]  /*1f60*/  LEA.HI R45, R45, R42.reuse, RZ, 0x3 ;  /* 0x0000002a2d2d7211 */ /* 0x080fe200078f18ff */
[----:B0-----:R-:W-:Y:S01]  /*1f70*/  FMUL.FTZ R6, R24, UR4 ;  /* 0x0000000418067c20 */ /* 0x001fe20008410000 */
[----:B------:R-:W-:Y:S01]  /*1f80*/  LEA.HI R44, R67, R67, RZ, 0x1 ;  /* 0x00000043432c7211 */ /* 0x000fe200078f08ff */
[----:B------:R-:W-:Y:S01]  /*1f90*/  FMUL.FTZ R89, R25, UR4 ;  /* 0x0000000419597c20 */ /* 0x000fe20008410000 */
[----:B------:R-:W-:Y:S01]  /*1fa0*/  LEA R43, R43, UR40, 0x4 ;  /* 0x000000282b2b7c11 */ /* 0x000fe2000f8e20ff */
[----:B------:R-:W-:Y:S01]  /*1fb0*/  FMUL.FTZ R51, R57, UR4 ;  /* 0x0000000439337c20 */ /* 0x000fe20008410000 */
[----:B------:R-:W-:Y:S01]  /*1fc0*/  LOP3.LUT R45, R45, 0xfffffff8, RZ, 0xc0, !PT ;  /* 0xfffffff82d2d7812 */ /* 0x000fe200078ec0ff */
[----:B------:R-:W-:Y:S01]  /*1fd0*/  FMUL.FTZ R24, R46, UR4 ;  /* 0x000000042e187c20 */ /* 0x000fe20008410000 */
[----:B------:R-:W-:Y:S01]  /*1fe0*/  LOP3.LUT R44, R44, 0x1ffffffe, RZ, 0xc0, !PT ;  /* 0x1ffffffe2c2c7812 */ /* 0x000fe200078ec0ff */
[----:B------:R-:W-:Y:S01]  /*1ff0*/  FMUL.FTZ R25, R47, UR4 ;  /* 0x000000042f197c20 */ /* 0x000fe20008410000 */
[----:B------:R-:W-:Y:S01]  /*2000*/  IADD3 R43, R43, R42, -R45 ;  /* 0x0000002a2b2b7210 */ /* 0x000fe20007ffe82d */
[----:B------:R-:W-:Y:S01]  /*2010*/  FMUL.FTZ R57, R69, UR4 ;  /* 0x0000000445397c20 */ /* 0x000fe20008410000 */
[----:B------:R-:W-:Y:S01]  /*2020*/  PLOP3.LUT P2, PT, PT, PT, UP1, 0x80, 0x0 ;  /* 0x000000000000781c */ /* 0x000fe20003f4f018 */
[----:B------:R-:W-:Y:S01]  /*2030*/  IMAD.IADD R137, R67, 0x1, -R44 ;  /* 0x0000000143897824 */ /* 0x000fe200078e0a2c */
[----:B------:R-:W-:Y:S01]  /*2040*/  PLOP3.LUT P3, PT, PT, PT, UP1, 0x80, 0x0 ;  /* 0x000000000000781c */ /* 0x000fe20003f6f018 */
[----:B------:R-:W-:Y:S01]  /*2050*/  IMAD R22, R22, 0x40, R43 ;  /* 0x0000004016167824 */ /* 0x000fe200078e022b */
[----:B------:R-:W-:Y:S01]  /*2060*/  LEA.HI R16, R23, R16, RZ, 0x5 ;  /* 0x0000001017107211 */ /* 0x000fe200078f28ff */
[----:B------:R-:W-:Y:S01]  /*2070*/  FMUL.FTZ R0, R26, UR4 ;  /* 0x000000041a007c20 */ /* 0x000fe20008410000 */
[----:B------:R-:W-:Y:S01]  /*2080*/  LOP3.LUT R4, R4, R5, RZ, 0x3c, !PT ;  /* 0x0000000504047212 */ /* 0x000fe200078e3cff */
[----:B------:R-:W-:-:S02]  /*2090*/  IMAD R137, R137, 0x8, R22 ;  /* 0x0000000889897824 */ /* 0x000fc400078e0216 */
[----:B------:R-:W-:Y:S01]  /*20a0*/  FMUL.FTZ R46, R48, UR4 ;  /* 0x00000004302e7c20 */ /* 0x000fe20008410000 */
[----:B------:R-:W-:Y:S01]  /*20b0*/  FMUL.FTZ R47, R49, UR4 ;  /* 0x00000004312f7c20 */ /* 0x000fe20008410000 */
[----:B------:R-:W-:Y:S02]  /*20c0*/  IMAD.SHL.U32 R16, R16, 0x20, RZ ;  /* 0x0000002010107824 */ /* 0x000fe400078e00ff */
[----:B------:R-:W-:Y:S01]  /*20d0*/  FMUL.FTZ R10, R30, UR4 ;  /* 0x000000041e0a7c20 */ /* 0x000fe20008410000 */
[----:B------:R-:W-:Y:S02]  /*20e0*/  IMAD.MOV.U32 R69, RZ, RZ, R137 ;  /* 0x000000ffff457224 */ /* 0x000fe400078e0089 */
[----:B------:R-:W-:Y:S01]  /*20f0*/  FMUL.FTZ R11, R31, UR4 ;  /* 0x000000041f0b7c20 */ /* 0x000fe20008410000 */
[----:B------:R-:W-:Y:S01]  /*2100*/  @P2 IMAD.HI.U32 R5, R137, UR5, RZ ;  /* 0x0000000589052c27 */ /* 0x000fe2000f8e00ff */
[----:B------:R-:W-:-:S03]  /*2110*/  @UP1 ULDC UR5, c[0x0][0x450] ;  /* 0x0001140000051ab9 */ /* 0x000fc60000000800 */
[----:B------:R-:W-:Y:S01]  /*2120*/  FMUL.FTZ R92, R32, UR4 ;  /* 0x00000004205c7c20 */ /* 0x000fe20008410000 */
[----:B------:R-:W-:Y:S01]  /*2130*/  FMUL.FTZ R26, R50, UR4 ;  /* 0x00000004321a7c20 */ /* 0x000fe20008410000 */
[----:B------:R-:W-:Y:S01]  /*2140*/  FMUL.FTZ R48, R52, UR4 ;  /* 0x0000000434307c20 */ /* 0x000fe20008410000 */
[----:B------:R-:W-:Y:S01]  /*2150*/  FMUL.FTZ R49, R53, UR4 ;  /* 0x0000000435317c20 */ /* 0x000fe20008410000 */
[----:B------:R-:W-:Y:S01]  /*2160*/  IMAD.MOV.U32 R23, RZ, RZ, -0x80 ;  /* 0xffffff80ff177424 */ /* 0x000fe200078e00ff */
[----:B------:R-:W-:Y:S01]  /*2170*/  @P3 SHF.R.U32.HI R69, RZ, UR5, R5 ;  /* 0x00000005ff453c19 */ /* 0x000fe20008011605 */
[----:B------:R-:W-:Y:S01]  /*2180*/  FMUL.FTZ R13, R35, UR4 ;  /* 0x00000004230d7c20 */ /* 0x000fe20008410000 */
        /* <DEDUP_REMOVED lines=31> */
[----:B------:R-:W-:Y:S01]  /*2380*/  UIADD3 UR4, UR38, 0x2d840, URZ ;  /* 0x0002d84026047890 */ /* 0x000fe2000fffe03f */
[----:B------:R-:W-:Y:S01]  /*2390*/  LOP3.LUT R65, R65, 0x7ffffffc, RZ, 0xc0, !PT ;  /* 0x7ffffffc41417812 */ /* 0x000fe200078ec0ff */
[----:B------:R-:W-:Y:S01]  /*23a0*/  IMAD R74, R18, R23, 0x80 ;  /* 0x00000080124a7424 */ /* 0x000fe200078e0217 */
[----:B------:R-:W-:Y:S01]  /*23b0*/  LOP3.LUT R5, R16, 0xfffffc00, RZ, 0xc0, !PT ;  /* 0xfffffc0010057812 */ /* 0x000fe200078ec0ff */
[----:B--2---:R-:W-:Y:S01]  /*23c0*/  UPRMT UR4, UR6, 0x654, UR4 ;  /* 0x0000065406047896 */ /* 0x004fe20008000004 */
[----:B------:R-:W0:Y:S01]  /*23d0*/  SHFL.IDX PT, R16, R69, RZ, 0x1c1f ;  /* 0x001c1fff45107589 */ /* 0x000e2200000e0000 */
[----:B------:R-:W-:Y:S01]  /*23e0*/  LOP3.LUT R22, R2, 0xfffffe00, RZ, 0xc0, !PT ;  /* 0xfffffe0002167812 */ /* 0x000fe200078ec0ff */
[----:B------:R-:W-:Y:S01]  /*23f0*/  IMAD.IADD R2, R64, 0x1, -R65 ;  /* 0x0000000140027824 */ /* 0x000fe200078e0a41 */
[----:B------:R-:W-:Y:S01]  /*2400*/  ULDC UR5, c[0x0][0x288] ;  /* 0x0000a20000057ab9 */ /* 0x000fe20000000800 */
[----:B------:R-:W-:Y:S01]  /*2410*/  VIADD R23, R74, 0x1 ;  /* 0x000000014a177836 */ /* 0x000fe20000000000 */
[----:B------:R-:W-:Y:S01]  /*2420*/  IADD3 R22, R4, R22, R5 ;  /* 0x0000001604167210 */ /* 0x000fe20007ffe005 */
[----:B------:R-:W-:Y:S01]  /*2430*/  IMAD.U32 R75, RZ, RZ, UR5 ;  /* 0x00000005ff4b7e24 */ /* 0x000fe2000f8e00ff */
[----:B------:R-:W-:Y:S01]  /*2440*/  PLOP3.LUT P2, PT, PT, PT, UP0, 0x40, 0x0 ;  /* 0x000000000000781c */ /* 0x000fe20003f4e808 */
[----:B------:R-:W-:Y:S01]  /*2450*/  IMAD R4, R2, -0x2, R23 ;  /* 0xfffffffe02047824 */ /* 0x000fe200078e0217 */
[----:B------:R-:W-:Y:S01]  /*2460*/  SYNCS.ARRIVE.TRANS64.RED.A1T0 RZ, [UR4], RZ ;  /* 0x000000ffffff79a7 */ /* 0x000fe20008100404 */
[----:B------:R-:W1:Y:S01]  /*2470*/  MUFU.TANH R6, R6 ;  /* 0x0000000600067308 */ /* 0x000e620000002400 */
[----:B------:R-:W-:Y:S01]  /*2480*/  ULDC UR4, c[0x0][0x9dc] ;  /* 0x0002770000047ab9 */ /* 0x000fe20000000800 */
[C---:B------:R-:W-:Y:S01]  /*2490*/  IMAD R4, R17.reuse, UR35, R4 ;  /* 0x0000002311047c24 */ /* 0x040fe2000f8e0204 */
[----:B------:R-:W-:Y:S01]  /*24a0*/  ULOP3.LUT UR7, URZ, UR4, URZ, 0x33, !UPT ;  /* 0x000000043f077292 */ /* 0x000fe2000f8e333f */
[----:B------:R-:W-:Y:S01]  /*24b0*/  IMAD R5, R17, UR35, R74 ;  /* 0x0000002311057c24 */ /* 0x000fe2000f8e024a */
[----:B------:R-:W-:Y:S01]  /*24c0*/  ULDC UR6, c[0x0][0x9e0] ;  /* 0x0002780000067ab9 */ /* 0x000fe20000000800 */
[----:B------:R-:W-:Y:S01]  /*24d0*/  IMAD.IADD R4, R4, 0x1, -R75 ;  /* 0x0000000104047824 */ /* 0x000fe200078e0a4b */
[----:B------:R-:W-:Y:S01]  /*24e0*/  LEA R72, R18, 0xffffff80, 0x7 ;  /* 0xffffff8012487811 */ /* 0x000fe200078e38ff */
[----:B------:R-:W2:Y:S01]  /*24f0*/  MUFU.TANH R89, R89 ;  /* 0x0000005900597308 */ /* 0x000ea20000002400 */
[----:B------:R-:W-:-:S02]  /*2500*/  IMAD.MOV.U32 R23, RZ, RZ, 0x10 ;  /* 0x00000010ff177424 */ /* 0x000fc400078e00ff */
[----:B------:R-:W-:Y:S02]  /*2510*/  IMAD R71, R2, -0x2, R5 ;  /* 0xfffffffe02477824 */ /* 0x000fe400078e0205 */
[C---:B------:R-:W-:Y:S01]  /*2520*/  VIADD R76, R4.reuse, UR6 ;  /* 0x00000006044c7c36 */ /* 0x040fe20008000000 */
[----:B------:R-:W-:Y:S01]  /*2530*/  SEL R23, R23, 0xfffffff0, !P1 ;  /* 0xfffffff017177807 */ /* 0x000fe20004800000 */
[----:B------:R-:W-:Y:S01]  /*2540*/  VIADD R73, R4, UR7 ;  /* 0x0000000704497c36 */ /* 0x000fe20008000000 */
[----:B------:R-:W3:Y:S01]  /*2550*/  MUFU.TANH R0, R0 ;  /* 0x0000000000007308 */ /* 0x000ee20000002400 */
[----:B------:R-:W-:Y:S01]  /*2560*/  IMAD.U32 R143, RZ, RZ, UR7 ;  /* 0x00000007ff8f7e24 */ /* 0x000fe2000f8e00ff */
[----:B0-----:R-:W-:Y:S01]  /*2570*/  VIADDMNMX R67, R16, R76, R71, PT ;  /* 0x0000004c10437246 */ /* 0x001fe20003800147 */
[----:B------:R-:W-:-:S05]  /*2580*/  IMAD.IADD R70, R73, 0x1, R16 ;  /* 0x0000000149467824 */ /* 0x000fca00078e0210 */
[----:B------:R-:W0:Y:S08]  /*2590*/  MUFU.TANH R3, R3 ;  /* 0x0000000300037308 */ /* 0x000e300000002400 */
[----:B------:R-:W4:Y:S08]  /*25a0*/  MUFU.TANH R90, R90 ;  /* 0x0000005a005a7308 */ /* 0x000f300000002400 */
[----:B------:R-:W0:Y:S08]  /*25b0*/  MUFU.TANH R91, R91 ;  /* 0x0000005b005b7308 */ /* 0x000e300000002400 */
        /* <DEDUP_REMOVED lines=57> */
[----:B------:R-:W0:Y:S01]  /*2950*/  MUFU.TANH R44, R44 ;  /* 0x0000002c002c7308 */ /* 0x000e220000002400 */
[----:B-1234-:R-:W-:Y:S05]  /*2960*/  @P2 BRA `(.L_x_857) ;  /* 0x0000000000642947 */ /* 0x01efea0003800000 */
[----:B------:R-:W-:Y:S01]  /*2970*/  IMAD R4, R17, UR35, R16 ;  /* 0x0000002311047c24 */ /* 0x000fe2000f8e0210 */
[----:B------:R-:W-:Y:S03]  /*2980*/  BSSY B0, `(.L_x_858) ;  /* 0x0000013000007945 */ /* 0x000fe60003800000 */
[----:B------:R-:W-:-:S05]  /*2990*/  IMAD.IADD R65, R4, 0x1, -R75 ;  /* 0x0000000104417824 */ /* 0x000fca00078e0a4b */
[----:B------:R-:W-:-:S13]  /*29a0*/  ISETP.GT.AND P1, PT, R65, -0x1, PT ;  /* 0xffffffff4100780c */ /* 0x000fda0003f24270 */
[----:B------:R-:W-:Y:S05]  /*29b0*/  @P1 BRA `(.L_x_859) ;  /* 0x0000000000241947 */ /* 0x000fea0003800000 */
[----:B------:R-:W-:Y:S01]  /*29c0*/  ULDC UR4, c[0x0][0x9e4] ;  /* 0x0002790000047ab9 */ /* 0x000fe20000000800 */
[----:B------:R-:W-:Y:S01]  /*29d0*/  LOP3.LUT R65, RZ, R65, RZ, 0x33, !PT ;  /* 0x00000041ff417212 */ /* 0x000fe200078e33ff */
[----:B------:R-:W-:-:S05]  /*29e0*/  IMAD.U32 R16, RZ, RZ, UR4 ;  /* 0x00000004ff107e24 */ /* 0x000fca000f8e00ff */
[----:B------:R-:W-:-:S13]  /*29f0*/  ISETP.NE.AND P1, PT, R16, 0x1, PT ;  /* 0x000000011000780c */ /* 0x000fda0003f25270 */
[----:B------:R-:W1:Y:S02]  /*2a00*/  @P1 LDC.64 R4, c[0x0][0x9e8] ;  /* 0x00027a00ff041b82 */ /* 0x000e640000000a00 */
[----:B-1----:R-:W-:-:S05]  /*2a10*/  @P1 IMAD.HI.U32 R4, R65, R4, RZ ;  /* 0x0000000441041227 */ /* 0x002fca00078e00ff */
[----:B------:R-:W-:-:S04]  /*2a20*/  @P1 SHF.R.U32.HI R65, RZ, R5, R4 ;  /* 0x00000005ff411219 */ /* 0x000fc80000011604 */
[----:B------:R-:W-:Y:S01]  /*2a30*/  LOP3.LUT R65, RZ, R65, RZ, 0x33, !PT ;  /* 0x00000041ff417212 */ /* 0x000fe200078e33ff */
[----:B------:R-:W-:Y:S06]  /*2a40*/  BRA `(.L_x_860) ;  /* 0x0000000000187947 */ /* 0x000fec0003800000 */
.L_x_859:
[----:B------:R-:W-:Y:S02]  /*2a50*/  ULDC UR4, c[0x0][0x9e4] ;  /* 0x0002790000047ab9 */ /* 0x000fe40000000800 */
[----:B------:R-:W-:-:S05]  /*2a60*/  IMAD.U32 R16, RZ, RZ, UR4 ;  /* 0x00000004ff107e24 */ /* 0x000fca000f8e00ff */
[----:B------:R-:W-:-:S13]  /*2a70*/  ISETP.NE.AND P1, PT, R16, 0x1, PT ;  /* 0x000000011000780c */ /* 0x000fda0003f25270 */
[----:B------:R-:W1:Y:S02]  /*2a80*/  @P1 LDC.64 R4, c[0x0][0x9e8] ;  /* 0x00027a00ff041b82 */ /* 0x000e640000000a00 */
[----:B-1----:R-:W-:-:S05]  /*2a90*/  @P1 IMAD.HI.U32 R4, R65, R4, RZ ;  /* 0x0000000441041227 */ /* 0x002fca00078e00ff */
[----:B------:R-:W-:-:S07]  /*2aa0*/  @P1 SHF.R.U32.HI R65, RZ, R5, R4 ;  /* 0x00000005ff411219 */ /* 0x000fce0000011604 */
.L_x_860:
[----:B------:R-:W-:Y:S05]  /*2ab0*/  BSYNC B0 ;  /* 0x0000000000007941 */ /* 0x000fea0003800000 */
.L_x_858:
[----:B------:R-:W-:-:S04]  /*2ac0*/  IMAD R65, R65, R16, -R72 ;  /* 0x0000001041417224 */ /* 0x000fc800078e0a48 */
[----:B------:R-:W-:-:S05]  /*2ad0*/  IMAD R65, R2, -0x2, R65 ;  /* 0xfffffffe02417824 */ /* 0x000fca00078e0241 */
[----:B------:R-:W-:Y:S02]  /*2ae0*/  VIADDMNMX R67, R65, R16, R67, PT ;  /* 0x0000001041437246 */ /* 0x000fe40003800143 */
[----:B------:R-:W-:-:S07]  /*2af0*/  VIMNMX R70, R70, R65, !PT ;  /* 0x0000004146467248 */ /* 0x000fce0007fe0100 */
.L_x_857:
[C---:B------:R-:W-:Y:S01]  /*2b00*/  ISETP.GE.AND P6, PT, R74.reuse, 0xa, PT ;  /* 0x0000000a4a00780c */ /* 0x040fe20003fc6270 */
[----:B------:R-:W1:Y:S01]  /*2b10*/  SHFL.IDX PT, R4, R69, 0x1, 0x1c1f ;  /* 0x003c1f0045047f89 */ /* 0x000e6200000e0000 */
[C---:B------:R-:W-:Y:S01]  /*2b20*/  ISETP.GE.AND P1, PT, R74.reuse, 0x2, PT ;  /* 0x000000024a00780c */ /* 0x040fe20003f26270 */
[----:B------:R-:W-:Y:S01]  /*2b30*/  UISETP.NE.AND UP0, UPT, UR60, URZ, UPT ;  /* 0x0000003f3c00728c */ /* 0x000fe2000bf05270 */
[C---:B------:R-:W-:Y:S02]  /*2b40*/  ISETP.GE.AND P2, PT, R74.reuse, 0x9, PT ;  /* 0x000000094a00780c */ /* 0x040fe40003f46270 */
[----:B------:R-:W-:Y:S02]  /*2b50*/  ISETP.GE.AND P5, PT, R74, 0x11, PT ;  /* 0x000000114a00780c */ /* 0x000fe40003fa6270 */
[----:B------:R-:W-:Y:S02]  /*2b60*/  LOP3.LUT R16, R16, 0xfffffffb, RZ, 0xc0, !PT ;  /* 0xfffffffb10107812 */ /* 0x000fe400078ec0ff */
[----:B------:R-:W-:-:S02]  /*2b70*/  ISETP.GT.AND P4, PT, R70, 0x1, !P1 ;  /* 0x000000014600780c */ /* 0x000fc40004f84270 */
[----:B------:R-:W-:Y:S02]  /*2b80*/  ISETP.GT.AND P3, PT, R70, 0x8, !P2 ;  /* 0x000000084600780c */ /* 0x000fe40005764270 */
[----:B------:R-:W-:Y:S02]  /*2b90*/  @P6 LOP3.LUT R16, R16, 0x4, RZ, 0xfc, !PT ;  /* 0x0000000410106812 */ /* 0x000fe400078efcff */
[C---:B------:R-:W-:Y:S02]  /*2ba0*/  ISETP.LT.OR P4, PT, R67.reuse, 0x2, P4 ;  /* 0x000000024300780c */ /* 0x040fe40002781670 */
[----:B------:R-:W-:Y:S02]  /*2bb0*/  ISETP.LT.OR P3, PT, R67, 0x9, P3 ;  /* 0x000000094300780c */ /* 0x000fe40001f61670 */
[----:B------:R-:W-:Y:S02]  /*2bc0*/  LOP3.LUT R16, R16, 0xfffffff7, RZ, 0xc0, !PT ;  /* 0xfffffff710107812 */ /* 0x000fe400078ec0ff */
[----:B------:R-:W-:-:S02]  /*2bd0*/  FSEL R89, R89, -INF , !P4 ;  /* 0xff80000059597808 */ /* 0x000fc40006000000 */
[----:B------:R-:W-:Y:S02]  /*2be0*/  FSEL R90, R90, -INF , !P3 ;  /* 0xff8000005a5a7808 */ /* 0x000fe40005800000 */
[----:B------:R-:W-:Y:S02]  /*2bf0*/  ISETP.GT.AND P4, PT, R70, 0x9, !P6 ;  /* 0x000000094600780c */ /* 0x000fe40007784270 */
[----:B------:R-:W-:Y:S02]  /*2c00*/  @P5 LOP3.LUT R16, R16, 0x8, RZ, 0xfc, !PT ;  /* 0x0000000810105812 */ /* 0x000fe400078efcff */
[----:B------:R-:W-:Y:S02]  /*2c10*/  ISETP.GT.AND P3, PT, R70, 0x10, !P5 ;  /* 0x000000104600780c */ /* 0x000fe40006f64270 */
[----:B------:R-:W-:Y:S02]  /*2c20*/  ISETP.GE.AND P5, PT, R74, 0x12, PT ;  /* 0x000000124a00780c */ /* 0x000fe40003fa6270 */
[----:B------:R-:W-:-:S02]  /*2c30*/  ISETP.LT.OR P4, PT, R67, 0xa, P4 ;  /* 0x0000000a4300780c */ /* 0x000fc40002781670 */
[----:B------:R-:W-:Y:S02]  /*2c40*/  ISETP.LT.OR P3, PT, R67, 0x11, P3 ;  /* 0x000000114300780c */ /* 0x000fe40001f61670 */
[----:B0-----:R-:W-:Y:S02]  /*2c50*/  FSEL R91, R91, -INF , !P4 ;  /* 0xff8000005b5b7808 */ /* 0x001fe40006000000 */
[----:B------:R-:W-:Y:S02]  /*2c60*/  ISETP.GE.AND P4, PT, R74, 0x19, PT ;  /* 0x000000194a00780c */ /* 0x000fe40003f86270 */
[----:B------:R-:W-:Y:S02]  /*2c70*/  LOP3.LUT R16, R16, 0xffffffef, RZ, 0xc0, !PT ;  /* 0xffffffef10107812 */ /* 0x000fe400078ec0ff */
[----:B------:R-:W-:Y:S02]  /*2c80*/  FSEL R92, R92, -INF , !P3 ;  /* 0xff8000005c5c7808 */ /* 0x000fe40005800000 */
[----:B------:R-:W-:-:S02]  /*2c90*/  ISETP.GT.AND P3, PT, R70, 0x11, !P5 ;  /* 0x000000114600780c */ /* 0x000fc40006f64270 */
[----:B------:R-:W-:Y:S02]  /*2ca0*/  @P5 LOP3.LUT R16, R16, 0x10, RZ, 0xfc, !PT ;  /* 0x0000001010105812 */ /* 0x000fe400078efcff */
[----:B------:R-:W-:Y:S02]  /*2cb0*/  ISETP.LT.OR P3, PT, R67, 0x12, P3 ;  /* 0x000000124300780c */ /* 0x000fe40001f61670 */
[----:B------:R-:W-:Y:S02]  /*2cc0*/  LOP3.LUT R16, R16, 0xfdffffff, RZ, 0xc0, !PT ;  /* 0xfdffffff10107812 */ /* 0x000fe400078ec0ff */
[----:B------:R-:W-:Y:S02]  /*2cd0*/  FSEL R93, R93, -INF , !P3 ;  /* 0xff8000005d5d7808 */ /* 0x000fe40005800000 */
[----:B------:R-:W-:Y:S02]  /*2ce0*/  @P4 LOP3.LUT R16, R16, 0x2000000, RZ, 0xfc, !PT ;  /* 0x0200000010104812 */ /* 0x000fe400078efcff */
[----:B------:R-:W-:-:S02]  /*2cf0*/  ISETP.GT.AND P3, PT, R70, 0x18, !P4 ;  /* 0x000000184600780c */ /* 0x000fc40006764270 */
[----:B------:R-:W-:Y:S02]  /*2d00*/  ISETP.GE.AND P4, PT, R74, 0x1a, PT ;  /* 0x0000001a4a00780c */ /* 0x000fe40003f86270 */
[----:B------:R-:W-:Y:S02]  /*2d10*/  ISETP.LT.OR P3, PT, R67, 0x19, P3 ;  /* 0x000000194300780c */ /* 0x000fe40001f61670 */
[----:B------:R-:W-:Y:S02]  /*2d20*/  LOP3.LUT R16, R16, 0xfeffffff, RZ, 0xc0, !PT ;  /* 0xfeffffff10107812 */ /* 0x000fe400078ec0ff */
[----:B------:R-:W-:Y:S02]  /*2d30*/  FSEL R94, R94, -INF , !P3 ;  /* 0xff8000005e5e7808 */ /* 0x000fe40005800000 */
[----:B------:R-:W-:-:S04]  /*2d40*/  ISETP.GT.AND P3, PT, R70, 0x19, !P4 ;  /* 0x000000194600780c */ /* 0x000fc80006764270 */
[----:B------:R-:W-:Y:S02]  /*2d50*/  ISETP.LT.OR P3, PT, R67, 0x1a, P3 ;  /* 0x0000001a4300780c */ /* 0x000fe40001f61670 */
[----:B------:R-:W-:Y:S02]  /*2d60*/  @P4 LOP3.LUT R16, R16, 0x1000000, RZ, 0xfc, !PT ;  /* 0x0100000010104812 */ /* 0x000fe400078efcff */
[----:B------:R-:W-:Y:S02]  /*2d70*/  ISETP.GE.AND P4, PT, R74, 0x21, PT ;  /* 0x000000214a00780c */ /* 0x000fe40003f86270 */
[----:B------:R-:W-:Y:S02]  /*2d80*/  LOP3.LUT R16, R16, 0xff7fffff, RZ, 0xc0, !PT ;  /* 0xff7fffff10107812 */ /* 0x000fe400078ec0ff */
[----:B------:R-:W-:Y:S02]  /*2d90*/  FSEL R95, R95, -INF , !P3 ;  /* 0xff8000005f5f7808 */ /* 0x000fe40005800000 */
[----:B------:R-:W-:-:S04]  /*2da0*/  ISETP.GT.AND P3, PT, R70, 0x20, !P4 ;  /* 0x000000204600780c */ /* 0x000fc80006764270 */
[----:B------:R-:W-:-:S03]  /*2db0*/  ISETP.LT.OR P3, PT, R67, 0x21, P3 ;  /* 0x000000214300780c */ /* 0x000fc60001f61670 */
        /* <DEDUP_REMOVED lines=104> */
[----:B------:R-:W-:Y:S02]  /*3440*/  FSEL R59, R59, -INF , !P3 ;  /* 0xff8000003b3b7808 */ /* 0x000fe40005800000 */
[----:B------:R-:W-:Y:S02]  /*3450*/  LOP3.LUT R16, R16, 0xfbffffff, RZ, 0xc0, !PT ;  /* 0xfbffffff10107812 */ /* 0x000fe400078ec0ff */
[----:B------:R-:W-:-:S04]  /*3460*/  ISETP.GT.AND P3, PT, R70, 0x68, !P4 ;  /* 0x000000684600780c */ /* 0x000fc80006764270 */
[----:B------:R-:W-:-:S03]  /*3470*/  ISETP.LT.OR P3, PT, R67, 0x69, P3 ;  /* 0x000000694300780c */ /* 0x000fc60001f61670 */
[----:B------:R-:W-:Y:S02]  /*3480*/  @P4 LOP3.LUT R16, R16, 0x4000000, RZ, 0xfc, !PT ;  /* 0x0400000010104812 */ /* 0x000fe400078efcff */
[----:B------:R-:W-:Y:S02]  /*3490*/  ISETP.GE.AND P4, PT, R74, 0x6a, PT ;  /* 0x0000006a4a00780c */ /* 0x000fe40003f86270 */
[----:B------:R-:W-:Y:S02]  /*34a0*/  FSEL R60, R60, -INF , !P3 ;  /* 0xff8000003c3c7808 */ /* 0x000fe40005800000 */
[----:B------:R-:W-:Y:S02]  /*34b0*/  ISETP.GT.AND P3, PT, R70, 0x69, !P4 ;  /* 0x000000694600780c */ /* 0x000fe40006764270 */
[----:B------:R-:W-:Y:S02]  /*34c0*/  LOP3.LUT R16, R16, 0xffffffdf, RZ, 0xc0, !PT ;  /* 0xffffffdf10107812 */ /* 0x000fe400078ec0ff */
[----:B------:R-:W-:-:S04]  /*34d0*/  ISETP.LT.OR P3, PT, R67, 0x6a, P3 ;  /* 0x0000006a4300780c */ /* 0x000fc80001f61670 */
[----:B------:R-:W-:Y:S02]  /*34e0*/  FSEL R61, R61, -INF , !P3 ;  /* 0xff8000003d3d7808 */ /* 0x000fe40005800000 */
[----:B------:R-:W-:Y:S02]  /*34f0*/  ISETP.GE.AND P3, PT, R74, 0x71, PT ;  /* 0x000000714a00780c */ /* 0x000fe40003f66270 */
[----:B------:R-:W-:Y:S02]  /*3500*/  @P4 LOP3.LUT R16, R16, 0x20, RZ, 0xfc, !PT ;  /* 0x0000002010104812 */ /* 0x000fe400078efcff */
[----:B------:R-:W-:Y:S02]  /*3510*/  ISETP.GT.AND P4, PT, R70, 0x70, !P3 ;  /* 0x000000704600780c */ /* 0x000fe40005f84270 */
[----:B------:R-:W-:Y:S02]  /*3520*/  LOP3.LUT R16, R16, 0xfffffffd, RZ, 0xc0, !PT ;  /* 0xfffffffd10107812 */ /* 0x000fe400078ec0ff */
[----:B------:R-:W-:-:S04]  /*3530*/  ISETP.LT.OR P4, PT, R67, 0x71, P4 ;  /* 0x000000714300780c */ /* 0x000fc80002781670 */
[----:B------:R-:W-:Y:S02]  /*3540*/  FSEL R62, R62, -INF , !P4 ;  /* 0xff8000003e3e7808 */ /* 0x000fe40006000000 */
[----:B------:R-:W-:-:S04]  /*3550*/  ISETP.GE.AND P4, PT, R74, 0x72, PT ;  /* 0x000000724a00780c */ /* 0x000fc80003f86270 */
[----:B------:R-:W-:-:S04]  /*3560*/  ISETP.GT.AND P5, PT, R70, 0x71, !P4 ;  /* 0x000000714600780c */ /* 0x000fc800067a4270 */
[----:B------:R-:W-:-:S04]  /*3570*/  ISETP.LT.OR P5, PT, R67, 0x72, P5 ;  /* 0x000000724300780c */ /* 0x000fc80002fa1670 */
[----:B------:R-:W-:Y:S02]  /*3580*/  FSEL R48, R63, -INF , !P5 ;  /* 0xff8000003f307808 */ /* 0x000fe40006800000 */
[----:B------:R-:W-:Y:S02]  /*3590*/  ISETP.GE.AND P5, PT, R74, 0x79, PT ;  /* 0x000000794a00780c */ /* 0x000fe40003fa6270 */
[----:B-1----:R-:W-:Y:S02]  /*35a0*/  VIADDMNMX R63, R4, R76, R71, PT ;  /* 0x0000004c043f7246 */ /* 0x002fe40003800147 */
[----:B------:R-:W-:-:S04]  /*35b0*/  ISETP.GT.AND P6, PT, R70, 0x78, !P5 ;  /* 0x000000784600780c */ /* 0x000fc80006fc4270 */
[----:B------:R-:W-:-:S04]  /*35c0*/  ISETP.LT.OR P6, PT, R67, 0x79, P6 ;  /* 0x000000794300780c */ /* 0x000fc800037c1670 */
[----:B------:R-:W-:Y:S02]  /*35d0*/  FSEL R46, R84, -INF , !P6 ;  /* 0xff800000542e7808 */ /* 0x000fe40007000000 */
[----:B------:R-:W-:-:S13]  /*35e0*/  ISETP.GE.AND P6, PT, R74, 0x1, PT ;  /* 0x000000014a00780c */ /* 0x000fda0003fc6270 */
[----:B------:R-:W-:Y:S02]  /*35f0*/  @P6 LOP3.LUT R16, R16, 0x2, RZ, 0xfc, !PT ;  /* 0x0000000210106812 */ /* 0x000fe400078efcff */
[----:B------:R-:W-:Y:S02]  /*3600*/  ISETP.GT.AND P6, PT, R70, RZ, !P6 ;  /* 0x000000ff4600720c */ /* 0x000fe400077c4270 */
[----:B------:R-:W-:Y:S02]  /*3610*/  LOP3.LUT R16, R16, 0xfffffffe, RZ, 0xc0, !PT ;  /* 0xfffffffe10107812 */ /* 0x000fe400078ec0ff */
[----:B------:R-:W-:-:S04]  /*3620*/  ISETP.LT.OR P6, PT, R67, 0x1, P6 ;  /* 0x000000014300780c */ /* 0x000fc800037c1670 */
[----:B------:R-:W-:Y:S02]  /*3630*/  FSEL R68, R6, -INF , !P6 ;  /* 0xff80000006447808 */ /* 0x000fe40007000000 */
[----:B------:R-:W-:-:S13]  /*3640*/  ISETP.GE.AND P6, PT, R74, 0x7a, PT ;  /* 0x0000007a4a00780c */ /* 0x000fda0003fc6270 */
[----:B------:R-:W-:Y:S02]  /*3650*/  @P6 LOP3.LUT R16, R16, 0x1, RZ, 0xfc, !PT ;  /* 0x0000000110106812 */ /* 0x000fe400078efcff */
[----:B------:R-:W-:-:S04]  /*3660*/  ISETP.GT.AND P6, PT, R70, 0x79, !P6 ;  /* 0x000000794600780c */ /* 0x000fc800077c4270 */
[----:B------:R-:W-:Y:S01]  /*3670*/  ISETP.LT.OR P6, PT, R67, 0x7a, P6 ;  /* 0x0000007a4300780c */ /* 0x000fe200037c1670 */
[----:B------:R-:W-:-:S03]  /*3680*/  IMAD.IADD R67, R73, 0x1, R4 ;  /* 0x0000000149437824 */ /* 0x000fc600078e0204 */
[----:B------:R-:W-:Y:S02]  /*3690*/  FSEL R6, R85, -INF , !P6 ;  /* 0xff80000055067808 */ /* 0x000fe40007000000 */
[----:B------:R-:W-:-:S13]  /*36a0*/  PLOP3.LUT P6, PT, PT, PT, UP0, 0x40, 0x0 ;  /* 0x000000000000781c */ /* 0x000fda0003fce808 */
[----:B------:R-:W-:Y:S05]  /*36b0*/  @P6 BRA `(.L_x_861) ;  /* 0x0000000000646947 */ /* 0x000fea0003800000 */
        /* <DEDUP_REMOVED lines=9> */
[----:B------:R-:W0:Y:S02]  /*3750*/  @P6 LDC.64 R4, c[0x0][0x9e8] ;  /* 0x00027a00ff046b82 */ /* 0x000e240000000a00 */
[----:B0-----:R-:W-:-:S05]  /*3760*/  @P6 IMAD.HI.U32 R4, R69, R4, RZ ;  /* 0x0000000445046227 */ /* 0x001fca00078e00ff */
[----:B------:R-:W-:-:S04]  /*3770*/  @P6 SHF.R.U32.HI R69, RZ, R5, R4 ;  /* 0x00000005ff456219 */ /* 0x000fc80000011604 */
[----:B------:R-:W-:Y:S01]  /*3780*/  LOP3.LUT R69, RZ, R69, RZ, 0x33, !PT ;  /* 0x00000045ff457212 */ /* 0x000fe200078e33ff */
[----:B------:R-:W-:Y:S06]  /*3790*/  BRA `(.L_x_864) ;  /* 0x0000000000187947 */ /* 0x000fec0003800000 */
.L_x_863:
[----:B------:R-:W-:Y:S02]  /*37a0*/  ULDC UR4, c[0x0][0x9e4] ;  /* 0x0002790000047ab9 */ /* 0x000fe40000000800 */
[----:B------:R-:W-:-:S05]  /*37b0*/  IMAD.U32 R56, RZ, RZ, UR4 ;  /* 0x00000004ff387e24 */ /* 0x000fca000f8e00ff */
[----:B------:R-:W-:-:S13]  /*37c0*/  ISETP.NE.AND P6, PT, R56, 0x1, PT ;  /* 0x000000013800780c */ /* 0x000fda0003fc5270 */
[----:B------:R-:W0:Y:S02]  /*37d0*/  @P6 LDC.64 R4, c[0x0][0x9e8] ;  /* 0x00027a00ff046b82 */ /* 0x000e240000000a00 */
[----:B0-----:R-:W-:-:S05]  /*37e0*/  @P6 IMAD.HI.U32 R4, R69, R4, RZ ;  /* 0x0000000445046227 */ /* 0x001fca00078e00ff */
[----:B------:R-:W-:-:S07]  /*37f0*/  @P6 SHF.R.U32.HI R69, RZ, R5, R4 ;  /* 0x00000005ff456219 */ /* 0x000fce0000011604 */
.L_x_864:
[----:B------:R-:W-:Y:S05]  /*3800*/  BSYNC B0 ;  /* 0x0000000000007941 */ /* 0x000fea0003800000 */
.L_x_862:
[----:B------:R-:W-:-:S04]  /*3810*/  IMAD R69, R69, R56, -R72 ;  /* 0x0000003845457224 */ /* 0x000fc800078e0a48 */
[----:B------:R-:W-:-:S05]  /*3820*/  IMAD R4, R2, -0x2, R69 ;  /* 0xfffffffe02047824 */ /* 0x000fca00078e0245 */
[----:B------:R-:W-:Y:S02]  /*3830*/  VIADDMNMX R63, R4, R56, R63, PT ;  /* 0x00000038043f7246 */ /* 0x000fe4000380013f */
[----:B------:R-:W-:-:S07]  /*3840*/  VIMNMX R67, R67, R4, !PT ;  /* 0x0000000443437248 */ /* 0x000fce0007fe0100 */
.L_x_861:
[----:B------:R-:W-:Y:S01]  /*3850*/  ISETP.GT.AND P1, PT, R67, 0x1, !P1 ;  /* 0x000000014300780c */ /* 0x000fe20004f24270 */
[----:B------:R-:W-:Y:S01]  /*3860*/  ULDC UR11, c[0x0][0x988] ;  /* 0x00026200000b7ab9 */ /* 0x000fe20000000800 */
[----:B------:R-:W-:Y:S01]  /*3870*/  LOP3.LUT P6, RZ, R16, 0x4, RZ, 0xc0, !PT ;  /* 0x0000000410ff7812 */ /* 0x000fe200078cc0ff */
[----:B------:R-:W-:Y:S01]  /*3880*/  UISETP.NE.AND UP0, UPT, UR60, URZ, UPT ;  /* 0x0000003f3c00728c */ /* 0x000fe2000bf05270 */
[----:B------:R-:W-:Y:S02]  /*3890*/  ISETP.LT.OR P1, PT, R63, 0x2, P1 ;  /* 0x000000023f00780c */ /* 0x000fe40000f21670 */
[----:B------:R-:W-:Y:S02]  /*38a0*/  FMNMX.FTZ R5, R68, R89, !PT ;  /* 0x0000005944057209 */ /* 0x000fe40007810000 */
[----:B------:R-:W-:Y:S02]  /*38b0*/  FSEL R3, R3, -INF , !P1 ;  /* 0xff80000003037808 */ /* 0x000fe40004800000 */
[----:B------:R-:W-:-:S02]  /*38c0*/  ISETP.GT.AND P1, PT, R67, 0x9, !P6 ;  /* 0x000000094300780c */ /* 0x000fc40007724270 */
[----:B------:R-:W-:Y:S02]  /*38d0*/  FMNMX.FTZ R4, R90, R5, !PT ;  /* 0x000000055a047209 */ /* 0x000fe40007810000 */
[----:B------:R-:W-:Y:S02]  /*38e0*/  ISETP.LT.OR P1, PT, R63, 0xa, P1 ;  /* 0x0000000a3f00780c */ /* 0x000fe40000f21670 */
[----:B------:R-:W-:Y:S02]  /*38f0*/  FMNMX.FTZ R5, R91, R4, !PT ;  /* 0x000000045b057209 */ /* 0x000fe40007810000 */
[----:B------:R-:W-:Y:S02]  /*3900*/  FSEL R11, R11, -INF , !P1 ;  /* 0xff8000000b0b7808 */ /* 0x000fe40004800000 */
[----:B------:R-:W-:Y:S02]  /*3910*/  LOP3.LUT P1, RZ, R16, 0x8, RZ, 0xc0, !PT ;  /* 0x0000000810ff7812 */ /* 0x000fe4000782c0ff */
[----:B------:R-:W-:-:S02]  /*3920*/  FMNMX.FTZ R4, R92, R5, !PT ;  /* 0x000000055c047209 */ /* 0x000fc40007810000 */
[----:B------:R-:W-:Y:S02]  /*3930*/  ISETP.GT.AND P1, PT, R67, 0x10, !P1 ;  /* 0x000000104300780c */ /* 0x000fe40004f24270 */
[----:B------:R-:W-:Y:S02]  /*3940*/  FMNMX.FTZ R5, R93, R4, !PT ;  /* 0x000000045d057209 */ /* 0x000fe40007810000 */
[----:B------:R-:W-:Y:S02]  /*3950*/  ISETP.LT.OR P1, PT, R63, 0x11, P1 ;  /* 0x000000113f00780c */ /* 0x000fe40000f21670 */
[----:B------:R-:W-:Y:S02]  /*3960*/  ISETP.GT.AND P2, PT, R67, 0x8, !P2 ;  /* 0x000000084300780c */ /* 0x000fe40005744270 */
[----:B------:R-:W-:Y:S02]  /*3970*/  FSEL R12, R12, -INF , !P1 ;  /* 0xff8000000c0c7808 */ /* 0x000fe40004800000 */
[----:B------:R-:W-:-:S02]  /*3980*/  LOP3.LUT P1, RZ, R16, 0x10, RZ, 0xc0, !PT ;  /* 0x0000001010ff7812 */ /* 0x000fc4000782c0ff */
[----:B------:R-:W-:Y:S02]  /*3990*/  FMNMX.FTZ R4, R94, R5, !PT ;  /* 0x000000055e047209 */ /* 0x000fe40007810000 */
[----:B------:R-:W-:Y:S02]  /*39a0*/  ISETP.GT.AND P1, PT, R67, 0x11, !P1 ;  /* 0x000000114300780c */ /* 0x000fe40004f24270 */
[C---:B------:R-:W-:Y:S02]  /*39b0*/  ISETP.LT.OR P2, PT, R63.reuse, 0x9, P2 ;  /* 0x000000093f00780c */ /* 0x040fe40001741670 */
[----:B------:R-:W-:Y:S02]  /*39c0*/  ISETP.LT.OR P1, PT, R63, 0x12, P1 ;  /* 0x000000123f00780c */ /* 0x000fe40000f21670 */
[----:B------:R-:W-:Y:S02]  /*39d0*/  FMNMX.FTZ R5, R95, R4, !PT ;  /* 0x000000045f057209 */ /* 0x000fe40007810000 */
[----:B------:R-:W-:-:S02]  /*39e0*/  FSEL R13, R13, -INF , !P1 ;  /* 0xff8000000d0d7808 */ /* 0x000fc40004800000 */
[----:B------:R-:W-:Y:S02]  /*39f0*/  LOP3.LUT P1, RZ, R16, 0x2000000, RZ, 0xc0, !PT ;  /* 0x0200000010ff7812 */ /* 0x000fe4000782c0ff */
[----:B------:R-:W-:Y:S02]  /*3a00*/  FSEL R10, R10, -INF , !P2 ;  /* 0xff8000000a0a7808 */ /* 0x000fe40005000000 */
[----:B------:R-:W-:Y:S02]  /*3a10*/  ISETP.GT.AND P1, PT, R67, 0x18, !P1 ;  /* 0x000000184300780c */ /* 0x000fe40004f24270 */
[----:B------:R-:W-:Y:S02]  /*3a20*/  LOP3.LUT P2, RZ, R16, 0x40000, RZ, 0xc0, !PT ;  /* 0x0004000010ff7812 */ /* 0x000fe4000784c0ff */
[----:B------:R-:W-:Y:S02]  /*3a30*/  ISETP.LT.OR P1, PT, R63, 0x19, P1 ;  /* 0x000000193f00780c */ /* 0x000fe40000f21670 */
[----:B------:R-:W-:-:S02]  /*3a40*/  FMNMX.FTZ R4, R96, R5, !PT ;  /* 0x0000000560047209 */ /* 0x000fc40007810000 */
[----:B------:R-:W-:Y:S02]  /*3a50*/  FSEL R14, R14, -INF , !P1 ;  /* 0xff8000000e0e7808 */ /* 0x000fe40004800000 */
[C---:B------:R-:W-:Y:S02]  /*3a60*/  LOP3.LUT P1, RZ, R16.reuse, 0x1000000, RZ, 0xc0, !PT ;  /* 0x0100000010ff7812 */ /* 0x040fe4000782c0ff */
[----:B------:R-:W-:Y:S02]  /*3a70*/  FMNMX.FTZ R5, R97, R4, !PT ;  /* 0x0000000461057209 */ /* 0x000fe40007810000 */
[----:B------:R-:W-:Y:S02]  /*3a80*/  ISETP.GT.AND P1, PT, R67, 0x19, !P1 ;  /* 0x000000194300780c */ /* 0x000fe40004f24270 */
[----:B------:R-:W-:Y:S02]  /*3a90*/  LOP3.LUT P6, RZ, R16, 0x20000, RZ, 0xc0, !PT ;  /* 0x0002000010ff7812 */ /* 0x000fe400078cc0ff */
[----:B------:R-:W-:-:S02]  /*3aa0*/  ISETP.LT.OR P1, PT, R63, 0x1a, P1 ;  /* 0x0000001a3f00780c */ /* 0x000fc40000f21670 */
[----:B------:R-:W-:Y:S02]  /*3ab0*/  FMNMX.FTZ R4, R98, R5, !PT ;  /* 0x0000000562047209 */ /* 0x000fe40007810000 */
[----:B------:R-:W-:Y:S02]  /*3ac0*/  FSEL R15, R15, -INF , !P1 ;  /* 0xff8000000f0f7808 */ /* 0x000fe40004800000 */
[----:B------:R-:W-:Y:S02]  /*3ad0*/  LOP3.LUT P1, RZ, R16, 0x800000, RZ, 0xc0, !PT ;  /* 0x0080000010ff7812 */ /* 0x000fe4000782c0ff */
[----:B------:R-:W-:Y:S02]  /*3ae0*/  FMNMX.FTZ R5, R99, R4, !PT ;  /* 0x0000000463057209 */ /* 0x000fe40007810000 */
[----:B------:R-:W-:Y:S02]  /*3af0*/  ISETP.GT.AND P1, PT, R67, 0x20, !P1 ;  /* 0x000000204300780c */ /* 0x000fe40004f24270 */
[----:B------:R-:W-:-:S02]  /*3b00*/  FMNMX.FTZ R4, R64, R5, !PT ;  /* 0x0000000540047209 */ /* 0x000fc40007810000 */
[----:B------:R-:W-:Y:S02]  /*3b10*/  ISETP.LT.OR P1, PT, R63, 0x21, P1 ;  /* 0x000000213f00780c */ /* 0x000fe40000f21670 */
[----:B------:R-:W-:Y:S02]  /*3b20*/  FMNMX.FTZ R5, R65, R4, !PT ;  /* 0x0000000441057209 */ /* 0x000fe40007810000 */
[----:B------:R-:W-:Y:S02]  /*3b30*/  FSEL R20, R20, -INF , !P1 ;  /* 0xff80000014147808 */ /* 0x000fe40004800000 */
[----:B------:R-:W-:Y:S02]  /*3b40*/  LOP3.LUT P1, RZ, R16, 0x400000, RZ, 0xc0, !PT ;  /* 0x0040000010ff7812 */ /* 0x000fe4000782c0ff */
[----:B------:R-:W-:Y:S02]  /*3b50*/  FMNMX.FTZ R4, R66, R5, !PT ;  /* 0x0000000542047209 */ /* 0x000fe40007810000 */
        /* <DEDUP_REMOVED lines=10> */
[----:B------:R-:W-:Y:S02]  /*3c00*/  FMNMX.FTZ R5, R53, R4, !PT ;  /* 0x0000000435057209 */ /* 0x000fe40007810000 */
[----:B------:R-:W-:Y:S02]  /*3c10*/  FSEL R24, R24, -INF , !P1 ;  /* 0xff80000018187808 */ /* 0x000fe40004800000 */
[----:B------:R-:W-:-:S02]  /*3c20*/  LOP3.LUT P1, RZ, R16, 0x100000, RZ, 0xc0, !PT ;  /* 0x0010000010ff7812 */ /* 0x000fc4000782c0ff */
[----:B------:R-:W-:Y:S02]  /*3c30*/  FMNMX.FTZ R4, R54, R5, !PT ;  /* 0x0000000536047209 */ /* 0x000fe40007810000 */
[----:B------:R-:W-:Y:S02]  /*3c40*/  ISETP.GT.AND P1, PT, R67, 0x29, !P1 ;  /* 0x000000294300780c */ /* 0x000fe40004f24270 */
[----:B------:R-:W-:Y:S02]  /*3c50*/  FMNMX.FTZ R4, R55, R4, !PT ;  /* 0x0000000437047209 */ /* 0x000fe40007810000 */
[----:B------:R-:W-:Y:S02]  /*3c60*/  ISETP.LT.OR P1, PT, R63, 0x2a, P1 ;  /* 0x0000002a3f00780c */ /* 0x000fe40000f21670 */
[----:B------:R-:W-:Y:S02]  /*3c70*/  FMNMX.FTZ R4, R47, R4, !PT ;  /* 0x000000042f047209 */ /* 0x000fe40007810000 */
[----:B------:R-:W-:-:S02]  /*3c80*/  FSEL R25, R25, -INF , !P1 ;  /* 0xff80000019197808 */ /* 0x000fc40004800000 */
[----:B------:R-:W-:Y:S02]  /*3c90*/  LOP3.LUT P1, RZ, R16, 0x80000, RZ, 0xc0, !PT ;  /* 0x0008000010ff7812 */ /* 0x000fe4000782c0ff */
[----:B------:R-:W-:Y:S02]  /*3ca0*/  FMNMX.FTZ R5, R57, R4, !PT ;  /* 0x0000000439057209 */ /* 0x000fe40007810000 */
[----:B------:R-:W-:Y:S02]  /*3cb0*/  ISETP.GT.AND P1, PT, R67, 0x30, !P1 ;  /* 0x000000304300780c */ /* 0x000fe40004f24270 */
[----:B------:R-:W-:Y:S02]  /*3cc0*/  FMNMX.FTZ R4, R58, R5, !PT ;  /* 0x000000053a047209 */ /* 0x000fe40007810000 */
[----:B------:R-:W-:Y:S02]  /*3cd0*/  ISETP.LT.OR P1, PT, R63, 0x31, P1 ;  /* 0x000000313f00780c */ /* 0x000fe40000f21670 */
[----:B------:R-:W-:-:S02]  /*3ce0*/  FMNMX.FTZ R5, R59, R4, !PT ;  /* 0x000000043b057209 */ /* 0x000fc40007810000 */
[----:B------:R-:W-:Y:S02]  /*3cf0*/  FSEL R26, R26, -INF , !P1 ;  /* 0xff8000001a1a7808 */ /* 0x000fe40004800000 */
[----:B------:R-:W-:Y:S02]  /*3d00*/  ISETP.GT.AND P1, PT, R67, 0x31, !P2 ;  /* 0x000000314300780c */ /* 0x000fe40005724270 */
[----:B------:R-:W-:Y:S02]  /*3d10*/  FMNMX.FTZ R4, R60, R5, !PT ;  /* 0x000000053c047209 */ /* 0x000fe40007810000 */
[----:B------:R-:W-:Y:S02]  /*3d20*/  ISETP.LT.OR P1, PT, R63, 0x32, P1 ;  /* 0x000000323f00780c */ /* 0x000fe40000f21670 */
[----:B------:R-:W-:Y:S02]  /*3d30*/  FMNMX.FTZ R5, R61, R4, !PT ;  /* 0x000000043d057209 */ /* 0x000fe40007810000 */
[----:B------:R-:W-:-:S02]  /*3d40*/  FSEL R27, R27, -INF , !P1 ;  /* 0xff8000001b1b7808 */ /* 0x000fc40004800000 */
        /* <DEDUP_REMOVED lines=10> */
[----:B------:R-:W-:Y:S01]  /*3df0*/  LOP3.LUT P2, RZ, R16, 0x80, RZ, 0xc0, !PT ;  /* 0x0000008010ff7812 */ /* 0x000fe2000784c0ff */
[----:B------:R-:W0:Y:S01]  /*3e00*/  SHFL.BFLY PT, R4, R5, 0x2, 0x1f ;  /* 0x0c401f0005047f89 */ /* 0x000e2200000e0000 */
[----:B------:R-:W-:-:S02]  /*3e10*/  FSEL R29, R29, -INF , !P1 ;  /* 0xff8000001d1d7808 */ /* 0x000fc40004800000 */
[C---:B------:R-:W-:Y:S02]  /*3e20*/  LOP3.LUT P1, RZ, R16.reuse, 0x8000, RZ, 0xc0, !PT ;  /* 0x0000800010ff7812 */ /* 0x040fe4000782c0ff */
[----:B------:R-:W-:Y:S02]  /*3e30*/  LOP3.LUT P6, RZ, R16, 0x40, RZ, 0xc0, !PT ;  /* 0x0000004010ff7812 */ /* 0x000fe400078cc0ff */
[C---:B------:R-:W-:Y:S02]  /*3e40*/  ISETP.GT.AND P1, PT, R67.reuse, 0x40, !P1 ;  /* 0x000000404300780c */ /* 0x040fe40004f24270 */
[----:B------:R-:W-:Y:S02]  /*3e50*/  ISETP.GT.AND P3, PT, R67, 0x70, !P3 ;  /* 0x000000704300780c */ /* 0x000fe40005f64270 */
[----:B------:R-:W-:Y:S02]  /*3e60*/  ISETP.LT.OR P1, PT, R63, 0x41, P1 ;  /* 0x000000413f00780c */ /* 0x000fe40000f21670 */
[----:B------:R-:W-:-:S02]  /*3e70*/  ISETP.GT.AND P4, PT, R67, 0x71, !P4 ;  /* 0x000000714300780c */ /* 0x000fc40006784270 */
[----:B------:R-:W-:Y:S02]  /*3e80*/  FSEL R30, R30, -INF , !P1 ;  /* 0xff8000001e1e7808 */ /* 0x000fe40004800000 */
[----:B------:R-:W-:Y:S02]  /*3e90*/  LOP3.LUT P1, RZ, R16, 0x4000, RZ, 0xc0, !PT ;  /* 0x0000400010ff7812 */ /* 0x000fe4000782c0ff */
[C---:B------:R-:W-:Y:S02]  /*3ea0*/  ISETP.GT.AND P5, PT, R67.reuse, 0x78, !P5 ;  /* 0x000000784300780c */ /* 0x040fe40006fa4270 */
[----:B------:R-:W-:Y:S02]  /*3eb0*/  ISETP.GT.AND P1, PT, R67, 0x41, !P1 ;  /* 0x000000414300780c */ /* 0x000fe40004f24270 */
[C---:B------:R-:W-:Y:S02]  /*3ec0*/  ISETP.LT.OR P3, PT, R63.reuse, 0x71, P3 ;  /* 0x000000713f00780c */ /* 0x040fe40001f61670 */
[----:B------:R-:W-:-:S02]  /*3ed0*/  ISETP.LT.OR P1, PT, R63, 0x42, P1 ;  /* 0x000000423f00780c */ /* 0x000fc40000f21670 */
[----:B0-----:R-:W-:Y:S02]  /*3ee0*/  FMNMX.FTZ R4, R5, R4, !PT ;  /* 0x0000000405047209 */ /* 0x001fe40007810000 */
[----:B------:R-:W-:Y:S02]  /*3ef0*/  FSEL R31, R31, -INF , !P1 ;  /* 0xff8000001f1f7808 */ /* 0x000fe40004800000 */
[----:B------:R-:W-:Y:S01]  /*3f00*/  LOP3.LUT P1, RZ, R16, 0x2000, RZ, 0xc0, !PT ;  /* 0x0000200010ff7812 */ /* 0x000fe2000782c0ff */
[----:B------:R-:W0:Y:S01]  /*3f10*/  SHFL.BFLY PT, R69, R4, 0x1, 0x1f ;  /* 0x0c201f0004457f89 */ /* 0x000e2200000e0000 */
[----:B------:R-:W-:Y:S02]  /*3f20*/  ISETP.LT.OR P4, PT, R63, 0x72, P4 ;  /* 0x000000723f00780c */ /* 0x000fe40002781670 */
[----:B------:R-:W-:Y:S02]  /*3f30*/  ISETP.GT.AND P1, PT, R67, 0x48, !P1 ;  /* 0x000000484300780c */ /* 0x000fe40004f24270 */
[----:B------:R-:W-:-:S02]  /*3f40*/  FSEL R78, R43, -INF , !P4 ;  /* 0xff8000002b4e7808 */ /* 0x000fc40006000000 */
[C---:B------:R-:W-:Y:S02]  /*3f50*/  ISETP.LT.OR P1, PT, R63.reuse, 0x49, P1 ;  /* 0x000000493f00780c */ /* 0x040fe40000f21670 */
[----:B------:R-:W-:Y:S02]  /*3f60*/  ISETP.LT.OR P5, PT, R63, 0x79, P5 ;  /* 0x000000793f00780c */ /* 0x000fe40002fa1670 */
[----:B------:R-:W-:Y:S02]  /*3f70*/  FSEL R32, R32, -INF , !P1 ;  /* 0xff80000020207808 */ /* 0x000fe40004800000 */
[----:B------:R-:W-:Y:S02]  /*3f80*/  LOP3.LUT P1, RZ, R16, 0x1000, RZ, 0xc0, !PT ;  /* 0x0000100010ff7812 */ /* 0x000fe4000782c0ff */
[----:B------:R-:W-:Y:S02]  /*3f90*/  R2UR UR7, R19 ;  /* 0x00000000130772ca */ /* 0x000fe400000e0000 */
[----:B------:R-:W-:-:S02]  /*3fa0*/  ISETP.GT.AND P1, PT, R67, 0x49, !P1 ;  /* 0x000000494300780c */ /* 0x000fc40004f24270 */
[----:B------:R-:W-:Y:S02]  /*3fb0*/  R2UR UR4, R142 ;  /* 0x000000008e0472ca */ /* 0x000fe400000e0000 */
[----:B------:R-:W-:Y:S02]  /*3fc0*/  ISETP.LT.OR P1, PT, R63, 0x4a, P1 ;  /* 0x0000004a3f00780c */ /* 0x000fe40000f21670 */
[----:B0-----:R-:W-:Y:S02]  /*3fd0*/  FMNMX.FTZ R56, R4, R69, !PT ;  /* 0x0000004504387209 */ /* 0x001fe40007810000 */
[----:B------:R-:W-:Y:S02]  /*3fe0*/  FSEL R33, R33, -INF , !P1 ;  /* 0xff80000021217808 */ /* 0x000fe40004800000 */
[----:B------:R-:W-:Y:S01]  /*3ff0*/  LOP3.LUT P1, RZ, R16, 0x800, RZ, 0xc0, !PT ;  /* 0x0000080010ff7812 */ /* 0x000fe2000782c0ff */
[----:B------:R-:W-:-:S03]  /*4000*/  FMUL.FTZ R79, R56, UR11 ;  /* 0x0000000b384f7c20 */ /* 0x000fc60008410000 */
[----:B------:R-:W-:Y:S01]  /*4010*/  ISETP.GT.AND P1, PT, R67, 0x50, !P1 ;  /* 0x000000504300780c */ /* 0x000fe20004f24270 */
[----:B------:R-:W-:-:S03]  /*4020*/  UISETP.NE.AND UP1, UPT, UR4, URZ, UPT ;  /* 0x0000003f0400728c */ /* 0x000fc6000bf25270 */
[----:B------:R-:W-:-:S04]  /*4030*/  ISETP.LT.OR P1, PT, R63, 0x51, P1 ;  /* 0x000000513f00780c */ /* 0x000fc80000f21670 */
[----:B------:R-:W-:Y:S02]  /*4040*/  FSEL R35, R35, -INF , !P1 ;  /* 0xff80000023237808 */ /* 0x000fe40004800000 */
[----:B------:R-:W-:Y:S02]  /*4050*/  LOP3.LUT P1, RZ, R16, 0x400, RZ, 0xc0, !PT ;  /* 0x0000040010ff7812 */ /* 0x000fe4000782c0ff */
[----:B------:R-:W-:Y:S01]  /*4060*/  @UP1 ULDC UR4, c[0x0][0x44c] ;  /* 0x0001130000041ab9 */ /* 0x000fe20000000800 */
[----:B------:R-:W-:Y:S01]  /*4070*/  @UP1 ULDC UR10, c[0x0][0x450] ;  /* 0x00011400000a1ab9 */ /* 0x000fe20000000800 */
[----:B------:R-:W-:Y:S01]  /*4080*/  ISETP.GT.AND P1, PT, R67, 0x51, !P1 ;  /* 0x000000514300780c */ /* 0x000fe20004f24270 */
[----:B------:R-:W-:-:S03]  /*4090*/  UIMAD.WIDE.U32 UR4, UR40, UR4, URZ ;  /* 0x00000004280472a5 */ /* 0x000fc6000f8e003f */
[----:B------:R-:W-:Y:S01]  /*40a0*/  ISETP.LT.OR P1, PT, R63, 0x52, P1 ;  /* 0x000000523f00780c */ /* 0x000fe20000f21670 */
[----:B------:R-:W-:-:S03]  /*40b0*/  @UP1 USHF.R.U32.HI UR40, URZ, UR10, UR5 ;  /* 0x0000000a3f281299 */ /* 0x000fc60008011605 */
[----:B------:R-:W-:Y:S01]  /*40c0*/  FSEL R34, R34, -INF , !P1 ;  /* 0xff80000022227808 */ /* 0x000fe20004800000 */
[----:B------:R-:W-:Y:S01]  /*40d0*/  UIADD3 UR40, UR7, UR40, URZ ;  /* 0x0000002807287290 */ /* 0x000fe2000fffe03f */
[----:B------:R-:W-:-:S03]  /*40e0*/  LOP3.LUT P1, RZ, R16, 0x200, RZ, 0xc0, !PT ;  /* 0x0000020010ff7812 */ /* 0x000fc6000782c0ff */
[----:B------:R-:W-:Y:S01]  /*40f0*/  UIADD3 UR6, UR40, UR6, URZ ;  /* 0x0000000628067290 */ /* 0x000fe2000fffe03f */
[----:B------:R-:W-:-:S04]  /*4100*/  ISETP.GT.AND P1, PT, R67, 0x58, !P1 ;  /* 0x000000584300780c */ /* 0x000fc80004f24270 */
[----:B------:R-:W-:-:S04]  /*4110*/  ISETP.LT.OR P1, PT, R63, 0x59, P1 ;  /* 0x000000593f00780c */ /* 0x000fc80000f21670 */
[----:B------:R-:W-:Y:S02]  /*4120*/  FSEL R37, R37, -INF , !P1 ;  /* 0xff80000025257808 */ /* 0x000fe40004800000 */
[----:B------:R-:W-:-:S04]  /*4130*/  LOP3.LUT P1, RZ, R16, 0x100, RZ, 0xc0, !PT ;  /* 0x0000010010ff7812 */ /* 0x000fc8000782c0ff */
[----:B------:R-:W-:-:S04]  /*4140*/  ISETP.GT.AND P1, PT, R67, 0x59, !P1 ;  /* 0x000000594300780c */ /* 0x000fc80004f24270 */
[----:B------:R-:W-:-:S04]  /*4150*/  ISETP.LT.OR P1, PT, R63, 0x5a, P1 ;  /* 0x0000005a3f00780c */ /* 0x000fc80000f21670 */
[----:B------:R-:W-:Y:S02]  /*4160*/  FSEL R36, R36, -INF , !P1 ;  /* 0xff80000024247808 */ /* 0x000fe40004800000 */
[----:B------:R-:W-:Y:S02]  /*4170*/  ISETP.GT.AND P1, PT, R67, 0x60, !P2 ;  /* 0x000000604300780c */ /* 0x000fe40005724270 */
[----:B------:R-:W-:Y:S02]  /*4180*/  LOP3.LUT P2, RZ, R16, 0x20, RZ, 0xc0, !PT ;  /* 0x0000002010ff7812 */ /* 0x000fe4000784c0ff */
[----:B------:R-:W-:Y:S02]  /*4190*/  ISETP.LT.OR P1, PT, R63, 0x61, P1 ;  /* 0x000000613f00780c */ /* 0x000fe40000f21670 */
[----:B------:R-:W-:Y:S02]  /*41a0*/  ISETP.GT.AND P2, PT, R67, 0x69, !P2 ;  /* 0x000000694300780c */ /* 0x000fe40005744270 */
[----:B------:R-:W-:-:S02]  /*41b0*/  FSEL R39, R39, -INF , !P1 ;  /* 0xff80000027277808 */ /* 0x000fc40004800000 */
[----:B------:R-:W-:Y:S02]  /*41c0*/  ISETP.GT.AND P1, PT, R67, 0x61, !P6 ;  /* 0x000000614300780c */ /* 0x000fe40007724270 */
[----:B------:R-:W-:Y:S02]  /*41d0*/  LOP3.LUT P6, RZ, R16, 0x2, RZ, 0xc0, !PT ;  /* 0x0000000210ff7812 */ /* 0x000fe400078cc0ff */
[C---:B------:R-:W-:Y:S02]  /*41e0*/  ISETP.LT.OR P1, PT, R63.reuse, 0x62, P1 ;  /* 0x000000623f00780c */ /* 0x040fe40000f21670 */
[----:B------:R-:W-:Y:S02]  /*41f0*/  ISETP.LT.OR P2, PT, R63, 0x6a, P2 ;  /* 0x0000006a3f00780c */ /* 0x000fe40001741670 */
[----:B------:R-:W-:Y:S02]  /*4200*/  FSEL R38, R38, -INF , !P1 ;  /* 0xff80000026267808 */ /* 0x000fe40004800000 */
[----:B------:R-:W-:-:S04]  /*4210*/  FSETP.NEU.FTZ.AND P1, PT, R56, -INF , PT ;  /* 0xff8000003800780b */ /* 0x000fc80003f3d000 */
[----:B------:R-:W-:Y:S02]  /*4220*/  FSEL R79, R79, RZ, P1 ;  /* 0x000000ff4f4f7208 */ /* 0x000fe40000800000 */
[----:B------:R-:W-:Y:S02]  /*4230*/  ISETP.GT.AND P1, PT, R67, RZ, !P6 ;  /* 0x000000ff4300720c */ /* 0x000fe40007724270 */
[----:B------:R-:W-:Y:S01]  /*4240*/  LOP3.LUT P6, RZ, R16, 0x1, RZ, 0xc0, !PT ;  /* 0x0000000110ff7812 */ /* 0x000fe200078cc0ff */
[--C-:B------:R-:W-:Y:S01]  /*4250*/  FFMA.FTZ R82, R50, UR11, -R79.reuse ;  /* 0x0000000b32527c23 */ /* 0x100fe2000801084f */
[----:B------:R-:W-:Y:S01]  /*4260*/  ISETP.LT.OR P1, PT, R63, 0x1, P1 ;  /* 0x000000013f00780c */ /* 0x000fe20000f21670 */
[--C-:B------:R-:W-:Y:S01]  /*4270*/  FFMA.FTZ R52, R52, UR11, -R79.reuse ;  /* 0x0000000b34347c23 */ /* 0x100fe2000801084f */
[----:B------:R-:W-:Y:S01]  /*4280*/  ISETP.GT.AND P6, PT, R67, 0x79, !P6 ;  /* 0x000000794300780c */ /* 0x000fe200077c4270 */
[--C-:B------:R-:W-:Y:S01]  /*4290*/  FFMA.FTZ R69, R89, UR11, -R79.reuse ;  /* 0x0000000b59457c23 */ /* 0x100fe2000801084f */
[----:B------:R-:W-:Y:S01]  /*42a0*/  FSEL R74, R0, -INF , !P1 ;  /* 0xff800000004a7808 */ /* 0x000fe20004800000 */
[--C-:B------:R-:W-:Y:S01]  /*42b0*/  FFMA.FTZ R0, R68, UR11, -R79.reuse ;  /* 0x0000000b44007c23 */ /* 0x100fe2000801084f */
[----:B------:R-:W-:Y:S01]  /*42c0*/  LOP3.LUT P1, RZ, R16, 0x4000000, RZ, 0xc0, !PT ;  /* 0x0400000010ff7812 */ /* 0x000fe2000782c0ff */
[--C-:B------:R-:W-:Y:S01]  /*42d0*/  FFMA.FTZ R16, R90, UR11, -R79.reuse ;  /* 0x0000000b5a107c23 */ /* 0x100fe2000801084f */
[----:B------:R-:W-:Y:S01]  /*42e0*/  FMNMX.FTZ R5, R74, R3, !PT ;  /* 0x000000034a057209 */ /* 0x000fe20007810000 */
[----:B------:R-:W-:Y:S01]  /*42f0*/  MUFU.EX2 R69, R69 ;  /* 0x0000004500457308 */ /* 0x000fe20000000800 */
[----:B------:R-:W-:Y:S01]  /*4300*/  ISETP.GT.AND P1, PT, R67, 0x68, !P1 ;  /* 0x000000684300780c */ /* 0x000fe20004f24270 */
[--C-:B------:R-:W-:Y:S01]  /*4310*/  FFMA.FTZ R71, R91, UR11, -R79.reuse ;  /* 0x0000000b5b477c23 */ /* 0x100fe2000801084f */
[----:B------:R-:W-:Y:S01]  /*4320*/  FMNMX.FTZ R68, R10, R5, !PT ;  /* 0x000000050a447209 */ /* 0x000fe20007810000 */
[--C-:B------:R-:W-:Y:S01]  /*4330*/  FFMA.FTZ R4, R92, UR11, -R79.reuse ;  /* 0x0000000b5c047c23 */ /* 0x100fe2000801084f */
[----:B------:R-:W-:Y:S01]  /*4340*/  ISETP.LT.OR P1, PT, R63, 0x69, P1 ;  /* 0x000000693f00780c */ /* 0x000fe20000f21670 */
[--C-:B------:R-:W-:Y:S01]  /*4350*/  FFMA.FTZ R93, R93, UR11, -R79.reuse ;  /* 0x0000000b5d5d7c23 */ /* 0x100fe2000801084f */
[----:B------:R-:W-:Y:S01]  /*4360*/  FMNMX.FTZ R5, R11, R68, !PT ;  /* 0x000000440b057209 */ /* 0x000fe20007810000 */
[----:B------:R-:W0:Y:S01]  /*4370*/  MUFU.EX2 R0, R0 ;  /* 0x0000000000007308 */ /* 0x000e220000000800 */
[----:B------:R-:W-:Y:S01]  /*4380*/  FSEL R67, R40, -INF , !P1 ;  /* 0xff80000028437808 */ /* 0x000fe20004800000 */
[--C-:B------:R-:W-:Y:S01]  /*4390*/  FFMA.FTZ R95, R95, UR11, -R79.reuse ;  /* 0x0000000b5f5f7c23 */ /* 0x100fe2000801084f */
[----:B------:R-:W-:Y:S01]  /*43a0*/  FMNMX.FTZ R68, R12, R5, !PT ;  /* 0x000000050c447209 */ /* 0x000fe20007810000 */
[--C-:B------:R-:W-:Y:S01]  /*43b0*/  FFMA.FTZ R97, R97, UR11, -R79.reuse ;  /* 0x0000000b61617c23 */ /* 0x100fe2000801084f */
[----:B------:R-:W-:Y:S01]  /*43c0*/  FSEL R50, R42, -INF , !P3 ;  /* 0xff8000002a327808 */ /* 0x000fe20005800000 */
[--C-:B------:R-:W-:Y:S01]  /*43d0*/  FFMA.FTZ R99, R99, UR11, -R79.reuse ;  /* 0x0000000b63637c23 */ /* 0x100fe2000801084f */
[----:B------:R-:W-:Y:S01]  /*43e0*/  FMNMX.FTZ R73, R13, R68, !PT ;  /* 0x000000440d497209 */ /* 0x000fe20007810000 */
[----:B------:R-:W1:Y:S01]  /*43f0*/  MUFU.EX2 R16, R16 ;  /* 0x0000001000107308 */ /* 0x000e620000000800 */
[----:B------:R-:W-:Y:S01]  /*4400*/  ISETP.LT.OR P6, PT, R63, 0x7a, P6 ;  /* 0x0000007a3f00780c */ /* 0x000fe200037c1670 */
[--C-:B------:R-:W-:Y:S01]  /*4410*/  FFMA.FTZ R68, R94, UR11, -R79.reuse ;  /* 0x0000000b5e447c23 */ /* 0x100fe2000801084f */
[----:B------:R-:W-:Y:S01]  /*4420*/  FMNMX.FTZ R70, R14, R73, !PT ;  /* 0x000000490e467209 */ /* 0x000fe20007810000 */
[--C-:B------:R-:W-:Y:S01]  /*4430*/  FFMA.FTZ R64, R64, UR11, -R79.reuse ;  /* 0x0000000b40407c23 */ /* 0x100fe2000801084f */
[----:B------:R-:W-:Y:S01]  /*4440*/  FSEL R63, R45, -INF , !P5 ;  /* 0xff8000002d3f7808 */ /* 0x000fe20006800000 */
[--C-:B------:R-:W-:Y:S01]  /*4450*/  FFMA.FTZ R45, R55, UR11, -R79.reuse ;  /* 0x0000000b372d7c23 */ /* 0x100fe2000801084f */
[----:B------:R-:W-:Y:S01]  /*4460*/  FMNMX.FTZ R73, R15, R70, !PT ;  /* 0x000000460f497209 */ /* 0x000fe20007810000 */
[----:B------:R-:W2:Y:S01]  /*4470*/  MUFU.EX2 R71, R71 ;  /* 0x0000004700477308 */ /* 0x000ea20000000800 */
[----:B------:R-:W-:Y:S01]  /*4480*/  FSEL R80, R44, -INF , !P6 ;  /* 0xff8000002c507808 */ /* 0x000fe20007000000 */
[--C-:B------:R-:W-:Y:S01]  /*4490*/  FFMA.FTZ R44, R54, UR11, -R79.reuse ;  /* 0x0000000b362c7c23 */ /* 0x100fe2000801084f */
[----:B------:R-:W-:Y:S01]  /*44a0*/  FMNMX.FTZ R70, R20, R73, !PT ;  /* 0x0000004914467209 */ /* 0x000fe20007810000 */
[--C-:B------:R-:W-:Y:S01]  /*44b0*/  FFMA.FTZ R54, R61, UR11, -R79.reuse ;  /* 0x0000000b3d367c23 */ /* 0x100fe2000801084f */
[--C-:B------:R-:W-:Y:S01]  /*44c0*/  FFMA.FTZ R55, R58, UR11, -R79.reuse ;  /* 0x0000000b3a377c23 */ /* 0x100fe2000801084f */
[--C-:B------:R-:W-:Y:S01]  /*44d0*/  FFMA.FTZ R58, R59, UR11, -R79.reuse ;  /* 0x0000000b3b3a7c23 */ /* 0x100fe2000801084f */
[----:B------:R-:W-:Y:S01]  /*44e0*/  FMNMX.FTZ R77, R21, R70, !PT ;  /* 0x00000046154d7209 */ /* 0x000fe20007810000 */
[----:B------:R-:W3:Y:S01]  /*44f0*/  MUFU.EX2 R4, R4 ;  /* 0x0000000400047308 */ /* 0x000ee20000000800 */
        /* <DEDUP_REMOVED lines=11> */
[----:B------:R-:W4:Y:S03]  /*45b0*/  MUFU.EX2 R5, R93 ;  /* 0x0000005d00057308 */ /* 0x000f260000000800 */
[----:B------:R-:W-:Y:S01]  /*45c0*/  FMNMX.FTZ R81, R27, R72, !PT ;  /* 0x000000481b517209 */ /* 0x000fe20007810000 */
[----:B------:R-:W-:-:S03]  /*45d0*/  FFMA.FTZ R72, R98, UR11, -R79 ;  /* 0x0000000b62487c23 */ /* 0x000fc6000801084f */
        /* <DEDUP_REMOVED lines=16> */
[----:B------:R-:W-:Y:S01]  /*46e0*/  MUFU.EX2 R81, R99 ;  /* 0x0000006300517308 */ /* 0x000fe20000000800 */
[----:B------:R-:W-:Y:S02]  /*46f0*/  FSEL R76, R41, -INF , !P2 ;  /* 0xff800000294c7808 */ /* 0x000fe40005000000 */
[----:B------:R-:W-:Y:S01]  /*4700*/  FMNMX.FTZ R40, R38, R83, !PT ;  /* 0x0000005326287209 */ /* 0x000fe20007810000 */
[----:B------:R-:W-:-:S03]  /*4710*/  FFMA.FTZ R83, R51, UR11, -R79 ;  /* 0x0000000b33537c23 */ /* 0x000fc6000801084f */
[----:B------:R-:W-:Y:S01]  /*4720*/  FMNMX.FTZ R41, R67, R40, !PT ;  /* 0x0000002843297209 */ /* 0x000fe20007810000 */
[----:B------:R-:W-:Y:S03]  /*4730*/  MUFU.EX2 R64, R64 ;  /* 0x0000004000407308 */ /* 0x000fe60000000800 */
[----:B------:R-:W-:-:S04]  /*4740*/  FMNMX.FTZ R41, R76, R41, !PT ;  /* 0x000000294c297209 */ /* 0x000fc80007810000 */
[----:B------:R-:W-:Y:S01]  /*4750*/  FMNMX.FTZ R43, R50, R41, !PT ;  /* 0x00000029322b7209 */ /* 0x000fe20007810000 */
[----:B------:R5:W-:Y:S03]  /*4760*/  MUFU.EX2 R40, R82 ;  /* 0x0000005200287308 */ /* 0x000be60000000800 */
[----:B------:R-:W-:-:S04]  /*4770*/  FMNMX.FTZ R42, R78, R43, !PT ;  /* 0x0000002b4e2a7209 */ /* 0x000fc80007810000 */
[----:B------:R-:W-:Y:S01]  /*4780*/  FMNMX.FTZ R43, R63, R42, !PT ;  /* 0x0000002a3f2b7209 */ /* 0x000fe20007810000 */
[----:B------:R-:W-:Y:S03]  /*4790*/  MUFU.EX2 R41, R83 ;  /* 0x0000005300297308 */ /* 0x000fe60000000800 */
[----:B------:R-:W-:Y:S01]  /*47a0*/  FMNMX.FTZ R51, R80, R43, !PT ;  /* 0x0000002b50337209 */ /* 0x000fe20007810000 */
[--C-:B------:R-:W-:Y:S01]  /*47b0*/  FFMA.FTZ R43, R53, UR11, -R79.reuse ;  /* 0x0000000b352b7c23 */ /* 0x100fe2000801084f */
[----:B------:R-:W-:-:S03]  /*47c0*/  FFMA.FTZ R53, R62, UR11, -R79 ;  /* 0x0000000b3e357c23 */ /* 0x000fc6000801084f */
[----:B-----5:R-:W5:Y:S01]  /*47d0*/  SHFL.BFLY PT, R82, R51, 0x2, 0x1f ;  /* 0x0c401f0033527f89 */ /* 0x020f6200000e0000 */
[----:B------:R0:W-:Y:S08]  /*47e0*/  MUFU.EX2 R42, R52 ;  /* 0x00000034002a7308 */ /* 0x0001f00000000800 */
[----:B------:R-:W-:Y:S01]  /*47f0*/  MUFU.EX2 R65, R65 ;  /* 0x0000004100417308 */ /* 0x000fe20000000800 */
[----:B0-----:R-:W-:-:S07]  /*4800*/  FFMA.FTZ R52, R57, UR11, -R79 ;  /* 0x0000000b39347c23 */ /* 0x001fce000801084f */
[----:B------:R-:W-:Y:S01]  /*4810*/  MUFU.EX2 R66, R66 ;  /* 0x0000004200427308 */ /* 0x000fe20000000800 */
[----:B-----5:R-:W-:Y:S01]  /*4820*/  FMNMX.FTZ R82, R51, R82, !PT ;  /* 0x0000005233527209 */ /* 0x020fe20007810000 */
[----:B------:R-:W-:-:S06]  /*4830*/  FFMA.FTZ R51, R60, UR11, -R79 ;  /* 0x0000000b3c337c23 */ /* 0x000fcc000801084f */
[----:B------:R-:W-:Y:S01]  /*4840*/  MUFU.EX2 R49, R49 ;  /* 0x0000003100317308 */ /* 0x000fe20000000800 */
[----:B------:R-:W0:Y:S07]  /*4850*/  SHFL.BFLY PT, R57, R82, 0x1, 0x1f ;  /* 0x0c201f0052397f89 */ /* 0x000e2e00000e0000 */
[----:B------:R-:W-:Y:S08]  /*4860*/  MUFU.EX2 R43, R43 ;  /* 0x0000002b002b7308 */ /* 0x000ff00000000800 */
[----:B------:R-:W-:Y:S08]  /*4870*/  MUFU.EX2 R44, R44 ;  /* 0x0000002c002c7308 */ /* 0x000ff00000000800 */
[----:B------:R-:W-:Y:S01]  /*4880*/  MUFU.EX2 R45, R45 ;  /* 0x0000002d002d7308 */ /* 0x000fe20000000800 */
[----:B0-----:R-:W-:-:S04]  /*4890*/  FMNMX.FTZ R57, R82, R57, !PT ;  /* 0x0000003952397209 */ /* 0x001fc80007810000 */
[C---:B------:R-:W-:Y:S01]  /*48a0*/  FSETP.NEU.FTZ.AND P1, PT, R57.reuse, -INF , PT ;  /* 0xff8000003900780b */ /* 0x040fe20003f3d000 */
[----:B------:R-:W-:Y:S02]  /*48b0*/  FMUL.FTZ R61, R57, UR11 ;  /* 0x0000000b393d7c20 */ /* 0x000fe40008410000 */
[----:B------:R-:W-:Y:S03]  /*48c0*/  MUFU.EX2 R47, R47 ;  /* 0x0000002f002f7308 */ /* 0x000fe60000000800 */
[----:B------:R-:W-:Y:S02]  /*48d0*/  FSEL R61, R61, RZ, P1 ;  /* 0x000000ff3d3d7208 */ /* 0x000fe40000800000 */
[----:B------:R-:W-:-:S03]  /*48e0*/  PLOP3.LUT P1, PT, PT, PT, UP0, 0x40, 0x0 ;  /* 0x000000000000781c */ /* 0x000fc60003f2e808 */
[----:B------:R-:W-:Y:S01]  /*48f0*/  MUFU.EX2 R52, R52 ;  /* 0x0000003400347308 */ /* 0x000fe20000000800 */
[--C-:B------:R-:W-:Y:S01]  /*4900*/  FFMA.FTZ R74, R74, UR11, -R61.reuse ;  /* 0x0000000b4a4a7c23 */ /* 0x100fe2000801083d */
[--C-:B------:R-:W-:Y:S01]  /*4910*/  FFMA.FTZ R60, R3, UR11, -R61.reuse ;  /* 0x0000000b033c7c23 */ /* 0x100fe2000801083d */
[--C-:B------:R-:W-:Y:S01]  /*4920*/  FFMA.FTZ R62, R10, UR11, -R61.reuse ;  /* 0x0000000b0a3e7c23 */ /* 0x100fe2000801083d */
[--C-:B------:R-:W-:Y:S01]  /*4930*/  FFMA.FTZ R79, R11, UR11, -R61.reuse ;  /* 0x0000000b0b4f7c23 */ /* 0x100fe2000801083d */
[----:B------:R-:W-:Y:S01]  /*4940*/  FFMA.FTZ R6, R13, UR11, -R61 ;  /* 0x0000000b0d067c23 */ /* 0x000fe2000801083d */
[----:B------:R-:W-:Y:S01]  /*4950*/  FADD.FTZ R13, R0, R69 ;  /* 0x00000045000d7221 */ /* 0x000fe20000010000 */
[--C-:B------:R-:W-:Y:S01]  /*4960*/  FFMA.FTZ R3, R12, UR11, -R61.reuse ;  /* 0x0000000b0c037c23 */ /* 0x100fe2000801083d */
[----:B------:R0:W-:Y:S01]  /*4970*/  MUFU.EX2 R84, R74 ;  /* 0x0000004a00547308 */ /* 0x0001e20000000800 */
[----:B------:R-:W-:Y:S01]  /*4980*/  FFMA.FTZ R10, R14, UR11, -R61 ;  /* 0x0000000b0e0a7c23 */ /* 0x000fe2000801083d */
[----:B-1----:R-:W-:Y:S01]  /*4990*/  FADD.FTZ R14, R16, R13 ;  /* 0x0000000d100e7221 */ /* 0x002fe20000010000 */
[--C-:B------:R-:W-:Y:S01]  /*49a0*/  FFMA.FTZ R11, R15, UR11, -R61.reuse ;  /* 0x0000000b0f0b7c23 */ /* 0x100fe2000801083d */
[----:B------:R-:W-:Y:S01]  /*49b0*/  F2FP.F16.F32.PACK_AB R12, R69, R0 ;  /* 0x00000000450c723e */ /* 0x000fe200000000ff */
[--C-:B------:R-:W-:Y:S01]  /*49c0*/  FFMA.FTZ R83, R25, UR11, -R61.reuse ;  /* 0x0000000b19537c23 */ /* 0x100fe2000801083d */
[----:B--2---:R-:W-:Y:S01]  /*49d0*/  FADD.FTZ R15, R71, R14 ;  /* 0x0000000e470f7221 */ /* 0x004fe20000010000 */
[--C-:B------:R-:W-:Y:S01]  /*49e0*/  FFMA.FTZ R20, R20, UR11, -R61.reuse ;  /* 0x0000000b14147c23 */ /* 0x100fe2000801083d */
[----:B------:R1:W2:Y:S01]  /*49f0*/  MUFU.EX2 R89, R60 ;  /* 0x0000003c00597308 */ /* 0x0002a20000000800 */
[----:B0-----:R-:W-:Y:S01]  /*4a00*/  FFMA.FTZ R74, R26, UR11, -R61 ;  /* 0x0000000b1a4a7c23 */ /* 0x001fe2000801083d */
[----:B---3--:R-:W-:Y:S01]  /*4a10*/  FADD.FTZ R26, R4, R15 ;  /* 0x0000000f041a7221 */ /* 0x008fe20000010000 */
[--C-:B------:R-:W-:Y:S01]  /*4a20*/  FFMA.FTZ R85, R27, UR11, -R61.reuse ;  /* 0x0000000b1b557c23 */ /* 0x100fe2000801083d */
[--C-:B------:R-:W-:Y:S01]  /*4a30*/  FFMA.FTZ R82, R28, UR11, -R61.reuse ;  /* 0x0000000b1c527c23 */ /* 0x100fe2000801083d */
[----:B------:R-:W-:Y:S01]  /*4a40*/  F2FP.F16.F32.PACK_AB R14, R71, R16 ;  /* 0x00000010470e723e */ /* 0x000fe200000000ff */
[----:B----4-:R-:W-:Y:S01]  /*4a50*/  FADD.FTZ R25, R5, R26 ;  /* 0x0000001a05197221 */ /* 0x010fe20000010000 */
[--C-:B------:R-:W-:Y:S01]  /*4a60*/  FFMA.FTZ R87, R29, UR11, -R61.reuse ;  /* 0x0000000b1d577c23 */ /* 0x100fe2000801083d */
[----:B------:R0:W3:Y:S01]  /*4a70*/  MUFU.EX2 R86, R62 ;  /* 0x0000003e00567308 */ /* 0x0000e20000000800 */
[--C-:B-1----:R-:W-:Y:S01]  /*4a80*/  FFMA.FTZ R60, R31, UR11, -R61.reuse ;  /* 0x0000000b1f3c7c23 */ /* 0x102fe2000801083d */
[--C-:B------:R-:W-:Y:S01]  /*4a90*/  FFMA.FTZ R32, R32, UR11, -R61.reuse ;  /* 0x0000000b20207c23 */ /* 0x100fe2000801083d */
[--C-:B------:R-:W-:Y:S01]  /*4aa0*/  FFMA.FTZ R33, R33, UR11, -R61.reuse ;  /* 0x0000000b21217c23 */ /* 0x100fe2000801083d */
[--C-:B------:R-:W-:Y:S01]  /*4ab0*/  FFMA.FTZ R34, R34, UR11, -R61.reuse ;  /* 0x0000000b22227c23 */ /* 0x100fe2000801083d */
[--C-:B------:R-:W-:Y:S01]  /*4ac0*/  FFMA.FTZ R37, R37, UR11, -R61.reuse ;  /* 0x0000000b25257c23 */ /* 0x100fe2000801083d */
[--C-:B------:R-:W-:Y:S01]  /*4ad0*/  FFMA.FTZ R36, R36, UR11, -R61.reuse ;  /* 0x0000000b24247c23 */ /* 0x100fe2000801083d */
[----:B------:R-:W-:Y:S01]  /*4ae0*/  FFMA.FTZ R39, R39, UR11, -R61 ;  /* 0x0000000b27277c23 */ /* 0x000fe2000801083d */
[----:B------:R1:W4:Y:S01]  /*4af0*/  MUFU.EX2 R91, R79 ;  /* 0x0000004f005b7308 */ /* 0x0003220000000800 */
[----:B--2---:R-:W-:Y:S01]  /*4b00*/  FADD.FTZ R13, R84, R89 ;  /* 0x00000059540d7221 */ /* 0x004fe20000010000 */
[--C-:B0-----:R-:W-:Y:S01]  /*4b10*/  FFMA.FTZ R62, R24, UR11, -R61.reuse ;  /* 0x0000000b183e7c23 */ /* 0x101fe2000801083d */
[--C-:B------:R-:W-:Y:S01]  /*4b20*/  FFMA.FTZ R38, R38, UR11, -R61.reuse ;  /* 0x0000000b26267c23 */ /* 0x100fe2000801083d */
[--C-:B------:R-:W-:Y:S01]  /*4b30*/  FFMA.FTZ R67, R67, UR11, -R61.reuse ;  /* 0x0000000b43437c23 */ /* 0x100fe2000801083d */
[--C-:B------:R-:W-:Y:S01]  /*4b40*/  FFMA.FTZ R76, R76, UR11, -R61.reuse ;  /* 0x0000000b4c4c7c23 */ /* 0x100fe2000801083d */
[--C-:B------:R-:W-:Y:S01]  /*4b50*/  FFMA.FTZ R50, R50, UR11, -R61.reuse ;  /* 0x0000000b32327c23 */ /* 0x100fe2000801083d */
[----:B------:R-:W-:Y:S01]  /*4b60*/  FFMA.FTZ R63, R63, UR11, -R61 ;  /* 0x0000000b3f3f7c23 */ /* 0x000fe2000801083d */
[----:B------:R-:W0:Y:S01]  /*4b70*/  MUFU.EX2 R3, R3 ;  /* 0x0000000300037308 */ /* 0x000e220000000800 */
[----:B---3--:R-:W-:Y:S01]  /*4b80*/  FADD.FTZ R0, R86, R13 ;  /* 0x0000000d56007221 */ /* 0x008fe20000010000 */
[--C-:B-1----:R-:W-:Y:S01]  /*4b90*/  FFMA.FTZ R79, R21, UR11, -R61.reuse ;  /* 0x0000000b154f7c23 */ /* 0x102fe2000801083d */
[----:B------:R-:W-:Y:S01]  /*4ba0*/  F2FP.F16.F32.PACK_AB R13, R89, R84 ;  /* 0x00000054590d723e */ /* 0x000fe200000000ff */
[--C-:B------:R-:W-:Y:S01]  /*4bb0*/  FFMA.FTZ R21, R30, UR11, -R61.reuse ;  /* 0x0000000b1e157c23 */ /* 0x100fe2000801083d */
[----:B------:R-:W-:Y:S01]  /*4bc0*/  FFMA.FTZ R78, R78, UR11, -R61 ;  /* 0x0000000b4e4e7c23 */ /* 0x000fe2000801083d */
[----:B------:R-:W-:-:S02]  /*4bd0*/  F2FP.F16.F32.PACK_AB R26, R73, R68 ;  /* 0x00000044491a723e */ /* 0x000fc400000000ff */
[----:B------:R-:W1:Y:S01]  /*4be0*/  MUFU.EX2 R6, R6 ;  /* 0x0000000600067308 */ /* 0x000e620000000800 */
[C---:B----4-:R-:W-:Y:S01]  /*4bf0*/  FADD.FTZ R24, R91.reuse, R0 ;  /* 0x000000005b187221 */ /* 0x050fe20000010000 */
[----:B------:R-:W-:Y:S01]  /*4c00*/  LEA R0, R22, UR38, 0x1 ;  /* 0x0000002616007c11 */ /* 0x000fe2000f8e08ff */
[----:B------:R-:W-:Y:S01]  /*4c10*/  FADD.FTZ R22, R68, R25 ;  /* 0x0000001944167221 */ /* 0x000fe20000010000 */
[----:B------:R-:W-:Y:S02]  /*4c20*/  F2FP.F16.F32.PACK_AB R15, R91, R86 ;  /* 0x000000565b0f723e */ /* 0x000fe400000000ff */
[----:B------:R-:W-:Y:S01]  /*4c30*/  F2FP.F16.F32.PACK_AB R30, R81, R72 ;  /* 0x00000048511e723e */ /* 0x000fe200000000ff */
        /* <DEDUP_REMOVED lines=12> */
[----:B------:R-:W-:Y:S01]  /*4d00*/  F2FP.F16.F32.PACK_AB R24, R5, R4 ;  /* 0x000000040518723e */ /* 0x000fe200000000ff */
[----:B------:R-:W-:Y:S01]  /*4d10*/  FADD.FTZ R28, R64, R27 ;  /* 0x0000001b401c7221 */ /* 0x000fe20000010000 */
[----:B0-----:R-:W-:-:S04]  /*4d20*/  F2FP.F16.F32.PACK_AB R12, R65, R64 ;  /* 0x00000040410c723e */ /* 0x001fc800000000ff */
[----:B------:R-:W0:Y:S01]  /*4d30*/  MUFU.EX2 R79, R79 ;  /* 0x0000004f004f7308 */ /* 0x000e220000000800 */
[C---:B---3--:R-:W-:Y:S01]  /*4d40*/  FADD.FTZ R25, R11.reuse, R22 ;  /* 0x000000160b197221 */ /* 0x048fe20000010000 */
[----:B------:R-:W-:-:S06]  /*4d50*/  F2FP.F16.F32.PACK_AB R27, R11, R10 ;  /* 0x0000000a0b1b723e */ /* 0x000fcc00000000ff */
[----:B------:R-:W2:Y:S01]  /*4d60*/  MUFU.EX2 R62, R62 ;  /* 0x0000003e003e7308 */ /* 0x000ea20000000800 */
[----:B-1----:R-:W-:Y:S01]  /*4d70*/  FADD.FTZ R22, R20, R25 ;  /* 0x0000001914167221 */ /* 0x002fe20000010000 */
[----:B------:R-:W-:Y:S01]  /*4d80*/  FADD.FTZ R25, R65, R28 ;  /* 0x0000001c41197221 */ /* 0x000fe20000010000 */
[----:B------:R-:W-:-:S03]  /*4d90*/  F2FP.F16.F32.PACK_AB R28, R77, R70 ;  /* 0x000000464d1c723e */ /* 0x000fc600000000ff */
[----:B------:R-:W-:Y:S01]  /*4da0*/  FADD.FTZ R14, R66, R25 ;  /* 0x00000019420e7221 */ /* 0x000fe20000010000 */
[----:B------:R-:W-:Y:S01]  /*4db0*/  F2FP.F16.F32.PACK_AB R25, R6, R3 ;  /* 0x000000030619723e */ /* 0x000fe200000000ff */
[----:B------:R-:W1:Y:S01]  /*4dc0*/  MUFU.EX2 R83, R83 ;  /* 0x0000005300537308 */ /* 0x000e620000000800 */
[----:B0-----:R-:W-:Y:S01]  /*4dd0*/  FADD.FTZ R5, R79, R22 ;  /* 0x000000164f057221 */ /* 0x001fe20000010000 */
[C---:B------:R-:W-:Y:S01]  /*4de0*/  FADD.FTZ R13, R49.reuse, R14 ;  /* 0x0000000e310d7221 */ /* 0x040fe20000010000 */
[----:B------:R-:W-:Y:S01]  /*4df0*/  F2FP.F16.F32.PACK_AB R14, R49, R66 ;  /* 0x00000042310e723e */ /* 0x000fe200000000ff */
[----:B------:R-:W-:Y:S01]  /*4e00*/  IMAD R49, R7, 0x2, R0 ;  /* 0x0000000207317824 */ /* 0x000fe200078e0200 */
[----:B------:R-:W-:Y:S01]  /*4e10*/  F2FP.F16.F32.PACK_AB R29, R79, R20 ;  /* 0x000000144f1d723e */ /* 0x000fe200000000ff */
[----:B------:R-:W-:Y:S01]  /*4e20*/  FADD.FTZ R6, R40, R13 ;  /* 0x0000000d28067221 */ /* 0x000fe20000010000 */
[----:B------:R-:W-:Y:S01]  /*4e30*/  F2FP.F16.F32.PACK_AB R20, R41, R40 ;  /* 0x000000282914723e */ /* 0x000fe200000000ff */
[----:B------:R-:W0:Y:S01]  /*4e40*/  MUFU.EX2 R74, R74 ;  /* 0x0000004a004a7308 */ /* 0x000e220000000800 */
[----:B--2---:R-:W-:Y:S01]  /*4e50*/  FADD.FTZ R4, R62, R5 ;  /* 0x000000053e047221 */ /* 0x004fe20000010000 */
[----:B------:R-:W-:-:S06]  /*4e60*/  F2FP.F16.F32.PACK_AB R22, R43, R42 ;  /* 0x0000002a2b16723e */ /* 0x000fcc00000000ff */
[----:B------:R-:W2:Y:S01]  /*4e70*/  MUFU.EX2 R85, R85 ;  /* 0x0000005500557308 */ /* 0x000ea20000000800 */
[C---:B-1----:R-:W-:Y:S01]  /*4e80*/  FADD.FTZ R5, R83.reuse, R4 ;  /* 0x0000000453057221 */ /* 0x042fe20000010000 */
[----:B------:R-:W-:-:S06]  /*4e90*/  F2FP.F16.F32.PACK_AB R31, R83, R62 ;  /* 0x0000003e531f723e */ /* 0x000fcc00000000ff */
[----:B------:R-:W1:Y:S01]  /*4ea0*/  MUFU.EX2 R82, R82 ;  /* 0x0000005200527308 */ /* 0x000e620000000800 */
[----:B0-----:R-:W-:-:S07]  /*4eb0*/  FADD.FTZ R4, R74, R5 ;  /* 0x000000054a047221 */ /* 0x001fce0000010000 */
[----:B------:R-:W0:Y:S01]  /*4ec0*/  MUFU.EX2 R87, R87 ;  /* 0x0000005700577308 */ /* 0x000e220000000800 */
[C---:B--2---:R-:W-:Y:S01]  /*4ed0*/  FADD.FTZ R3, R85.reuse, R4 ;  /* 0x0000000455037221 */ /* 0x044fe20000010000 */
[----:B------:R-:W-:-:S06]  /*4ee0*/  F2FP.F16.F32.PACK_AB R13, R85, R74 ;  /* 0x0000004a550d723e */ /* 0x000fcc00000000ff */
[----:B------:R-:W2:Y:S01]  /*4ef0*/  MUFU.EX2 R21, R21 ;  /* 0x0000001500157308 */ /* 0x000ea20000000800 */
[----:B-1----:R-:W-:Y:S01]  /*4f00*/  FADD.FTZ R4, R82, R3 ;  /* 0x0000000352047221 */ /* 0x002fe20000010000 */
[----:B------:R-:W-:-:S04]  /*4f10*/  FADD.FTZ R3, R41, R6 ;  /* 0x0000000629037221 */ /* 0x000fc80000010000 */
[----:B------:R-:W-:Y:S02]  /*4f20*/  FADD.FTZ R10, R42, R3 ;  /* 0x000000032a0a7221 */ /* 0x000fe40000010000 */
[----:B------:R-:W1:Y:S01]  /*4f30*/  MUFU.EX2 R60, R60 ;  /* 0x0000003c003c7308 */ /* 0x000e620000000800 */
[----:B0-----:R-:W-:Y:S01]  /*4f40*/  FADD.FTZ R4, R87, R4 ;  /* 0x0000000457047221 */ /* 0x001fe20000010000 */
[----:B------:R-:W-:Y:S01]  /*4f50*/  FADD.FTZ R11, R43, R10 ;  /* 0x0000000a2b0b7221 */ /* 0x000fe20000010000 */
[----:B------:R-:W-:-:S03]  /*4f60*/  F2FP.F16.F32.PACK_AB R15, R87, R82 ;  /* 0x00000052570f723e */ /* 0x000fc600000000ff */
[----:B------:R-:W-:Y:S02]  /*4f70*/  FADD.FTZ R10, R44, R11 ;  /* 0x0000000b2c0a7221 */ /* 0x000fe40000010000 */
[----:B------:R0:W3:Y:S01]  /*4f80*/  MUFU.EX2 R19, R32 ;  /* 0x0000002000137308 */ /* 0x0000e20000000800 */
[----:B--2---:R-:W-:Y:S01]  /*4f90*/  FADD.FTZ R3, R21, R4 ;  /* 0x0000000415037221 */ /* 0x004fe20000010000 */
[----:B------:R-:W-:-:S04]  /*4fa0*/  FADD.FTZ R10, R45, R10 ;  /* 0x0000000a2d0a7221 */ /* 0x000fc80000010000 */
[----:B------:R-:W-:Y:S02]  /*4fb0*/  FADD.FTZ R11, R47, R10 ;  /* 0x0000000a2f0b7221 */ /* 0x000fe40000010000 */
[----:B------:R-:W2:Y:S01]  /*4fc0*/  MUFU.EX2 R16, R33 ;  /* 0x0000002100107308 */ /* 0x000ea20000000800 */
[----:B0-----:R-:W-:Y:S01]  /*4fd0*/  FFMA.FTZ R32, R35, UR11, -R61 ;  /* 0x0000000b23207c23 */ /* 0x001fe2000801083d */
[----:B-1----:R-:W-:Y:S01]  /*4fe0*/  FADD.FTZ R4, R60, R3 ;  /* 0x000000033c047221 */ /* 0x002fe20000010000 */
[----:B------:R-:W-:Y:S01]  /*4ff0*/  FADD.FTZ R10, R52, R11 ;  /* 0x0000000b340a7221 */ /* 0x000fe20000010000 */
[----:B------:R-:W-:Y:S01]  /*5000*/  FFMA.FTZ R61, R80, UR11, -R61 ;  /* 0x0000000b503d7c23 */ /* 0x000fe2000801083d */
[----:B------:R-:W-:Y:S01]  /*5010*/  IMAD R35, R23, 0x2, R0 ;  /* 0x0000000217237824 */ /* 0x000fe200078e0200 */
[----:B------:R-:W-:Y:S02]  /*5020*/  F2FP.F16.F32.PACK_AB R21, R60, R21 ;  /* 0x000000153c15723e */ /* 0x000fe400000000ff */
[----:B------:R-:W-:Y:S01]  /*5030*/  MUFU.EX2 R55, R55 ;  /* 0x0000003700377308 */ /* 0x000fe20000000800 */
[----:B---3--:R-:W-:Y:S01]  /*5040*/  FADD.FTZ R3, R19, R4 ;  /* 0x0000000413037221 */ /* 0x008fe20000010000 */
[----:B------:R0:W-:Y:S04]  /*5050*/  STSM.16.M88.4 [R35+0x21800], R24 ;  /* 0x0218001823007844 */ /* 0x0001e80000000200 */
[----:B------:R1:W-:Y:S02]  /*5060*/  STSM.16.M88.4 [R49+0x21800], R28 ;  /* 0x0218001c31007844 */ /* 0x0003e40000000200 */
[----:B------:R-:W3:Y:S01]  /*5070*/  MUFU.EX2 R32, R32 ;  /* 0x0000002000207308 */ /* 0x000ee20000000800 */
[----:B--2---:R-:W-:-:S07]  /*5080*/  FADD.FTZ R3, R16, R3 ;  /* 0x0000000310037221 */ /* 0x004fce0000010000 */
[----:B------:R2:W4:Y:S01]  /*5090*/  MUFU.EX2 R33, R34 ;  /* 0x0000002200217308 */ /* 0x0005220000000800 */
[----:B0-----:R-:W-:Y:S02]  /*50a0*/  F2FP.F16.F32.PACK_AB R24, R45, R44 ;  /* 0x0000002c2d18723e */ /* 0x001fe400000000ff */
[----:B------:R-:W-:-:S05]  /*50b0*/  F2FP.F16.F32.PACK_AB R26, R52, R47 ;  /* 0x0000002f341a723e */ /* 0x000fca00000000ff */
[----:B------:R-:W1:Y:S01]  /*50c0*/  MUFU.EX2 R58, R58 ;  /* 0x0000003a003a7308 */ /* 0x000e620000000800 */
[----:B--2---:R-:W-:Y:S02]  /*50d0*/  VIADD R34, R0, 0x21800 ;  /* 0x0002180000227836 */ /* 0x004fe40000000000 */
[----:B---3--:R-:W-:Y:S02]  /*50e0*/  FADD.FTZ R4, R32, R3 ;  /* 0x0000000320047221 */ /* 0x008fe40000010000 */
[----:B------:R-:W-:Y:S02]  /*50f0*/  IMAD R6, R23, 0x2, R34 ;  /* 0x0000000217067824 */ /* 0x000fe400078e0222 */
[----:B------:R-:W-:Y:S01]  /*5100*/  FADD.FTZ R23, R55, R10 ;  /* 0x0000000a37177221 */ /* 0x000fe20000010000 */
[----:B------:R-:W0:Y:S01]  /*5110*/  MUFU.EX2 R37, R37 ;  /* 0x0000002500257308 */ /* 0x000e220000000800 */
[----:B------:R-:W-:Y:S02]  /*5120*/  IMAD R5, R7, 0x2, R6 ;  /* 0x0000000207057824 */ /* 0x000fe400078e0206 */
[C---:B----4-:R-:W-:Y:S01]  /*5130*/  FADD.FTZ R4, R33.reuse, R4 ;  /* 0x0000000421047221 */ /* 0x050fe20000010000 */
[----:B------:R-:W-:Y:S01]  /*5140*/  F2FP.F16.F32.PACK_AB R25, R33, R32 ;  /* 0x000000202119723e */ /* 0x000fe200000000ff */
[----:B------:R-:W-:Y:S01]  /*5150*/  IMAD R7, R7, 0x2, R34 ;  /* 0x0000000207077824 */ /* 0x000fe200078e0222 */
[----:B------:R2:W-:Y:S02]  /*5160*/  STSM.16.M88.4 [R5], R12 ;  /* 0x0000000c05007844 */ /* 0x0005e40000000200 */
[----:B------:R-:W-:Y:S01]  /*5170*/  MUFU.EX2 R51, R51 ;  /* 0x0000003300337308 */ /* 0x000fe20000000800 */
[----:B-1----:R-:W-:Y:S01]  /*5180*/  FADD.FTZ R28, R58, R23 ;  /* 0x000000173a1c7221 */ /* 0x002fe20000010000 */
[----:B------:R-:W-:-:S05]  /*5190*/  F2FP.F16.F32.PACK_AB R23, R16, R19 ;  /* 0x000000131017723e */ /* 0x000fca00000000ff */
[----:B------:R1:W-:Y:S01]  /*51a0*/  STSM.16.M88.4 [R0+0x27800], R20 ;  /* 0x0278001400007844 */ /* 0x0003e20000000200 */
[----:B------:R-:W3:Y:S01]  /*51b0*/  MUFU.EX2 R54, R54 ;  /* 0x0000003600367308 */ /* 0x000ee20000000800 */
[----:B0-----:R-:W-:Y:S01]  /*51c0*/  FADD.FTZ R11, R37, R4 ;  /* 0x00000004250b7221 */ /* 0x001fe20000010000 */
[----:B--2---:R-:W-:-:S06]  /*51d0*/  F2FP.F16.F32.PACK_AB R12, R58, R55 ;  /* 0x000000373a0c723e */ /* 0x004fcc00000000ff */
[----:B------:R-:W0:Y:S08]  /*51e0*/  MUFU.EX2 R36, R36 ;  /* 0x0000002400247308 */ /* 0x000e300000000800 */
[----:B------:R-:W2:Y:S01]  /*51f0*/  MUFU.EX2 R39, R39 ;  /* 0x0000002700277308 */ /* 0x000ea20000000800 */
[----:B---3--:R-:W-:Y:S01]  /*5200*/  F2FP.F16.F32.PACK_AB R14, R54, R51 ;  /* 0x00000033360e723e */ /* 0x008fe200000000ff */
[----:B------:R-:W-:-:S04]  /*5210*/  FADD.FTZ R51, R51, R28 ;  /* 0x0000001c33337221 */ /* 0x000fc80000010000 */
[----:B------:R-:W-:Y:S02]  /*5220*/  FADD.FTZ R54, R54, R51 ;  /* 0x0000003336367221 */ /* 0x000fe40000010000 */
[----:B------:R-:W3:Y:S01]  /*5230*/  MUFU.EX2 R38, R38 ;  /* 0x0000002600267308 */ /* 0x000ee20000000800 */
[C---:B0-----:R-:W-:Y:S01]  /*5240*/  F2FP.F16.F32.PACK_AB R27, R36.reuse, R37 ;  /* 0x00000025241b723e */ /* 0x041fe200000000ff */
[----:B------:R-:W-:-:S04]  /*5250*/  FADD.FTZ R4, R36, R11 ;  /* 0x0000000b24047221 */ /* 0x000fc80000010000 */
[----:B------:R1:W-:Y:S02]  /*5260*/  STSM.16.M88.4 [R35+0x27800], R24 ;  /* 0x0278001823007844 */ /* 0x0003e40000000200 */
[----:B------:R-:W-:Y:S01]  /*5270*/  MUFU.EX2 R67, R67 ;  /* 0x0000004300437308 */ /* 0x000fe20000000800 */
[----:B--2---:R-:W-:-:S07]  /*5280*/  FADD.FTZ R11, R39, R4 ;  /* 0x00000004270b7221 */ /* 0x004fce0000010000 */
[----:B------:R-:W0:Y:S01]  /*5290*/  MUFU.EX2 R76, R76 ;  /* 0x0000004c004c7308 */ /* 0x000e220000000800 */
[C---:B---3--:R-:W-:Y:S01]  /*52a0*/  F2FP.F16.F32.PACK_AB R13, R38.reuse, R39 ;  /* 0x00000027260d723e */ /* 0x048fe200000000ff */
[----:B------:R-:W-:-:S06]  /*52b0*/  FADD.FTZ R4, R38, R11 ;  /* 0x0000000b26047221 */ /* 0x000fcc0000010000 */
[----:B------:R-:W-:Y:S08]  /*52c0*/  MUFU.EX2 R53, R53 ;  /* 0x0000003500357308 */ /* 0x000ff00000000800 */
[----:B------:R-:W2:Y:S01]  /*52d0*/  MUFU.EX2 R48, R48 ;  /* 0x0000003000307308 */ /* 0x000ea20000000800 */
[----:B0-----:R-:W-:Y:S01]  /*52e0*/  F2FP.F16.F32.PACK_AB R15, R76, R67 ;  /* 0x000000434c0f723e */ /* 0x001fe200000000ff */
[----:B------:R-:W-:-:S04]  /*52f0*/  FADD.FTZ R67, R67, R4 ;  /* 0x0000000443437221 */ /* 0x000fc80000010000 */
[----:B------:R1:W-:Y:S01]  /*5300*/  STSM.16.M88.4 [R49+0x27800], R12 ;  /* 0x0278000c31007844 */ /* 0x0003e20000000200 */
[----:B------:R-:W-:Y:S01]  /*5310*/  FADD.FTZ R67, R76, R67 ;  /* 0x000000434c437221 */ /* 0x000fe20000010000 */
[----:B------:R-:W0:Y:S08]  /*5320*/  MUFU.EX2 R46, R46 ;  /* 0x0000002e002e7308 */ /* 0x000e300000000800 */
[----:B------:R-:W3:Y:S01]  /*5330*/  MUFU.EX2 R59, R59 ;  /* 0x0000003b003b7308 */ /* 0x000ee20000000800 */
[----:B--2---:R-:W-:Y:S01]  /*5340*/  F2FP.F16.F32.PACK_AB R28, R48, R53 ;  /* 0x00000035301c723e */ /* 0x004fe200000000ff */
[----:B------:R-:W-:-:S04]  /*5350*/  FADD.FTZ R53, R53, R54 ;  /* 0x0000003635357221 */ /* 0x000fc80000010000 */
[----:B------:R-:W-:Y:S02]  /*5360*/  FADD.FTZ R53, R48, R53 ;  /* 0x0000003530357221 */ /* 0x000fe40000010000 */
[----:B------:R-:W-:Y:S02]  /*5370*/  MUFU.EX2 R50, R50 ;  /* 0x0000003200327308 */ /* 0x000fe40000000800 */
[----:B0-----:R-:W-:-:S06]  /*5380*/  FADD.FTZ R4, R46, R53 ;  /* 0x000000352e047221 */ /* 0x001fcc0000010000 */
[----:B------:R-:W0:Y:S01]  /*5390*/  MUFU.EX2 R3, R78 ;  /* 0x0000004e00037308 */ /* 0x000e220000000800 */
[C---:B---3--:R-:W-:Y:S01]  /*53a0*/  F2FP.F16.F32.PACK_AB R30, R59.reuse, R46 ;  /* 0x0000002e3b1e723e */ /* 0x048fe200000000ff */
[----:B------:R-:W-:-:S06]  /*53b0*/  FADD.FTZ R4, R59, R4 ;  /* 0x000000043b047221 */ /* 0x000fcc0000010000 */
[----:B------:R-:W2:Y:S08]  /*53c0*/  MUFU.EX2 R63, R63 ;  /* 0x0000003f003f7308 */ /* 0x000eb00000000800 */
[----:B------:R-:W3:Y:S01]  /*53d0*/  MUFU.EX2 R10, R61 ;  /* 0x0000003d000a7308 */ /* 0x000ee20000000800 */
[----:B0-----:R-:W-:Y:S01]  /*53e0*/  F2FP.F16.F32.PACK_AB R29, R3, R50 ;  /* 0x00000032031d723e */ /* 0x001fe200000000ff */
[----:B------:R-:W-:-:S04]  /*53f0*/  FADD.FTZ R50, R50, R67 ;  /* 0x0000004332327221 */ /* 0x000fc80000010000 */
[----:B------:R-:W-:-:S04]  /*5400*/  FADD.FTZ R50, R3, R50 ;  /* 0x0000003203327221 */ /* 0x000fc80000010000 */
[----:B--2---:R-:W-:Y:S01]  /*5410*/  FADD.FTZ R3, R63, R50 ;  /* 0x000000323f037221 */ /* 0x004fe20000010000 */
[----:B---3--:R-:W-:-:S03]  /*5420*/  F2FP.F16.F32.PACK_AB R31, R10, R63 ;  /* 0x0000003f0a1f723e */ /* 0x008fc600000000ff */
[----:B------:R-:W-:Y:S01]  /*5430*/  FADD.FTZ R3, R10, R3 ;  /* 0x000000030a037221 */ /* 0x000fe20000010000 */
[----:B------:R-:W-:Y:S01]  /*5440*/  VIADD R10, R18, 0xfffffffe ;  /* 0xfffffffe120a7836 */ /* 0x000fe20000000000 */
[----:B------:R1:W-:Y:S01]  /*5450*/  STSM.16.M88.4 [R5+0x6000], R28 ;  /* 0x0060001c05007844 */ /* 0x0003e20000000200 */
[----:B------:R0:W-:Y:S06]  /*5460*/  MEMBAR.ALL.CTA ;  /* 0x0000000000007992 */ /* 0x0001ec0000008000 */
[----:B0-----:R-:W0:Y:S02]  /*5470*/  FENCE.VIEW.ASYNC.S ;  /* 0x00000000000073c6 */ /* 0x001e240000000000 */
[----:B0-----:R-:W-:Y:S01]  /*5480*/  NOP ;  /* 0x0000000000007918 */ /* 0x001fe20000000000 */
[----:B------:R-:W-:Y:S05]  /*5490*/  @P1 BRA `(.L_x_865) ;  /* 0x00000000004c1947 */ /* 0x000fea0003800000 */
[----:B------:R-:W-:Y:S01]  /*54a0*/  ISETP.LT.AND P1, PT, RZ, UR40, PT ;  /* 0x00000028ff007c0c */ /* 0x000fe2000bf21270 */
[----:B------:R-:W-:-:S12]  /*54b0*/  UIADD3 UR7, UR40, -0x1, URZ ;  /* 0xffffffff28077890 */ /* 0x000fd8000fffe03f */
[----:B------:R-:W-:Y:S05]  /*54c0*/  @P1 BRA `(.L_x_866) ;  /* 0x0000000000201947 */ /* 0x000fea0003800000 */
[----:B------:R-:W-:Y:S01]  /*54d0*/  ULDC UR10, c[0x0][0x9e4] ;  /* 0x00027900000a7ab9 */ /* 0x000fe20000000800 */
[----:B------:R-:W-:Y:S02]  /*54e0*/  UIADD3 UR7, -UR40, URZ, URZ ;  /* 0x0000003f28077290 */ /* 0x000fe4000fffe13f */
[----:B------:R-:W-:-:S11]  /*54f0*/  UISETP.NE.AND UP0, UPT, UR10, 0x1, UPT ;  /* 0x000000010a00788c */ /* 0x000fd6000bf05270 */
[----:B------:R-:W-:Y:S02]  /*5500*/  @UP0 ULDC.64 UR14, c[0x0][0x9e8] ;  /* 0x00027a00000e0ab9 */ /* 0x000fe40000000a00 */
[----:B------:R-:W-:-:S04]  /*5510*/  UIMAD.WIDE.U32 UR4, UR7, UR14, URZ ;  /* 0x0000000e070472a5 */ /* 0x000fc8000f8e003f */
[----:B------:R-:W-:-:S04]  /*5520*/  @UP0 USHF.R.U32.HI UR7, URZ, UR15, UR5 ;  /* 0x0000000f3f070299 */ /* 0x000fc80008011605 */
[----:B------:R-:W-:Y:S01]  /*5530*/  ULOP3.LUT UR7, URZ, UR7, URZ, 0x33, !UPT ;  /* 0x000000073f077292 */ /* 0x000fe2000f8e333f */
[----:B------:R-:W-:Y:S11]  /*5540*/  BRA `(.L_x_867) ;  /* 0x0000000000147947 */ /* 0x000ff60003800000 */
.L_x_866:
[----:B------:R-:W-:Y:S02]  /*5550*/  ULDC UR10, c[0x0][0x9e4] ;  /* 0x00027900000a7ab9 */ /* 0x000fe40000000800 */
[----:B------:R-:W-:-:S11]  /*5560*/  UISETP.NE.AND UP0, UPT, UR10, 0x1, UPT ;  /* 0x000000010a00788c */ /* 0x000fd6000bf05270 */
[----:B------:R-:W-:Y:S02]  /*5570*/  @UP0 ULDC.64 UR14, c[0x0][0x9e8] ;  /* 0x00027a00000e0ab9 */ /* 0x000fe40000000a00 */
[----:B------:R-:W-:-:S04]  /*5580*/  UIMAD.WIDE.U32 UR4, UR7, UR14, URZ ;  /* 0x0000000e070472a5 */ /* 0x000fc8000f8e003f */
[----:B------:R-:W-:-:S12]  /*5590*/  @UP0 USHF.R.U32.HI UR7, URZ, UR15, UR5 ;  /* 0x0000000f3f070299 */ /* 0x000fd80008011605 */
.L_x_867:
[----:B------:R-:W-:-:S04]  /*55a0*/  UIMAD UR7, UR7, UR10, UR10 ;  /* 0x0000000a070772a4 */ /* 0x000fc8000f8e020a */
[----:B------:R-:W-:-:S04]  /*55b0*/  UISETP.LT.AND UP0, UPT, UR6, UR7, UPT ;  /* 0x000000070600728c */ /* 0x000fc8000bf01270 */
[----:B------:R-:W-:-:S12]  /*55c0*/  USEL UR6, UR6, UR7, UP0 ;  /* 0x0000000706067287 */ /* 0x000fd80008000000 */
.L_x_865:
[----:B------:R-:W-:Y:S01]  /*55d0*/  R2UR UR5, R145 ;  /* 0x00000000910572ca */ /* 0x000fe200000e0000 */
[----:B------:R-:W-:Y:S01]  /*55e0*/  USHF.R.S32.HI UR4, URZ, 0x1f, UR6 ;  /* 0x0000001f3f047899 */ /* 0x000fe20008011406 */
[----:B------:R-:W-:Y:S02]  /*55f0*/  CS2R R134, SRZ ;  /* 0x0000000000867805 */ /* 0x000fe4000001ff00 */
[----:B------:R-:W-:Y:S02]  /*5600*/  CS2R R132, SRZ ;  /* 0x0000000000847805 */ /* 0x000fe4000001ff00 */
[----:B------:R-:W-:Y:S01]  /*5610*/  CS2R R130, SRZ ;  /* 0x0000000000827805 */ /* 0x000fe2000001ff00 */
[----:B------:R-:W-:Y:S01]  /*5620*/  ULEA.HI UR4, UR4, UR6, URZ, 0x7 ;  /* 0x0000000604047291 */ /* 0x000fe2000f8f383f */
[----:B------:R-:W-:Y:S02]  /*5630*/  CS2R R128, SRZ ;  /* 0x0000000000807805 */ /* 0x000fe4000001ff00 */
[----:B------:R-:W-:-:S02]  /*5640*/  CS2R R126, SRZ ;  /* 0x00000000007e7805 */ /* 0x000fc4000001ff00 */
[----:B------:R-:W-:Y:S01]  /*5650*/  CS2R R124, SRZ ;  /* 0x00000000007c7805 */ /* 0x000fe2000001ff00 */
[----:B------:R-:W-:Y:S01]  /*5660*/  USHF.R.S32.HI UR4, URZ, 0x7, UR4 ;  /* 0x000000073f047899 */ /* 0x000fe20008011404 */
[----:B------:R-:W-:Y:S02]  /*5670*/  CS2R R122, SRZ ;  /* 0x00000000007a7805 */ /* 0x000fe4000001ff00 */
[----:B------:R-:W-:Y:S02]  /*5680*/  CS2R R120, SRZ ;  /* 0x0000000000787805 */ /* 0x000fe4000001ff00 */
[----:B------:R-:W-:Y:S01]  /*5690*/  CS2R R118, SRZ ;  /* 0x0000000000767805 */ /* 0x000fe2000001ff00 */
[----:B------:R-:W-:Y:S01]  /*56a0*/  UISETP.LT.AND UP0, UPT, UR5, UR4, UPT ;  /* 0x000000040500728c */ /* 0x000fe2000bf01270 */
[----:B------:R-:W-:Y:S02]  /*56b0*/  CS2R R116, SRZ ;  /* 0x0000000000747805 */ /* 0x000fe4000001ff00 */
[----:B------:R-:W-:-:S02]  /*56c0*/  CS2R R114, SRZ ;  /* 0x0000000000727805 */ /* 0x000fc4000001ff00 */
[----:B------:R-:W-:Y:S01]  /*56d0*/  CS2R R112, SRZ ;  /* 0x0000000000707805 */ /* 0x000fe2000001ff00 */
[----:B------:R-:W-:Y:S01]  /*56e0*/  USEL UR32, UR5, UR4, !UP0 ;  /* 0x0000000405207287 */ /* 0x000fe2000c000000 */
[----:B------:R-:W-:Y:S02]  /*56f0*/  CS2R R110, SRZ ;  /* 0x00000000006e7805 */ /* 0x000fe4000001ff00 */
[----:B------:R-:W-:Y:S01]  /*5700*/  CS2R R108, SRZ ;  /* 0x00000000006c7805 */ /* 0x000fe2000001ff00 */
[----:B------:R-:W-:Y:S01]  /*5710*/  UMOV UR4, URZ ;  /* 0x0000003f00047c82 */ /* 0x000fe20008000000 */
[----:B------:R-:W-:Y:S01]  /*5720*/  UMOV UR5, URZ ;  /* 0x0000003f00057c82 */ /* 0x000fe20008000000 */
[----:B------:R-:W-:Y:S02]  /*5730*/  CS2R R106, SRZ ;  /* 0x00000000006a7805 */ /* 0x000fe4000001ff00 */
[----:B------:R-:W-:Y:S02]  /*5740*/  ISETP.GE.AND P1, PT, R10, UR32, PT ;  /* 0x000000200a007c0c */ /* 0x000fe4000bf26270 */
        /* <DEDUP_REMOVED lines=8> */
[----:B------:R-:W-:Y:S01]  /*57d0*/  CS2R R88, SRZ ;  /* 0x0000000000587805 */ /* 0x000fe2000001ff00 */
[----:B------:R-:W-:Y:S06]  /*57e0*/  @!P1 BRA `(.L_x_868) ;  /* 0x0000003800b89947 */ /* 0x000fec0003800000 */
[----:B-1----:R-:W-:Y:S01]  /*57f0*/  IMAD.MOV.U32 R12, RZ, RZ, R57 ;  /* 0x000000ffff0c7224 */ /* 0x002fe200078e0039 */
[----:B------:R-:W-:Y:S01]  /*5800*/  UMOV UR41, URZ ;  /* 0x0000003f00297c82 */ /* 0x000fe20008000000 */
[----:B------:R-:W-:Y:S01]  /*5810*/  IMAD.MOV.U32 R11, RZ, RZ, R56 ;  /* 0x000000ffff0b7224 */ /* 0x000fe200078e0038 */
[----:B------:R-:W-:Y:S01]  /*5820*/  UMOV UR6, URZ ;  /* 0x0000003f00067c82 */ /* 0x000fe20008000000 */
[----:B------:R-:W-:Y:S01]  /*5830*/  IMAD.MOV.U32 R135, RZ, RZ, RZ ;  /* 0x000000ffff877224 */ /* 0x000fe200078e00ff */
[----:B------:R-:W-:Y:S01]  /*5840*/  ULDC UR33, c[0x0][0x9e4] ;  /* 0x0002790000217ab9 */ /* 0x000fe20000000800 */
[----:B------:R-:W-:Y:S01]  /*5850*/  ULDC UR35, c[0x0][0x2f0] ;  /* 0x0000bc0000237ab9 */ /* 0x000fe20000000800 */
[----:B------:R-:W-:Y:S01]  /*5860*/  ULDC UR7, c[0x0][0x9d8] ;  /* 0x0002760000077ab9 */ /* 0x000fe20000000800 */
[----:B------:R-:W-:Y:S01]  /*5870*/  ULDC UR34, c[0x0][0x988] ;  /* 0x0002620000227ab9 */ /* 0x000fe20000000800 */
[----:B------:R-:W-:-:S05]  /*5880*/  ULDC UR40, c[0x0][0x9e0] ;  /* 0x0002780000287ab9 */ /* 0x000fca0000000800 */
.L_x_887:
[----:B------:R-:W-:Y:S01]  /*5890*/  R2UR UR4, R140 ;  /* 0x000000008c0472ca */ /* 0x000fe200000e0000 */
[----:B------:R-:W-:-:S04]  /*58a0*/  UISETP.NE.AND UP0, UPT, UR6, 0x1, UPT ;  /* 0x000000010600788c */ /* 0x000fc8000bf05270 */
[----:B------:R-:W-:-:S04]  /*58b0*/  USEL UR5, URZ, 0x1, UP0 ;  /* 0x000000013f057887 */ /* 0x000fc80008000000 */
[----:B------:R-:W-:-:S04]  /*58c0*/  ULOP3.LUT UR5, UR41, UR5, URZ, 0x3c, !UPT ;  /* 0x0000000529057292 */ /* 0x000fc8000f8e3c3f */
[----:B------:R-:W-:-:S13]  /*58d0*/  ISETP.NE.AND P2, PT, RZ, UR4, PT ;  /* 0x00000004ff007c0c */ /* 0x000fda000bf45270 */
[----:B------:R-:W-:Y:S05]  /*58e0*/  @P2 BRA `(.L_x_869) ;  /* 0x0000000000382947 */ /* 0x000fea0003800000 */
[----:B------:R-:W-:Y:S05]  /*58f0*/  @!P0 BRA `(.L_x_870) ;  /* 0x0000000000048947 */ /* 0x000fea0003800000 */
[----:B------:R-:W-:Y:S01]  /*5900*/  BPT.TRAP 0x1 ;  /* 0x000000040000795c */ /* 0x000fe20000300000 */
.L_x_870:
        /* <DEDUP_REMOVED lines=9> */
.L_x_871:
[----:B-1----:R-:W-:Y:S05]  /*59a0*/  @P1 BRA `(.L_x_869) ;  /* 0x0000000000081947 */ /* 0x002fea0003800000 */
[----:B------:R-:W1:Y:S02]  /*59b0*/  SYNCS.PHASECHK.TRANS64.TRYWAIT P1, [UR4+0x2d830], R13 ;  /* 0x02d8300dff0075a7 */ /* 0x000e640008020144 */
[----:B-1----:R-:W-:Y:S05]  /*59c0*/  @!P1 BRA `(.L_x_872) ;  /* 0x0000010000109947 */ /* 0x002fea0003800000 */
.L_x_869:
[----:B-1----:R-:W1:Y:S01]  /*59d0*/  S2R R14, SR_TID.X ;  /* 0x00000000000e7919 */ /* 0x002e620000002100 */
[----:B------:R-:W-:Y:S01]  /*59e0*/  UIADD3 UR4, UR6, 0x1, URZ ;  /* 0x0000000106047890 */ /* 0x000fe2000fffe03f */
[----:B------:R-:W-:Y:S01]  /*59f0*/  R2UR UR28, R8 ;  /* 0x00000000081c72ca */ /* 0x000fe200000e0000 */
[----:B------:R-:W-:Y:S01]  /*5a00*/  UMOV UR31, 0x80000020 ;  /* 0x80000020001f7882 */ /* 0x000fe20000000000 */
[----:B------:R-:W-:Y:S01]  /*5a10*/  R2UR UR29, R9 ;  /* 0x00000000091d72ca */ /* 0x000fe200000e0000 */
[----:B------:R-:W-:Y:S01]  /*5a20*/  UISETP.NE.AND UP0, UPT, UR4, 0x2, UPT ;  /* 0x000000020400788c */ /* 0x000fe2000bf05270 */
[----:B------:R-:W-:Y:S01]  /*5a30*/  UMOV UR11, 0x80000020 ;  /* 0x80000020000b7882 */ /* 0x000fe20000000000 */
[----:B------:R-:W-:Y:S02]  /*5a40*/  UMOV UR15, 0x80000020 ;  /* 0x80000020000f7882 */ /* 0x000fe40000000000 */
[----:B------:R-:W-:Y:S01]  /*5a50*/  USEL UR4, UR4, URZ, UP0 ;  /* 0x0000003f04047287 */ /* 0x000fe20008000000 */
[----:B------:R-:W-:Y:S01]  /*5a60*/  UMOV UR19, 0x80000020 ;  /* 0x8000002000137882 */ /* 0x000fe20000000000 */
[----:B------:R-:W-:-:S02]  /*5a70*/  UMOV UR23, 0x80000020 ;  /* 0x8000002000177882 */ /* 0x000fc40000000000 */
[----:B------:R-:W-:Y:S01]  /*5a80*/  UIMAD UR30, UR4, 0x600, UR39 ;  /* 0x00000600041e78a4 */ /* 0x000fe2000f8e0227 */
[----:B------:R-:W-:-:S03]  /*5a90*/  UMOV UR27, 0x80000020 ;  /* 0x80000020001b7882 */ /* 0x000fc60000000000 */
[----:B------:R-:W-:Y:S02]  /*5aa0*/  UIADD3 UR10, UR30, 0x2, URZ ;  /* 0x000000021e0a7890 */ /* 0x000fe4000fffe03f */
[----:B------:R-:W-:Y:S02]  /*5ab0*/  UIADD3 UR14, UR30, 0x200, URZ ;  /* 0x000002001e0e7890 */ /* 0x000fe4000fffe03f */
[----:B------:R-:W-:Y:S02]  /*5ac0*/  UIADD3 UR18, UR30, 0x202, URZ ;  /* 0x000002021e127890 */ /* 0x000fe4000fffe03f */
[----:B------:R-:W-:Y:S02]  /*5ad0*/  UIADD3 UR22, UR30, 0x400, URZ ;  /* 0x000004001e167890 */ /* 0x000fe4000fffe03f */
        /* <DEDUP_REMOVED lines=25> */
.L_x_874:
[----:B------:R-:W-:Y:S01]  /*5c70*/  ULEA UR10, UR6, UR38, 0x3 ;  /* 0x00000026060a7291 */ /* 0x000fe2000f8e183f */
[----:B------:R-:W-:-:S05]  /*5c80*/  IMAD.U32 R13, RZ, RZ, UR41 ;  /* 0x00000029ff0d7e24 */ /* 0x000fca000f8e00ff */
[----:B------:R-:W-:-:S04]  /*5c90*/  SHF.L.U32 R13, R13, 0x1f, RZ ;  /* 0x0000001f0d0d7819 */ /* 0x000fc800000006ff */
[----:B------:R0:W1:Y:S01]  /*5ca0*/  SYNCS.PHASECHK.TRANS64.TRYWAIT P1, [UR10+0x2d850], R13 ;  /* 0x02d8500dff0075a7 */ /* 0x000062000802014a */
[----:B------:R-:W-:Y:S05]  /*5cb0*/  @!P0 BRA `(.L_x_875) ;  /* 0x0000000000048947 */ /* 0x000fea0003800000 */
[----:B------:R-:W-:Y:S01]  /*5cc0*/  BPT.TRAP 0x1 ;  /* 0x000000040000795c */ /* 0x000fe20000300000 */
.L_x_875:
[----:B-1----:R-:W-:Y:S05]  /*5cd0*/  @P1 BRA `(.L_x_873) ;  /* 0x0000000000081947 */ /* 0x002fea0003800000 */
[----:B------:R-:W1:Y:S02]  /*5ce0*/  SYNCS.PHASECHK.TRANS64.TRYWAIT P1, [UR10+0x2d850], R13 ;  /* 0x02d8500dff0075a7 */ /* 0x000e64000802014a */
[----:B-1----:R-:W-:Y:S05]  /*5cf0*/  @!P1 BRA `(.L_x_876) ;  /* 0x000000fc005c9947 */ /* 0x002fea0003800000 */
.L_x_873:
[----:B------:R-:W-:Y:S01]  /*5d00*/  UIADD3 UR10, UR38, 0x400, URZ ;  /* 0x00000400260a7890 */ /* 0x000fe2000fffe03f */
[----:B------:R-:W-:Y:S01]  /*5d10*/  R2UR UR14, R144 ;  /* 0x00000000900e72ca */ /* 0x000fe200000e0000 */
[----:B------:R-:W-:Y:S01]  /*5d20*/  WARPGROUP.ARRIVE ;  /* 0x00000000000079c5 */ /* 0x000fe20000000000 */
[----:B------:R-:W-:Y:S01]  /*5d30*/  UMOV UR29, 0x40000040 ;  /* 0x40000040001d7882 */ /* 0x000fe20000000000 */
[----:B------:R-:W-:-:S04]  /*5d40*/  USHF.R.U32.HI UR10, URZ, 0x4, UR10 ;  /* 0x000000043f0a7899 */ /* 0x000fc8000801160a */
[----:B------:R-:W1:Y:S01]  /*5d50*/  S2R R15, SR_TID.X ;  /* 0x00000000000f7919 */ /* 0x000e620000002100 */
[----:B------:R-:W-:Y:S01]  /*5d60*/  UMOV UR31, 0x80000020 ;  /* 0x80000020001f7882 */ /* 0x000fe20000000000 */
[----:B------:R-:W-:-:S04]  /*5d70*/  ULOP3.LUT UR10, UR10, 0x3fff, URZ, 0xc0, !UPT ;  /* 0x00003fff0a0a7892 */ /* 0x000fc8000f8ec03f */
[----:B------:R-:W-:Y:S02]  /*5d80*/  ULOP3.LUT UR11, UR10, 0x2000000, URZ, 0xfc, !UPT ;  /* 0x020000000a0b7892 */ /* 0x000fe4000f8efc3f */
[----:B------:R-:W-:Y:S02]  /*5d90*/  ULOP3.LUT UR10, UR14, 0x10000, URZ, 0xfc, !UPT ;  /* 0x000100000e0a7892 */ /* 0x000fe4000f8efc3f */
[----:B------:R-:W-:-:S05]  /*5da0*/  UIMAD UR11, UR6, 0x600, UR11 ;  /* 0x00000600060b78a4 */ /* 0x000fca000f8e020b */
[----:B------:R-:W-:Y:S02]  /*5db0*/  UMOV UR28, UR10 ;  /* 0x0000000a001c7c82 */ /* 0x000fe40008000000 */
[----:B------:R-:W-:Y:S02]  /*5dc0*/  UMOV UR30, UR11 ;  /* 0x0000000b001e7c82 */ /* 0x000fe40008000000 */
[----:B------:R-:W-:Y:S01]  /*5dd0*/  HGMMA.64x96x16.F32 R88, gdesc[UR28].tnspB, R88, gsb0 ;  /* 0x416000001c5879f0 */ /* 0x000fe20008000858 */
[----:B------:R-:W-:Y:S02]  /*5de0*/  UIADD3 UR28, UR10, 0x2, URZ ;  /* 0x000000020a1c7890 */ /* 0x000fe4000fffe03f */
[----:B------:R-:W-:Y:S01]  /*5df0*/  UIADD3 UR30, UR11, 0x40, URZ ;  /* 0x000000400b1e7890 */ /* 0x000fe2000fffe03f */
[----:B------:R-:W-:Y:S01]  /*5e00*/  UMOV UR29, 0x40000040 ;  /* 0x40000040001d7882 */ /* 0x000fe20000000000 */
[----:B------:R-:W-:Y:S01]  /*5e10*/  UMOV UR31, 0x80000020 ;  /* 0x80000020001f7882 */ /* 0x000fe20000000000 */
[----:B-1----:R-:W-:-:S02]  /*5e20*/  SHF.R.U32.HI R14, RZ, 0x7, R15 ;  /* 0x00000007ff0e7819 */ /* 0x002fc4000001160f */
        /* <DEDUP_REMOVED lines=52> */
.L_x_877:
[----:B------:R-:W-:Y:S01]  /*6170*/  R2UR UR10, R142 ;  /* 0x000000008e0a72ca */ /* 0x000fe200000e0000 */
[----:B------:R-:W-:Y:S01]  /*6180*/  FMUL.FTZ R22, R33, UR7 ;  /* 0x0000000721167c20 */ /* 0x000fe20008410000 */
[----:B------:R-:W-:Y:S01]  /*6190*/  FMUL.FTZ R23, R34, UR7 ;  /* 0x0000000722177c20 */ /* 0x000fe20008410000 */
[----:B------:R-:W-:Y:S01]  /*61a0*/  FMUL.FTZ R33, R44, UR7 ;  /* 0x000000072c217c20 */ /* 0x000fe20008410000 */
[----:B------:R-:W-:Y:S01]  /*61b0*/  FMUL.FTZ R34, R45, UR7 ;  /* 0x000000072d227c20 */ /* 0x000fe20008410000 */
[----:B------:R-:W1:Y:S01]  /*61c0*/  S2UR UR15, SR_CgaCtaId ;  /* 0x00000000000f79c3 */ /* 0x000e620000008800 */
[----:B------:R-:W-:Y:S01]  /*61d0*/  FMUL.FTZ R44, R55, UR7 ;  /* 0x00000007372c7c20 */ /* 0x000fe20008410000 */
[----:B------:R-:W-:Y:S01]  /*61e0*/  FMUL.FTZ R45, R56, UR7 ;  /* 0x00000007382d7c20 */ /* 0x000fe20008410000 */
[----:B------:R-:W-:Y:S01]  /*61f0*/  FMUL.FTZ R55, R66, UR7 ;  /* 0x0000000742377c20 */ /* 0x000fe20008410000 */
[----:B------:R-:W-:Y:S01]  /*6200*/  FMUL.FTZ R66, R75, UR7 ;  /* 0x000000074b427c20 */ /* 0x000fe20008410000 */
[----:B------:R-:W-:Y:S01]  /*6210*/  FMUL.FTZ R136, R26, UR7 ;  /* 0x000000071a887c20 */ /* 0x000fe20008410000 */
[----:B------:R-:W-:Y:S01]  /*6220*/  FMUL.FTZ R26, R37, UR7 ;  /* 0x00000007251a7c20 */ /* 0x000fe20008410000 */
[----:B------:R-:W-:Y:S01]  /*6230*/  FMUL.FTZ R37, R48, UR7 ;  /* 0x0000000730257c20 */ /* 0x000fe20008410000 */
[----:B------:R-:W-:Y:S01]  /*6240*/  UISETP.NE.AND UP1, UPT, UR10, URZ, UPT ;  /* 0x0000003f0a00728c */ /* 0x000fe2000bf25270 */
[----:B------:R-:W2:Y:S01]  /*6250*/  LDC R75, c[0x0][0x288] ;  /* 0x0000a200ff4b7b82 */ /* 0x000ea20000000800 */
[----:B------:R-:W-:-:S02]  /*6260*/  IMAD.MOV.U32 R138, RZ, RZ, R137 ;  /* 0x000000ffff8a7224 */ /* 0x000fc400078e0089 */
[----:B------:R-:W-:Y:S01]  /*6270*/  FMUL.FTZ R48, R59, UR7 ;  /* 0x000000073b307c20 */ /* 0x000fe20008410000 */
[----:B------:R-:W-:Y:S01]  /*6280*/  FMUL.FTZ R59, R68, UR7 ;  /* 0x00000007443b7c20 */ /* 0x000fe20008410000 */
[----:B------:R-:W-:Y:S01]  /*6290*/  FMUL.FTZ R68, R77, UR7 ;  /* 0x000000074d447c20 */ /* 0x000fe20008410000 */
[----:B------:R-:W-:Y:S01]  /*62a0*/  PLOP3.LUT P1, PT, PT, PT, UP1, 0x80, 0x0 ;  /* 0x000000000000781c */ /* 0x000fe20003f2f018 */
[----:B------:R-:W-:Y:S01]  /*62b0*/  IMAD.SHL.U32 R77, R10, 0x80, RZ ;  /* 0x000000800a4d7824 */ /* 0x000fe200078e00ff */
[----:B------:R-:W-:Y:S01]  /*62c0*/  PLOP3.LUT P2, PT, PT, PT, UP1, 0x80, 0x0 ;  /* 0x000000000000781c */ /* 0x000fe20003f4f018 */
[----:B0-----:R-:W-:Y:S01]  /*62d0*/  FMUL.FTZ R13, R24, UR7 ;  /* 0x00000007180d7c20 */ /* 0x001fe20008410000 */
[----:B------:R-:W-:Y:S01]  /*62e0*/  FMUL.FTZ R14, R25, UR7 ;  /* 0x00000007190e7c20 */ /* 0x000fe20008410000 */
[----:B------:R-:W-:Y:S01]  /*62f0*/  @UP1 ULDC UR11, c[0x0][0x44c] ;  /* 0x00011300000b1ab9 */ /* 0x000fe20000000800 */
[----:B------:R-:W-:Y:S01]  /*6300*/  FMUL.FTZ R15, R27, UR7 ;  /* 0x000000071b0f7c20 */ /* 0x000fe20008410000 */
[----:B------:R-:W-:Y:S01]  /*6310*/  FMUL.FTZ R16, R28, UR7 ;  /* 0x000000071c107c20 */ /* 0x000fe20008410000 */
[----:B------:R-:W-:Y:S01]  /*6320*/  FMUL.FTZ R18, R29, UR7 ;  /* 0x000000071d127c20 */ /* 0x000fe20008410000 */
[----:B------:R-:W-:Y:S01]  /*6330*/  FMUL.FTZ R24, R35, UR7 ;  /* 0x0000000723187c20 */ /* 0x000fe20008410000 */
[----:B------:R-:W-:Y:S01]  /*6340*/  FMUL.FTZ R19, R30, UR7 ;  /* 0x000000071e137c20 */ /* 0x000fe20008410000 */
[----:B------:R-:W-:Y:S01]  /*6350*/  FMUL.FTZ R20, R31, UR7 ;  /* 0x000000071f147c20 */ /* 0x000fe20008410000 */
[----:B------:R-:W-:Y:S01]  /*6360*/  FMUL.FTZ R21, R32, UR7 ;  /* 0x0000000720157c20 */ /* 0x000fe20008410000 */
[----:B------:R-:W-:Y:S01]  /*6370*/  @P1 IMAD.HI.U32 R56, R137, UR11, RZ ;  /* 0x0000000b89381c27 */ /* 0x000fe2000f8e00ff */
[----:B------:R-:W-:-:S03]  /*6380*/  @UP1 ULDC UR11, c[0x0][0x450] ;  /* 0x00011400000b1ab9 */ /* 0x000fc60000000800 */
[----:B------:R-:W-:Y:S01]  /*6390*/  FMUL.FTZ R25, R36, UR7 ;  /* 0x0000000724197c20 */ /* 0x000fe20008410000 */
[----:B------:R-:W-:Y:S01]  /*63a0*/  FMUL.FTZ R27, R38, UR7 ;  /* 0x00000007261b7c20 */ /* 0x000fe20008410000 */
[----:B------:R-:W-:Y:S01]  /*63b0*/  FMUL.FTZ R28, R39, UR7 ;  /* 0x00000007271c7c20 */ /* 0x000fe20008410000 */
[----:B------:R-:W-:Y:S01]  /*63c0*/  @P2 SHF.R.U32.HI R138, RZ, UR11, R56 ;  /* 0x0000000bff8a2c19 */ /* 0x000fe20008011638 */
[----:B------:R-:W-:Y:S01]  /*63d0*/  FMUL.FTZ R29, R40, UR7 ;  /* 0x00000007281d7c20 */ /* 0x000fe20008410000 */
[----:B------:R-:W-:Y:S01]  /*63e0*/  FMUL.FTZ R35, R46, UR7 ;  /* 0x000000072e237c20 */ /* 0x000fe20008410000 */
[----:B------:R-:W-:Y:S01]  /*63f0*/  FMUL.FTZ R30, R41, UR7 ;  /* 0x00000007291e7c20 */ /* 0x000fe20008410000 */
[----:B------:R-:W-:Y:S01]  /*6400*/  FMUL.FTZ R31, R42, UR7 ;  /* 0x000000072a1f7c20 */ /* 0x000fe20008410000 */
[----:B------:R-:W0:Y:S01]  /*6410*/  SHFL.IDX PT, R146, R138, RZ, 0x1c1f ;  /* 0x001c1fff8a927589 */ /* 0x000e2200000e0000 */
[----:B------:R-:W-:Y:S01]  /*6420*/  FMUL.FTZ R32, R43, UR7 ;  /* 0x000000072b207c20 */ /* 0x000fe20008410000 */
[----:B------:R-:W-:Y:S01]  /*6430*/  FMUL.FTZ R36, R47, UR7 ;  /* 0x000000072f247c20 */ /* 0x000fe20008410000 */
[----:B------:R-:W-:Y:S01]  /*6440*/  FMUL.FTZ R38, R49, UR7 ;  /* 0x0000000731267c20 */ /* 0x000fe20008410000 */
[----:B------:R-:W-:Y:S01]  /*6450*/  FMUL.FTZ R39, R50, UR7 ;  /* 0x0000000732277c20 */ /* 0x000fe20008410000 */
[----:B------:R-:W-:Y:S01]  /*6460*/  FMUL.FTZ R40, R51, UR7 ;  /* 0x0000000733287c20 */ /* 0x000fe20008410000 */
[----:B------:R-:W-:Y:S01]  /*6470*/  FMUL.FTZ R46, R57, UR7 ;  /* 0x00000007392e7c20 */ /* 0x000fe20008410000 */
[----:B------:R-:W-:Y:S01]  /*6480*/  UISETP.NE.AND UP0, UPT, UR60, URZ, UPT ;  /* 0x0000003f3c00728c */ /* 0x000fe2000bf05270 */
[----:B------:R-:W-:Y:S01]  /*6490*/  FMUL.FTZ R41, R52, UR7 ;  /* 0x0000000734297c20 */ /* 0x000fe20008410000 */
[----:B------:R-:W-:Y:S01]  /*64a0*/  FMUL.FTZ R42, R53, UR7 ;  /* 0x00000007352a7c20 */ /* 0x000fe20008410000 */
[----:B------:R-:W-:Y:S01]  /*64b0*/  FMUL.FTZ R43, R54, UR7 ;  /* 0x00000007362b7c20 */ /* 0x000fe20008410000 */
[----:B------:R-:W-:Y:S01]  /*64c0*/  FMUL.FTZ R47, R58, UR7 ;  /* 0x000000073a2f7c20 */ /* 0x000fe20008410000 */
[----:B------:R-:W-:Y:S01]  /*64d0*/  FMUL.FTZ R49, R60, UR7 ;  /* 0x000000073c317c20 */ /* 0x000fe20008410000 */
[----:B------:R-:W-:Y:S01]  /*64e0*/  FMUL.FTZ R50, R61, UR7 ;  /* 0x000000073d327c20 */ /* 0x000fe20008410000 */
[----:B------:R-:W-:Y:S01]  /*64f0*/  FMUL.FTZ R51, R62, UR7 ;  /* 0x000000073e337c20 */ /* 0x000fe20008410000 */
[----:B------:R-:W-:Y:S01]  /*6500*/  IADD3 R57, -R77, 0x1, RZ ;  /* 0x000000014d397810 */ /* 0x000fe20007ffe1ff */
[----:B------:R-:W-:Y:S01]  /*6510*/  FMUL.FTZ R52, R63, UR7 ;  /* 0x000000073f347c20 */ /* 0x000fe20008410000 */
[----:B------:R-:W-:Y:S01]  /*6520*/  FMUL.FTZ R53, R64, UR7 ;  /* 0x0000000740357c20 */ /* 0x000fe20008410000 */
[----:B------:R-:W-:Y:S01]  /*6530*/  FMUL.FTZ R54, R65, UR7 ;  /* 0x0000000741367c20 */ /* 0x000fe20008410000 */
[----:B------:R-:W-:Y:S01]  /*6540*/  FMUL.FTZ R58, R67, UR7 ;  /* 0x00000007433a7c20 */ /* 0x000fe20008410000 */
[----:B------:R-:W-:Y:S01]  /*6550*/  FMUL.FTZ R60, R69, UR7 ;  /* 0x00000007453c7c20 */ /* 0x000fe20008410000 */
[----:B------:R-:W-:Y:S01]  /*6560*/  FMUL.FTZ R61, R70, UR7 ;  /* 0x00000007463d7c20 */ /* 0x000fe20008410000 */
[----:B------:R-:W-:Y:S01]  /*6570*/  FMUL.FTZ R62, R71, UR7 ;  /* 0x00000007473e7c20 */ /* 0x000fe20008410000 */
[----:B------:R-:W-:Y:S01]  /*6580*/  ULEA UR10, UR4, UR38, 0x3 ;  /* 0x00000026040a7291 */ /* 0x000fe2000f8e183f */
        /* <DEDUP_REMOVED lines=14> */
[----:B------:R-:W-:Y:S01]  /*6670*/  R2UR UR14, R143 ;  /* 0x000000008f0e72ca */ /* 0x000fe200000e0000 */
[----:B------:R-:W-:Y:S01]  /*6680*/  UIADD3 UR10, UR10, 0x2d840, URZ ;  /* 0x0002d8400a0a7890 */ /* 0x000fe2000fffe03f */
[----:B------:R-:W-:Y:S01]  /*6690*/  IMAD R56, R2, -0x2, R57 ;  /* 0xfffffffe02387824 */ /* 0x000fe200078e0239 */
[----:B------:R-:W-:Y:S01]  /*66a0*/  PLOP3.LUT P1, PT, PT, PT, UP0, 0x40, 0x0 ;  /* 0x000000000000781c */ /* 0x000fe20003f2e808 */
[----:B------:R-:W3:Y:S01]  /*66b0*/  MUFU.TANH R13, R13 ;  /* 0x0000000d000d7308 */ /* 0x000ee20000002400 */
[----:B-1----:R-:W-:Y:S01]  /*66c0*/  UPRMT UR10, UR15, 0x654, UR10 ;  /* 0x000006540f0a7896 */ /* 0x002fe2000800000a */
[----:B------:R-:W-:-:S04]  /*66d0*/  IMAD R56, R17, UR35, R56 ;  /* 0x0000002311387c24 */ /* 0x000fc8000f8e0238 */
[----:B--2---:R-:W-:Y:S02]  /*66e0*/  IMAD.IADD R56, R56, 0x1, -R75 ;  /* 0x0000000138387824 */ /* 0x004fe400078e0a4b */
[----:B------:R-:W1:Y:S02]  /*66f0*/  MUFU.TANH R14, R14 ;  /* 0x0000000e000e7308 */ /* 0x000e640000002400 */
[C---:B------:R-:W-:Y:S01]  /*6700*/  VIADD R84, R56.reuse, UR40 ;  /* 0x0000002838547c36 */ /* 0x040fe20008000000 */
[----:B------:R-:W-:Y:S01]  /*6710*/  SYNCS.ARRIVE.TRANS64.RED.A1T0 RZ, [UR10], RZ ;  /* 0x000000ffffff79a7 */ /* 0x000fe2000810040a */
[----:B------:R-:W-:Y:S02]  /*6720*/  VIADD R83, R56, UR14 ;  /* 0x0000000e38537c36 */ /* 0x000fe40008000000 */
[----:B0-----:R-:W-:Y:S02]  /*6730*/  IMAD.IADD R82, R84, 0x1, R146 ;  /* 0x0000000154527824 */ /* 0x001fe400078e0292 */
[----:B------:R-:W0:Y:S01]  /*6740*/  MUFU.TANH R136, R136 ;  /* 0x0000008800887308 */ /* 0x000e220000002400 */
[----:B------:R-:W-:-:S07]  /*6750*/  IMAD.IADD R81, R146, 0x1, R83 ;  /* 0x0000000192517824 */ /* 0x000fce00078e0253 */
[----:B------:R-:W2:Y:S08]  /*6760*/  MUFU.TANH R15, R15 ;  /* 0x0000000f000f7308 */ /* 0x000eb00000002400 */
        /* <DEDUP_REMOVED lines=66> */
[----:B------:R-:W-:Y:S01]  /*6b90*/  IMAD.U32 R86, RZ, RZ, UR33 ;  /* 0x00000021ff567e24 */ /* 0x000fe2000f8e00ff */
[----:B------:R-:W-:-:S04]  /*6ba0*/  LOP3.LUT R85, RZ, R85, RZ, 0x33, !PT ;  /* 0x00000055ff557212 */ /* 0x000fc800078e33ff */
[----:B------:R-:W-:-:S13]  /*6bb0*/  ISETP.NE.AND P1, PT, R86, 0x1, PT ;  /* 0x000000015600780c */ /* 0x000fda0003f25270 */
[----:B------:R-:W1:Y:S02]  /*6bc0*/  @P1 LDC.64 R56, c[0x0][0x9e8] ;  /* 0x00027a00ff381b82 */ /* 0x000e640000000a00 */
[----:B-1----:R-:W-:-:S05]  /*6bd0*/  @P1 IMAD.HI.U32 R56, R85, R56, RZ ;  /* 0x0000003855381227 */ /* 0x002fca00078e00ff */
[----:B------:R-:W-:-:S04]  /*6be0*/  @P1 SHF.R.U32.HI R85, RZ, R57, R56 ;  /* 0x00000039ff551219 */ /* 0x000fc80000011638 */
[----:B------:R-:W-:Y:S01]  /*6bf0*/  LOP3.LUT R85, RZ, R85, RZ, 0x33, !PT ;  /* 0x00000055ff557212 */ /* 0x000fe200078e33ff */
[----:B------:R-:W-:Y:S06]  /*6c00*/  BRA `(.L_x_881) ;  /* 0x0000000000147947 */ /* 0x000fec0003800000 */
.L_x_880:
[----:B------:R-:W-:-:S05]  /*6c10*/  IMAD.U32 R86, RZ, RZ, UR33 ;  /* 0x00000021ff567e24 */ /* 0x000fca000f8e00ff */
[----:B------:R-:W-:-:S13]  /*6c20*/  ISETP.NE.AND P1, PT, R86, 0x1, PT ;  /* 0x000000015600780c */ /* 0x000fda0003f25270 */
[----:B------:R-:W1:Y:S02]  /*6c30*/  @P1 LDC.64 R56, c[0x0][0x9e8] ;  /* 0x00027a00ff381b82 */ /* 0x000e640000000a00 */
[----:B-1----:R-:W-:-:S05]  /*6c40*/  @P1 IMAD.HI.U32 R56, R85, R56, RZ ;  /* 0x0000003855381227 */ /* 0x002fca00078e00ff */
[----:B------:R-:W-:-:S07]  /*6c50*/  @P1 SHF.R.U32.HI R85, RZ, R57, R56 ;  /* 0x00000039ff551219 */ /* 0x000fce0000011638 */
.L_x_881:
[----:B------:R-:W-:Y:S05]  /*6c60*/  BSYNC B0 ;  /* 0x0000000000007941 */ /* 0x000fea0003800000 */
.L_x_879:
[----:B------:R-:W-:-:S04]  /*6c70*/  IMAD R85, R85, R86, -R77 ;  /* 0x0000005655557224 */ /* 0x000fc800078e0a4d */
[----:B------:R-:W-:-:S05]  /*6c80*/  IMAD R85, R2, -0x2, R85 ;  /* 0xfffffffe02557824 */ /* 0x000fca00078e0255 */
[----:B------:R-:W-:Y:S02]  /*6c90*/  VIADDMNMX R82, R85, R86, R82, PT ;  /* 0x0000005655527246 */ /* 0x000fe40003800152 */
[----:B------:R-:W-:-:S07]  /*6ca0*/  VIMNMX R81, R81, R85, !PT ;  /* 0x0000005551517248 */ /* 0x000fce0007fe0100 */
.L_x_878:
[----:B------:R-:W-:Y:S01]  /*6cb0*/  ISETP.GT.AND P1, PT, R10, -0x1, PT ;  /* 0xffffffff0a00780c */ /* 0x000fe20003f24270 */
[----:B------:R-:W1:Y:S01]  /*6cc0*/  SHFL.IDX PT, R56, R138, 0x1, 0x1c1f ;  /* 0x003c1f008a387f89 */ /* 0x000e6200000e0000 */
[----:B------:R-:W-:Y:S02]  /*6cd0*/  UISETP.NE.AND UP0, UPT, UR60, URZ, UPT ;  /* 0x0000003f3c00728c */ /* 0x000fe4000bf05270 */
[C---:B------:R-:W-:Y:S02]  /*6ce0*/  ISETP.GT.AND P3, PT, R81.reuse, 0x8, P1 ;  /* 0x000000085100780c */ /* 0x040fe40000f64270 */
[C---:B------:R-:W-:Y:S02]  /*6cf0*/  ISETP.GT.AND P6, PT, R81.reuse, RZ, P1 ;  /* 0x000000ff5100720c */ /* 0x040fe40000fc4270 */
[----:B------:R-:W-:Y:S02]  /*6d00*/  ISETP.LT.OR P3, PT, R82, 0x9, P3 ;  /* 0x000000095200780c */ /* 0x000fe40001f61670 */
[----:B------:R-:W-:-:S02]  /*6d10*/  ISETP.GT.AND P2, PT, R81, 0x1, P1 ;  /* 0x000000015100780c */ /* 0x000fc40000f44270 */
[----:B------:R-:W-:Y:S02]  /*6d20*/  FSEL R16, R16, -INF , !P3 ;  /* 0xff80000010107808 */ /* 0x000fe40005800000 */
[----:B------:R-:W-:Y:S02]  /*6d30*/  ISETP.GT.AND P3, PT, R81, 0x19, P1 ;  /* 0x000000195100780c */ /* 0x000fe40000f64270 */
[C---:B------:R-:W-:Y:S02]  /*6d40*/  ISETP.LT.OR P6, PT, R82.reuse, 0x1, P6 ;  /* 0x000000015200780c */ /* 0x040fe400037c1670 */
[C---:B------:R-:W-:Y:S02]  /*6d50*/  ISETP.LT.OR P2, PT, R82.reuse, 0x2, P2 ;  /* 0x000000025200780c */ /* 0x040fe40001741670 */
[----:B------:R-:W-:Y:S02]  /*6d60*/  ISETP.LT.OR P3, PT, R82, 0x1a, P3 ;  /* 0x0000001a5200780c */ /* 0x000fe40001f61670 */
[----:B------:R-:W-:-:S02]  /*6d70*/  FSEL R13, R13, -INF , !P6 ;  /* 0xff8000000d0d7808 */ /* 0x000fc40007000000 */
[----:B------:R-:W-:Y:S01]  /*6d80*/  FSEL R14, R14, -INF , !P2 ;  /* 0xff8000000e0e7808 */ /* 0x000fe20005000000 */
[--C-:B-1----:R-:W-:Y:S01]  /*6d90*/  IMAD.IADD R84, R84, 0x1, R56.reuse ;  /* 0x0000000154547824 */ /* 0x102fe200078e0238 */
[----:B------:R-:W-:Y:S01]  /*6da0*/  ISETP.GT.AND P5, PT, R81, 0x9, P1 ;  /* 0x000000095100780c */ /* 0x000fe20000fa4270 */
[----:B------:R-:W-:Y:S01]  /*6db0*/  IMAD.IADD R83, R83, 0x1, R56 ;  /* 0x0000000153537824 */ /* 0x000fe200078e0238 */
[C---:B------:R-:W-:Y:S02]  /*6dc0*/  ISETP.GT.AND P4, PT, R81.reuse, 0x10, P1 ;  /* 0x000000105100780c */ /* 0x040fe40000f84270 */
[C---:B------:R-:W-:Y:S02]  /*6dd0*/  ISETP.GT.AND P6, PT, R81.reuse, 0x11, P1 ;  /* 0x000000115100780c */ /* 0x040fe40000fc4270 */
[----:B------:R-:W-:Y:S02]  /*6de0*/  ISETP.GT.AND P2, PT, R81, 0x18, P1 ;  /* 0x000000185100780c */ /* 0x000fe40000f44270 */
[----:B0-----:R-:W-:-:S02]  /*6df0*/  FSEL R26, R26, -INF , !P3 ;  /* 0xff8000001a1a7808 */ /* 0x001fc40005800000 */
[----:B------:R-:W-:Y:S02]  /*6e00*/  ISETP.GT.AND P3, PT, R81, 0x30, P1 ;  /* 0x000000305100780c */ /* 0x000fe40000f64270 */
[C---:B------:R-:W-:Y:S02]  /*6e10*/  ISETP.LT.OR P5, PT, R82.reuse, 0xa, P5 ;  /* 0x0000000a5200780c */ /* 0x040fe40002fa1670 */
[C---:B------:R-:W-:Y:S02]  /*6e20*/  ISETP.LT.OR P4, PT, R82.reuse, 0x11, P4 ;  /* 0x000000115200780c */ /* 0x040fe40002781670 */
[C---:B------:R-:W-:Y:S02]  /*6e30*/  ISETP.LT.OR P6, PT, R82.reuse, 0x12, P6 ;  /* 0x000000125200780c */ /* 0x040fe400037c1670 */
[C---:B------:R-:W-:Y:S02]  /*6e40*/  ISETP.LT.OR P2, PT, R82.reuse, 0x19, P2 ;  /* 0x000000195200780c */ /* 0x040fe40001741670 */
[----:B------:R-:W-:-:S02]  /*6e50*/  ISETP.LT.OR P3, PT, R82, 0x31, P3 ;  /* 0x000000315200780c */ /* 0x000fc40001f61670 */
[----:B------:R-:W-:Y:S02]  /*6e60*/  FSEL R18, R18, -INF , !P5 ;  /* 0xff80000012127808 */ /* 0x000fe40006800000 */
[----:B------:R-:W-:Y:S02]  /*6e70*/  FSEL R21, R21, -INF , !P4 ;  /* 0xff80000015157808 */ /* 0x000fe40006000000 */
[----:B------:R-:W-:Y:S02]  /*6e80*/  FSEL R22, R22, -INF , !P6 ;  /* 0xff80000016167808 */ /* 0x000fe40007000000 */
[----:B------:R-:W-:Y:S02]  /*6e90*/  FSEL R25, R25, -INF , !P2 ;  /* 0xff80000019197808 */ /* 0x000fe40005000000 */
[C---:B------:R-:W-:Y:S02]  /*6ea0*/  ISETP.GT.AND P5, PT, R81.reuse, 0x20, P1 ;  /* 0x000000205100780c */ /* 0x040fe40000fa4270 */
[----:B------:R-:W-:-:S02]  /*6eb0*/  ISETP.GT.AND P4, PT, R81, 0x21, P1 ;  /* 0x000000215100780c */ /* 0x000fc40000f84270 */
[C---:B------:R-:W-:Y:S02]  /*6ec0*/  ISETP.GT.AND P6, PT, R81.reuse, 0x28, P1 ;  /* 0x000000285100780c */ /* 0x040fe40000fc4270 */
[----:B------:R-:W-:Y:S02]  /*6ed0*/  ISETP.GT.AND P2, PT, R81, 0x29, P1 ;  /* 0x000000295100780c */ /* 0x000fe40000f44270 */
[----:B------:R-:W-:Y:S02]  /*6ee0*/  FSEL R37, R37, -INF , !P3 ;  /* 0xff80000025257808 */ /* 0x000fe40005800000 */
[----:B------:R-:W-:Y:S02]  /*6ef0*/  ISETP.GT.AND P3, PT, R81, 0x41, P1 ;  /* 0x000000415100780c */ /* 0x000fe40000f64270 */
[C---:B------:R-:W-:Y:S02]  /*6f00*/  ISETP.LT.OR P5, PT, R82.reuse, 0x21, P5 ;  /* 0x000000215200780c */ /* 0x040fe40002fa1670 */
[----:B------:R-:W-:-:S02]  /*6f10*/  ISETP.LT.OR P4, PT, R82, 0x22, P4 ;  /* 0x000000225200780c */ /* 0x000fc40002781670 */
[C---:B------:R-:W-:Y:S02]  /*6f20*/  ISETP.LT.OR P6, PT, R82.reuse, 0x29, P6 ;  /* 0x000000295200780c */ /* 0x040fe400037c1670 */
[C---:B------:R-:W-:Y:S02]  /*6f30*/  ISETP.LT.OR P2, PT, R82.reuse, 0x2a, P2 ;  /* 0x0000002a5200780c */ /* 0x040fe40001741670 */
[----:B------:R-:W-:Y:S02]  /*6f40*/  ISETP.LT.OR P3, PT, R82, 0x42, P3 ;  /* 0x000000425200780c */ /* 0x000fe40001f61670 */
[----:B------:R-:W-:Y:S02]  /*6f50*/  FSEL R29, R29, -INF , !P5 ;  /* 0xff8000001d1d7808 */ /* 0x000fe40006800000 */
[----:B------:R-:W-:Y:S02]  /*6f60*/  FSEL R30, R30, -INF , !P4 ;  /* 0xff8000001e1e7808 */ /* 0x000fe40006000000 */
[----:B------:R-:W-:-:S02]  /*6f70*/  FSEL R33, R33, -INF , !P6 ;  /* 0xff80000021217808 */ /* 0x000fc40007000000 */
[----:B------:R-:W-:Y:S02]  /*6f80*/  FSEL R34, R34, -INF , !P2 ;  /* 0xff80000022227808 */ /* 0x000fe40005000000 */
[C---:B------:R-:W-:Y:S02]  /*6f90*/  ISETP.GT.AND P5, PT, R81.reuse, 0x31, P1 ;  /* 0x000000315100780c */ /* 0x040fe40000fa4270 */
[C---:B------:R-:W-:Y:S02]  /*6fa0*/  ISETP.GT.AND P4, PT, R81.reuse, 0x38, P1 ;  /* 0x000000385100780c */ /* 0x040fe40000f84270 */
[C---:B------:R-:W-:Y:S02]  /*6fb0*/  ISETP.GT.AND P6, PT, R81.reuse, 0x39, P1 ;  /* 0x000000395100780c */ /* 0x040fe40000fc4270 */
[----:B------:R-:W-:Y:S02]  /*6fc0*/  ISETP.GT.AND P2, PT, R81, 0x40, P1 ;  /* 0x000000405100780c */ /* 0x000fe40000f44270 */
[----:B------:R-:W-:-:S02]  /*6fd0*/  FSEL R46, R46, -INF , !P3 ;  /* 0xff8000002e2e7808 */ /* 0x000fc40005800000 */
        /* <DEDUP_REMOVED lines=30> */
[----:B------:R-:W-:Y:S02]  /*71c0*/  PLOP3.LUT P3, PT, PT, PT, UP0, 0x40, 0x0 ;  /* 0x000000000000781c */ /* 0x000fe40003f6e808 */
[C---:B------:R-:W-:Y:S02]  /*71d0*/  ISETP.LT.OR P5, PT, R82.reuse, 0x5a, P5 ;  /* 0x0000005a5200780c */ /* 0x040fe40002fa1670 */
[C---:B------:R-:W-:Y:S02]  /*71e0*/  ISETP.LT.OR P4, PT, R82.reuse, 0x61, P4 ;  /* 0x000000615200780c */ /* 0x040fe40002781670 */
[C---:B------:R-:W-:Y:S02]  /*71f0*/  ISETP.LT.OR P6, PT, R82.reuse, 0x62, P6 ;  /* 0x000000625200780c */ /* 0x040fe400037c1670 */
[----:B------:R-:W-:Y:S02]  /*7200*/  ISETP.LT.OR P2, PT, R82, 0x69, P2 ;  /* 0x000000695200780c */ /* 0x000fe40001741670 */
[----:B------:R-:W-:-:S02]  /*7210*/  FSEL R60, R60, -INF , !P5 ;  /* 0xff8000003c3c7808 */ /* 0x000fc40006800000 */
[----:B------:R-:W-:Y:S02]  /*7220*/  FSEL R63, R63, -INF , !P4 ;  /* 0xff8000003f3f7808 */ /* 0x000fe40006000000 */
[----:B------:R-:W-:Y:S02]  /*7230*/  FSEL R64, R64, -INF , !P6 ;  /* 0xff80000040407808 */ /* 0x000fe40007000000 */
[----:B------:R-:W-:Y:S02]  /*7240*/  FSEL R67, R67, -INF , !P2 ;  /* 0xff80000043437808 */ /* 0x000fe40005000000 */
[C---:B------:R-:W-:Y:S02]  /*7250*/  ISETP.GT.AND P5, PT, R81.reuse, 0x70, P1 ;  /* 0x000000705100780c */ /* 0x040fe40000fa4270 */
[C---:B------:R-:W-:Y:S02]  /*7260*/  ISETP.GT.AND P4, PT, R81.reuse, 0x71, P1 ;  /* 0x000000715100780c */ /* 0x040fe40000f84270 */
[----:B------:R-:W-:-:S02]  /*7270*/  ISETP.GT.AND P6, PT, R81, 0x78, P1 ;  /* 0x000000785100780c */ /* 0x000fc40000fc4270 */
[----:B------:R-:W-:Y:S02]  /*7280*/  ISETP.GT.AND P2, PT, R81, 0x79, P1 ;  /* 0x000000795100780c */ /* 0x000fe40000f44270 */
[C---:B------:R-:W-:Y:S02]  /*7290*/  ISETP.LT.OR P5, PT, R82.reuse, 0x71, P5 ;  /* 0x000000715200780c */ /* 0x040fe40002fa1670 */
[C---:B------:R-:W-:Y:S02]  /*72a0*/  ISETP.LT.OR P4, PT, R82.reuse, 0x72, P4 ;  /* 0x000000725200780c */ /* 0x040fe40002781670 */
[C---:B------:R-:W-:Y:S02]  /*72b0*/  ISETP.LT.OR P6, PT, R82.reuse, 0x79, P6 ;  /* 0x000000795200780c */ /* 0x040fe400037c1670 */
[----:B------:R-:W-:Y:S02]  /*72c0*/  ISETP.LT.OR P2, PT, R82, 0x7a, P2 ;  /* 0x0000007a5200780c */ /* 0x000fe40001741670 */
[----:B------:R-:W-:-:S02]  /*72d0*/  FSEL R71, R71, -INF , !P5 ;  /* 0xff80000047477808 */ /* 0x000fc40006800000 */
[----:B------:R-:W-:Y:S02]  /*72e0*/  FSEL R72, R72, -INF , !P4 ;  /* 0xff80000048487808 */ /* 0x000fe40006000000 */
[----:B------:R-:W-:Y:S02]  /*72f0*/  FSEL R76, R76, -INF , !P6 ;  /* 0xff8000004c4c7808 */ /* 0x000fe40007000000 */
[----:B------:R-:W-:Y:S01]  /*7300*/  FSEL R78, R78, -INF , !P2 ;  /* 0xff8000004e4e7808 */ /* 0x000fe20005000000 */
[----:B------:R-:W-:Y:S06]  /*7310*/  @P3 BRA `(.L_x_882) ;  /* 0x00000000005c3947 */ /* 0x000fec0003800000 */
        /* <DEDUP_REMOVED lines=8> */
[----:B------:R-:W0:Y:S02]  /*73a0*/  @P2 LDC.64 R56, c[0x0][0x9e8] ;  /* 0x00027a00ff382b82 */ /* 0x000e240000000a00 */
[----:B0-----:R-:W-:-:S05]  /*73b0*/  @P2 IMAD.HI.U32 R56, R81, R56, RZ ;  /* 0x0000003851382227 */ /* 0x001fca00078e00ff */
[----:B------:R-:W-:-:S04]  /*73c0*/  @P2 SHF.R.U32.HI R81, RZ, R57, R56 ;  /* 0x00000039ff512219 */ /* 0x000fc80000011638 */
[----:B------:R-:W-:Y:S01]  /*73d0*/  LOP3.LUT R81, RZ, R81, RZ, 0x33, !PT ;  /* 0x00000051ff517212 */ /* 0x000fe200078e33ff */
[----:B------:R-:W-:Y:S06]  /*73e0*/  BRA `(.L_x_885) ;  /* 0x0000000000147947 */ /* 0x000fec0003800000 */
.L_x_884:
[----:B------:R-:W-:-:S05]  /*73f0*/  IMAD.U32 R82, RZ, RZ, UR33 ;  /* 0x00000021ff527e24 */ /* 0x000fca000f8e00ff */
[----:B------:R-:W-:-:S13]  /*7400*/  ISETP.NE.AND P2, PT, R82, 0x1, PT ;  /* 0x000000015200780c */ /* 0x000fda0003f45270 */
[----:B------:R-:W0:Y:S02]  /*7410*/  @P2 LDC.64 R56, c[0x0][0x9e8] ;  /* 0x00027a00ff382b82 */ /* 0x000e240000000a00 */
[----:B0-----:R-:W-:-:S05]  /*7420*/  @P2 IMAD.HI.U32 R56, R81, R56, RZ ;  /* 0x0000003851382227 */ /* 0x001fca00078e00ff */
[----:B------:R-:W-:-:S07]  /*7430*/  @P2 SHF.R.U32.HI R81, RZ, R57, R56 ;  /* 0x00000039ff512219 */ /* 0x000fce0000011638 */
.L_x_885:
[----:B------:R-:W-:Y:S05]  /*7440*/  BSYNC B0 ;  /* 0x0000000000007941 */ /* 0x000fea0003800000 */
.L_x_883:
[----:B------:R-:W-:-:S04]  /*7450*/  IMAD R77, R81, R82, -R77 ;  /* 0x00000052514d7224 */ /* 0x000fc800078e0a4d */
[----:B------:R-:W-:-:S05]  /*7460*/  IMAD R77, R2, -0x2, R77 ;  /* 0xfffffffe024d7824 */ /* 0x000fca00078e024d */
[----:B------:R-:W-:Y:S02]  /*7470*/  VIADDMNMX R84, R77, R82, R84, PT ;  /* 0x000000524d547246 */ /* 0x000fe40003800154 */
[----:B------:R-:W-:-:S07]  /*7480*/  VIMNMX R83, R83, R77, !PT ;  /* 0x0000004d53537248 */ /* 0x000fce0007fe0100 */
.L_x_882:
[----:B------:R-:W-:Y:S01]  /*7490*/  FMNMX.FTZ R57, R13, R11, !PT ;  /* 0x0000000b0d397209 */ /* 0x000fe20007810000 */
[----:B------:R-:W-:Y:S01]  /*74a0*/  UMOV UR11, UR34 ;  /* 0x00000022000b7c82 */ /* 0x000fe20008000000 */
[----:B------:R-:W-:Y:S02]  /*74b0*/  ISETP.GT.AND P5, PT, R83, 0x10, P1 ;  /* 0x000000105300780c */ /* 0x000fe40000fa4270 */
[----:B------:R-:W-:Y:S02]  /*74c0*/  FMNMX.FTZ R57, R14, R57, !PT ;  /* 0x000000390e397209 */ /* 0x000fe40007810000 */
[----:B------:R-:W-:Y:S02]  /*74d0*/  ISETP.LT.OR P5, PT, R84, 0x11, P5 ;  /* 0x000000115400780c */ /* 0x000fe40002fa1670 */
[----:B------:R-:W-:Y:S02]  /*74e0*/  FMNMX.FTZ R57, R16, R57, !PT ;  /* 0x0000003910397209 */ /* 0x000fe40007810000 */
[----:B------:R-:W-:-:S02]  /*74f0*/  FSEL R23, R23, -INF , !P5 ;  /* 0xff80000017177808 */ /* 0x000fc40006800000 */
[----:B------:R-:W-:Y:S02]  /*7500*/  FMNMX.FTZ R56, R18, R57, !PT ;  /* 0x0000003912387209 */ /* 0x000fe40007810000 */
[----:B------:R-:W-:Y:S02]  /*7510*/  ISETP.GT.AND P5, PT, R83, 0x20, P1 ;  /* 0x000000205300780c */ /* 0x000fe40000fa4270 */
[----:B------:R-:W-:Y:S02]  /*7520*/  FMNMX.FTZ R57, R21, R56, !PT ;  /* 0x0000003815397209 */ /* 0x000fe40007810000 */
[----:B------:R-:W-:Y:S02]  /*7530*/  ISETP.LT.OR P5, PT, R84, 0x21, P5 ;  /* 0x000000215400780c */ /* 0x000fe40002fa1670 */
[----:B------:R-:W-:Y:S02]  /*7540*/  FMNMX.FTZ R56, R22, R57, !PT ;  /* 0x0000003916387209 */ /* 0x000fe40007810000 */
[----:B------:R-:W-:-:S02]  /*7550*/  FSEL R31, R31, -INF , !P5 ;  /* 0xff8000001f1f7808 */ /* 0x000fc40006800000 */
[----:B------:R-:W-:Y:S02]  /*7560*/  FMNMX.FTZ R57, R25, R56, !PT ;  /* 0x0000003819397209 */ /* 0x000fe40007810000 */
[C---:B------:R-:W-:Y:S02]  /*7570*/  ISETP.GT.AND P5, PT, R83.reuse, RZ, P1 ;  /* 0x000000ff5300720c */ /* 0x040fe40000fa4270 */
[----:B------:R-:W-:Y:S02]  /*7580*/  FMNMX.FTZ R56, R26, R57, !PT ;  /* 0x000000391a387209 */ /* 0x000fe40007810000 */
[----:B------:R-:W-:Y:S02]  /*7590*/  ISETP.GT.AND P2, PT, R83, 0x1, P1 ;  /* 0x000000015300780c */ /* 0x000fe40000f44270 */
[----:B------:R-:W-:Y:S02]  /*75a0*/  FMNMX.FTZ R57, R29, R56, !PT ;  /* 0x000000381d397209 */ /* 0x000fe40007810000 */
[----:B------:R-:W-:-:S02]  /*75b0*/  ISETP.LT.OR P5, PT, R84, 0x1, P5 ;  /* 0x000000015400780c */ /* 0x000fc40002fa1670 */
[----:B------:R-:W-:Y:S02]  /*75c0*/  FMNMX.FTZ R56, R30, R57, !PT ;  /* 0x000000391e387209 */ /* 0x000fe40007810000 */
[----:B------:R-:W-:Y:S02]  /*75d0*/  ISETP.GT.AND P3, PT, R83, 0x8, P1 ;  /* 0x000000085300780c */ /* 0x000fe40000f64270 */
[----:B------:R-:W-:Y:S02]  /*75e0*/  FMNMX.FTZ R57, R33, R56, !PT ;  /* 0x0000003821397209 */ /* 0x000fe40007810000 */
[----:B------:R-:W-:Y:S02]  /*75f0*/  ISETP.LT.OR P2, PT, R84, 0x2, P2 ;  /* 0x000000025400780c */ /* 0x000fe40001741670 */
[----:B------:R-:W-:Y:S02]  /*7600*/  FMNMX.FTZ R56, R34, R57, !PT ;  /* 0x0000003922387209 */ /* 0x000fe40007810000 */
[----:B------:R-:W-:-:S02]  /*7610*/  ISETP.GT.AND P4, PT, R83, 0x9, P1 ;  /* 0x000000095300780c */ /* 0x000fc40000f84270 */
[----:B------:R-:W-:Y:S02]  /*7620*/  FMNMX.FTZ R57, R37, R56, !PT ;  /* 0x0000003825397209 */ /* 0x000fe40007810000 */
[----:B------:R-:W-:Y:S02]  /*7630*/  ISETP.LT.OR P3, PT, R84, 0x9, P3 ;  /* 0x000000095400780c */ /* 0x000fe40001f61670 */
[----:B------:R-:W-:Y:S02]  /*7640*/  FMNMX.FTZ R56, R38, R57, !PT ;  /* 0x0000003926387209 */ /* 0x000fe40007810000 */
[----:B------:R-:W-:Y:S02]  /*7650*/  FSEL R15, R15, -INF , !P2 ;  /* 0xff8000000f0f7808 */ /* 0x000fe40005000000 */
[----:B------:R-:W-:Y:S02]  /*7660*/  FMNMX.FTZ R57, R41, R56, !PT ;  /* 0x0000003829397209 */ /* 0x000fe40007810000 */
[----:B------:R-:W-:-:S02]  /*7670*/  ISETP.LT.OR P4, PT, R84, 0xa, P4 ;  /* 0x0000000a5400780c */ /* 0x000fc40002781670 */
[----:B------:R-:W-:Y:S02]  /*7680*/  FMNMX.FTZ R56, R42, R57, !PT ;  /* 0x000000392a387209 */ /* 0x000fe40007810000 */
[----:B------:R-:W-:Y:S02]  /*7690*/  FSEL R19, R19, -INF , !P3 ;  /* 0xff80000013137808 */ /* 0x000fe40005800000 */
[----:B------:R-:W-:Y:S02]  /*76a0*/  FMNMX.FTZ R57, R45, R56, !PT ;  /* 0x000000382d397209 */ /* 0x000fe40007810000 */
[----:B------:R-:W-:Y:S02]  /*76b0*/  ISETP.GT.AND P2, PT, R83, 0x11, P1 ;  /* 0x000000115300780c */ /* 0x000fe40000f44270 */
[----:B------:R-:W-:Y:S02]  /*76c0*/  FMNMX.FTZ R56, R46, R57, !PT ;  /* 0x000000392e387209 */ /* 0x000fe40007810000 */
[----:B------:R-:W-:-:S02]  /*76d0*/  FSEL R20, R20, -INF , !P4 ;  /* 0xff80000014147808 */ /* 0x000fc40006000000 */
        /* <DEDUP_REMOVED lines=28> */
[----:B------:R-:W-:Y:S01]  /*78a0*/  ISETP.GT.AND P2, PT, R83, 0x30, P1 ;  /* 0x000000305300780c */ /* 0x000fe20000f44270 */
[----:B------:R-:W0:Y:S01]  /*78b0*/  SHFL.BFLY PT, R56, R57, 0x2, 0x1f ;  /* 0x0c401f0039387f89 */ /* 0x000e2200000e0000 */
[----:B------:R-:W-:-:S02]  /*78c0*/  FSEL R35, R35, -INF , !P3 ;  /* 0xff80000023237808 */ /* 0x000fc40005800000 */
[C---:B------:R-:W-:Y:S02]  /*78d0*/  ISETP.LT.OR P4, PT, R84.reuse, 0x2a, P4 ;  /* 0x0000002a5400780c */ /* 0x040fe40002781670 */
[----:B------:R-:W-:Y:S02]  /*78e0*/  ISETP.GT.AND P3, PT, R83, 0x31, P1 ;  /* 0x000000315300780c */ /* 0x000fe40000f64270 */
[----:B------:R-:W-:Y:S02]  /*78f0*/  ISETP.LT.OR P2, PT, R84, 0x31, P2 ;  /* 0x000000315400780c */ /* 0x000fe40001741670 */
[----:B------:R-:W-:Y:S02]  /*7900*/  FSEL R36, R36, -INF , !P4 ;  /* 0xff80000024247808 */ /* 0x000fe40006000000 */
[----:B------:R-:W-:Y:S02]  /*7910*/  FSEL R39, R39, -INF , !P2 ;  /* 0xff80000027277808 */ /* 0x000fe40005000000 */
[----:B------:R-:W-:-:S02]  /*7920*/  ISETP.LT.OR P3, PT, R84, 0x32, P3 ;  /* 0x000000325400780c */ /* 0x000fc40001f61670 */
[C---:B------:R-:W-:Y:S02]  /*7930*/  ISETP.GT.AND P4, PT, R83.reuse, 0x39, P1 ;  /* 0x000000395300780c */ /* 0x040fe40000f84270 */
[----:B------:R-:W-:Y:S02]  /*7940*/  FSEL R40, R40, -INF , !P3 ;  /* 0xff80000028287808 */ /* 0x000fe40005800000 */
[C---:B------:R-:W-:Y:S02]  /*7950*/  ISETP.GT.AND P2, PT, R83.reuse, 0x40, P1 ;  /* 0x000000405300780c */ /* 0x040fe40000f44270 */
[----:B------:R-:W-:Y:S02]  /*7960*/  ISETP.LT.OR P4, PT, R84, 0x3a, P4 ;  /* 0x0000003a5400780c */ /* 0x000fe40002781670 */
[----:B------:R-:W-:Y:S02]  /*7970*/  ISETP.GT.AND P3, PT, R83, 0x41, P1 ;  /* 0x000000415300780c */ /* 0x000fe40000f64270 */
[----:B0-----:R-:W-:-:S02]  /*7980*/  FMNMX.FTZ R77, R57, R56, !PT ;  /* 0x00000038394d7209 */ /* 0x001fc40007810000 */
[----:B------:R-:W-:Y:S02]  /*7990*/  ISETP.LT.OR P2, PT, R84, 0x41, P2 ;  /* 0x000000415400780c */ /* 0x000fe40001741670 */
[----:B------:R-:W-:Y:S01]  /*79a0*/  FSEL R44, R44, -INF , !P4 ;  /* 0xff8000002c2c7808 */ /* 0x000fe20006000000 */
[----:B------:R-:W0:Y:S01]  /*79b0*/  SHFL.BFLY PT, R56, R77, 0x1, 0x1f ;  /* 0x0c201f004d387f89 */ /* 0x000e2200000e0000 */
[----:B------:R-:W-:Y:S02]  /*79c0*/  FSEL R47, R47, -INF , !P2 ;  /* 0xff8000002f2f7808 */ /* 0x000fe40005000000 */
[----:B------:R-:W-:Y:S02]  /*79d0*/  ISETP.LT.OR P3, PT, R84, 0x42, P3 ;  /* 0x000000425400780c */ /* 0x000fe40001f61670 */
[----:B------:R-:W-:Y:S02]  /*79e0*/  ISETP.GT.AND P4, PT, R83, 0x49, P1 ;  /* 0x000000495300780c */ /* 0x000fe40000f84270 */
[----:B------:R-:W-:-:S02]  /*79f0*/  FSEL R48, R48, -INF , !P3 ;  /* 0xff80000030307808 */ /* 0x000fc40005800000 */
[C---:B------:R-:W-:Y:S02]  /*7a00*/  ISETP.GT.AND P2, PT, R83.reuse, 0x50, P1 ;  /* 0x000000505300780c */ /* 0x040fe40000f44270 */
[C---:B------:R-:W-:Y:S02]  /*7a10*/  ISETP.LT.OR P4, PT, R84.reuse, 0x4a, P4 ;  /* 0x0000004a5400780c */ /* 0x040fe40002781670 */
[----:B------:R-:W-:Y:S02]  /*7a20*/  ISETP.GT.AND P3, PT, R83, 0x51, P1 ;  /* 0x000000515300780c */ /* 0x000fe40000f64270 */
[----:B------:R-:W-:Y:S02]  /*7a30*/  ISETP.LT.OR P2, PT, R84, 0x51, P2 ;  /* 0x000000515400780c */ /* 0x000fe40001741670 */
[----:B------:R-:W-:Y:S02]  /*7a40*/  FSEL R52, R52, -INF , !P4 ;  /* 0xff80000034347808 */ /* 0x000fe40006000000 */
[----:B------:R-:W-:-:S02]  /*7a50*/  FSEL R55, R55, -INF , !P2 ;  /* 0xff80000037377808 */ /* 0x000fc40005000000 */
[----:B------:R-:W-:Y:S02]  /*7a60*/  ISETP.LT.OR P3, PT, R84, 0x52, P3 ;  /* 0x000000525400780c */ /* 0x000fe40001f61670 */
[----:B------:R-:W-:Y:S02]  /*7a70*/  ISETP.GT.AND P4, PT, R83, 0x59, P1 ;  /* 0x000000595300780c */ /* 0x000fe40000f84270 */
[----:B0-----:R-:W-:Y:S02]  /*7a80*/  FMNMX.FTZ R56, R77, R56, !PT ;  /* 0x000000384d387209 */ /* 0x001fe40007810000 */
[----:B------:R-:W-:Y:S02]  /*7a90*/  FSEL R77, R136, -INF , !P5 ;  /* 0xff800000884d7808 */ /* 0x000fe40006800000 */
[C---:B------:R-:W-:Y:S01]  /*7aa0*/  FSETP.NEU.FTZ.AND P6, PT, R56.reuse, -INF , PT ;  /* 0xff8000003800780b */ /* 0x040fe20003fdd000 */
[----:B------:R-:W-:Y:S01]  /*7ab0*/  FMUL.FTZ R81, R56, UR11 ;  /* 0x0000000b38517c20 */ /* 0x000fe20008410000 */
[----:B------:R-:W-:-:S02]  /*7ac0*/  FMNMX.FTZ R82, R77, R12, !PT ;  /* 0x0000000c4d527209 */ /* 0x000fc40007810000 */
[----:B------:R-:W-:Y:S02]  /*7ad0*/  ISETP.GT.AND P5, PT, R83, 0x38, P1 ;  /* 0x000000385300780c */ /* 0x000fe40000fa4270 */
[----:B------:R-:W-:Y:S02]  /*7ae0*/  FMNMX.FTZ R82, R15, R82, !PT ;  /* 0x000000520f527209 */ /* 0x000fe40007810000 */
[----:B------:R-:W-:Y:S02]  /*7af0*/  FSEL R57, R81, RZ, P6 ;  /* 0x000000ff51397208 */ /* 0x000fe40003000000 */
[----:B------:R-:W-:Y:S02]  /*7b00*/  FMNMX.FTZ R81, R19, R82, !PT ;  /* 0x0000005213517209 */ /* 0x000fe40007810000 */
[----:B------:R-:W-:Y:S01]  /*7b10*/  ISETP.LT.OR P5, PT, R84, 0x39, P5 ;  /* 0x000000395400780c */ /* 0x000fe20002fa1670 */
[--C-:B------:R-:W-:Y:S01]  /*7b20*/  FFMA.FTZ R13, R13, UR11, -R57.reuse ;  /* 0x0000000b0d0d7c23 */ /* 0x100fe20008010839 */
[----:B------:R-:W-:Y:S01]  /*7b30*/  FMNMX.FTZ R82, R20, R81, !PT ;  /* 0x0000005114527209 */ /* 0x000fe20007810000 */
[--C-:B------:R-:W-:Y:S01]  /*7b40*/  FFMA.FTZ R14, R14, UR11, -R57.reuse ;  /* 0x0000000b0e0e7c23 */ /* 0x100fe20008010839 */
[----:B------:R-:W-:Y:S01]  /*7b50*/  FSEL R43, R43, -INF , !P5 ;  /* 0xff8000002b2b7808 */ /* 0x000fe20006800000 */
[--C-:B------:R-:W-:Y:S01]  /*7b60*/  FFMA.FTZ R16, R16, UR11, -R57.reuse ;  /* 0x0000000b10107c23 */ /* 0x100fe20008010839 */
[----:B------:R-:W-:Y:S01]  /*7b70*/  FMNMX.FTZ R81, R23, R82, !PT ;  /* 0x0000005217517209 */ /* 0x000fe20007810000 */
[--C-:B------:R-:W-:Y:S01]  /*7b80*/  FFMA.FTZ R18, R18, UR11, -R57.reuse ;  /* 0x0000000b12127c23 */ /* 0x100fe20008010839 */
[----:B------:R-:W-:Y:S01]  /*7b90*/  ISETP.GT.AND P5, PT, R83, 0x48, P1 ;  /* 0x000000485300780c */ /* 0x000fe20000fa4270 */
[--C-:B------:R-:W-:Y:S01]  /*7ba0*/  FFMA.FTZ R21, R21, UR11, -R57.reuse ;  /* 0x0000000b15157c23 */ /* 0x100fe20008010839 */
[----:B------:R-:W-:Y:S01]  /*7bb0*/  FMNMX.FTZ R82, R24, R81, !PT ;  /* 0x0000005118527209 */ /* 0x000fe20007810000 */
[--C-:B------:R-:W-:Y:S01]  /*7bc0*/  FFMA.FTZ R22, R22, UR11, -R57.reuse ;  /* 0x0000000b16167c23 */ /* 0x100fe20008010839 */
        /* <DEDUP_REMOVED lines=24> */
[----:B------:R-:W-:Y:S01]  /*7d50*/  FSEL R61, R61, -INF , !P5 ;  /* 0xff8000003d3d7808 */ /* 0x000fe20006800000 */
[--C-:B------:R-:W-:Y:S01]  /*7d60*/  FFMA.FTZ R49, R49, UR11, -R57.reuse ;  /* 0x0000000b31317c23 */ /* 0x100fe20008010839 */
[----:B------:R-:W-:Y:S01]  /*7d70*/  FMNMX.FTZ R81, R39, R82, !PT ;  /* 0x0000005227517209 */ /* 0x000fe20007810000 */
[--C-:B------:R-:W-:Y:S01]  /*7d80*/  FFMA.FTZ R50, R50, UR11, -R57.reuse ;  /* 0x0000000b32327c23 */ /* 0x100fe20008010839 */
[----:B------:R-:W-:Y:S01]  /*7d90*/  ISETP.LT.OR P4, PT, R84, 0x5a, P4 ;  /* 0x0000005a5400780c */ /* 0x000fe20002781670 */
[--C-:B------:R-:W-:Y:S01]  /*7da0*/  FFMA.FTZ R53, R53, UR11, -R57.reuse ;  /* 0x0000000b35357c23 */ /* 0x100fe20008010839 */
[----:B------:R-:W-:Y:S01]  /*7db0*/  FMNMX.FTZ R82, R40, R81, !PT ;  /* 0x0000005128527209 */ /* 0x000fe20007810000 */
[--C-:B------:R-:W-:Y:S01]  /*7dc0*/  FFMA.FTZ R54, R54, UR11, -R57.reuse ;  /* 0x0000000b36367c23 */ /* 0x100fe20008010839 */
[----:B------:R-:W-:Y:S01]  /*7dd0*/  ISETP.GT.AND P5, PT, R83, 0x68, P1 ;  /* 0x000000685300780c */ /* 0x000fe20000fa4270 */
        /* <DEDUP_REMOVED lines=10> */
[----:B------:R-:W-:Y:S01]  /*7e80*/  FFMA.FTZ R68, R68, UR11, -R57 ;  /* 0x0000000b44447c23 */ /* 0x000fe20008010839 */
[----:B------:R-:W-:Y:S01]  /*7e90*/  FSEL R62, R62, -INF , !P4 ;  /* 0xff8000003e3e7808 */ /* 0x000fe20006000000 */
[----:B------:R-:W-:Y:S01]  /*7ea0*/  MUFU.EX2 R13, R13 ;  /* 0x0000000d000d7308 */ /* 0x000fe20000000800 */
[----:B------:R-:W-:-:S02]  /*7eb0*/  FMNMX.FTZ R82, R48, R81, !PT ;  /* 0x0000005130527209 */ /* 0x000fc40007810000 */
[----:B------:R-:W-:Y:S02]  /*7ec0*/  ISETP.LT.OR P5, PT, R84, 0x69, P5 ;  /* 0x000000695400780c */ /* 0x000fe40002fa1670 */
[----:B------:R-:W-:Y:S02]  /*7ed0*/  FMNMX.FTZ R81, R51, R82, !PT ;  /* 0x0000005233517209 */ /* 0x000fe40007810000 */
[----:B------:R-:W-:Y:S01]  /*7ee0*/  FSEL R65, R65, -INF , !P2 ;  /* 0xff80000041417808 */ /* 0x000fe20005000000 */
[----:B------:R-:W-:Y:S01]  /*7ef0*/  MUFU.EX2 R14, R14 ;  /* 0x0000000e000e7308 */ /* 0x000fe20000000800 */
[----:B------:R-:W-:Y:S02]  /*7f00*/  FMNMX.FTZ R82, R52, R81, !PT ;  /* 0x0000005134527209 */ /* 0x000fe40007810000 */
[----:B------:R-:W-:Y:S02]  /*7f10*/  ISETP.LT.OR P3, PT, R84, 0x62, P3 ;  /* 0x000000625400780c */ /* 0x000fe40001f61670 */
[----:B------:R-:W-:-:S02]  /*7f20*/  FMNMX.FTZ R81, R55, R82, !PT ;  /* 0x0000005237517209 */ /* 0x000fc40007810000 */
[----:B------:R-:W-:Y:S01]  /*7f30*/  ISETP.GT.AND P4, PT, R83, 0x69, P1 ;  /* 0x000000695300780c */ /* 0x000fe20000f84270 */
[----:B------:R-:W-:Y:S01]  /*7f40*/  MUFU.EX2 R16, R16 ;  /* 0x0000001000107308 */ /* 0x000fe20000000800 */
[----:B------:R-:W-:Y:S02]  /*7f50*/  FMNMX.FTZ R82, R58, R81, !PT ;  /* 0x000000513a527209 */ /* 0x000fe40007810000 */
[----:B------:R-:W-:Y:S02]  /*7f60*/  FSEL R66, R66, -INF , !P3 ;  /* 0xff80000042427808 */ /* 0x000fe40005800000 */
[----:B------:R-:W-:Y:S02]  /*7f70*/  FMNMX.FTZ R81, R61, R82, !PT ;  /* 0x000000523d517209 */ /* 0x000fe40007810000 */
[----:B------:R-:W-:Y:S01]  /*7f80*/  ISETP.GT.AND P2, PT, R83, 0x70, P1 ;  /* 0x000000705300780c */ /* 0x000fe20000f44270 */
[----:B------:R-:W-:Y:S01]  /*7f90*/  MUFU.EX2 R18, R18 ;  /* 0x0000001200127308 */ /* 0x000fe20000000800 */
[----:B------:R-:W-:-:S02]  /*7fa0*/  FMNMX.FTZ R82, R62, R81, !PT ;  /* 0x000000513e527209 */ /* 0x000fc40007810000 */
[----:B------:R-:W-:Y:S02]  /*7fb0*/  FSEL R81, R69, -INF , !P5 ;  /* 0xff80000045517808 */ /* 0x000fe40006800000 */
[----:B------:R-:W-:Y:S02]  /*7fc0*/  FMNMX.FTZ R69, R65, R82, !PT ;  /* 0x0000005241457209 */ /* 0x000fe40007810000 */
[----:B------:R-:W-:Y:S01]  /*7fd0*/  ISETP.LT.OR P4, PT, R84, 0x6a, P4 ;  /* 0x0000006a5400780c */ /* 0x000fe20002781670 */
[----:B------:R-:W-:Y:S01]  /*7fe0*/  MUFU.EX2 R21, R21 ;  /* 0x0000001500157308 */ /* 0x000fe20000000800 */
[----:B------:R-:W-:Y:S02]  /*7ff0*/  FMNMX.FTZ R86, R66, R69, !PT ;  /* 0x0000004542567209 */ /* 0x000fe40007810000 */
[----:B------:R-:W-:Y:S02]  /*8000*/  ISETP.GT.AND P3, PT, R83, 0x71, P1 ;  /* 0x000000715300780c */ /* 0x000fe40000f64270 */
[----:B------:R-:W-:-:S02]  /*8010*/  ISETP.LT.OR P2, PT, R84, 0x71, P2 ;  /* 0x000000715400780c */ /* 0x000fc40001741670 */
[----:B------:R-:W-:Y:S01]  /*8020*/  FSEL R82, R70, -INF , !P4 ;  /* 0xff80000046527808 */ /* 0x000fe20006000000 */
[----:B------:R-:W-:Y:S01]  /*8030*/  MUFU.EX2 R22, R22 ;  /* 0x0000001600167308 */ /* 0x000fe20000000800 */
[----:B------:R-:W-:Y:S02]  /*8040*/  FMNMX.FTZ R69, R81, R86, !PT ;  /* 0x0000005651457209 */ /* 0x000fe40007810000 */
[----:B------:R-:W-:Y:S02]  /*8050*/  ISETP.GT.AND P5, PT, R83, 0x78, P1 ;  /* 0x000000785300780c */ /* 0x000fe40000fa4270 */
[----:B------:R-:W-:Y:S02]  /*8060*/  ISETP.LT.OR P3, PT, R84, 0x72, P3 ;  /* 0x000000725400780c */ /* 0x000fe40001f61670 */
[----:B------:R-:W-:Y:S01]  /*8070*/  FSEL R73, R73, -INF , !P2 ;  /* 0xff80000049497808 */ /* 0x000fe20005000000 */
[----:B------:R-:W-:Y:S01]  /*8080*/  MUFU.EX2 R25, R25 ;  /* 0x0000001900197308 */ /* 0x000fe20000000800 */
[----:B------:R-:W-:-:S02]  /*8090*/  FMNMX.FTZ R70, R82, R69, !PT ;  /* 0x0000004552467209 */ /* 0x000fc40007810000 */
[----:B------:R-:W-:Y:S02]  /*80a0*/  ISETP.GT.AND P1, PT, R83, 0x79, P1 ;  /* 0x000000795300780c */ /* 0x000fe40000f24270 */
[----:B------:R-:W-:Y:S02]  /*80b0*/  ISETP.LT.OR P5, PT, R84, 0x79, P5 ;  /* 0x000000795400780c */ /* 0x000fe40002fa1670 */
[----:B------:R-:W-:Y:S01]  /*80c0*/  FSEL R74, R74, -INF , !P3 ;  /* 0xff8000004a4a7808 */ /* 0x000fe20005800000 */
[----:B------:R-:W-:Y:S01]  /*80d0*/  MUFU.EX2 R26, R26 ;  /* 0x0000001a001a7308 */ /* 0x000fe20000000800 */
[----:B------:R-:W-:Y:S02]  /*80e0*/  FMNMX.FTZ R69, R73, R70, !PT ;  /* 0x0000004649457209 */ /* 0x000fe40007810000 */
[----:B------:R-:W-:Y:S02]  /*80f0*/  ISETP.LT.OR P1, PT, R84, 0x7a, P1 ;  /* 0x0000007a5400780c */ /* 0x000fe40000f21670 */
[----:B------:R-:W-:-:S02]  /*8100*/  FSEL R79, R79, -INF , !P5 ;  /* 0xff8000004f4f7808 */ /* 0x000fc40006800000 */
[----:B------:R-:W-:Y:S01]  /*8110*/  FMNMX.FTZ R70, R74, R69, !PT ;  /* 0x000000454a467209 */ /* 0x000fe20007810000 */
[----:B------:R-:W-:Y:S01]  /*8120*/  MUFU.EX2 R29, R29 ;  /* 0x0000001d001d7308 */ /* 0x000fe20000000800 */
[----:B------:R-:W-:Y:S02]  /*8130*/  FSEL R80, R80, -INF , !P1 ;  /* 0xff80000050507808 */ /* 0x000fe40004800000 */
[----:B------:R-:W-:-:S04]  /*8140*/  FMNMX.FTZ R69, R79, R70, !PT ;  /* 0x000000464f457209 */ /* 0x000fc80007810000 */
[----:B------:R-:W-:Y:S01]  /*8150*/  FMNMX.FTZ R69, R80, R69, !PT ;  /* 0x0000004550457209 */ /* 0x000fe20007810000 */
[----:B------:R-:W-:Y:S04]  /*8160*/  MUFU.EX2 R30, R30 ;  /* 0x0000001e001e7308 */ /* 0x000fe80000000800 */
[----:B------:R-:W0:Y:S04]  /*8170*/  SHFL.BFLY PT, R70, R69, 0x2, 0x1f ;  /* 0x0c401f0045467f89 */ /* 0x000e2800000e0000 */
[----:B------:R-:W-:Y:S08]  /*8180*/  MUFU.EX2 R33, R33 ;  /* 0x0000002100217308 */ /* 0x000ff00000000800 */
[----:B------:R-:W-:Y:S08]  /*8190*/  MUFU.EX2 R34, R34 ;  /* 0x0000002200227308 */ /* 0x000ff00000000800 */
[----:B------:R-:W-:Y:S01]  /*81a0*/  MUFU.EX2 R37, R37 ;  /* 0x0000002500257308 */ /* 0x000fe20000000800 */
[----:B0-----:R-:W-:Y:S01]  /*81b0*/  FMNMX.FTZ R83, R69, R70, !PT ;  /* 0x0000004645537209 */ /* 0x001fe20007810000 */
[--C-:B------:R-:W-:Y:S01]  /*81c0*/  FFMA.FTZ R69, R71, UR11, -R57.reuse ;  /* 0x0000000b47457c23 */ /* 0x100fe20008010839 */
[--C-:B------:R-:W-:Y:S01]  /*81d0*/  FFMA.FTZ R71, R76, UR11, -R57.reuse ;  /* 0x0000000b4c477c23 */ /* 0x100fe20008010839 */
[--C-:B------:R-:W-:Y:S01]  /*81e0*/  FFMA.FTZ R70, R72, UR11, -R57.reuse ;  /* 0x0000000b48467c23 */ /* 0x100fe20008010839 */
[----:B------:R-:W-:Y:S01]  /*81f0*/  FFMA.FTZ R76, R78, UR11, -R57 ;  /* 0x0000000b4e4c7c23 */ /* 0x000fe20008010839 */
[----:B------:R-:W0:Y:S01]  /*8200*/  SHFL.BFLY PT, R84, R83, 0x1, 0x1f ;  /* 0x0c201f0053547f89 */ /* 0x000e2200000e0000 */
[----:B------:R-:W-:Y:S01]  /*8210*/  FSEL R72, R56, RZ, P6 ;  /* 0x000000ff38487208 */ /* 0x000fe20003000000 */
[----:B------:R-:W-:Y:S04]  /*8220*/  MUFU.EX2 R38, R38 ;  /* 0x0000002600267308 */ /* 0x000fe80000000800 */
[----:B------:R-:W-:-:S04]  /*8230*/  FADD.FTZ R11, -R72, R11 ;  /* 0x0000000b480b7221 */ /* 0x000fc80000010100 */
[----:B------:R-:W-:Y:S01]  /*8240*/  FMUL.FTZ R11, R11, UR11 ;  /* 0x0000000b0b0b7c20 */ /* 0x000fe20008410000 */
[----:B------:R1:W-:Y:S08]  /*8250*/  MUFU.EX2 R72, R76 ;  /* 0x0000004c00487308 */ /* 0x0003f00000000800 */
[----:B------:R-:W2:Y:S01]  /*8260*/  MUFU.EX2 R11, R11 ;  /* 0x0000000b000b7308 */ /* 0x000ea20000000800 */
[----:B0-----:R-:W-:-:S07]  /*8270*/  FMNMX.FTZ R57, R83, R84, !PT ;  /* 0x0000005453397209 */ /* 0x001fce0007810000 */
[----:B------:R-:W-:Y:S01]  /*8280*/  MUFU.EX2 R41, R41 ;  /* 0x0000002900297308 */ /* 0x000fe20000000800 */
[C---:B------:R-:W-:Y:S01]  /*8290*/  FSETP.NEU.FTZ.AND P1, PT, R57.reuse, -INF , PT ;  /* 0xff8000003900780b */ /* 0x040fe20003f3d000 */
[----:B------:R-:W-:-:S05]  /*82a0*/  FMUL.FTZ R78, R57, UR11 ;  /* 0x0000000b394e7c20 */ /* 0x000fca0008410000 */
[----:B------:R-:W-:Y:S01]  /*82b0*/  FSEL R78, R78, RZ, P1 ;  /* 0x000000ff4e4e7208 */ /* 0x000fe20000800000 */
[----:B------:R-:W-:Y:S04]  /*82c0*/  MUFU.EX2 R42, R42 ;  /* 0x0000002a002a7308 */ /* 0x000fe80000000800 */
[--C-:B------:R-:W-:Y:S01]  /*82d0*/  FFMA.FTZ R85, R15, UR11, -R78.reuse ;  /* 0x0000000b0f557c23 */ /* 0x100fe2000801084e */
[--C-:B------:R-:W-:Y:S01]  /*82e0*/  FFMA.FTZ R15, R19, UR11, -R78.reuse ;  /* 0x0000000b130f7c23 */ /* 0x100fe2000801084e */
[----:B------:R-:W-:Y:S01]  /*82f0*/  FSEL R19, R57, RZ, P1 ;  /* 0x000000ff39137208 */ /* 0x000fe20000800000 */
[--C-:B------:R-:W-:Y:S01]  /*8300*/  FFMA.FTZ R77, R77, UR11, -R78.reuse ;  /* 0x0000000b4d4d7c23 */ /* 0x100fe2000801084e */
[--C-:B------:R-:W-:Y:S01]  /*8310*/  FFMA.FTZ R20, R20, UR11, -R78.reuse ;  /* 0x0000000b14147c23 */ /* 0x100fe2000801084e */
[----:B-1----:R-:W-:Y:S01]  /*8320*/  FFMA.FTZ R76, R23, UR11, -R78 ;  /* 0x0000000b174c7c23 */ /* 0x002fe2000801084e */
[----:B------:R-:W-:Y:S01]  /*8330*/  MUFU.EX2 R85, R85 ;  /* 0x0000005500557308 */ /* 0x000fe20000000800 */
[----:B------:R-:W-:Y:S01]  /*8340*/  FADD.FTZ R19, -R19, R12 ;  /* 0x0000000c13137221 */ /* 0x000fe20000010100 */
[--C-:B------:R-:W-:Y:S01]  /*8350*/  FFMA.FTZ R84, R24, UR11, -R78.reuse ;  /* 0x0000000b18547c23 */ /* 0x100fe2000801084e */
[--C-:B------:R-:W-:Y:S01]  /*8360*/  FFMA.FTZ R83, R32, UR11, -R78.reuse ;  /* 0x0000000b20537c23 */ /* 0x100fe2000801084e */
[--C-:B------:R-:W-:Y:S01]  /*8370*/  FFMA.FTZ R32, R43, UR11, -R78.reuse ;  /* 0x0000000b2b207c23 */ /* 0x100fe2000801084e */
[----:B------:R-:W-:Y:S01]  /*8380*/  FMUL.FTZ R19, R19, UR11 ;  /* 0x0000000b13137c20 */ /* 0x000fe20008410000 */
[----:B--2---:R-:W-:Y:S01]  /*8390*/  FFMA.FTZ R43, R11, R4, R13 ;  /* 0x000000040b2b7223 */ /* 0x004fe2000001000d */
[--C-:B------:R-:W-:Y:S01]  /*83a0*/  FFMA.FTZ R23, R27, UR11, -R78.reuse ;  /* 0x0000000b1b177c23 */ /* 0x100fe2000801084e */
[----:B------:R-:W-:Y:S01]  /*83b0*/  MUFU.EX2 R77, R77 ;  /* 0x0000004d004d7308 */ /* 0x000fe20000000800 */
[--C-:B------:R-:W-:Y:S01]  /*83c0*/  FFMA.FTZ R24, R28, UR11, -R78.reuse ;  /* 0x0000000b1c187c23 */ /* 0x100fe2000801084e */
[----:B------:R-:W-:Y:S01]  /*83d0*/  FADD.FTZ R43, R14, R43 ;  /* 0x0000002b0e2b7221 */ /* 0x000fe20000010000 */
[--C-:B------:R-:W-:Y:S01]  /*83e0*/  FFMA.FTZ R28, R31, UR11, -R78.reuse ;  /* 0x0000000b1f1c7c23 */ /* 0x100fe2000801084e */
[--C-:B------:R-:W-:Y:S01]  /*83f0*/  FFMA.FTZ R31, R39, UR11, -R78.reuse ;  /* 0x0000000b271f7c23 */ /* 0x100fe2000801084e */
[--C-:B------:R-:W-:Y:S01]  /*8400*/  FFMA.FTZ R39, R47, UR11, -R78.reuse ;  /* 0x0000000b2f277c23 */ /* 0x100fe2000801084e */
[----:B------:R-:W-:Y:S01]  /*8410*/  FADD.FTZ R43, R16, R43 ;  /* 0x0000002b102b7221 */ /* 0x000fe20000010000 */
        /* <DEDUP_REMOVED lines=9> */
[----:B------:R-:W1:Y:S01]  /*84b0*/  MUFU.EX2 R15, R15 ;  /* 0x0000000f000f7308 */ /* 0x000e620000000800 */
[--C-:B------:R-:W-:Y:S01]  /*84c0*/  FFMA.FTZ R44, R61, UR11, -R78.reuse ;  /* 0x0000000b3d2c7c23 */ /* 0x100fe2000801084e */
[--C-:B------:R-:W-:Y:S01]  /*84d0*/  FFMA.FTZ R48, R81, UR11, -R78.reuse ;  /* 0x0000000b51307c23 */ /* 0x100fe2000801084e */
[----:B------:R-:W-:-:S05]  /*84e0*/  FFMA.FTZ R52, R82, UR11, -R78 ;  /* 0x0000000b52347c23 */ /* 0x000fca000801084e */
[----:B------:R-:W2:Y:S01]  /*84f0*/  MUFU.EX2 R20, R20 ;  /* 0x0000001400147308 */ /* 0x000ea20000000800 */
[----:B0-----:R-:W-:-:S04]  /*8500*/  FFMA.FTZ R4, R19, R3, R77 ;  /* 0x0000000313047223 */ /* 0x001fc8000001004d */
[----:B------:R-:W-:-:S03]  /*8510*/  FADD.FTZ R4, R85, R4 ;  /* 0x0000000455047221 */ /* 0x000fc60000010000 */
[----:B------:R-:W0:Y:S01]  /*8520*/  MUFU.EX2 R76, R76 ;  /* 0x0000004c004c7308 */ /* 0x000e220000000800 */
[----:B-1----:R-:W-:Y:S01]  /*8530*/  FADD.FTZ R3, R15, R4 ;  /* 0x000000040f037221 */ /* 0x002fe20000010000 */
[----:B------:R-:W-:Y:S01]  /*8540*/  FADD.FTZ R4, R18, R43 ;  /* 0x0000002b12047221 */ /* 0x000fe20000010000 */
[--C-:B------:R-:W-:Y:S01]  /*8550*/  FFMA.FTZ R43, R55, UR11, -R78.reuse ;  /* 0x0000000b372b7c23 */ /* 0x100fe2000801084e */
[--C-:B------:R-:W-:Y:S01]  /*8560*/  FFMA.FTZ R55, R62, UR11, -R78.reuse ;  /* 0x0000000b3e377c23 */ /* 0x100fe2000801084e */
[----:B------:R-:W-:Y:S01]  /*8570*/  FFMA.FTZ R62, R79, UR11, -R78 ;  /* 0x0000000b4f3e7c23 */ /* 0x000fe2000801084e */
[----:B------:R-:W-:Y:S02]  /*8580*/  FADD.FTZ R47, R21, R4 ;  /* 0x00000004152f7221 */ /* 0x000fe40000010000 */
[----:B------:R-:W1:Y:S01]  /*8590*/  MUFU.EX2 R84, R84 ;  /* 0x0000005400547308 */ /* 0x000e620000000800 */
[----:B--2---:R-:W-:Y:S01]  /*85a0*/  FADD.FTZ R3, R20, R3 ;  /* 0x0000000314037221 */ /* 0x004fe20000010000 */
[----:B------:R-:W-:-:S06]  /*85b0*/  FADD.FTZ R4, R22, R47 ;  /* 0x0000002f16047221 */ /* 0x000fcc0000010000 */
[----:B------:R-:W2:Y:S01]  /*85c0*/  MUFU.EX2 R23, R23 ;  /* 0x0000001700177308 */ /* 0x000ea20000000800 */
[----:B0-----:R-:W-:-:S07]  /*85d0*/  FADD.FTZ R3, R76, R3 ;  /* 0x000000034c037221 */ /* 0x001fce0000010000 */
[----:B------:R-:W0:Y:S01]  /*85e0*/  MUFU.EX2 R24, R24 ;  /* 0x0000001800187308 */ /* 0x000e220000000800 */
[----:B-1----:R-:W-:Y:S01]  /*85f0*/  FADD.FTZ R12, R84, R3 ;  /* 0x00000003540c7221 */ /* 0x002fe20000010000 */
[----:B------:R-:W-:-:S04]  /*8600*/  FADD.FTZ R3, R25, R4 ;  /* 0x0000000419037221 */ /* 0x000fc80000010000 */
[----:B------:R-:W-:Y:S02]  /*8610*/  FADD.FTZ R4, R26, R3 ;  /* 0x000000031a047221 */ /* 0x000fe40000010000 */
[----:B------:R-:W1:Y:S01]  /*8620*/  MUFU.EX2 R28, R28 ;  /* 0x0000001c001c7308 */ /* 0x000e620000000800 */
[----:B--2---:R-:W-:Y:S01]  /*8630*/  FADD.FTZ R47, R23, R12 ;  /* 0x0000000c172f7221 */ /* 0x004fe20000010000 */
[----:B------:R-:W-:-:S04]  /*8640*/  FADD.FTZ R3, R29, R4 ;  /* 0x000000041d037221 */ /* 0x000fc80000010000 */
[----:B------:R-:W-:Y:S02]  /*8650*/  FADD.FTZ R12, R30, R3 ;  /* 0x000000031e0c7221 */ /* 0x000fe40000010000 */
[----:B------:R-:W2:Y:S01]  /*8660*/  MUFU.EX2 R83, R83 ;  /* 0x0000005300537308 */ /* 0x000ea20000000800 */
[----:B0-----:R-:W-:Y:S01]  /*8670*/  FADD.FTZ R47, R24, R47 ;  /* 0x0000002f182f7221 */ /* 0x001fe20000010000 */
[----:B------:R-:W-:-:S06]  /*8680*/  FADD.FTZ R3, R33, R12 ;  /* 0x0000000c21037221 */ /* 0x000fcc0000010000 */
[----:B------:R-:W0:Y:S01]  /*8690*/  MUFU.EX2 R27, R27 ;  /* 0x0000001b001b7308 */ /* 0x000e220000000800 */
[----:B-1----:R-:W-:-:S07]  /*86a0*/  FADD.FTZ R4, R28, R47 ;  /* 0x0000002f1c047221 */ /* 0x002fce0000010000 */
[----:B------:R-:W1:Y:S01]  /*86b0*/  MUFU.EX2 R36, R36 ;  /* 0x0000002400247308 */ /* 0x000e620000000800 */
[----:B--2---:R-:W-:-:S07]  /*86c0*/  FADD.FTZ R4, R83, R4 ;  /* 0x0000000453047221 */ /* 0x004fce0000010000 */
[----:B------:R-:W2:Y:S01]  /*86d0*/  MUFU.EX2 R31, R31 ;  /* 0x0000001f001f7308 */ /* 0x000ea20000000800 */
[----:B0-----:R-:W-:Y:S01]  /*86e0*/  FADD.FTZ R47, R27, R4 ;  /* 0x000000041b2f7221 */ /* 0x001fe20000010000 */
[----:B------:R-:W-:-:S04]  /*86f0*/  FADD.FTZ R4, R34, R3 ;  /* 0x0000000322047221 */ /* 0x000fc80000010000 */
[----:B------:R-:W-:Y:S02]  /*8700*/  FADD.FTZ R3, R37, R4 ;  /* 0x0000000425037221 */ /* 0x000fe40000010000 */
[----:B------:R-:W0:Y:S01]  /*8710*/  MUFU.EX2 R35, R35 ;  /* 0x0000002300237308 */ /* 0x000e220000000800 */
[----:B-1----:R-:W-:Y:S01]  /*8720*/  FADD.FTZ R12, R36, R47 ;  /* 0x0000002f240c7221 */ /* 0x002fe20000010000 */
[----:B------:R-:W-:Y:S01]  /*8730*/  FADD.FTZ R4, R38, R3 ;  /* 0x0000000326047221 */ /* 0x000fe20000010000 */
[--C-:B------:R-:W-:Y:S01]  /*8740*/  FFMA.FTZ R47, R65, UR11, -R78.reuse ;  /* 0x0000000b412f7c23 */ /* 0x100fe2000801084e */
[----:B------:R-:W-:Y:S02]  /*8750*/  FFMA.FTZ R65, R66, UR11, -R78 ;  /* 0x0000000b42417c23 */ /* 0x000fe4000801084e */
[----:B------:R-:W-:Y:S02]  /*8760*/  FADD.FTZ R51, R41, R4 ;  /* 0x0000000429337221 */ /* 0x000fe40000010000 */
[----:B------:R-:W1:Y:S01]  /*8770*/  MUFU.EX2 R32, R32 ;  /* 0x0000002000207308 */ /* 0x000e620000000800 */
[----:B--2---:R-:W-:Y:S01]  /*8780*/  FADD.FTZ R12, R31, R12 ;  /* 0x0000000c1f0c7221 */ /* 0x004fe20000010000 */
[----:B------:R-:W-:-:S06]  /*8790*/  FADD.FTZ R4, R42, R51 ;  /* 0x000000332a047221 */ /* 0x000fcc0000010000 */
        /* <DEDUP_REMOVED lines=20> */
[----:B------:R-:W-:-:S06]  /*88e0*/  FFMA.FTZ R51, R73, UR11, -R78 ;  /* 0x0000000b49337c23 */ /* 0x000fcc000801084e */
        /* <DEDUP_REMOVED lines=9> */
[----:B--2---:R-:W-:Y:S01]  /*8980*/  FADD.FTZ R3, R58, R61 ;  /* 0x0000003d3a037221 */ /* 0x004fe20000010000 */
[----:B------:R-:W-:-:S06]  /*8990*/  FFMA.FTZ R61, R74, UR11, -R78 ;  /* 0x0000000b4a3d7c23 */ /* 0x000fcc000801084e */
        /* <DEDUP_REMOVED lines=34> */
[----:B-1----:R-:W-:-:S04]  /*8bc0*/  FADD.FTZ R79, R71, R4 ;  /* 0x00000004474f7221 */ /* 0x002fc80000010000 */
[----:B------:R-:W-:Y:S01]  /*8bd0*/  FADD.FTZ R4, R72, R79 ;  /* 0x0000004f48047221 */ /* 0x000fe20000010000 */
[----:B--2---:R-:W-:-:S04]  /*8be0*/  FADD.FTZ R12, R62, R3 ;  /* 0x000000033e0c7221 */ /* 0x004fc80000010000 */
[----:B0-----:R-:W-:Y:S01]  /*8bf0*/  FADD.FTZ R3, R73, R12 ;  /* 0x0000000c49037221 */ /* 0x001fe20000010000 */
[----:B------:R-:W-:Y:S06]  /*8c00*/  @!P0 BRA `(.L_x_886) ;  /* 0x0000000000048947 */ /* 0x000fec0003800000 */
[----:B------:R-:W-:Y:S01]  /*8c10*/  BPT.TRAP 0x1 ;  /* 0x000000040000795c */ /* 0x000fe20000300000 */
.L_x_886:
[----:B------:R-:W0:Y:S01]  /*8c20*/  S2UR UR10, SR_CgaCtaId ;  /* 0x00000000000a79c3 */ /* 0x000e220000008800 */
[----:B------:R-:W-:Y:S01]  /*8c30*/  ULEA UR6, UR6, UR38, 0x3 ;  /* 0x0000002606067291 */ /* 0x000fe2000f8e183f */
[----:B------:R-:W-:Y:S01]  /*8c40*/  F2FP.F16.F32.PACK_AB R12, R14, R13 ;  /* 0x0000000d0e0c723e */ /* 0x000fe200000000ff */
[----:B------:R-:W-:Y:S01]  /*8c50*/  UMOV UR41, UR5 ;  /* 0x0000000500297c82 */ /* 0x000fe20008000000 */
[----:B------:R-:W-:Y:S01]  /*8c60*/  F2FP.F16.F32.PACK_AB R13, R85, R77 ;  /* 0x0000004d550d723e */ /* 0x000fe200000000ff */
[----:B------:R-:W-:Y:S01]  /*8c70*/  UIADD3 UR6, UR6, 0x2d860, URZ ;  /* 0x0002d86006067890 */ /* 0x000fe2000fffe03f */
[----:B------:R-:W-:Y:S01]  /*8c80*/  F2FP.F16.F32.PACK_AB R14, R18, R16 ;  /* 0x00000010120e723e */ /* 0x000fe200000000ff */
[----:B------:R-:W-:Y:S01]  /*8c90*/  FMUL.FTZ R88, R88, R11 ;  /* 0x0000000b58587220 */ /* 0x000fe20000410000 */
[----:B------:R-:W-:Y:S01]  /*8ca0*/  F2FP.F16.F32.PACK_AB R15, R20, R15 ;  /* 0x0000000f140f723e */ /* 0x000fe200000000ff */
[----:B------:R-:W-:Y:S01]  /*8cb0*/  FMUL.FTZ R89, R89, R11 ;  /* 0x0000000b59597220 */ /* 0x000fe20000410000 */
[----:B------:R-:W-:Y:S01]  /*8cc0*/  F2FP.F16.F32.PACK_AB R20, R22, R21 ;  /* 0x000000151614723e */ /* 0x000fe200000000ff */
[----:B------:R-:W-:Y:S01]  /*8cd0*/  FMUL.FTZ R92, R92, R11 ;  /* 0x0000000b5c5c7220 */ /* 0x000fe20000410000 */
[----:B------:R-:W-:Y:S01]  /*8ce0*/  F2FP.F16.F32.PACK_AB R23, R24, R23 ;  /* 0x000000171817723e */ /* 0x000fe200000000ff */
[-C--:B------:R-:W-:Y:S01]  /*8cf0*/  FMUL.FTZ R93, R93, R11.reuse ;  /* 0x0000000b5d5d7220 */ /* 0x080fe20000410000 */
        /* <DEDUP_REMOVED lines=10> */
[----:B0-----:R-:W-:Y:S01]  /*8da0*/  UPRMT UR6, UR10, 0x654, UR6 ;  /* 0x000006540a067896 */ /* 0x001fe20008000006 */
[----:B------:R-:W-:Y:S01]  /*8db0*/  F2FP.F16.F32.PACK_AB R27, R36, R27 ;  /* 0x0000001b241b723e */ /* 0x000fe200000000ff */
[----:B------:R-:W-:Y:S01]  /*8dc0*/  FMUL.FTZ R105, R105, R11 ;  /* 0x0000000b69697220 */ /* 0x000fe20000410000 */
[----:B------:R-:W-:Y:S01]  /*8dd0*/  F2FP.F16.F32.PACK_AB R29, R35, R31 ;  /* 0x0000001f231d723e */ /* 0x000fe200000000ff */
[----:B------:R-:W-:Y:S01]  /*8de0*/  FMUL.FTZ R108, R108, R11 ;  /* 0x0000000b6c6c7220 */ /* 0x000fe20000410000 */
[----:B------:R-:W-:Y:S01]  /*8df0*/  F2FP.F16.F32.PACK_AB R28, R38, R37 ;  /* 0x00000025261c723e */ /* 0x000fe200000000ff */
[----:B------:R-:W-:Y:S01]  /*8e00*/  FMUL.FTZ R109, R109, R11 ;  /* 0x0000000b6d6d7220 */ /* 0x000fe20000410000 */
[----:B------:R-:W-:Y:S01]  /*8e10*/  F2FP.F16.F32.PACK_AB R30, R42, R41 ;  /* 0x000000292a1e723e */ /* 0x000fe200000000ff */
[----:B------:R-:W-:Y:S01]  /*8e20*/  FMUL.FTZ R112, R112, R11 ;  /* 0x0000000b70707220 */ /* 0x000fe20000410000 */
[----:B------:R-:W-:Y:S01]  /*8e30*/  SYNCS.ARRIVE.TRANS64.RED.A1T0 RZ, [UR6], RZ ;  /* 0x000000ffffff79a7 */ /* 0x000fe20008100406 */
[----:B------:R-:W-:Y:S01]  /*8e40*/  F2FP.F16.F32.PACK_AB R31, R136, R32 ;  /* 0x00000020881f723e */ /* 0x000fe200000000ff */
[----:B------:R0:W-:Y:S01]  /*8e50*/  STSM.16.M88.4 [R0+0x21800], R12 ;  /* 0x0218000c00007844 */ /* 0x0001e20000000200 */
[----:B------:R-:W-:Y:S01]  /*8e60*/  F2FP.F16.F32.PACK_AB R32, R46, R45 ;  /* 0x0000002d2e20723e */ /* 0x000fe200000000ff */
[----:B------:R-:W-:Y:S01]  /*8e70*/  UMOV UR6, UR4 ;  /* 0x0000000400067c82 */ /* 0x000fe20008000000 */
[----:B------:R-:W-:Y:S01]  /*8e80*/  F2FP.F16.F32.PACK_AB R33, R87, R39 ;  /* 0x000000275721723e */ /* 0x000fe200000000ff */
[----:B------:R1:W-:Y:S01]  /*8e90*/  STSM.16.M88.4 [R6], R20 ;  /* 0x0000001406007844 */ /* 0x0003e20000000200 */
[----:B------:R-:W-:Y:S01]  /*8ea0*/  F2FP.F16.F32.PACK_AB R34, R50, R49 ;  /* 0x000000313222723e */ /* 0x000fe200000000ff */
[----:B------:R-:W-:Y:S01]  /*8eb0*/  FMUL.FTZ R113, R113, R11 ;  /* 0x0000000b71717220 */ /* 0x000fe20000410000 */
[----:B------:R-:W-:Y:S01]  /*8ec0*/  F2FP.F16.F32.PACK_AB R35, R86, R40 ;  /* 0x000000285623723e */ /* 0x000fe200000000ff */
[----:B------:R-:W-:Y:S01]  /*8ed0*/  STSM.16.M88.4 [R7], R24 ;  /* 0x0000001807007844 */ /* 0x000fe20000000200 */
[----:B------:R-:W-:Y:S01]  /*8ee0*/  F2FP.F16.F32.PACK_AB R66, R68, R67 ;  /* 0x000000434442723e */ /* 0x000fe200000000ff */
[----:B------:R-:W-:Y:S01]  /*8ef0*/  FMUL.FTZ R116, R116, R11 ;  /* 0x0000000b74747220 */ /* 0x000fe20000410000 */
[----:B------:R-:W-:Y:S01]  /*8f00*/  F2FP.F16.F32.PACK_AB R64, R64, R63 ;  /* 0x0000003f4040723e */ /* 0x000fe200000000ff */
[----:B------:R-:W-:Y:S01]  /*8f10*/  STSM.16.M88.4 [R5], R28 ;  /* 0x0000001c05007844 */ /* 0x000fe20000000200 */
[----:B------:R-:W-:Y:S01]  /*8f20*/  F2FP.F16.F32.PACK_AB R65, R65, R47 ;  /* 0x0000002f4141723e */ /* 0x000fe200000000ff */
[----:B------:R-:W-:Y:S01]  /*8f30*/  FMUL.FTZ R117, R117, R11 ;  /* 0x0000000b75757220 */ /* 0x000fe20000410000 */
[----:B------:R-:W-:Y:S01]  /*8f40*/  F2FP.F16.F32.PACK_AB R67, R52, R48 ;  /* 0x000000303443723e */ /* 0x000fe200000000ff */
[----:B------:R-:W-:Y:S01]  /*8f50*/  STSM.16.M88.4 [R0+0x27800], R32 ;  /* 0x0278002000007844 */ /* 0x000fe20000000200 */
[----:B0-----:R-:W-:Y:S01]  /*8f60*/  F2FP.F16.F32.PACK_AB R12, R54, R53 ;  /* 0x00000035360c723e */ /* 0x001fe200000000ff */
[----:B------:R-:W-:Y:S01]  /*8f70*/  FMUL.FTZ R120, R120, R11 ;  /* 0x0000000b78787220 */ /* 0x000fe20000410000 */
[----:B------:R-:W-:Y:S01]  /*8f80*/  F2FP.F16.F32.PACK_AB R13, R58, R43 ;  /* 0x0000002b3a0d723e */ /* 0x000fe200000000ff */
[----:B------:R-:W-:Y:S01]  /*8f90*/  FMUL.FTZ R121, R121, R11 ;  /* 0x0000000b79797220 */ /* 0x000fe20000410000 */
[----:B------:R-:W-:Y:S01]  /*8fa0*/  F2FP.F16.F32.PACK_AB R14, R60, R59 ;  /* 0x0000003b3c0e723e */ /* 0x000fe200000000ff */
[-C--:B------:R-:W-:Y:S01]  /*8fb0*/  FMUL.FTZ R124, R124, R11.reuse ;  /* 0x0000000b7c7c7220 */ /* 0x080fe20000410000 */
[----:B------:R-:W-:Y:S01]  /*8fc0*/  F2FP.F16.F32.PACK_AB R15, R55, R44 ;  /* 0x0000002c370f723e */ /* 0x000fe200000000ff */
[----:B------:R-:W-:Y:S01]  /*8fd0*/  FMUL.FTZ R125, R125, R11 ;  /* 0x0000000b7d7d7220 */ /* 0x000fe20000410000 */
[----:B-1----:R-:W-:Y:S01]  /*8fe0*/  F2FP.F16.F32.PACK_AB R20, R70, R69 ;  /* 0x000000454614723e */ /* 0x002fe200000000ff */
[----:B------:R-:W-:Y:S01]  /*8ff0*/  FMUL.FTZ R128, R128, R11 ;  /* 0x0000000b80807220 */ /* 0x000fe20000410000 */
[----:B------:R-:W-:Y:S01]  /*9000*/  F2FP.F16.F32.PACK_AB R21, R61, R51 ;  /* 0x000000333d15723e */ /* 0x000fe200000000ff */
[----:B------:R0:W-:Y:S01]  /*9010*/  STSM.16.M88.4 [R6+0x6000], R12 ;  /* 0x0060000c06007844 */ /* 0x0001e20000000200 */
[----:B------:R-:W-:Y:S01]  /*9020*/  F2FP.F16.F32.PACK_AB R22, R72, R71 ;  /* 0x000000474816723e */ /* 0x000fe200000000ff */
[-C--:B------:R-:W-:Y:S01]  /*9030*/  FMUL.FTZ R129, R129, R11.reuse ;  /* 0x0000000b81817220 */ /* 0x080fe20000410000 */
[----:B------:R-:W-:Y:S01]  /*9040*/  F2FP.F16.F32.PACK_AB R23, R73, R62 ;  /* 0x0000003e4917723e */ /* 0x000fe200000000ff */
[----:B------:R2:W-:Y:S01]  /*9050*/  STSM.16.M88.4 [R7+0x6000], R64 ;  /* 0x0060004007007844 */ /* 0x0005e20000000200 */
[----:B------:R-:W-:Y:S01]  /*9060*/  ISETP.GT.AND P1, PT, R10, UR32, PT ;  /* 0x000000200a007c0c */ /* 0x000fe2000bf24270 */
[-C--:B------:R-:W-:Y:S01]  /*9070*/  FMUL.FTZ R132, R132, R11.reuse ;  /* 0x0000000b84847220 */ /* 0x080fe20000410000 */
[----:B------:R-:W-:Y:S01]  /*9080*/  FMUL.FTZ R133, R133, R11 ;  /* 0x0000000b85857220 */ /* 0x000fe20000410000 */
        /* <DEDUP_REMOVED lines=32> */
[----:B0-----:R-:W-:Y:S02]  /*9290*/  IMAD.MOV.U32 R12, RZ, RZ, R57 ;  /* 0x000000ffff0c7224 */ /* 0x001fe400078e0039 */
[----:B------:R-:W-:Y:S01]  /*92a0*/  IMAD.MOV.U32 R11, RZ, RZ, R56 ;  /* 0x000000ffff0b7224 */ /* 0x000fe200078e0038 */
[----:B-1----:R-:W-:Y:S01]  /*92b0*/  NOP ;  /* 0x0000000000007918 */ /* 0x002fe20000000000 */
[----:B--2---:R-:W-:Y:S05]  /*92c0*/  @P1 BRA `(.L_x_887) ;  /* 0xffffffc400701947 */ /* 0x004fea000383ffff */
.L_x_868:
[----:B------:R-:W-:Y:S01]  /*92d0*/  R2UR UR6, R142 ;  /* 0x000000008e0672ca */ /* 0x000fe200000e0000 */
[----:B------:R-:W-:Y:S01]  /*92e0*/  UISETP.NE.AND UP0, UPT, UR60, URZ, UPT ;  /* 0x0000003f3c00728c */ /* 0x000fe2000bf05270 */
[----:B-1----:R-:W-:Y:S01]  /*92f0*/  IADD3 R12, -R75, 0x1, RZ ;  /* 0x000000014b0c7810 */ /* 0x002fe20007ffe1ff */
[----:B------:R-:W-:-:S04]  /*9300*/  UMOV UR10, 0xc0 ;  /* 0x000000c0000a7882 */ /* 0x000fc80000000000 */
[----:B------:R-:W-:Y:S01]  /*9310*/  IMAD R12, R17, UR35, R12 ;  /* 0x00000023110c7c24 */ /* 0x000fe2000f8e020c */
[----:B------:R-:W-:-:S04]  /*9320*/  PLOP3.LUT P1, PT, PT, PT, UP0, 0x40, 0x0 ;  /* 0x000000000000781c */ /* 0x000fc80003f2e808 */
[----:B------:R-:W-:Y:S01]  /*9330*/  R2UR UR14, R12 ;  /* 0x000000000c0e72ca */ /* 0x000fe200000e0000 */
[----:B------:R-:W-:Y:S01]  /*9340*/  UISETP.NE.AND UP1, UPT, UR6, URZ, UPT ;  /* 0x0000003f0600728c */ /* 0x000fe2000bf25270 */
[----:B------:R-:W0:Y:S10]  /*9350*/  S2UR UR6, SR_CTAID.X ;  /* 0x00000000000679c3 */ /* 0x000e340000002500 */
[----:B------:R-:W-:Y:S01]  /*9360*/  @UP1 ULDC UR15, c[0x0][0x450] ;  /* 0x00011400000f1ab9 */ /* 0x000fe20000000800 */
[----:B0-----:R-:W-:-:S03]  /*9370*/  UIMAD UR10, UR6, UR10, 0xbf ;  /* 0x000000bf060a74a4 */ /* 0x001fc6000f8e020a */
[----:B------:R-:W-:Y:S02]  /*9380*/  @UP1 ULDC UR6, c[0x0][0x44c] ;  /* 0x0001130000061ab9 */ /* 0x000fe40000000800 */
[----:B------:R-:W-:-:S04]  /*9390*/  UIMAD.WIDE.U32 UR6, UR10, UR6, URZ ;  /* 0x000000060a0672a5 */ /* 0x000fc8000f8e003f */
[----:B------:R-:W-:-:S04]  /*93a0*/  @UP1 USHF.R.U32.HI UR10, URZ, UR15, UR7 ;  /* 0x0000000f3f0a1299 */ /* 0x000fc80008011607 */
[----:B------:R-:W-:-:S03]  /*93b0*/  UIADD3 UR10, UR14, UR10, URZ ;  /* 0x0000000a0e0a7290 */ /* 0x000fc6000fffe03f */
[----:B------:R-:W-:Y:S02]  /*93c0*/  ULDC UR14, c[0x0][0x9dc] ;  /* 0x00027700000e7ab9 */ /* 0x000fe40000000800 */
[----:B------:R-:W-:Y:S01]  /*93d0*/  UIADD3 UR14, UR10, -UR14, URZ ;  /* 0x8000000e0a0e7290 */ /* 0x000fe2000fffe03f */
[----:B------:R-:W-:Y:S11]  /*93e0*/  @P1 BRA `(.L_x_888) ;  /* 0x00000000004c1947 */ /* 0x000ff60003800000 */
[----:B------:R-:W-:-:S06]  /*93f0*/  UISETP.GT.AND UP0, UPT, UR10, -0x1, UPT ;  /* 0xffffffff0a00788c */ /* 0x000fcc000bf04270 */
[----:B------:R-:W-:-:S13]  /*9400*/  PLOP3.LUT P1, PT, PT, PT, UP0, 0x80, 0x0 ;  /* 0x000000000000781c */ /* 0x000fda0003f2f008 */
[----:B------:R-:W-:Y:S05]  /*9410*/  @P1 BRA `(.L_x_889) ;  /* 0x0000000000201947 */ /* 0x000fea0003800000 */
[----:B------:R-:W-:Y:S01]  /*9420*/  ULDC UR15, c[0x0][0x9e4] ;  /* 0x00027900000f7ab9 */ /* 0x000fe20000000800 */
[----:B------:R-:W-:Y:S02]  /*9430*/  ULOP3.LUT UR10, URZ, UR10, URZ, 0x33, !UPT ;  /* 0x0000000a3f0a7292 */ /* 0x000fe4000f8e333f */
[----:B------:R-:W-:-:S11]  /*9440*/  UISETP.NE.AND UP0, UPT, UR15, 0x1, UPT ;  /* 0x000000010f00788c */ /* 0x000fd6000bf05270 */
[----:B------:R-:W-:Y:S02]  /*9450*/  @UP0 ULDC.64 UR18, c[0x0][0x9e8] ;  /* 0x00027a0000120ab9 */ /* 0x000fe40000000a00 */
[----:B------:R-:W-:-:S04]  /*9460*/  UIMAD.WIDE.U32 UR6, UR10, UR18, URZ ;  /* 0x000000120a0672a5 */ /* 0x000fc8000f8e003f */
[----:B------:R-:W-:-:S04]  /*9470*/  @UP0 USHF.R.U32.HI UR10, URZ, UR19, UR7 ;  /* 0x000000133f0a0299 */ /* 0x000fc80008011607 */
[----:B------:R-:W-:Y:S01]  /*9480*/  ULOP3.LUT UR10, URZ, UR10, URZ, 0x33, !UPT ;  /* 0x0000000a3f0a7292 */ /* 0x000fe2000f8e333f */
[----:B------:R-:W-:Y:S11]  /*9490*/  BRA `(.L_x_890) ;  /* 0x0000000000147947 */ /* 0x000ff60003800000 */
.L_x_889:
[----:B------:R-:W-:Y:S02]  /*94a0*/  ULDC UR15, c[0x0][0x9e4] ;  /* 0x00027900000f7ab9 */ /* 0x000fe40000000800 */
[----:B------:R-:W-:-:S11]  /*94b0*/  UISETP.NE.AND UP0, UPT, UR15, 0x1, UPT ;  /* 0x000000010f00788c */ /* 0x000fd6000bf05270 */
[----:B------:R-:W-:Y:S02]  /*94c0*/  @UP0 ULDC.64 UR18, c[0x0][0x9e8] ;  /* 0x00027a0000120ab9 */ /* 0x000fe40000000a00 */
[----:B------:R-:W-:-:S04]  /*94d0*/  UIMAD.WIDE.U32 UR6, UR10, UR18, URZ ;  /* 0x000000120a0672a5 */ /* 0x000fc8000f8e003f */
[----:B------:R-:W-:-:S12]  /*94e0*/  @UP0 USHF.R.U32.HI UR10, URZ, UR19, UR7 ;  /* 0x000000133f0a0299 */ /* 0x000fd80008011607 */
.L_x_890:
[----:B------:R-:W-:-:S04]  /*94f0*/  UIMAD UR10, UR10, UR15, URZ ;  /* 0x0000000f0a0a72a4 */ /* 0x000fc8000f8e023f */
[----:B------:R-:W-:-:S04]  /*9500*/  UISETP.LT.AND UP0, UPT, UR14, UR10, UPT ;  /* 0x0000000a0e00728c */ /* 0x000fc8000bf01270 */
[----:B------:R-:W-:-:S12]  /*9510*/  USEL UR14, UR14, UR10, !UP0 ;  /* 0x0000000a0e0e7287 */ /* 0x000fd8000c000000 */
.L_x_888:
[----:B------:R-:W-:Y:S01]  /*9520*/  UIADD3 UR14, UR14, 0x7f, URZ ;  /* 0x0000007f0e0e7890 */ /* 0x000fe2000fffe03f */
[----:B------:R-:W-:-:S03]  /*9530*/  R2UR UR7, R145 ;  /* 0x00000000910772ca */ /* 0x000fc600000e0000 */
[----:B------:R-:W-:-:S04]  /*9540*/  USHF.R.S32.HI UR6, URZ, 0x1f, UR14 ;  /* 0x0000001f3f067899 */ /* 0x000fc8000801140e */
[----:B------:R-:W-:-:S04]  /*9550*/  ULEA.HI UR6, UR6, UR14, URZ, 0x7 ;  /* 0x0000000e06067291 */ /* 0x000fc8000f8f383f */
[----:B------:R-:W-:-:S04]  /*9560*/  USHF.R.S32.HI UR6, URZ, 0x7, UR6 ;  /* 0x000000073f067899 */ /* 0x000fc80008011406 */
[----:B------:R-:W-:-:S04]  /*9570*/  UISETP.LT.AND UP0, UPT, UR7, UR6, UPT ;  /* 0x000000060700728c */ /* 0x000fc8000bf01270 */
[----:B------:R-:W-:-:S06]  /*9580*/  USEL UR6, UR7, UR6, !UP0 ;  /* 0x0000000607067287 */ /* 0x000fcc000c000000 */
[----:B------:R-:W-:-:S13]  /*9590*/  ISETP.GE.AND P1, PT, R10, UR6, PT ;  /* 0x000000060a007c0c */ /* 0x000fda000bf26270 */
[----:B------:R-:W-:Y:S05]  /*95a0*/  @!P1 BRA `(.L_x_891) ;  /* 0x0000002800649947 */ /* 0x000fea0003800000 */
[----:B------:R-:W-:Y:S01]  /*95b0*/  IMAD.MOV.U32 R12, RZ, RZ, R57 ;  /* 0x000000ffff0c7224 */ /* 0x000fe200078e0039 */
[----:B------:R-:W-:Y:S01]  /*95c0*/  UMOV UR32, UR5 ;  /* 0x0000000500207c82 */ /* 0x000fe20008000000 */
[----:B------:R-:W-:Y:S01]  /*95d0*/  IMAD.MOV.U32 R11, RZ, RZ, R56 ;  /* 0x000000ffff0b7224 */ /* 0x000fe200078e0038 */
[----:B------:R-:W-:Y:S01]  /*95e0*/  UMOV UR7, UR4 ;  /* 0x0000000400077c82 */ /* 0x000fe20008000000 */
[----:B------:R-:W-:Y:S01]  /*95f0*/  ULDC UR10, c[0x0][0x9d8] ;  /* 0x00027600000a7ab9 */ /* 0x000fe20000000800 */
[----:B------:R-:W-:-:S05]  /*9600*/  ULDC UR11, c[0x0][0x988] ;  /* 0x00026200000b7ab9 */ /* 0x000fca0000000800 */
.L_x_902:
        /* <DEDUP_REMOVED lines=8> */
.L_x_893:
        /* <DEDUP_REMOVED lines=9> */
.L_x_894:
[----:B-1----:R-:W-:Y:S05]  /*9720*/  @P1 BRA `(.L_x_892) ;  /* 0x0000000000081947 */ /* 0x002fea0003800000 */
[----:B------:R-:W1:Y:S02]  /*9730*/  SYNCS.PHASECHK.TRANS64.TRYWAIT P1, [UR4+0x2d830], R13 ;  /* 0x02d8300dff0075a7 */ /* 0x000e640008020144 */
[----:B-1----:R-:W-:Y:S05]  /*9740*/  @!P1 BRA `(.L_x_895) ;  /* 0x000000c000e09947 */ /* 0x002fea0003800000 */
.L_x_892:
        /* <DEDUP_REMOVED lines=11> */
[----:B------:R-:W-:-:S04]  /*9800*/  UIMAD UR26, UR4, 0x600, UR39 ;  /* 0x00000600041a78a4 */ /* 0x000fc8000f8e0227 */
[----:B------:R-:W-:Y:S02]  /*9810*/  UIADD3 UR14, UR26, 0x200, URZ ;  /* 0x000002001a0e7890 */ /* 0x000fe4000fffe03f */
[----:B------:R-:W-:Y:S02]  /*9820*/  UIADD3 UR18, UR26, 0x202, URZ ;  /* 0x000002021a127890 */ /* 0x000fe4000fffe03f */
[----:B------:R-:W-:Y:S01]  /*9830*/  UMOV UR30, UR26 ;  /* 0x0000001a001e7c82 */ /* 0x000fe20008000000 */
[----:B------:R-:W-:Y:S01]  /*9840*/  UIADD3 UR22, UR26, 0x400, URZ ;  /* 0x000004001a167890 */ /* 0x000fe2000fffe03f */
[----:B-1----:R-:W-:-:S05]  /*9850*/  SHF.R.U32.HI R14, RZ, 0x7, R14 ;  /* 0x00000007ff0e7819 */ /* 0x002fca000001160e */
[----:B0-----:R-:W-:-:S05]  /*9860*/  VIADD R13, R14, 0x8 ;  /* 0x000000080e0d7836 */ /* 0x001fca0000000000 */
[----:B------:R0:W-:Y:S06]  /*9870*/  BAR.SYNC.DEFER_BLOCKING R13, 0x100 ;  /* 0x0004000d0000751d */ /* 0x0001ec0000010000 */
[----:B------:R-:W-:-:S06]  /*9880*/  WARPGROUP.ARRIVE ;  /* 0x00000000000079c5 */ /* 0x000fcc0000000000 */
[----:B------:R-:W-:Y:S01]  /*9890*/  HGMMA.64x128x16.F32 R24, gdesc[UR28], RZ, !UPT, gsb0 ;  /* 0x01e000001c1879f0 */ /* 0x000fe2000c0008ff */
[----:B------:R-:W-:Y:S01]  /*98a0*/  UIADD3 UR30, UR26, 0x2, URZ ;  /* 0x000000021a1e7890 */ /* 0x000fe2000fffe03f */
[----:B------:R-:W-:Y:S01]  /*98b0*/  UMOV UR28, UR8 ;  /* 0x00000008001c7c82 */ /* 0x000fe20008000000 */
[----:B------:R-:W-:Y:S01]  /*98c0*/  UMOV UR29, UR9 ;  /* 0x00000009001d7c82 */ /* 0x000fe20008000000 */
[----:B------:R-:W-:Y:S01]  /*98d0*/  UMOV UR31, 0x80000020 ;  /* 0x80000020001f7882 */ /* 0x000fe20000000000 */
[----:B------:R-:W-:Y:S01]  /*98e0*/  UIADD3 UR26, UR26, 0x402, URZ ;  /* 0x000004021a1a7890 */ /* 0x000fe2000fffe03f */
        /* <DEDUP_REMOVED lines=19> */
.L_x_897:
[----:B------:R-:W-:Y:S01]  /*9a20*/  ULEA UR14, UR7, UR38, 0x3 ;  /* 0x00000026070e7291 */ /* 0x000fe2000f8e183f */
[----:B------:R-:W-:-:S05]  /*9a30*/  IMAD.U32 R13, RZ, RZ, UR32 ;  /* 0x00000020ff0d7e24 */ /* 0x000fca000f8e00ff */
[----:B------:R-:W-:-:S04]  /*9a40*/  SHF.L.U32 R13, R13, 0x1f, RZ ;  /* 0x0000001f0d0d7819 */ /* 0x000fc800000006ff */
[----:B------:R0:W1:Y:S01]  /*9a50*/  SYNCS.PHASECHK.TRANS64.TRYWAIT P1, [UR14+0x2d850], R13 ;  /* 0x02d8500dff0075a7 */ /* 0x000062000802014e */
[----:B------:R-:W-:Y:S05]  /*9a60*/  @!P0 BRA `(.L_x_898) ;  /* 0x0000000000048947 */ /* 0x000fea0003800000 */
[----:B------:R-:W-:Y:S01]  /*9a70*/  BPT.TRAP 0x1 ;  /* 0x000000040000795c */ /* 0x000fe20000300000 */
.L_x_898:
[----:B-1----:R-:W-:Y:S05]  /*9a80*/  @P1 BRA `(.L_x_896) ;  /* 0x0000000000081947 */ /* 0x002fea0003800000 */
[----:B------:R-:W1:Y:S02]  /*9a90*/  SYNCS.PHASECHK.TRANS64.TRYWAIT P1, [UR14+0x2d850], R13 ;  /* 0x02d8500dff0075a7 */ /* 0x000e64000802014e */
[----:B-1----:R-:W-:Y:S05]  /*9aa0*/  @!P1 BRA `(.L_x_899) ;  /* 0x000000c000209947 */ /* 0x002fea0003800000 */
.L_x_896:
        /* <DEDUP_REMOVED lines=71> */
.L_x_900:
        /* <DEDUP_REMOVED lines=66> */
[----:B------:R-:W2:Y:S01]  /*a340*/  S2UR UR15, SR_CgaCtaId ;  /* 0x00000000000f79c3 */ /* 0x000ea20000008800 */
[----:B------:R-:W-:-:S03]  /*a350*/  ULEA UR14, UR4, UR38, 0x3 ;  /* 0x00000026040e7291 */ /* 0x000fc6000f8e183f */
[----:B------:R-:W3:Y:S01]  /*a360*/  MUFU.TANH R22, R22 ;  /* 0x0000001600167308 */ /* 0x000ee20000002400 */
[----:B0-----:R-:W-:Y:S01]  /*a370*/  FMNMX.FTZ R57, R19, R56, !PT ;  /* 0x0000003813397209 */ /* 0x001fe20007810000 */
[----:B------:R-:W-:-:S06]  /*a380*/  UIADD3 UR14, UR14, 0x2d840, URZ ;  /* 0x0002d8400e0e7890 */ /* 0x000fcc000fffe03f */
[----:B------:R-:W0:Y:S01]  /*a390*/  MUFU.TANH R24, R24 ;  /* 0x0000001800187308 */ /* 0x000e220000002400 */
[----:B-1----:R-:W-:Y:S01]  /*a3a0*/  FMNMX.FTZ R69, R21, R68, !PT ;  /* 0x0000004415457209 */ /* 0x002fe20007810000 */
[----:B------:R-:W-:-:S06]  /*a3b0*/  FMUL.FTZ R68, R76, UR10 ;  /* 0x0000000a4c447c20 */ /* 0x000fcc0008410000 */
[----:B------:R-:W1:Y:S01]  /*a3c0*/  MUFU.TANH R23, R23 ;  /* 0x0000001700177308 */ /* 0x000e620000002400 */
[----:B---3--:R-:W-:Y:S01]  /*a3d0*/  FMNMX.FTZ R56, R22, R57, !PT ;  /* 0x0000003916387209 */ /* 0x008fe20007810000 */
[----:B--2---:R-:W-:-:S06]  /*a3e0*/  UPRMT UR14, UR15, 0x654, UR14 ;  /* 0x000006540f0e7896 */ /* 0x004fcc000800000e */
[----:B------:R-:W2:Y:S01]  /*a3f0*/  MUFU.TANH R25, R25 ;  /* 0x0000001900197308 */ /* 0x000ea20000002400 */
[----:B0-----:R-:W-:Y:S01]  /*a400*/  FMNMX.FTZ R70, R24, R69, !PT ;  /* 0x0000004518467209 */ /* 0x001fe20007810000 */
[----:B------:R-:W-:Y:S01]  /*a410*/  FMUL.FTZ R69, R77, UR10 ;  /* 0x0000000a4d457c20 */ /* 0x000fe20008410000 */
[----:B------:R-:W-:Y:S05]  /*a420*/  SYNCS.ARRIVE.TRANS64.RED.A1T0 RZ, [UR14], RZ ;  /* 0x000000ffffff79a7 */ /* 0x000fea000810040e */
        /* <DEDUP_REMOVED lines=114> */
[----:B--2---:R-:W-:-:S05]  /*ab50*/  FMNMX.FTZ R81, R77, R56, !PT ;  /* 0x000000384d517209 */ /* 0x004fca0007810000 */
[----:B------:R-:W1:Y:S01]  /*ab60*/  SHFL.BFLY PT, R56, R81, 0x2, 0x1f ;  /* 0x0c401f0051387f89 */ /* 0x000e6200000e0000 */
[----:B0-----:R-:W-:-:S05]  /*ab70*/  FMNMX.FTZ R80, R79, R80, !PT ;  /* 0x000000504f507209 */ /* 0x001fca0007810000 */
[----:B------:R-:W0:Y:S01]  /*ab80*/  SHFL.BFLY PT, R57, R80, 0x2, 0x1f ;  /* 0x0c401f0050397f89 */ /* 0x000e2200000e0000 */
[----:B-1----:R-:W-:Y:S02]  /*ab90*/  FMNMX.FTZ R82, R81, R56, !PT ;  /* 0x0000003851527209 */ /* 0x002fe40007810000 */
[----:B0-----:R-:W-:-:S03]  /*aba0*/  FMNMX.FTZ R83, R80, R57, !PT ;  /* 0x0000003950537209 */ /* 0x001fc60007810000 */
[----:B------:R-:W0:Y:S04]  /*abb0*/  SHFL.BFLY PT, R57, R82, 0x1, 0x1f ;  /* 0x0c201f0052397f89 */ /* 0x000e2800000e0000 */
[----:B------:R-:W1:Y:S01]  /*abc0*/  SHFL.BFLY PT, R84, R83, 0x1, 0x1f ;  /* 0x0c201f0053547f89 */ /* 0x000e6200000e0000 */
[----:B0-----:R-:W-:Y:S02]  /*abd0*/  FMNMX.FTZ R56, R82, R57, !PT ;  /* 0x0000003952387209 */ /* 0x001fe40007810000 */
[----:B-1----:R-:W-:-:S03]  /*abe0*/  FMNMX.FTZ R57, R83, R84, !PT ;  /* 0x0000005453397209 */ /* 0x002fc60007810000 */
[C---:B------:R-:W-:Y:S01]  /*abf0*/  FADD.FTZ R11, -R56.reuse, R11 ;  /* 0x0000000b380b7221 */ /* 0x040fe20000010100 */
[----:B------:R-:W-:-:S03]  /*ac00*/  FMUL.FTZ R80, R56, UR11 ;  /* 0x0000000b38507c20 */ /* 0x000fc60008410000 */
[----:B------:R-:W-:Y:S01]  /*ac10*/  FMUL.FTZ R84, R11, UR11 ;  /* 0x0000000b0b547c20 */ /* 0x000fe20008410000 */
[----:B------:R-:W-:Y:S01]  /*ac20*/  FFMA.FTZ R81, R38, UR11, -R80 ;  /* 0x0000000b26517c23 */ /* 0x000fe20008010850 */
[C---:B------:R-:W-:Y:S01]  /*ac30*/  FADD.FTZ R11, -R57.reuse, R12 ;  /* 0x0000000c390b7221 */ /* 0x040fe20000010100 */
[----:B------:R-:W-:Y:S01]  /*ac40*/  FMUL.FTZ R38, R57, UR11 ;  /* 0x0000000b39267c20 */ /* 0x000fe20008410000 */
[--C-:B------:R-:W-:Y:S01]  /*ac50*/  FFMA.FTZ R13, R13, UR11, -R80.reuse ;  /* 0x0000000b0d0d7c23 */ /* 0x100fe20008010850 */
[----:B------:R-:W-:Y:S01]  /*ac60*/  FFMA.FTZ R14, R14, UR11, -R80 ;  /* 0x0000000b0e0e7c23 */ /* 0x000fe20008010850 */
[----:B------:R-:W-:Y:S01]  /*ac70*/  FMUL.FTZ R11, R11, UR11 ;  /* 0x0000000b0b0b7c20 */ /* 0x000fe20008410000 */
[--C-:B------:R-:W-:Y:S01]  /*ac80*/  FFMA.FTZ R15, R15, UR11, -R38.reuse ;  /* 0x0000000b0f0f7c23 */ /* 0x100fe20008010826 */
[----:B------:R-:W-:Y:S01]  /*ac90*/  FFMA.FTZ R138, R16, UR11, -R38 ;  /* 0x0000000b108a7c23 */ /* 0x000fe20008010826 */
[----:B------:R-:W-:Y:S01]  /*aca0*/  MUFU.EX2 R12, R84 ;  /* 0x00000054000c7308 */ /* 0x000fe20000000800 */
[--C-:B------:R-:W-:Y:S01]  /*acb0*/  FFMA.FTZ R18, R18, UR11, -R80.reuse ;  /* 0x0000000b12127c23 */ /* 0x100fe20008010850 */
[----:B------:R-:W-:Y:S01]  /*acc0*/  FFMA.FTZ R82, R39, UR11, -R80 ;  /* 0x0000000b27527c23 */ /* 0x000fe20008010850 */
[----:B------:R-:W-:Y:S01]  /*acd0*/  FFMA.FTZ R39, R20, UR11, -R38 ;  /* 0x0000000b14277c23 */ /* 0x000fe20008010826 */
[----:B------:R-:W-:Y:S01]  /*ace0*/  FFMA.FTZ R19, R19, UR11, -R80 ;  /* 0x0000000b13137c23 */ /* 0x000fe20008010850 */
[----:B------:R-:W-:Y:S01]  /*acf0*/  FFMA.FTZ R136, R21, UR11, -R38 ;  /* 0x0000000b15887c23 */ /* 0x000fe20008010826 */
[----:B------:R-:W-:Y:S01]  /*ad00*/  FFMA.FTZ R22, R22, UR11, -R80 ;  /* 0x0000000b16167c23 */ /* 0x000fe20008010850 */
[----:B------:R-:W-:Y:S01]  /*ad10*/  FFMA.FTZ R16, R24, UR11, -R38 ;  /* 0x0000000b18107c23 */ /* 0x000fe20008010826 */
[----:B------:R-:W0:Y:S01]  /*ad20*/  MUFU.EX2 R13, R13 ;  /* 0x0000000d000d7308 */ /* 0x000e220000000800 */
[----:B------:R-:W-:Y:S01]  /*ad30*/  FFMA.FTZ R23, R23, UR11, -R80 ;  /* 0x0000000b17177c23 */ /* 0x000fe20008010850 */
[--C-:B------:R-:W-:Y:S01]  /*ad40*/  FFMA.FTZ R25, R25, UR11, -R38.reuse ;  /* 0x0000000b19197c23 */ /* 0x100fe20008010826 */
[----:B------:R-:W-:Y:S01]  /*ad50*/  FFMA.FTZ R86, R37, UR11, -R38 ;  /* 0x0000000b25567c23 */ /* 0x000fe20008010826 */
[----:B------:R-:W-:Y:S01]  /*ad60*/  FFMA.FTZ R26, R26, UR11, -R80 ;  /* 0x0000000b1a1a7c23 */ /* 0x000fe20008010850 */
[----:B------:R-:W-:Y:S01]  /*ad70*/  FFMA.FTZ R20, R28, UR11, -R38 ;  /* 0x0000000b1c147c23 */ /* 0x000fe20008010826 */
[----:B------:R-:W-:Y:S01]  /*ad80*/  FFMA.FTZ R27, R27, UR11, -R80 ;  /* 0x0000000b1b1b7c23 */ /* 0x000fe20008010850 */
[----:B------:R-:W-:Y:S01]  /*ad90*/  FFMA.FTZ R87, R29, UR11, -R38 ;  /* 0x0000000b1d577c23 */ /* 0x000fe20008010826 */
[----:B------:R-:W-:Y:S01]  /*ada0*/  MUFU.EX2 R11, R11 ;  /* 0x0000000b000b7308 */ /* 0x000fe20000000800 */
[----:B------:R-:W-:Y:S01]  /*adb0*/  FFMA.FTZ R30, R30, UR11, -R80 ;  /* 0x0000000b1e1e7c23 */ /* 0x000fe20008010850 */
[----:B------:R-:W-:Y:S01]  /*adc0*/  FFMA.FTZ R21, R32, UR11, -R38 ;  /* 0x0000000b20157c23 */ /* 0x000fe20008010826 */
[----:B------:R-:W-:Y:S01]  /*add0*/  FFMA.FTZ R31, R31, UR11, -R80 ;  /* 0x0000000b1f1f7c23 */ /* 0x000fe20008010850 */
[----:B------:R-:W-:Y:S01]  /*ade0*/  FFMA.FTZ R33, R33, UR11, -R38 ;  /* 0x0000000b21217c23 */ /* 0x000fe20008010826 */
[----:B------:R-:W-:Y:S01]  /*adf0*/  FFMA.FTZ R34, R34, UR11, -R80 ;  /* 0x0000000b22227c23 */ /* 0x000fe20008010850 */
[----:B------:R-:W-:Y:S01]  /*ae00*/  FFMA.FTZ R28, R36, UR11, -R38 ;  /* 0x0000000b241c7c23 */ /* 0x000fe20008010826 */
[----:B------:R-:W-:Y:S01]  /*ae10*/  FFMA.FTZ R35, R35, UR11, -R80 ;  /* 0x0000000b23237c23 */ /* 0x000fe20008010850 */
[----:B------:R-:W1:Y:S01]  /*ae20*/  MUFU.EX2 R15, R15 ;  /* 0x0000000f000f7308 */ /* 0x000e620000000800 */
[----:B0-----:R-:W-:Y:S01]  /*ae30*/  FFMA.FTZ R37, R12, R4, R13 ;  /* 0x000000040c257223 */ /* 0x001fe2000001000d */
[--C-:B------:R-:W-:Y:S01]  /*ae40*/  FFMA.FTZ R29, R40, UR11, -R38.reuse ;  /* 0x0000000b281d7c23 */ /* 0x100fe20008010826 */
[----:B------:R-:W-:Y:S01]  /*ae50*/  FFMA.FTZ R41, R41, UR11, -R38 ;  /* 0x0000000b29297c23 */ /* 0x000fe20008010826 */
[----:B------:R-:W-:Y:S01]  /*ae60*/  FFMA.FTZ R42, R42, UR11, -R80 ;  /* 0x0000000b2a2a7c23 */ /* 0x000fe20008010850 */
[----:B------:R-:W-:Y:S01]  /*ae70*/  FFMA.FTZ R44, R44, UR11, -R38 ;  /* 0x0000000b2c2c7c23 */ /* 0x000fe20008010826 */
[----:B------:R-:W-:Y:S01]  /*ae80*/  FFMA.FTZ R43, R43, UR11, -R80 ;  /* 0x0000000b2b2b7c23 */ /* 0x000fe20008010850 */
[----:B------:R-:W-:Y:S01]  /*ae90*/  FFMA.FTZ R85, R45, UR11, -R38 ;  /* 0x0000000b2d557c23 */ /* 0x000fe20008010826 */
[----:B------:R-:W0:Y:S01]  /*aea0*/  MUFU.EX2 R14, R14 ;  /* 0x0000000e000e7308 */ /* 0x000e220000000800 */
[----:B------:R-:W-:Y:S01]  /*aeb0*/  FFMA.FTZ R46, R46, UR11, -R80 ;  /* 0x0000000b2e2e7c23 */ /* 0x000fe20008010850 */
[----:B------:R-:W-:Y:S01]  /*aec0*/  FFMA.FTZ R45, R48, UR11, -R38 ;  /* 0x0000000b302d7c23 */ /* 0x000fe20008010826 */
[----:B------:R-:W-:Y:S01]  /*aed0*/  FFMA.FTZ R47, R47, UR11, -R80 ;  /* 0x0000000b2f2f7c23 */ /* 0x000fe20008010850 */
[----:B------:R-:W-:Y:S01]  /*aee0*/  FFMA.FTZ R49, R49, UR11, -R38 ;  /* 0x0000000b31317c23 */ /* 0x000fe20008010826 */
[----:B------:R-:W-:Y:S01]  /*aef0*/  FFMA.FTZ R50, R50, UR11, -R80 ;  /* 0x0000000b32327c23 */ /* 0x000fe20008010850 */
[----:B------:R-:W-:Y:S01]  /*af00*/  FFMA.FTZ R52, R52, UR11, -R38 ;  /* 0x0000000b34347c23 */ /* 0x000fe20008010826 */
[----:B------:R-:W-:Y:S01]  /*af10*/  FFMA.FTZ R51, R51, UR11, -R80 ;  /* 0x0000000b33337c23 */ /* 0x000fe20008010850 */
[----:B------:R-:W2:Y:S01]  /*af20*/  MUFU.EX2 R138, R138 ;  /* 0x0000008a008a7308 */ /* 0x000ea20000000800 */
[----:B-1----:R-:W-:Y:S01]  /*af30*/  FFMA.FTZ R3, R11, R3, R15 ;  /* 0x000000030b037223 */ /* 0x002fe2000001000f */
[----:B------:R-:W-:Y:S01]  /*af40*/  FFMA.FTZ R84, R53, UR11, -R38 ;  /* 0x0000000b35547c23 */ /* 0x000fe20008010826 */
[----:B------:R-:W-:Y:S01]  /*af50*/  FFMA.FTZ R54, R54, UR11, -R80 ;  /* 0x0000000b36367c23 */ /* 0x000fe20008010850 */
[----:B------:R-:W-:Y:S01]  /*af60*/  FFMA.FTZ R53, R58, UR11, -R38 ;  /* 0x0000000b3a357c23 */ /* 0x000fe20008010826 */
[----:B------:R-:W-:Y:S01]  /*af70*/  FFMA.FTZ R55, R55, UR11, -R80 ;  /* 0x0000000b37377c23 */ /* 0x000fe20008010850 */
[----:B------:R-:W-:Y:S01]  /*af80*/  FFMA.FTZ R83, R59, UR11, -R38 ;  /* 0x0000000b3b537c23 */ /* 0x000fe20008010826 */
[----:B------:R-:W-:Y:S01]  /*af90*/  FFMA.FTZ R60, R60, UR11, -R80 ;  /* 0x0000000b3c3c7c23 */ /* 0x000fe20008010850 */
[----:B------:R-:W1:Y:S01]  /*afa0*/  MUFU.EX2 R18, R18 ;  /* 0x0000001200127308 */ /* 0x000e620000000800 */
[----:B0-----:R-:W-:Y:S01]  /*afb0*/  FADD.FTZ R37, R14, R37 ;  /* 0x000000250e257221 */ /* 0x001fe20000010000 */
[----:B------:R-:W-:Y:S01]  /*afc0*/  FFMA.FTZ R58, R62, UR11, -R38 ;  /* 0x0000000b3e3a7c23 */ /* 0x000fe20008010826 */
[--C-:B------:R-:W-:Y:S01]  /*afd0*/  FFMA.FTZ R61, R61, UR11, -R80.reuse ;  /* 0x0000000b3d3d7c23 */ /* 0x100fe20008010850 */
[--C-:B------:R-:W-:Y:S01]  /*afe0*/  FFMA.FTZ R64, R64, UR11, -R80.reuse ;  /* 0x0000000b40407c23 */ /* 0x100fe20008010850 */
[--C-:B------:R-:W-:Y:S01]  /*aff0*/  FFMA.FTZ R65, R65, UR11, -R80.reuse ;  /* 0x0000000b41417c23 */ /* 0x100fe20008010850 */
[--C-:B------:R-:W-:Y:S01]  /*b000*/  FFMA.FTZ R68, R68, UR11, -R80.reuse ;  /* 0x0000000b44447c23 */ /* 0x100fe20008010850 */
[--C-:B------:R-:W-:Y:S01]  /*b010*/  FFMA.FTZ R69, R69, UR11, -R80.reuse ;  /* 0x0000000b45457c23 */ /* 0x100fe20008010850 */
[----:B------:R-:W0:Y:S01]  /*b020*/  MUFU.EX2 R39, R39 ;  /* 0x0000002700277308 */ /* 0x000e220000000800 */
[----:B--2---:R-:W-:Y:S01]  /*b030*/  FADD.FTZ R4, R138, R3 ;  /* 0x000000038a047221 */ /* 0x004fe20000010000 */
[--C-:B------:R-:W-:Y:S01]  /*b040*/  FFMA.FTZ R72, R72, UR11, -R80.reuse ;  /* 0x0000000b48487c23 */ /* 0x100fe20008010850 */
[--C-:B------:R-:W-:Y:S01]  /*b050*/  FFMA.FTZ R73, R73, UR11, -R80.reuse ;  /* 0x0000000b49497c23 */ /* 0x100fe20008010850 */
[--C-:B------:R-:W-:Y:S01]  /*b060*/  FFMA.FTZ R76, R76, UR11, -R80.reuse ;  /* 0x0000000b4c4c7c23 */ /* 0x100fe20008010850 */
[----:B------:R-:W-:Y:S01]  /*b070*/  FFMA.FTZ R77, R77, UR11, -R80 ;  /* 0x0000000b4d4d7c23 */ /* 0x000fe20008010850 */
[--C-:B------:R-:W-:Y:S01]  /*b080*/  FFMA.FTZ R80, R63, UR11, -R38.reuse ;  /* 0x0000000b3f507c23 */ /* 0x100fe20008010826 */
[--C-:B------:R-:W-:Y:S01]  /*b090*/  FFMA.FTZ R59, R66, UR11, -R38.reuse ;  /* 0x0000000b423b7c23 */ /* 0x100fe20008010826 */
[----:B------:R-:W2:Y:S01]  /*b0a0*/  MUFU.EX2 R19, R19 ;  /* 0x0000001300137308 */ /* 0x000ea20000000800 */
[----:B-1----:R-:W-:Y:S01]  /*b0b0*/  FADD.FTZ R24, R18, R37 ;  /* 0x0000002512187221 */ /* 0x002fe20000010000 */
[--C-:B------:R-:W-:Y:S01]  /*b0c0*/  FFMA.FTZ R66, R67, UR11, -R38.reuse ;  /* 0x0000000b43427c23 */ /* 0x100fe20008010826 */
[--C-:B------:R-:W-:Y:S01]  /*b0d0*/  FFMA.FTZ R62, R70, UR11, -R38.reuse ;  /* 0x0000000b463e7c23 */ /* 0x100fe20008010826 */
[--C-:B------:R-:W-:Y:S01]  /*b0e0*/  FFMA.FTZ R67, R71, UR11, -R38.reuse ;  /* 0x0000000b47437c23 */ /* 0x100fe20008010826 */
[--C-:B------:R-:W-:Y:S01]  /*b0f0*/  FFMA.FTZ R63, R74, UR11, -R38.reuse ;  /* 0x0000000b4a3f7c23 */ /* 0x100fe20008010826 */
[--C-:B------:R-:W-:Y:S01]  /*b100*/  FFMA.FTZ R70, R75, UR11, -R38.reuse ;  /* 0x0000000b4b467c23 */ /* 0x100fe20008010826 */
[----:B------:R-:W-:Y:S01]  /*b110*/  FFMA.FTZ R71, R78, UR11, -R38 ;  /* 0x0000000b4e477c23 */ /* 0x000fe20008010826 */
[----:B------:R-:W1:Y:S01]  /*b120*/  MUFU.EX2 R136, R136 ;  /* 0x0000008800887308 */ /* 0x000e620000000800 */
[----:B0-----:R-:W-:Y:S01]  /*b130*/  FADD.FTZ R3, R39, R4 ;  /* 0x0000000427037221 */ /* 0x001fe20000010000 */
[----:B------:R-:W-:-:S06]  /*b140*/  FFMA.FTZ R74, R79, UR11, -R38 ;  /* 0x0000000b4f4a7c23 */ /* 0x000fcc0008010826 */
        /* <DEDUP_REMOVED lines=116> */
.L_x_901:
[----:B------:R-:W0:Y:S01]  /*b890*/  S2UR UR14, SR_CgaCtaId ;  /* 0x00000000000e79c3 */ /* 0x000e220000008800 */
[----:B------:R-:W-:Y:S01]  /*b8a0*/  ULEA UR7, UR7, UR38, 0x3 ;  /* 0x0000002607077291 */ /* 0x000fe2000f8e183f */
[----:B------:R-:W-:Y:S01]  /*b8b0*/  F2FP.F16.F32.PACK_AB R36, R14, R13 ;  /* 0x0000000d0e24723e */ /* 0x000fe200000000ff */
[----:B------:R-:W-:Y:S01]  /*b8c0*/  UMOV UR32, UR5 ;  /* 0x0000000500207c82 */ /* 0x000fe20008000000 */
[----:B------:R-:W-:Y:S01]  /*b8d0*/  F2FP.F16.F32.PACK_AB R37, R138, R15 ;  /* 0x0000000f8a25723e */ /* 0x000fe200000000ff */
[----:B------:R-:W-:Y:S01]  /*b8e0*/  UIADD3 UR7, UR7, 0x2d860, URZ ;  /* 0x0002d86007077890 */ /* 0x000fe2000fffe03f */
[----:B------:R-:W-:Y:S01]  /*b8f0*/  F2FP.F16.F32.PACK_AB R38, R19, R18 ;  /* 0x000000121326723e */ /* 0x000fe200000000ff */
[-C--:B------:R-:W-:Y:S01]  /*b900*/  FMUL.FTZ R88, R88, R12.reuse ;  /* 0x0000000c58587220 */ /* 0x080fe20000410000 */
        /* <DEDUP_REMOVED lines=16> */
[----:B0-----:R-:W-:Y:S01]  /*ba10*/  UPRMT UR7, UR14, 0x654, UR7 ;  /* 0x000006540e077896 */ /* 0x001fe20008000007 */
[----:B------:R-:W-:Y:S01]  /*ba20*/  F2FP.F16.F32.PACK_AB R35, R86, R28 ;  /* 0x0000001c5623723e */ /* 0x000fe200000000ff */
[----:B------:R-:W-:Y:S01]  /*ba30*/  FMUL.FTZ R105, R105, R12 ;  /* 0x0000000c69697220 */ /* 0x000fe20000410000 */
        /* <DEDUP_REMOVED lines=25> */
[----:B------:R0:W-:Y:S01]  /*bbd0*/  STSM.16.M88.4 [R0+0x27800], R48 ;  /* 0x0278003000007844 */ /* 0x0001e20000000200 */
[----:B------:R-:W-:Y:S01]  /*bbe0*/  F2FP.F16.F32.PACK_AB R23, R80, R58 ;  /* 0x0000003a5017723e */ /* 0x000fe200000000ff */
[----:B------:R-:W-:Y:S01]  /*bbf0*/  FMUL.FTZ R120, R120, R12 ;  /* 0x0000000c78787220 */ /* 0x000fe20000410000 */
[----:B------:R-:W-:Y:S01]  /*bc00*/  F2FP.F16.F32.PACK_AB R66, R69, R68 ;  /* 0x000000444542723e */ /* 0x000fe200000000ff */
[----:B------:R-:W-:Y:S01]  /*bc10*/  FMUL.FTZ R121, R121, R12 ;  /* 0x0000000c79797220 */ /* 0x000fe20000410000 */
[----:B------:R-:W-:Y:S01]  /*bc20*/  F2FP.F16.F32.PACK_AB R67, R67, R62 ;  /* 0x0000003e4343723e */ /* 0x000fe200000000ff */
[----:B------:R0:W-:Y:S01]  /*bc30*/  STSM.16.M88.4 [R6+0x6000], R20 ;  /* 0x0060001406007844 */ /* 0x0001e20000000200 */
[----:B------:R-:W-:Y:S01]  /*bc40*/  F2FP.F16.F32.PACK_AB R69, R70, R63 ;  /* 0x0000003f4645723e */ /* 0x000fe200000000ff */
[----:B------:R-:W-:Y:S01]  /*bc50*/  FMUL.FTZ R124, R124, R12 ;  /* 0x0000000c7c7c7220 */ /* 0x000fe20000410000 */
[----:B------:R-:W-:Y:S01]  /*bc60*/  F2FP.F16.F32.PACK_AB R68, R73, R72 ;  /* 0x000000484944723e */ /* 0x000fe200000000ff */
[----:B------:R0:W-:Y:S01]  /*bc70*/  STSM.16.M88.4 [R7+0x6000], R64 ;  /* 0x0060004007007844 */ /* 0x0001e20000000200 */
[----:B------:R-:W-:Y:S01]  /*bc80*/  F2FP.F16.F32.PACK_AB R70, R77, R76 ;  /* 0x0000004c4d46723e */ /* 0x000fe200000000ff */
[-C--:B------:R-:W-:Y:S01]  /*bc90*/  FMUL.FTZ R125, R125, R12.reuse ;  /* 0x0000000c7d7d7220 */ /* 0x080fe20000410000 */
[----:B------:R-:W-:Y:S01]  /*bca0*/  F2FP.F16.F32.PACK_AB R71, R74, R71 ;  /* 0x000000474a47723e */ /* 0x000fe200000000ff */
[-C--:B------:R-:W-:Y:S01]  /*bcb0*/  FMUL.FTZ R128, R128, R12.reuse ;  /* 0x0000000c80807220 */ /* 0x080fe20000410000 */
[----:B------:R-:W-:Y:S01]  /*bcc0*/  ISETP.GT.AND P1, PT, R10, UR6, PT ;  /* 0x000000060a007c0c */ /* 0x000fe2000bf24270 */
        /* <DEDUP_REMOVED lines=36> */
[----:B------:R-:W-:Y:S01]  /*bf10*/  IMAD.MOV.U32 R11, RZ, RZ, R56 ;  /* 0x000000ffff0b7224 */ /* 0x000fe200078e0038 */
[----:B-1----:R-:W-:Y:S01]  /*bf20*/  NOP ;  /* 0x0000000000007918 */ /* 0x002fe20000000000 */
[----:B0-----:R-:W-:Y:S05]  /*bf30*/  @P1 BRA `(.L_x_902) ;  /* 0xffffffd400b41947 */ /* 0x001fea000383ffff */
.L_x_891:
[----:B------:R-:W-:-:S13]  /*bf40*/  R2UR UR6, R145 ;  /* 0x00000000910672ca */ /* 0x000fda00000e0000 */
[----:B------:R-:W-:-:S13]  /*bf50*/  ISETP.GE.AND P1, PT, R10, UR6, PT ;  /* 0x000000060a007c0c */ /* 0x000fda000bf26270 */
[----:B------:R-:W-:Y:S05]  /*bf60*/  @!P1 BRA `(.L_x_903) ;  /* 0x0000003800d49947 */ /* 0x000fea0003800000 */
[----:B------:R-:W0:Y:S01]  /*bf70*/  S2R R11, SR_TID.X ;  /* 0x00000000000b7919 */ /* 0x000e220000002100 */
[----:B------:R-:W-:Y:S01]  /*bf80*/  R2UR UR6, R144 ;  /* 0x00000000900672ca */ /* 0x000fe200000e0000 */
[----:B------:R-:W-:Y:S01]  /*bf90*/  UMOV UR7, UR4 ;  /* 0x0000000400077c82 */ /* 0x000fe20008000000 */
[----:B------:R-:W-:Y:S01]  /*bfa0*/  UMOV UR30, UR5 ;  /* 0x00000005001e7c82 */ /* 0x000fe20008000000 */
[----:B------:R-:W-:Y:S01]  /*bfb0*/  UMOV UR5, 0x40000040 ;  /* 0x4000004000057882 */ /* 0x000fe20000000000 */
[----:B------:R-:W-:Y:S01]  /*bfc0*/  IMAD.MOV.U32 R12, RZ, RZ, R57 ;  /* 0x000000ffff0c7224 */ /* 0x000fe200078e0039 */
[----:B------:R-:W-:Y:S01]  /*bfd0*/  UMOV UR57, 0x40000040 ;  /* 0x4000004000397882 */ /* 0x000fe20000000000 */
[----:B------:R-:W-:Y:S01]  /*bfe0*/  IMAD.U32 R139, RZ, RZ, UR5 ;  /* 0x00000005ff8b7e24 */ /* 0x000fe2000f8e00ff */
[----:B------:R-:W-:Y:S01]  /*bff0*/  UMOV UR53, 0x40000040 ;  /* 0x4000004000357882 */ /* 0x000fe20000000000 */
[----:B------:R-:W-:Y:S01]  /*c000*/  UMOV UR29, 0x40000040 ;  /* 0x40000040001d7882 */ /* 0x000fe20000000000 */
[----:B------:R-:W-:Y:S01]  /*c010*/  UMOV UR33, 0x40000040 ;  /* 0x4000004000217882 */ /* 0x000fe20000000000 */
[----:B------:R-:W-:Y:S01]  /*c020*/  UMOV UR41, 0x40000040 ;  /* 0x4000004000297882 */ /* 0x000fe20000000000 */
[----:B------:R-:W-:-:S02]  /*c030*/  UMOV UR45, 0x40000040 ;  /* 0x40000040002d7882 */ /* 0x000fc40000000000 */
[----:B------:R-:W-:-:S03]  /*c040*/  ULOP3.LUT UR61, UR6, 0x10000, URZ, 0xfc, !UPT ;  /* 0x00010000063d7892 */ /* 0x000fc6000f8efc3f */
[----:B------:R-:W-:Y:S01]  /*c050*/  ULDC UR6, c[0x0][0x9d8] ;  /* 0x0002760000067ab9 */ /* 0x000fe20000000800 */
[----:B------:R-:W-:Y:S02]  /*c060*/  UIADD3 UR4, UR61, 0x2, URZ ;  /* 0x000000023d047890 */ /* 0x000fe4000fffe03f */
[----:B------:R-:W-:Y:S02]  /*c070*/  UIADD3 UR56, UR61, 0x4, URZ ;  /* 0x000000043d387890 */ /* 0x000fe4000fffe03f */
[----:B------:R-:W-:Y:S02]  /*c080*/  UIADD3 UR52, UR61, 0x6, URZ ;  /* 0x000000063d347890 */ /* 0x000fe4000fffe03f */
[----:B------:R-:W-:Y:S01]  /*c090*/  IMAD.U32 R138, RZ, RZ, UR4 ;  /* 0x00000004ff8a7e24 */ /* 0x000fe2000f8e00ff */
[----:B------:R-:W-:Y:S02]  /*c0a0*/  UIADD3 UR28, UR61, 0x600, URZ ;  /* 0x000006003d1c7890 */ /* 0x000fe4000fffe03f */
[----:B------:R-:W-:-:S02]  /*c0b0*/  UIADD3 UR32, UR61, 0x602, URZ ;  /* 0x000006023d207890 */ /* 0x000fc4000fffe03f */
[----:B------:R-:W-:Y:S02]  /*c0c0*/  UIADD3 UR40, UR61, 0x604, URZ ;  /* 0x000006043d287890 */ /* 0x000fe4000fffe03f */
[----:B------:R-:W-:Y:S01]  /*c0d0*/  UIADD3 UR44, UR61, 0x606, URZ ;  /* 0x000006063d2c7890 */ /* 0x000fe2000fffe03f */
[----:B0-----:R-:W-:Y:S02]  /*c0e0*/  SHF.R.U32.HI R13, RZ, 0x7, R11 ;  /* 0x00000007ff0d7819 */ /* 0x001fe4000001160b */
[----:B------:R-:W-:Y:S01]  /*c0f0*/  ISETP.GE.U32.AND P1, PT, R11, 0x180, PT ;  /* 0x000001800b00780c */ /* 0x000fe20003f26070 */
[----:B------:R-:W-:Y:S02]  /*c100*/  IMAD.MOV.U32 R11, RZ, RZ, R56 ;  /* 0x000000ffff0b7224 */ /* 0x000fe400078e0038 */
[C---:B------:R-:W-:Y:S02]  /*c110*/  VIADD R141, R13.reuse, 0x9 ;  /* 0x000000090d8d7836 */ /* 0x040fe40000000000 */
[----:B------:R-:W-:-:S03]  /*c120*/  VIADD R146, R13, 0x8 ;  /* 0x000000080d927836 */ /* 0x000fc60000000000 */
[----:B------:R-:W-:-:S07]  /*c130*/  SEL R141, R141, 0x9, !P1 ;  /* 0x000000098d8d7807 */ /* 0x000fce0004800000 */
.L_x_922:
[----:B------:R-:W-:Y:S01]  /*c140*/  R2UR UR10, R140 ;  /* 0x000000008c0a72ca */ /* 0x000fe200000e0000 */
[----:B------:R-:W-:-:S04]  /*c150*/  UIADD3 UR4, UR7, 0x1, URZ ;  /* 0x0000000107047890 */ /* 0x000fc8000fffe03f */
[----:B------:R-:W-:-:S04]  /*c160*/  UISETP.NE.AND UP0, UPT, UR4, 0x2, UPT ;  /* 0x000000020400788c */ /* 0x000fc8000bf05270 */
[----:B------:R-:W-:Y:S02]  /*c170*/  USEL UR5, URZ, 0x1, UP0 ;  /* 0x000000013f057887 */ /* 0x000fe40008000000 */
[----:B------:R-:W-:Y:S02]  /*c180*/  USEL UR4, UR4, URZ, UP0 ;  /* 0x0000003f04047287 */ /* 0x000fe40008000000 */
[----:B------:R-:W-:Y:S01]  /*c190*/  ISETP.NE.AND P2, PT, RZ, UR10, PT ;  /* 0x0000000aff007c0c */ /* 0x000fe2000bf45270 */
[----:B------:R-:W-:-:S12]  /*c1a0*/  ULOP3.LUT UR5, UR30, UR5, URZ, 0x3c, !UPT ;  /* 0x000000051e057292 */ /* 0x000fd8000f8e3c3f */
[----:B--2---:R-:W-:Y:S05]  /*c1b0*/  @P2 BRA `(.L_x_904) ;  /* 0x00000000002c2947 */ /* 0x004fea0003800000 */
[----:B------:R-:W-:Y:S05]  /*c1c0*/  @!P0 BRA `(.L_x_905) ;  /* 0x0000000000048947 */ /* 0x000fea0003800000 */
[----:B------:R-:W-:Y:S01]  /*c1d0*/  BPT.TRAP 0x1 ;  /* 0x000000040000795c */ /* 0x000fe20000300000 */
.L_x_905:
[----:B------:R-:W-:Y:S01]  /*c1e0*/  ULEA UR10, UR4, UR38, 0x3 ;  /* 0x00000026040a7291 */ /* 0x000fe2000f8e183f */
[----:B------:R-:W-:-:S05]  /*c1f0*/  IMAD.U32 R13, RZ, RZ, UR5 ;  /* 0x00000005ff0d7e24 */ /* 0x000fca000f8e00ff */
[----:B------:R-:W-:-:S04]  /*c200*/  SHF.L.U32 R13, R13, 0x1f, RZ ;  /* 0x0000001f0d0d7819 */ /* 0x000fc800000006ff */
[----:B------:R0:W1:Y:S01]  /*c210*/  SYNCS.PHASECHK.TRANS64.TRYWAIT P1, [UR10+0x2d830], R13 ;  /* 0x02d8300dff0075a7 */ /* 0x000062000802014a */
[----:B------:R-:W-:Y:S05]  /*c220*/  @!P0 BRA `(.L_x_906) ;  /* 0x0000000000048947 */ /* 0x000fea0003800000 */
[----:B------:R-:W-:Y:S01]  /*c230*/  BPT.TRAP 0x1 ;  /* 0x000000040000795c */ /* 0x000fe20000300000 */
.L_x_906:
[----:B-1----:R-:W-:Y:S05]  /*c240*/  @P1 BRA `(.L_x_904) ;  /* 0x0000000000081947 */ /* 0x002fea0003800000 */
[----:B------:R-:W1:Y:S02]  /*c250*/  SYNCS.PHASECHK.TRANS64.TRYWAIT P1, [UR10+0x2d830], R13 ;  /* 0x02d8300dff0075a7 */ /* 0x000e64000802014a */
[----:B-1----:R-:W-:Y:S05]  /*c260*/  @!P1 BRA `(.L_x_907) ;  /* 0x0000009800489947 */ /* 0x002fea0003800000 */
.L_x_904:
[----:B------:R2:W-:Y:S01]  /*c270*/  BAR.SYNC.DEFER_BLOCKING R146, 0x100 ;  /* 0x000400920000751d */ /* 0x0005e20000010000 */
[----:B------:R-:W-:Y:S01]  /*c280*/  R2UR UR48, R8 ;  /* 0x00000000083072ca */ /* 0x000fe200000e0000 */
[----:B------:R-:W-:Y:S01]  /*c290*/  UIMAD UR26, UR4, 0x600, UR39 ;  /* 0x00000600041a78a4 */ /* 0x000fe2000f8e0227 */
[----:B------:R-:W-:-:S03]  /*c2a0*/  R2UR UR49, R9 ;  /* 0x00000000093172ca */ /* 0x000fc600000e0000 */
[----:B------:R-:W-:Y:S01]  /*c2b0*/  UMOV UR51, 0x80000020 ;  /* 0x8000002000337882 */ /* 0x000fe20000000000 */
[----:B------:R-:W-:Y:S02]  /*c2c0*/  UIADD3 UR10, UR26, 0x2, URZ ;  /* 0x000000021a0a7890 */ /* 0x000fe4000fffe03f */
[----:B------:R-:W-:Y:S01]  /*c2d0*/  UMOV UR50, UR26 ;  /* 0x0000001a00327c82 */ /* 0x000fe20008000000 */
[----:B------:R-:W-:Y:S01]  /*c2e0*/  UMOV UR11, 0x80000020 ;  /* 0x80000020000b7882 */ /* 0x000fe20000000000 */
[----:B------:R-:W-:Y:S01]  /*c2f0*/  UIADD3 UR14, UR26, 0x200, URZ ;  /* 0x000002001a0e7890 */ /* 0x000fe2000fffe03f */
[----:B------:R-:W-:Y:S01]  /*c300*/  UMOV UR15, 0x80000020 ;  /* 0x80000020000f7882 */ /* 0x000fe20000000000 */
[----:B------:R-:W-:Y:S01]  /*c310*/  UIADD3 UR18, UR26, 0x202, URZ ;  /* 0x000002021a127890 */ /* 0x000fe2000fffe03f */
[----:B------:R-:W-:Y:S01]  /*c320*/  UMOV UR19, 0x80000020 ;  /* 0x8000002000137882 */ /* 0x000fe20000000000 */
[----:B------:R-:W-:Y:S01]  /*c330*/  UIADD3 UR22, UR26, 0x400, URZ ;  /* 0x000004001a167890 */ /* 0x000fe2000fffe03f */
[----:B------:R-:W-:Y:S01]  /*c340*/  UMOV UR23, 0x80000020 ;  /* 0x8000002000177882 */ /* 0x000fe20000000000 */
[----:B------:R-:W-:Y:S01]  /*c350*/  UIADD3 UR26, UR26, 0x402, URZ ;  /* 0x000004021a1a7890 */ /* 0x000fe2000fffe03f */
[----:B------:R-:W-:Y:S01]  /*c360*/  UMOV UR27, 0x80000020 ;  /* 0x80000020001b7882 */ /* 0x000fe20000000000 */
        /* <DEDUP_REMOVED lines=18> */
[----:B--2---:R-:W-:Y:S05]  /*c490*/  @P2 BRA `(.L_x_908) ;  /* 0x00000000002c2947 */ /* 0x004fea0003800000 */
[----:B------:R-:W-:Y:S05]  /*c4a0*/  @!P0 BRA `(.L_x_909) ;  /* 0x0000000000048947 */ /* 0x000fea0003800000 */
[----:B------:R-:W-:Y:S01]  /*c4b0*/  BPT.TRAP 0x1 ;  /* 0x000000040000795c */ /* 0x000fe20000300000 */
.L_x_909:
[----:B------:R-:W-:Y:S01]  /*c4c0*/  ULEA UR10, UR7, UR38, 0x3 ;  /* 0x00000026070a7291 */ /* 0x000fe2000f8e183f */
[----:B01----:R-:W-:-:S05]  /*c4d0*/  IMAD.U32 R13, RZ, RZ, UR30 ;  /* 0x0000001eff0d7e24 */ /* 0x003fca000f8e00ff */
[----:B------:R-:W-:-:S04]  /*c4e0*/  SHF.L.U32 R13, R13, 0x1f, RZ ;  /* 0x0000001f0d0d7819 */ /* 0x000fc800000006ff */
[----:B------:R0:W1:Y:S01]  /*c4f0*/  SYNCS.PHASECHK.TRANS64.TRYWAIT P1, [UR10+0x2d850], R13 ;  /* 0x02d8500dff0075a7 */ /* 0x000062000802014a */
[----:B------:R-:W-:Y:S05]  /*c500*/  @!P0 BRA `(.L_x_910) ;  /* 0x0000000000048947 */ /* 0x000fea0003800000 */
[----:B------:R-:W-:Y:S01]  /*c510*/  BPT.TRAP 0x1 ;  /* 0x000000040000795c */ /* 0x000fe20000300000 */
.L_x_910:
[----:B-1----:R-:W-:Y:S05]  /*c520*/  @P1 BRA `(.L_x_908) ;  /* 0x0000000000081947 */ /* 0x002fea0003800000 */
[----:B------:R-:W1:Y:S02]  /*c530*/  SYNCS.PHASECHK.TRANS64.TRYWAIT P1, [UR10+0x2d850], R13 ;  /* 0x02d8500dff0075a7 */ /* 0x000e64000802014a */
[----:B-1----:R-:W-:Y:S05]  /*c540*/  @!P1 BRA `(.L_x_911) ;  /* 0x0000009400a89947 */ /* 0x002fea0003800000 */
.L_x_908:
[----:B------:R-:W-:Y:S01]  /*c550*/  UIADD3 UR10, UR38, 0x400, URZ ;  /* 0x00000400260a7890 */ /* 0x000fe2000fffe03f */
[----:B------:R-:W-:Y:S01]  /*c560*/  WARPGROUP.ARRIVE ;  /* 0x00000000000079c5 */ /* 0x000fe20000000000 */
[----:B------:R-:W-:Y:S01]  /*c570*/  UMOV UR48, UR61 ;  /* 0x0000003d00307c82 */ /* 0x000fe20008000000 */
[----:B------:R-:W-:Y:S01]  /*c580*/  UMOV UR49, 0x40000040 ;  /* 0x4000004000317882 */ /* 0x000fe20000000000 */
[----:B------:R-:W-:Y:S01]  /*c590*/  USHF.R.U32.HI UR10, URZ, 0x4, UR10 ;  /* 0x000000043f0a7899 */ /* 0x000fe2000801160a */
[----:B------:R-:W-:Y:S01]  /*c5a0*/  UMOV UR51, 0x80000020 ;  /* 0x8000002000337882 */ /* 0x000fe20000000000 */
[----:B------:R-:W-:Y:S02]  /*c5b0*/  UMOV UR59, 0x80000020 ;  /* 0x80000020003b7882 */ /* 0x000fe40000000000 */
[----:B------:R-:W-:Y:S01]  /*c5c0*/  ULOP3.LUT UR10, UR10, 0x3fff, URZ, 0xc0, !UPT ;  /* 0x00003fff0a0a7892 */ /* 0x000fe2000f8ec03f */
[----:B------:R-:W-:Y:S01]  /*c5d0*/  UMOV UR55, 0x80000020 ;  /* 0x8000002000377882 */ /* 0x000fe20000000000 */
[----:B------:R-:W-:-:S02]  /*c5e0*/  UMOV UR31, 0x80000020 ;  /* 0x80000020001f7882 */ /* 0x000fc40000000000 */
[----:B------:R-:W-:Y:S01]  /*c5f0*/  ULOP3.LUT UR10, UR10, 0x2000000, URZ, 0xfc, !UPT ;  /* 0x020000000a0a7892 */ /* 0x000fe2000f8efc3f */
[----:B------:R-:W-:Y:S01]  /*c600*/  UMOV UR35, 0x80000020 ;  /* 0x8000002000237882 */ /* 0x000fe20000000000 */
[----:B------:R-:W-:Y:S02]  /*c610*/  UMOV UR43, 0x80000020 ;  /* 0x80000020002b7882 */ /* 0x000fe40000000000 */
[----:B------:R-:W-:Y:S01]  /*c620*/  UIMAD UR10, UR7, 0x600, UR10 ;  /* 0x00000600070a78a4 */ /* 0x000fe2000f8e020a */
[----:B------:R-:W-:-:S03]  /*c630*/  UMOV UR47, 0x80000020 ;  /* 0x80000020002f7882 */ /* 0x000fc60000000000 */
[----:B------:R-:W-:Y:S02]  /*c640*/  UIADD3 UR11, UR10, 0x40, URZ ;  /* 0x000000400a0b7890 */ /* 0x000fe4000fffe03f */
[----:B------:R-:W-:Y:S02]  /*c650*/  UIADD3 UR58, UR10, 0x80, URZ ;  /* 0x000000800a3a7890 */ /* 0x000fe4000fffe03f */
[----:B------:R-:W-:Y:S01]  /*c660*/  UMOV UR50, UR10 ;  /* 0x0000000a00327c82 */ /* 0x000fe20008000000 */
[----:B------:R-:W-:Y:S01]  /*c670*/  UIADD3 UR54, UR10, 0xc0, URZ ;  /* 0x000000c00a367890 */ /* 0x000fe2000fffe03f */
[----:B------:R-:W-:Y:S01]  /*c680*/  HGMMA.64x96x16.F32 R88, gdesc[UR48].tnspB, R88, gsb0 ;  /* 0x41600000305879f0 */ /* 0x000fe20008000858 */
[----:B------:R-:W-:Y:S01]  /*c690*/  R2UR UR48, R138 ;  /* 0x000000008a3072ca */ /* 0x000fe200000e0000 */
[----:B------:R-:W-:Y:S01]  /*c6a0*/  UMOV UR50, UR11 ;  /* 0x0000000b00327c82 */ /* 0x000fe20008000000 */
[----:B------:R-:W-:Y:S01]  /*c6b0*/  R2UR UR49, R139 ;  /* 0x000000008b3172ca */ /* 0x000fe200000e0000 */
[----:B------:R-:W-:Y:S01]  /*c6c0*/  UMOV UR51, 0x80000020 ;  /* 0x8000002000337882 */ /* 0x000fe20000000000 */
[----:B------:R-:W-:-:S02]  /*c6d0*/  UIADD3 UR30, UR10, 0x100, URZ ;  /* 0x000001000a1e7890 */ /* 0x000fc4000fffe03f */
[----:B------:R-:W-:Y:S02]  /*c6e0*/  UIADD3 UR34, UR10, 0x140, URZ ;  /* 0x000001400a227890 */ /* 0x000fe4000fffe03f */
[----:B------:R-:W-:Y:S02]  /*c6f0*/  UIADD3 UR42, UR10, 0x180, URZ ;  /* 0x000001800a2a7890 */ /* 0x000fe4000fffe03f */
[----:B------:R-:W-:Y:S01]  /*c700*/  UIADD3 UR46, UR10, 0x1c0, URZ ;  /* 0x000001c00a2e7890 */ /* 0x000fe2000fffe03f */
        /* <DEDUP_REMOVED lines=25> */
.L_x_912:
[----:B------:R-:W-:Y:S01]  /*c8a0*/  R2UR UR10, R142 ;  /* 0x000000008e0a72ca */ /* 0x000fe200000e0000 */
[----:B------:R-:W3:Y:S01]  /*c8b0*/  S2UR UR15, SR_CgaCtaId ;  /* 0x00000000000f79c3 */ /* 0x000ee20000008800 */
[----:B------:R-:W-:Y:S01]  /*c8c0*/  FMUL.FTZ R23, R33, UR6 ;  /* 0x0000000621177c20 */ /* 0x000fe20008410000 */
[----:B------:R-:W-:Y:S01]  /*c8d0*/  FMUL.FTZ R33, R43, UR6 ;  /* 0x000000062b217c20 */ /* 0x000fe20008410000 */
[----:B------:R-:W-:Y:S01]  /*c8e0*/  FMUL.FTZ R43, R54, UR6 ;  /* 0x00000006362b7c20 */ /* 0x000fe20008410000 */
[----:B------:R-:W-:Y:S01]  /*c8f0*/  FMUL.FTZ R22, R32, UR6 ;  /* 0x0000000620167c20 */ /* 0x000fe20008410000 */
[----:B------:R-:W-:Y:S01]  /*c900*/  FMUL.FTZ R32, R41, UR6 ;  /* 0x0000000629207c20 */ /* 0x000fe20008410000 */
[----:B------:R-:W-:Y:S01]  /*c910*/  FMUL.FTZ R41, R51, UR6 ;  /* 0x0000000633297c20 */ /* 0x000fe20008410000 */
[----:B------:R-:W-:Y:S02]  /*c920*/  IMAD.MOV.U32 R136, RZ, RZ, R137 ;  /* 0x000000ffff887224 */ /* 0x000fe400078e0089 */
[----:B------:R-:W-:Y:S01]  /*c930*/  FMUL.FTZ R51, R62, UR6 ;  /* 0x000000063e337c20 */ /* 0x000fe20008410000 */
[----:B------:R-:W-:Y:S01]  /*c940*/  FMUL.FTZ R62, R69, UR6 ;  /* 0x00000006453e7c20 */ /* 0x000fe20008410000 */
[----:B------:R-:W-:Y:S01]  /*c950*/  FMUL.FTZ R69, R78, UR6 ;  /* 0x000000064e457c20 */ /* 0x000fe20008410000 */
[----:B------:R-:W-:Y:S01]  /*c960*/  IMAD.SHL.U32 R78, R10, 0x80, RZ ;  /* 0x000000800a4e7824 */ /* 0x000fe200078e00ff */
[----:B------:R-:W-:Y:S01]  /*c970*/  UISETP.NE.AND UP1, UPT, UR10, URZ, UPT ;  /* 0x0000003f0a00728c */ /* 0x000fe2000bf25270 */
[----:B01----:R-:W-:Y:S01]  /*c980*/  FMUL.FTZ R13, R24, UR6 ;  /* 0x00000006180d7c20 */ /* 0x003fe20008410000 */
[----:B------:R-:W-:Y:S01]  /*c990*/  FMUL.FTZ R15, R25, UR6 ;  /* 0x00000006190f7c20 */ /* 0x000fe20008410000 */
[----:B------:R-:W-:Y:S01]  /*c9a0*/  FMUL.FTZ R14, R26, UR6 ;  /* 0x000000061a0e7c20 */ /* 0x000fe20008410000 */
[----:B------:R-:W-:Y:S01]  /*c9b0*/  FMUL.FTZ R16, R27, UR6 ;  /* 0x000000061b107c20 */ /* 0x000fe20008410000 */
[----:B------:R-:W-:Y:S01]  /*c9c0*/  FMUL.FTZ R18, R28, UR6 ;  /* 0x000000061c127c20 */ /* 0x000fe20008410000 */
[----:B------:R-:W-:Y:S01]  /*c9d0*/  PLOP3.LUT P1, PT, PT, PT, UP1, 0x80, 0x0 ;  /* 0x000000000000781c */ /* 0x000fe20003f2f018 */
[----:B------:R-:W-:Y:S01]  /*c9e0*/  FMUL.FTZ R20, R29, UR6 ;  /* 0x000000061d147c20 */ /* 0x000fe20008410000 */
[----:B------:R-:W-:Y:S01]  /*c9f0*/  PLOP3.LUT P2, PT, PT, PT, UP1, 0x80, 0x0 ;  /* 0x000000000000781c */ /* 0x000fe20003f4f018 */
[----:B------:R-:W-:Y:S01]  /*ca00*/  FMUL.FTZ R19, R30, UR6 ;  /* 0x000000061e137c20 */ /* 0x000fe20008410000 */
        /* <DEDUP_REMOVED lines=16> */
[----:B------:R-:W-:Y:S01]  /*cb10*/  ULEA UR10, UR4, UR38, 0x3 ;  /* 0x00000026040a7291 */ /* 0x000fe2000f8e183f */
        /* <DEDUP_REMOVED lines=41> */
[----:B------:R-:W-:Y:S01]  /*cdb0*/  IMAD R54, R2, -0x2, R55 ;  /* 0xfffffffe02367824 */ /* 0x000fe200078e0237 */
[----:B---3--:R-:W-:Y:S01]  /*cdc0*/  UPRMT UR10, UR15, 0x654, UR10 ;  /* 0x000006540f0a7896 */ /* 0x008fe2000800000a */
[----:B------:R-:W-:Y:S01]  /*cdd0*/  PLOP3.LUT P1, PT, PT, PT, UP0, 0x40, 0x0 ;  /* 0x000000000000781c */ /* 0x000fe20003f2e808 */
[----:B------:R-:W1:Y:S01]  /*cde0*/  MUFU.TANH R13, R13 ;  /* 0x0000000d000d7308 */ /* 0x000e620000002400 */
[----:B------:R-:W-:Y:S01]  /*cdf0*/  ULDC UR15, c[0x0][0x2f0] ;  /* 0x0000bc00000f7ab9 */ /* 0x000fe20000000800 */
[----:B------:R-:W-:Y:S01]  /*ce00*/  ULDC UR18, c[0x0][0x288] ;  /* 0x0000a20000127ab9 */ /* 0x000fe20000000800 */
[----:B------:R-:W-:Y:S01]  /*ce10*/  IMAD R54, R17, UR15, R54 ;  /* 0x0000000f11367c24 */ /* 0x000fe2000f8e0236 */
[----:B------:R-:W-:-:S03]  /*ce20*/  ULDC UR15, c[0x0][0x9e0] ;  /* 0x00027800000f7ab9 */ /* 0x000fc60000000800 */
[----:B------:R-:W-:Y:S01]  /*ce30*/  VIADD R54, R54, -UR18 ;  /* 0x8000001236367c36 */ /* 0x000fe20008000000 */
[----:B------:R-:W3:Y:S01]  /*ce40*/  MUFU.TANH R15, R15 ;  /* 0x0000000f000f7308 */ /* 0x000ee20000002400 */
[----:B------:R-:W-:Y:S02]  /*ce50*/  SYNCS.ARRIVE.TRANS64.RED.A1T0 RZ, [UR10], RZ ;  /* 0x000000ffffff79a7 */ /* 0x000fe4000810040a */
[C---:B------:R-:W-:Y:S02]  /*ce60*/  VIADD R84, R54.reuse, UR15 ;  /* 0x0000000f36547c36 */ /* 0x040fe40008000000 */
[----:B------:R-:W-:Y:S02]  /*ce70*/  VIADD R83, R54, UR14 ;  /* 0x0000000e36537c36 */ /* 0x000fe40008000000 */
[--C-:B0-----:R-:W-:Y:S01]  /*ce80*/  IMAD.IADD R82, R84, 0x1, R148.reuse ;  /* 0x0000000154527824 */ /* 0x101fe200078e0294 */
[----:B------:R-:W0:Y:S01]  /*ce90*/  MUFU.TANH R14, R14 ;  /* 0x0000000e000e7308 */ /* 0x000e220000002400 */
[----:B------:R-:W-:-:S07]  /*cea0*/  IMAD.IADD R81, R83, 0x1, R148 ;  /* 0x0000000153517824 */ /* 0x000fce00078e0294 */
        /* <DEDUP_REMOVED lines=61> */
[----:B-1-34-:R-:W-:Y:S05]  /*d280*/  @P1 BRA `(.L_x_913) ;  /* 0x00000000006c1947 */ /* 0x01afea0003800000 */
[----:B------:R-:W-:Y:S01]  /*d290*/  ULDC UR11, c[0x0][0x2f0] ;  /* 0x0000bc00000b7ab9 */ /* 0x000fe20000000800 */
[----:B------:R-:W-:Y:S01]  /*d2a0*/  ULDC UR10, c[0x0][0x288] ;  /* 0x0000a200000a7ab9 */ /* 0x000fe20000000800 */
[----:B------:R-:W-:Y:S01]  /*d2b0*/  IMAD R54, R17, UR11, R148 ;  /* 0x0000000b11367c24 */ /* 0x000fe2000f8e0294 */
[----:B------:R-:W-:Y:S03]  /*d2c0*/  BSSY B0, `(.L_x_914) ;  /* 0x0000013000007945 */ /* 0x000fe60003800000 */
[----:B------:R-:W-:-:S05]  /*d2d0*/  VIADD R85, R54, -UR10 ;  /* 0x8000000a36557c36 */ /* 0x000fca0008000000 */
        /* <DEDUP_REMOVED lines=11> */
.L_x_915:
[----:B------:R-:W-:Y:S02]  /*d390*/  ULDC UR10, c[0x0][0x9e4] ;  /* 0x00027900000a7ab9 */ /* 0x000fe40000000800 */
[----:B------:R-:W-:-:S05]  /*d3a0*/  IMAD.U32 R86, RZ, RZ, UR10 ;  /* 0x0000000aff567e24 */ /* 0x000fca000f8e00ff */
[----:B------:R-:W-:-:S13]  /*d3b0*/  ISETP.NE.AND P1, PT, R86, 0x1, PT ;  /* 0x000000015600780c */ /* 0x000fda0003f25270 */
[----:B------:R-:W1:Y:S02]  /*d3c0*/  @P1 LDC.64 R54, c[0x0][0x9e8] ;  /* 0x00027a00ff361b82 */ /* 0x000e640000000a00 */
[----:B-1----:R-:W-:-:S05]  /*d3d0*/  @P1 IMAD.HI.U32 R54, R85, R54, RZ ;  /* 0x0000003655361227 */ /* 0x002fca00078e00ff */
[----:B------:R-:W-:-:S07]  /*d3e0*/  @P1 SHF.R.U32.HI R85, RZ, R55, R54 ;  /* 0x00000037ff551219 */ /* 0x000fce0000011636 */
.L_x_916:
[----:B------:R-:W-:Y:S05]  /*d3f0*/  BSYNC B0 ;  /* 0x0000000000007941 */ /* 0x000fea0003800000 */
.L_x_914:
[----:B------:R-:W-:-:S04]  /*d400*/  IMAD R85, R85, R86, -R78 ;  /* 0x0000005655557224 */ /* 0x000fc800078e0a4e */
[----:B------:R-:W-:-:S05]  /*d410*/  IMAD R85, R2, -0x2, R85 ;  /* 0xfffffffe02557824 */ /* 0x000fca00078e0255 */
[----:B------:R-:W-:Y:S02]  /*d420*/  VIADDMNMX R82, R85, R86, R82, PT ;  /* 0x0000005655527246 */ /* 0x000fe40003800152 */
[----:B------:R-:W-:-:S07]  /*d430*/  VIMNMX R81, R81, R85, !PT ;  /* 0x0000005551517248 */ /* 0x000fce0007fe0100 */
.L_x_913:
[----:B------:R-:W-:Y:S01]  /*d440*/  ISETP.GT.AND P1, PT, R10, -0x1, PT ;  /* 0xffffffff0a00780c */ /* 0x000fe20003f24270 */
[----:B------:R-:W1:Y:S01]  /*d450*/  SHFL.IDX PT, R54, R136, 0x1, 0x1c1f ;  /* 0x003c1f0088367f89 */ /* 0x000e6200000e0000 */
[----:B------:R-:W-:Y:S02]  /*d460*/  UISETP.NE.AND UP0, UPT, UR60, URZ, UPT ;  /* 0x0000003f3c00728c */ /* 0x000fe4000bf05270 */
[C---:B------:R-:W-:Y:S02]  /*d470*/  ISETP.GT.AND P3, PT, R81.reuse, 0x8, P1 ;  /* 0x000000085100780c */ /* 0x040fe40000f64270 */
[C---:B------:R-:W-:Y:S02]  /*d480*/  ISETP.GT.AND P6, PT, R81.reuse, RZ, P1 ;  /* 0x000000ff5100720c */ /* 0x040fe40000fc4270 */
[----:B------:R-:W-:Y:S02]  /*d490*/  ISETP.LT.OR P3, PT, R82, 0x9, P3 ;  /* 0x000000095200780c */ /* 0x000fe40001f61670 */
[----:B------:R-:W-:-:S02]  /*d4a0*/  ISETP.GT.AND P2, PT, R81, 0x1, P1 ;  /* 0x000000015100780c */ /* 0x000fc40000f44270 */
[----:B0-----:R-:W-:Y:S02]  /*d4b0*/  FSEL R18, R18, -INF , !P3 ;  /* 0xff80000012127808 */ /* 0x001fe40005800000 */
        /* <DEDUP_REMOVED lines=26> */
[C---:B------:R-:W-:Y:S02]  /*d660*/  ISETP.GT.AND P2, PT, R81.reuse, 0x29, P1 ;  /* 0x000000295100780c */ /* 0x040fe40000f44270 */
        /* <DEDUP_REMOVED lines=84> */
.L_x_919:
[----:B------:R-:W-:Y:S02]  /*dbb0*/  ULDC UR10, c[0x0][0x9e4] ;  /* 0x00027900000a7ab9 */ /* 0x000fe40000000800 */
[----:B------:R-:W-:-:S05]  /*dbc0*/  IMAD.U32 R56, RZ, RZ, UR10 ;  /* 0x0000000aff387e24 */ /* 0x000fca000f8e00ff */
[----:B------:R-:W-:-:S13]  /*dbd0*/  ISETP.NE.AND P2, PT, R56, 0x1, PT ;  /* 0x000000013800780c */ /* 0x000fda0003f45270 */
[----:B------:R-:W0:Y:S02]  /*dbe0*/  @P2 LDC.64 R54, c[0x0][0x9e8] ;  /* 0x00027a00ff362b82 */ /* 0x000e240000000a00 */
[----:B0-----:R-:W-:-:S05]  /*dbf0*/  @P2 IMAD.HI.U32 R54, R81, R54, RZ ;  /* 0x0000003651362227 */ /* 0x001fca00078e00ff */
[----:B------:R-:W-:-:S07]  /*dc00*/  @P2 SHF.R.U32.HI R81, RZ, R55, R54 ;  /* 0x00000037ff512219 */ /* 0x000fce0000011636 */
.L_x_920:
[----:B------:R-:W-:Y:S05]  /*dc10*/  BSYNC B0 ;  /* 0x0000000000007941 */ /* 0x000fea0003800000 */
.L_x_918:
[----:B------:R-:W-:-:S04]  /*dc20*/  IMAD R81, R81, R56, -R78 ;  /* 0x0000003851517224 */ /* 0x000fc800078e0a4e */
[----:B------:R-:W-:-:S05]  /*dc30*/  IMAD R81, R2, -0x2, R81 ;  /* 0xfffffffe02517824 */ /* 0x000fca00078e0251 */
[----:B------:R-:W-:Y:S02]  /*dc40*/  VIADDMNMX R84, R81, R56, R84, PT ;  /* 0x0000003851547246 */ /* 0x000fe40003800154 */
[----:B------:R-:W-:-:S07]  /*dc50*/  VIMNMX R83, R83, R81, !PT ;  /* 0x0000005153537248 */ /* 0x000fce0007fe0100 */
.L_x_917:
[----:B------:R-:W-:Y:S01]  /*dc60*/  FMNMX.FTZ R54, R13, R11, !PT ;  /* 0x0000000b0d367209 */ /* 0x000fe20007810000 */
[----:B------:R-:W-:Y:S01]  /*dc70*/  ULDC UR10, c[0x0][0x988] ;  /* 0x00026200000a7ab9 */ /* 0x000fe20000000800 */
[----:B------:R-:W-:Y:S01]  /*dc80*/  ISETP.GT.AND P5, PT, R83, 0x10, P1 ;  /* 0x000000105300780c */ /* 0x000fe20000fa4270 */
[----:B------:R-:W-:Y:S01]  /*dc90*/  UMOV UR11, UR10 ;  /* 0x0000000a000b7c82 */ /* 0x000fe20008000000 */
        /* <DEDUP_REMOVED lines=17> */
[C---:B------:R-:W-:Y:S02]  /*ddb0*/  ISETP.GT.AND P3, PT, R83.reuse, 0x8, P1 ;  /* 0x000000085300780c */ /* 0x040fe40000f64270 */
        /* <DEDUP_REMOVED lines=49> */
[C---:B------:R-:W-:Y:S02]  /*e0d0*/  ISETP.LT.OR P2, PT, R84.reuse, 0x31, P2 ;  /* 0x000000315400780c */ /* 0x040fe40001741670 */
[----:B------:R-:W-:Y:S02]  /*e0e0*/  FSEL R37, R37, -INF , !P4 ;  /* 0xff80000025257808 */ /* 0x000fe40006000000 */
[----:B------:R-:W-:Y:S02]  /*e0f0*/  FSEL R39, R39, -INF , !P2 ;  /* 0xff80000027277808 */ /* 0x000fe40005000000 */
[----:B------:R-:W-:-:S02]  /*e100*/  ISETP.LT.OR P3, PT, R84, 0x32, P3 ;  /* 0x000000325400780c */ /* 0x000fc40001f61670 */
[----:B------:R-:W-:Y:S02]  /*e110*/  ISETP.GT.AND P4, PT, R83, 0x39, P1 ;  /* 0x000000395300780c */ /* 0x000fe40000f84270 */
[----:B------:R-:W-:Y:S02]  /*e120*/  FSEL R41, R41, -INF , !P3 ;  /* 0xff80000029297808 */ /* 0x000fe40005800000 */
[C---:B------:R-:W-:Y:S02]  /*e130*/  ISETP.GT.AND P2, PT, R83.reuse, 0x40, P1 ;  /* 0x000000405300780c */ /* 0x040fe40000f44270 */
[----:B------:R-:W-:Y:S02]  /*e140*/  ISETP.LT.OR P4, PT, R84, 0x3a, P4 ;  /* 0x0000003a5400780c */ /* 0x000fe40002781670 */
[----:B------:R-:W-:Y:S02]  /*e150*/  ISETP.GT.AND P3, PT, R83, 0x41, P1 ;  /* 0x000000415300780c */ /* 0x000fe40000f64270 */
[----:B0-----:R-:W-:-:S02]  /*e160*/  FMNMX.FTZ R55, R54, R55, !PT ;  /* 0x0000003736377209 */ /* 0x001fc40007810000 */
[C---:B------:R-:W-:Y:S02]  /*e170*/  ISETP.LT.OR P2, PT, R84.reuse, 0x41, P2 ;  /* 0x000000415400780c */ /* 0x040fe40001741670 */
        /* <DEDUP_REMOVED lines=8> */
[C---:B------:R-:W-:Y:S02]  /*e200*/  ISETP.LT.OR P2, PT, R84.reuse, 0x51, P2 ;  /* 0x000000515400780c */ /* 0x040fe40001741670 */
[----:B------:R-:W-:Y:S02]  /*e210*/  ISETP.GT.AND P3, PT, R83, 0x51, P1 ;  /* 0x000000515300780c */ /* 0x000fe40000f64270 */
[----:B------:R-:W-:Y:S02]  /*e220*/  FSEL R53, R53, -INF , !P4 ;  /* 0xff80000035357808 */ /* 0x000fe40006000000 */
[----:B------:R-:W-:-:S02]  /*e230*/  ISETP.LT.OR P3, PT, R84, 0x52, P3 ;  /* 0x000000525400780c */ /* 0x000fc40001f61670 */
[----:B------:R-:W-:Y:S02]  /*e240*/  ISETP.GT.AND P4, PT, R83, 0x59, P1 ;  /* 0x000000595300780c */ /* 0x000fe40000f84270 */
[----:B------:R-:W-:Y:S02]  /*e250*/  FSEL R59, R59, -INF , !P3 ;  /* 0xff8000003b3b7808 */ /* 0x000fe40005800000 */
[----:B0-----:R-:W-:Y:S02]  /*e260*/  FMNMX.FTZ R56, R55, R56, !PT ;  /* 0x0000003837387209 */ /* 0x001fe40007810000 */
[----:B------:R-:W-:Y:S02]  /*e270*/  ISETP.LT.OR P4, PT, R84, 0x5a, P4 ;  /* 0x0000005a5400780c */ /* 0x000fe40002781670 */
[C---:B------:R-:W-:Y:S01]  /*e280*/  FSETP.NEU.FTZ.AND P6, PT, R56.reuse, -INF , PT ;  /* 0xff8000003800780b */ /* 0x040fe20003fdd000 */
[----:B------:R-:W-:Y:S01]  /*e290*/  FMUL.FTZ R78, R56, UR11 ;  /* 0x0000000b384e7c20 */ /* 0x000fe20008410000 */
[----:B------:R-:W-:-:S04]  /*e2a0*/  ISETP.GT.AND P3, PT, R83, 0x61, P1 ;  /* 0x000000615300780c */ /* 0x000fc80000f64270 */
[----:B------:R-:W-:Y:S02]  /*e2b0*/  FSEL R55, R78, RZ, P6 ;  /* 0x000000ff4e377208 */ /* 0x000fe40003000000 */
[----:B------:R-:W-:-:S03]  /*e2c0*/  ISETP.LT.OR P3, PT, R84, 0x62, P3 ;  /* 0x000000625400780c */ /* 0x000fc60001f61670 */
[--C-:B------:R-:W-:Y:S01]  /*e2d0*/  FFMA.FTZ R78, R22, UR11, -R55.reuse ;  /* 0x0000000b164e7c23 */ /* 0x100fe20008010837 */
[----:B------:R-:W-:Y:S01]  /*e2e0*/  FSEL R22, R14, -INF , !P5 ;  /* 0xff8000000e167808 */ /* 0x000fe20006800000 */
[--C-:B------:R-:W-:Y:S01]  /*e2f0*/  FFMA.FTZ R13, R13, UR11, -R55.reuse ;  /* 0x0000000b0d0d7c23 */ /* 0x100fe20008010837 */
[----:B------:R-:W-:Y:S01]  /*e300*/  ISETP.GT.AND P5, PT, R83, 0x38, P1 ;  /* 0x000000385300780c */ /* 0x000fe20000fa4270 */
[----:B------:R0:W-:Y:S01]  /*e310*/  MUFU.EX2 R14, R78 ;  /* 0x0000004e000e7308 */ /* 0x0001e20000000800 */
[----:B------:R-:W-:Y:S01]  /*e320*/  FMNMX.FTZ R81, R22, R12, !PT ;  /* 0x0000000c16517209 */ /* 0x000fe20007810000 */
[--C-:B------:R-:W-:Y:S01]  /*e330*/  FFMA.FTZ R15, R15, UR11, -R55.reuse ;  /* 0x0000000b0f0f7c23 */ /* 0x100fe20008010837 */
[----:B------:R-:W-:Y:S01]  /*e340*/  ISETP.LT.OR P5, PT, R84, 0x39, P5 ;  /* 0x000000395400780c */ /* 0x000fe20002fa1670 */
[--C-:B------:R-:W-:Y:S01]  /*e350*/  FFMA.FTZ R18, R18, UR11, -R55.reuse ;  /* 0x0000000b12127c23 */ /* 0x100fe20008010837 */
[----:B------:R-:W-:Y:S01]  /*e360*/  FMNMX.FTZ R54, R16, R81, !PT ;  /* 0x0000005110367209 */ /* 0x000fe20007810000 */
[--C-:B------:R-:W-:Y:S01]  /*e370*/  FFMA.FTZ R20, R20, UR11, -R55.reuse ;  /* 0x0000000b14147c23 */ /* 0x100fe20008010837 */
[----:B------:R-:W-:Y:S01]  /*e380*/  FSEL R43, R43, -INF , !P5 ;  /* 0xff8000002b2b7808 */ /* 0x000fe20006800000 */
[----:B------:R-:W-:Y:S01]  /*e390*/  MUFU.EX2 R13, R13 ;  /* 0x0000000d000d7308 */ /* 0x000fe20000000800 */
[----:B------:R-:W-:Y:S01]  /*e3a0*/  FMNMX.FTZ R54, R19, R54, !PT ;  /* 0x0000003613367209 */ /* 0x000fe20007810000 */
[--C-:B------:R-:W-:Y:S01]  /*e3b0*/  FFMA.FTZ R23, R23, UR11, -R55.reuse ;  /* 0x0000000b17177c23 */ /* 0x100fe20008010837 */
[----:B------:R-:W-:Y:S01]  /*e3c0*/  ISETP.GT.AND P5, PT, R83, 0x48, P1 ;  /* 0x000000485300780c */ /* 0x000fe20000fa4270 */
[--C-:B------:R-:W-:Y:S01]  /*e3d0*/  FFMA.FTZ R26, R26, UR11, -R55.reuse ;  /* 0x0000000b1a1a7c23 */ /* 0x100fe20008010837 */
[----:B------:R-:W-:Y:S01]  /*e3e0*/  FMNMX.FTZ R81, R21, R54, !PT ;  /* 0x0000003615517209 */ /* 0x000fe20007810000 */
[--C-:B------:R-:W-:Y:S01]  /*e3f0*/  FFMA.FTZ R28, R28, UR11, -R55.reuse ;  /* 0x0000000b1c1c7c23 */ /* 0x100fe20008010837 */
[----:B------:R-:W-:Y:S01]  /*e400*/  ISETP.LT.OR P5, PT, R84, 0x49, P5 ;  /* 0x000000495400780c */ /* 0x000fe20002fa1670 */
[----:B------:R-:W-:Y:S01]  /*e410*/  MUFU.EX2 R15, R15 ;  /* 0x0000000f000f7308 */ /* 0x000fe20000000800 */
[----:B------:R-:W-:Y:S01]  /*e420*/  FMNMX.FTZ R54, R24, R81, !PT ;  /* 0x0000005118367209 */ /* 0x000fe20007810000 */
[--C-:B------:R-:W-:Y:S01]  /*e430*/  FFMA.FTZ R30, R30, UR11, -R55.reuse ;  /* 0x0000000b1e1e7c23 */ /* 0x100fe20008010837 */
[----:B------:R-:W-:Y:S01]  /*e440*/  FSEL R51, R51, -INF , !P5 ;  /* 0xff80000033337808 */ /* 0x000fe20006800000 */
[--C-:B------:R-:W-:Y:S01]  /*e450*/  FFMA.FTZ R32, R32, UR11, -R55.reuse ;  /* 0x0000000b20207c23 */ /* 0x100fe20008010837 */
[----:B------:R-:W-:Y:S01]  /*e460*/  FMNMX.FTZ R54, R25, R54, !PT ;  /* 0x0000003619367209 */ /* 0x000fe20007810000 */
[--C-:B------:R-:W-:Y:S01]  /*e470*/  FFMA.FTZ R34, R34, UR11, -R55.reuse ;  /* 0x0000000b22227c23 */ /* 0x100fe20008010837 */
[----:B------:R-:W-:Y:S01]  /*e480*/  ISETP.GT.AND P5, PT, R83, 0x58, P1 ;  /* 0x000000585300780c */ /* 0x000fe20000fa4270 */
[----:B------:R-:W-:Y:S01]  /*e490*/  MUFU.EX2 R18, R18 ;  /* 0x0000001200127308 */ /* 0x000fe20000000800 */
        /* <DEDUP_REMOVED lines=9> */
[----:B------:R-:W-:Y:S01]  /*e530*/  MUFU.EX2 R20, R20 ;  /* 0x0000001400147308 */ /* 0x000fe20000000800 */
[----:B------:R-:W-:Y:S01]  /*e540*/  ISETP.GT.AND P4, PT, R83, 0x69, P1 ;  /* 0x000000695300780c */ /* 0x000fe20000f84270 */
[--C-:B------:R-:W-:Y:S01]  /*e550*/  FFMA.FTZ R42, R42, UR11, -R55.reuse ;  /* 0x0000000b2a2a7c23 */ /* 0x100fe20008010837 */
[----:B------:R-:W-:Y:S01]  /*e560*/  FMNMX.FTZ R54, R33, R54, !PT ;  /* 0x0000003621367209 */ /* 0x000fe20007810000 */
[--C-:B------:R-:W-:Y:S01]  /*e570*/  FFMA.FTZ R48, R48, UR11, -R55.reuse ;  /* 0x0000000b30307c23 */ /* 0x100fe20008010837 */
[----:B------:R-:W-:Y:S01]  /*e580*/  FSEL R67, R67, -INF , !P3 ;  /* 0xff80000043437808 */ /* 0x000fe20005800000 */
[--C-:B------:R-:W-:Y:S01]  /*e590*/  FFMA.FTZ R50, R50, UR11, -R55.reuse ;  /* 0x0000000b32327c23 */ /* 0x100fe20008010837 */
[----:B------:R-:W-:Y:S01]  /*e5a0*/  FMNMX.FTZ R54, R35, R54, !PT ;  /* 0x0000003623367209 */ /* 0x000fe20007810000 */
[----:B------:R-:W-:Y:S01]  /*e5b0*/  MUFU.EX2 R23, R23 ;  /* 0x0000001700177308 */ /* 0x000fe20000000800 */
        /* <DEDUP_REMOVED lines=14> */
[----:B0-----:R-:W-:Y:S01]  /*e6a0*/  FMNMX.FTZ R78, R43, R54, !PT ;  /* 0x000000362b4e7209 */ /* 0x001fe20007810000 */
[----:B------:R-:W-:Y:S01]  /*e6b0*/  FFMA.FTZ R70, R70, UR11, -R55 ;  /* 0x0000000b46467c23 */ /* 0x000fe20008010837 */
[----:B------:R-:W-:Y:S01]  /*e6c0*/  FSEL R54, R57, -INF , !P2 ;  /* 0xff80000039367808 */ /* 0x000fe20005000000 */
[----:B------:R-:W-:Y:S01]  /*e6d0*/  MUFU.EX2 R26, R26 ;  /* 0x0000001a001a7308 */ /* 0x000fe20000000800 */
[----:B------:R-:W-:-:S02]  /*e6e0*/  FMNMX.FTZ R78, R45, R78, !PT ;  /* 0x0000004e2d4e7209 */ /* 0x000fc40007810000 */
[----:B------:R-:W-:Y:S02]  /*e6f0*/  ISETP.GT.AND P2, PT, R83, 0x60, P1 ;  /* 0x000000605300780c */ /* 0x000fe40000f44270 */
[----:B------:R-:W-:Y:S02]  /*e700*/  FMNMX.FTZ R78, R47, R78, !PT ;  /* 0x0000004e2f4e7209 */ /* 0x000fe40007810000 */
[----:B------:R-:W-:Y:S01]  /*e710*/  ISETP.LT.OR P2, PT, R84, 0x61, P2 ;  /* 0x000000615400780c */ /* 0x000fe20001741670 */
[----:B------:R-:W-:Y:S01]  /*e720*/  MUFU.EX2 R28, R28 ;  /* 0x0000001c001c7308 */ /* 0x000fe20000000800 */
[----:B------:R-:W-:Y:S02]  /*e730*/  FMNMX.FTZ R82, R49, R78, !PT ;  /* 0x0000004e31527209 */ /* 0x000fe40007810000 */
[----:B------:R-:W-:Y:S01]  /*e740*/  FSEL R78, R61, -INF , !P5 ;  /* 0xff8000003d4e7808 */ /* 0x000fe20006800000 */
[----:B------:R-:W-:Y:S01]  /*e750*/  FFMA.FTZ R61, R44, UR11, -R55 ;  /* 0x0000000b2c3d7c23 */ /* 0x000fe20008010837 */
[----:B------:R-:W-:-:S02]  /*e760*/  FMNMX.FTZ R82, R51, R82, !PT ;  /* 0x0000005233527209 */ /* 0x000fc40007810000 */
[----:B------:R-:W-:Y:S01]  /*e770*/  ISETP.GT.AND P5, PT, R83, 0x68, P1 ;  /* 0x000000685300780c */ /* 0x000fe20000fa4270 */
[----:B------:R-:W-:Y:S01]  /*e780*/  MUFU.EX2 R30, R30 ;  /* 0x0000001e001e7308 */ /* 0x000fe20000000800 */
[----:B------:R-:W-:Y:S02]  /*e790*/  FMNMX.FTZ R57, R53, R82, !PT ;  /* 0x0000005235397209 */ /* 0x000fe40007810000 */
[----:B------:R-:W-:Y:S02]  /*e7a0*/  FSEL R65, R65, -INF , !P2 ;  /* 0xff80000041417808 */ /* 0x000fe40005000000 */
[----:B------:R-:W-:Y:S02]  /*e7b0*/  FMNMX.FTZ R82, R54, R57, !PT ;  /* 0x0000003936527209 */ /* 0x000fe40007810000 */
[----:B------:R-:W-:Y:S01]  /*e7c0*/  ISETP.LT.OR P5, PT, R84, 0x69, P5 ;  /* 0x000000695400780c */ /* 0x000fe20002fa1670 */
        /* <DEDUP_REMOVED lines=13> */
[----:B------:R-:W-:Y:S01]  /*e8a0*/  FSEL R46, R71, -INF , !P4 ;  /* 0xff800000472e7808 */ /* 0x000fe20006000000 */
[--C-:B------:R-:W-:Y:S01]  /*e8b0*/  FFMA.FTZ R71, R72, UR11, -R55.reuse ;  /* 0x0000000b48477c23 */ /* 0x100fe20008010837 */
[----:B------:R-:W-:Y:S01]  /*e8c0*/  FMNMX.FTZ R57, R44, R57, !PT ;  /* 0x000000392c397209 */ /* 0x000fe20007810000 */
[--C-:B------:R-:W-:Y:S01]  /*e8d0*/  FFMA.FTZ R72, R74, UR11, -R55.reuse ;  /* 0x0000000b4a487c23 */ /* 0x100fe20008010837 */
[----:B------:R-:W-:Y:S01]  /*e8e0*/  FSEL R82, R73, -INF , !P2 ;  /* 0xff80000049527808 */ /* 0x000fe20005000000 */
[--C-:B------:R-:W-:Y:S01]  /*e8f0*/  FFMA.FTZ R73, R76, UR11, -R55.reuse ;  /* 0x0000000b4c497c23 */ /* 0x100fe20008010837 */
[----:B------:R-:W-:Y:S01]  /*e900*/  FMNMX.FTZ R57, R46, R57, !PT ;  /* 0x000000392e397209 */ /* 0x000fe20007810000 */
[----:B------:R-:W-:Y:S01]  /*e910*/  FFMA.FTZ R55, R79, UR11, -R55 ;  /* 0x0000000b4f377c23 */ /* 0x000fe20008010837 */
[----:B------:R-:W-:Y:S01]  /*e920*/  ISETP.GT.AND P1, PT, R83, 0x79, P1 ;  /* 0x000000795300780c */ /* 0x000fe20000f24270 */
[----:B------:R-:W-:Y:S01]  /*e930*/  MUFU.EX2 R38, R38 ;  /* 0x0000002600267308 */ /* 0x000fe20000000800 */
[----:B------:R-:W-:-:S02]  /*e940*/  ISETP.LT.OR P5, PT, R84, 0x79, P5 ;  /* 0x000000795400780c */ /* 0x000fc40002fa1670 */
[----:B------:R-:W-:Y:S02]  /*e950*/  FMNMX.FTZ R86, R82, R57, !PT ;  /* 0x0000003952567209 */ /* 0x000fe40007810000 */
[----:B------:R-:W-:Y:S02]  /*e960*/  ISETP.LT.OR P1, PT, R84, 0x7a, P1 ;  /* 0x0000007a5400780c */ /* 0x000fe40000f21670 */
[----:B------:R-:W-:Y:S01]  /*e970*/  FSEL R77, R77, -INF , !P5 ;  /* 0xff8000004d4d7808 */ /* 0x000fe20006800000 */
[----:B------:R-:W-:Y:S01]  /*e980*/  MUFU.EX2 R40, R40 ;  /* 0x0000002800287308 */ /* 0x000fe20000000800 */
[----:B------:R-:W-:Y:S02]  /*e990*/  FMNMX.FTZ R86, R75, R86, !PT ;  /* 0x000000564b567209 */ /* 0x000fe40007810000 */
[----:B------:R-:W-:Y:S02]  /*e9a0*/  FSEL R80, R80, -INF , !P1 ;  /* 0xff80000050507808 */ /* 0x000fe40004800000 */
[----:B------:R-:W-:-:S02]  /*e9b0*/  FMNMX.FTZ R57, R77, R86, !PT ;  /* 0x000000564d397209 */ /* 0x000fc40007810000 */
[----:B------:R-:W-:Y:S01]  /*e9c0*/  FSEL R74, R56, RZ, P6 ;  /* 0x000000ff384a7208 */ /* 0x000fe20003000000 */
[----:B------:R-:W-:Y:S01]  /*e9d0*/  MUFU.EX2 R42, R42 ;  /* 0x0000002a002a7308 */ /* 0x000fe20000000800 */
[----:B------:R-:W-:-:S03]  /*e9e0*/  FMNMX.FTZ R57, R80, R57, !PT ;  /* 0x0000003950397209 */ /* 0x000fc60007810000 */
[----:B------:R-:W-:Y:S02]  /*e9f0*/  FADD.FTZ R74, -R74, R11 ;  /* 0x0000000b4a4a7221 */ /* 0x000fe40000010100 */
[----:B------:R-:W0:Y:S02]  /*ea00*/  SHFL.BFLY PT, R84, R57, 0x2, 0x1f ;  /* 0x0c401f0039547f89 */ /* 0x000e2400000e0000 */
[----:B------:R-:W-:Y:S01]  /*ea10*/  FMUL.FTZ R11, R74, UR11 ;  /* 0x0000000b4a0b7c20 */ /* 0x000fe20008410000 */
[----:B------:R-:W-:Y:S08]  /*ea20*/  MUFU.EX2 R61, R61 ;  /* 0x0000003d003d7308 */ /* 0x000ff00000000800 */
[----:B------:R-:W1:Y:S08]  /*ea30*/  MUFU.EX2 R11, R11 ;  /* 0x0000000b000b7308 */ /* 0x000e700000000800 */
[----:B------:R-:W-:Y:S01]  /*ea40*/  MUFU.EX2 R63, R63 ;  /* 0x0000003f003f7308 */ /* 0x000fe20000000800 */
[----:B0-----:R-:W-:-:S07]  /*ea50*/  FMNMX.FTZ R84, R57, R84, !PT ;  /* 0x0000005439547209 */ /* 0x001fce0007810000 */
[----:B------:R-:W-:Y:S01]  /*ea60*/  MUFU.EX2 R48, R48 ;  /* 0x0000003000307308 */ /* 0x000fe20000000800 */
[----:B-1----:R-:W-:Y:S01]  /*ea70*/  FFMA.FTZ R4, R11, R4, R13 ;  /* 0x000000040b047223 */ /* 0x002fe2000001000d */
[----:B------:R-:W0:Y:S06]  /*ea80*/  SHFL.BFLY PT, R57, R84, 0x1, 0x1f ;  /* 0x0c201f0054397f89 */ /* 0x000e2c00000e0000 */
[----:B------:R-:W-:Y:S08]  /*ea90*/  MUFU.EX2 R50, R50 ;  /* 0x0000003200327308 */ /* 0x000ff00000000800 */
[----:B------:R-:W-:Y:S08]  /*eaa0*/  MUFU.EX2 R52, R52 ;  /* 0x0000003400347308 */ /* 0x000ff00000000800 */
[----:B------:R-:W-:Y:S01]  /*eab0*/  MUFU.EX2 R69, R69 ;  /* 0x0000004500457308 */ /* 0x000fe20000000800 */
[----:B0-----:R-:W-:-:S04]  /*eac0*/  FMNMX.FTZ R57, R84, R57, !PT ;  /* 0x0000003954397209 */ /* 0x001fc80007810000 */
[C---:B------:R-:W-:Y:S01]  /*ead0*/  FSETP.NEU.FTZ.AND P1, PT, R57.reuse, -INF , PT ;  /* 0xff8000003900780b */ /* 0x040fe20003f3d000 */
[----:B------:R-:W-:Y:S02]  /*eae0*/  FMUL.FTZ R84, R57, UR11 ;  /* 0x0000000b39547c20 */ /* 0x000fe40008410000 */
[----:B------:R-:W-:Y:S03]  /*eaf0*/  MUFU.EX2 R58, R58 ;  /* 0x0000003a003a7308 */ /* 0x000fe60000000800 */
[----:B------:R-:W-:-:S05]  /*eb00*/  FSEL R84, R84, RZ, P1 ;  /* 0x000000ff54547208 */ /* 0x000fca0000800000 */
[----:B------:R-:W-:Y:S01]  /*eb10*/  MUFU.EX2 R60, R60 ;  /* 0x0000003c003c7308 */ /* 0x000fe20000000800 */
[--C-:B------:R-:W-:Y:S01]  /*eb20*/  FFMA.FTZ R83, R21, UR11, -R84.reuse ;  /* 0x0000000b15537c23 */ /* 0x100fe20008010854 */
[--C-:B------:R-:W-:Y:S01]  /*eb30*/  FFMA.FTZ R21, R31, UR11, -R84.reuse ;  /* 0x0000000b1f157c23 */ /* 0x100fe20008010854 */
[----:B------:R-:W-:Y:S01]  /*eb40*/  FSEL R31, R57, RZ, P1 ;  /* 0x000000ff391f7208 */ /* 0x000fe20000800000 */
[--C-:B------:R-:W-:Y:S01]  /*eb50*/  FFMA.FTZ R85, R16, UR11, -R84.reuse ;  /* 0x0000000b10557c23 */ /* 0x100fe20008010854 */
[--C-:B------:R-:W-:Y:S01]  /*eb60*/  FFMA.FTZ R76, R22, UR11, -R84.reuse ;  /* 0x0000000b164c7c23 */ /* 0x100fe20008010854 */
[--C-:B------:R-:W-:Y:S01]  /*eb70*/  FFMA.FTZ R74, R19, UR11, -R84.reuse ;  /* 0x0000000b134a7c23 */ /* 0x100fe20008010854 */
[----:B------:R-:W-:Y:S01]  /*eb80*/  FFMA.FTZ R22, R24, UR11, -R84 ;  /* 0x0000000b18167c23 */ /* 0x000fe20008010854 */
[----:B------:R-:W-:Y:S01]  /*eb90*/  FADD.FTZ R31, -R31, R12 ;  /* 0x0000000c1f1f7221 */ /* 0x000fe20000010100 */
[----:B------:R-:W-:Y:S01]  /*eba0*/  MUFU.EX2 R83, R83 ;  /* 0x0000005300537308 */ /* 0x000fe20000000800 */
[--C-:B------:R-:W-:Y:S01]  /*ebb0*/  FFMA.FTZ R25, R25, UR11, -R84.reuse ;  /* 0x0000000b19197c23 */ /* 0x100fe20008010854 */
[--C-:B------:R-:W-:Y:S01]  /*ebc0*/  FFMA.FTZ R27, R27, UR11, -R84.reuse ;  /* 0x0000000b1b1b7c23 */ /* 0x100fe20008010854 */
[----:B------:R-:W-:Y:S01]  /*ebd0*/  FMUL.FTZ R16, R31, UR11 ;  /* 0x0000000b1f107c20 */ /* 0x000fe20008410000 */
        /* <DEDUP_REMOVED lines=22> */
[----:B------:R-:W-:-:S06]  /*ed40*/  FFMA.FTZ R77, R77, UR11, -R84 ;  /* 0x0000000b4d4d7c23 */ /* 0x000fcc0008010854 */
[----:B------:R-:W3:Y:S01]  /*ed50*/  MUFU.EX2 R74, R74 ;  /* 0x0000004a004a7308 */ /* 0x000ee20000000800 */
[----:B0-----:R-:W-:Y:S01]  /*ed60*/  FFMA.FTZ R24, R16, R3, R76 ;  /* 0x0000000310187223 */ /* 0x001fe2000001004c */
[----:B------:R-:W-:-:S04]  /*ed70*/  FADD.FTZ R3, R15, R4 ;  /* 0x000000040f037221 */ /* 0x000fc80000010000 */
[----:B------:R-:W-:Y:S02]  /*ed80*/  FADD.FTZ R3, R18, R3 ;  /* 0x0000000312037221 */ /* 0x000fe40000010000 */
[----:B------:R-:W0:Y:S01]  /*ed90*/  MUFU.EX2 R22, R22 ;  /* 0x0000001600167308 */ /* 0x000e220000000800 */
[----:B-1----:R-:W-:Y:S01]  /*eda0*/  FADD.FTZ R31, R85, R24 ;  /* 0x00000018551f7221 */ /* 0x002fe20000010000 */
[----:B------:R-:W-:-:S06]  /*edb0*/  FADD.FTZ R3, R20, R3 ;  /* 0x0000000314037221 */ /* 0x000fcc0000010000 */
[----:B------:R-:W1:Y:S01]  /*edc0*/  MUFU.EX2 R25, R25 ;  /* 0x0000001900197308 */ /* 0x000e620000000800 */
[----:B---3--:R-:W-:Y:S01]  /*edd0*/  FADD.FTZ R4, R74, R31 ;  /* 0x0000001f4a047221 */ /* 0x008fe20000010000 */
[--C-:B------:R-:W-:Y:S01]  /*ede0*/  FFMA.FTZ R31, R54, UR11, -R84.reuse ;  /* 0x0000000b361f7c23 */ /* 0x100fe20008010854 */
[----:B------:R-:W-:Y:S02]  /*edf0*/  FFMA.FTZ R54, R82, UR11, -R84 ;  /* 0x0000000b52367c23 */ /* 0x000fe40008010854 */
[----:B------:R-:W-:Y:S01]  /*ee00*/  FADD.FTZ R37, R83, R4 ;  /* 0x0000000453257221 */ /* 0x000fe20000010000 */
[----:B------:R-:W-:Y:S02]  /*ee10*/  FADD.FTZ R4, R14, R3 ;  /* 0x000000030e047221 */ /* 0x000fe40000010000 */
[----:B------:R-:W3:Y:S01]  /*ee20*/  MUFU.EX2 R27, R27 ;  /* 0x0000001b001b7308 */ /* 0x000ee20000000800 */
[----:B0-----:R-:W-:Y:S01]  /*ee30*/  FADD.FTZ R24, R22, R37 ;  /* 0x0000002516187221 */ /* 0x001fe20000010000 */
[----:B------:R-:W-:Y:S01]  /*ee40*/  FADD.FTZ R3, R23, R4 ;  /* 0x0000000417037221 */ /* 0x000fe20000010000 */
[--C-:B------:R-:W-:Y:S01]  /*ee50*/  FFMA.FTZ R37, R78, UR11, -R84.reuse ;  /* 0x0000000b4e257c23 */ /* 0x100fe20008010854 */
[----:B------:R-:W-:-:S02]  /*ee60*/  FFMA.FTZ R78, R80, UR11, -R84 ;  /* 0x0000000b504e7c23 */ /* 0x000fc40008010854 */
[----:B------:R-:W-:Y:S02]  /*ee70*/  FADD.FTZ R3, R26, R3 ;  /* 0x000000031a037221 */ /* 0x000fe40000010000 */
[----:B------:R-:W0:Y:S01]  /*ee80*/  MUFU.EX2 R79, R79 ;  /* 0x0000004f004f7308 */ /* 0x000e220000000800 */
[----:B-1----:R-:W-:Y:S01]  /*ee90*/  FADD.FTZ R24, R25, R24 ;  /* 0x0000001819187221 */ /* 0x002fe20000010000 */
[----:B------:R-:W-:-:S04]  /*eea0*/  FADD.FTZ R3, R28, R3 ;  /* 0x000000031c037221 */ /* 0x000fc80000010000 */
[----:B------:R-:W-:Y:S02]  /*eeb0*/  FADD.FTZ R3, R30, R3 ;  /* 0x000000031e037221 */ /* 0x000fe40000010000 */
[----:B------:R-:W1:Y:S01]  /*eec0*/  MUFU.EX2 R21, R21 ;  /* 0x0000001500157308 */ /* 0x000e620000000800 */
[----:B---3--:R-:W-:Y:S01]  /*eed0*/  FADD.FTZ R24, R27, R24 ;  /* 0x000000181b187221 */ /* 0x008fe20000010000 */
[----:B------:R-:W-:-:S04]  /*eee0*/  FADD.FTZ R3, R32, R3 ;  /* 0x0000000320037221 */ /* 0x000fc80000010000 */
[----:B------:R-:W-:Y:S02]  /*eef0*/  FADD.FTZ R3, R34, R3 ;  /* 0x0000000322037221 */ /* 0x000fe40000010000 */
[----:B------:R-:W3:Y:S01]  /*ef00*/  MUFU.EX2 R33, R33 ;  /* 0x0000002100217308 */ /* 0x000ee20000000800 */
[----:B0-----:R-:W-:Y:S01]  /*ef10*/  FADD.FTZ R24, R79, R24 ;  /* 0x000000184f187221 */ /* 0x001fe20000010000 */
[----:B------:R-:W-:-:S04]  /*ef20*/  FADD.FTZ R3, R36, R3 ;  /* 0x0000000324037221 */ /* 0x000fc80000010000 */
        /* <DEDUP_REMOVED lines=14> */
[----:B-1----:R-:W-:-:S07]  /*f010*/  FADD.FTZ R24, R29, R24 ;  /* 0x000000181d187221 */ /* 0x002fce0000010000 */
[----:B------:R-:W1:Y:S01]  /*f020*/  MUFU.EX2 R43, R43 ;  /* 0x0000002b002b7308 */ /* 0x000e620000000800 */
[----:B---3--:R-:W-:-:S07]  /*f030*/  FADD.FTZ R24, R19, R24 ;  /* 0x0000001813187221 */ /* 0x008fce0000010000 */
[----:B------:R-:W3:Y:S01]  /*f040*/  MUFU.EX2 R136, R136 ;  /* 0x0000008800887308 */ /* 0x000ee20000000800 */
[----:B0-----:R-:W-:-:S07]  /*f050*/  FADD.FTZ R24, R41, R24 ;  /* 0x0000001829187221 */ /* 0x001fce0000010000 */
[----:B------:R-:W0:Y:S01]  /*f060*/  MUFU.EX2 R12, R12 ;  /* 0x0000000c000c7308 */ /* 0x000e220000000800 */
[----:B-1----:R-:W-:Y:S01]  /*f070*/  FADD.FTZ R3, R43, R24 ;  /* 0x000000182b037221 */ /* 0x002fe20000010000 */
[----:B------:R-:W-:-:S06]  /*f080*/  FADD.FTZ R24, R52, R45 ;  /* 0x0000002d34187221 */ /* 0x000fcc0000010000 */
[----:B------:R-:W1:Y:S01]  /*f090*/  MUFU.EX2 R49, R49 ;  /* 0x0000003100317308 */ /* 0x000e620000000800 */
[----:B---3--:R-:W-:-:S07]  /*f0a0*/  FADD.FTZ R3, R136, R3 ;  /* 0x0000000388037221 */ /* 0x008fce0000010000 */
[----:B------:R-:W3:Y:S01]  /*f0b0*/  MUFU.EX2 R51, R51 ;  /* 0x0000003300337308 */ /* 0x000ee20000000800 */
[----:B0-----:R-:W-:Y:S01]  /*f0c0*/  FADD.FTZ R4, R12, R3 ;  /* 0x000000030c047221 */ /* 0x001fe20000010000 */
[----:B------:R-:W-:-:S04]  /*f0d0*/  FADD.FTZ R3, R69, R24 ;  /* 0x0000001845037221 */ /* 0x000fc80000010000 */
[----:B------:R-:W-:Y:S02]  /*f0e0*/  FADD.FTZ R3, R58, R3 ;  /* 0x000000033a037221 */ /* 0x000fe40000010000 */
[----:B------:R-:W0:Y:S01]  /*f0f0*/  MUFU.EX2 R87, R87 ;  /* 0x0000005700577308 */ /* 0x000e220000000800 */
[----:B-1----:R-:W-:Y:S01]  /*f100*/  FADD.FTZ R4, R49, R4 ;  /* 0x0000000431047221 */ /* 0x002fe20000010000 */
[----:B------:R-:W-:-:S06]  /*f110*/  FADD.FTZ R3, R60, R3 ;  /* 0x000000033c037221 */ /* 0x000fcc0000010000 */
[----:B------:R-:W1:Y:S01]  /*f120*/  MUFU.EX2 R31, R31 ;  /* 0x0000001f001f7308 */ /* 0x000e620000000800 */
[----:B---3--:R-:W-:-:S07]  /*f130*/  FADD.FTZ R4, R51, R4 ;  /* 0x0000000433047221 */ /* 0x008fce0000010000 */
[----:B------:R-:W3:Y:S01]  /*f140*/  MUFU.EX2 R86, R86 ;  /* 0x0000005600567308 */ /* 0x000ee20000000800 */
[----:B0-----:R-:W-:-:S07]  /*f150*/  FADD.FTZ R4, R87, R4 ;  /* 0x0000000457047221 */ /* 0x001fce0000010000 */
[----:B------:R-:W0:Y:S01]  /*f160*/  MUFU.EX2 R37, R37 ;  /* 0x0000002500257308 */ /* 0x000e220000000800 */
[----:B-1----:R-:W-:-:S07]  /*f170*/  FADD.FTZ R45, R31, R4 ;  /* 0x000000041f2d7221 */ /* 0x002fce0000010000 */
        /* <DEDUP_REMOVED lines=36> */
[----:B---3--:R-:W-:-:S03]  /*f3c0*/  FADD.FTZ R4, R55, R24 ;  /* 0x0000001837047221 */ /* 0x008fc60000010000 */
[----:B0-----:R-:W-:Y:S01]  /*f3d0*/  FADD.FTZ R3, R78, R3 ;  /* 0x000000034e037221 */ /* 0x001fe20000010000 */
[----:B------:R-:W-:Y:S06]  /*f3e0*/  @!P0 BRA `(.L_x_921) ;  /* 0x0000000000048947 */ /* 0x000fec0003800000 */
[----:B------:R-:W-:Y:S01]  /*f3f0*/  BPT.TRAP 0x1 ;  /* 0x000000040000795c */ /* 0x000fe20000300000 */
.L_x_921:
        /* <DEDUP_REMOVED lines=34> */
[----:B------:R-:W-:Y:S01]  /*f620*/  SYNCS.ARRIVE.TRANS64.RED.A1T0 RZ, [UR7], RZ ;  /* 0x000000ffffff79a7 */ /* 0x000fe20008100407 */
[----:B------:R-:W-:Y:S01]  /*f630*/  F2FP.F16.F32.PACK_AB R48, R48, R63 ;  /* 0x0000003f3030723e */ /* 0x000fe200000000ff */
[----:B------:R-:W-:Y:S01]  /*f640*/  STSM.16.M88.4 [R0+0x21800], R44 ;  /* 0x0218002c00007844 */ /* 0x000fe20000000200 */
[----:B------:R-:W-:Y:S01]  /*f650*/  F2FP.F16.F32.PACK_AB R49, R49, R12 ;  /* 0x0000000c3131723e */ /* 0x000fe200000000ff */
[----:B------:R-:W-:Y:S01]  /*f660*/  UMOV UR7, UR4 ;  /* 0x0000000400077c82 */ /* 0x000fe20008000000 */
        /* <DEDUP_REMOVED lines=27> */
[-C--:B------:R-:W-:Y:S01]  /*f820*/  FMUL.FTZ R128, R128, R11.reuse ;  /* 0x0000000b80807220 */ /* 0x080fe20000410000 */
[----:B------:R-:W-:Y:S01]  /*f830*/  R2UR UR10, R145 ;  /* 0x00000000910a72ca */ /* 0x000fe200000e0000 */
        /* <DEDUP_REMOVED lines=11> */
[----:B---3--:R-:W3:Y:S01]  /*f8f0*/  FENCE.VIEW.ASYNC.S ;  /* 0x00000000000073c6 */ /* 0x008ee20000000000 */
[-C--:B------:R-:W-:Y:S01]  /*f900*/  FMUL.FTZ R94, R94, R16.reuse ;  /* 0x000000105e5e7220 */ /* 0x080fe20000410000 */
[-C--:B------:R-:W-:Y:S01]  /*f910*/  FMUL.FTZ R95, R95, R16.reuse ;  /* 0x000000105f5f7220 */ /* 0x080fe20000410000 */
[-C--:B------:R-:W-:Y:S01]  /*f920*/  FMUL.FTZ R98, R98, R16.reuse ;  /* 0x0000001062627220 */ /* 0x080fe20000410000 */
[-C--:B------:R-:W-:Y:S01]  /*f930*/  FMUL.FTZ R99, R99, R16.reuse ;  /* 0x0000001063637220 */ /* 0x080fe20000410000 */
[-C--:B------:R-:W-:Y:S01]  /*f940*/  FMUL.FTZ R102, R102, R16.reuse ;  /* 0x0000001066667220 */ /* 0x080fe20000410000 */
[----:B------:R-:W-:Y:S01]  /*f950*/  ISETP.GT.AND P1, PT, R10, UR10, PT ;  /* 0x0000000a0a007c0c */ /* 0x000fe2000bf24270 */
        /* <DEDUP_REMOVED lines=20> */
[----:B---3--:R-:W-:Y:S01]  /*faa0*/  NOP ;  /* 0x0000000000007918 */ /* 0x008fe20000000000 */
[----:B-1----:R-:W-:Y:S05]  /*fab0*/  @P1 BRA `(.L_x_922) ;  /* 0xffffffc400a01947 */ /* 0x002fea000383ffff */
.L_x_903:
[----:B------:R-:W-:Y:S06]  /*fac0*/  BAR.ARV 0x8, 0x200 ;  /* 0x0208000000007b1d */ /* 0x000fec0000002000 */
[----:B------:R-:W-:Y:S05]  /*fad0*/  @!P0 BRA `(.L_x_923) ;  /* 0x0000000000048947 */ /* 0x000fea0003800000 */
[----:B------:R-:W-:Y:S01]  /*fae0*/  BPT.TRAP 0x1 ;  /* 0x000000040000795c */ /* 0x000fe20000300000 */
.L_x_923:
[----:B------:R-:W-:Y:S01]  /*faf0*/  ULEA UR6, UR4, UR38, 0x3 ;  /* 0x0000002604067291 */ /* 0x000fe2000f8e183f */
[----:B------:R-:W-:-:S05]  /*fb00*/  IMAD.U32 R0, RZ, RZ, UR5 ;  /* 0x00000005ff007e24 */ /* 0x000fca000f8e00ff */
[----:B------:R-:W-:-:S04]  /*fb10*/  SHF.L.U32 R0, R0, 0x1f, RZ ;  /* 0x0000001f00007819 */ /* 0x000fc800000006ff */
[----:B------:R0:W1:Y:S01]  /*fb20*/  SYNCS.PHASECHK.TRANS64.TRYWAIT P1, [UR6+0x2d850], R0 ;  /* 0x02d85000ff0075a7 */ /* 0x0000620008020146 */
[----:B------:R-:W-:Y:S05]  /*fb30*/  @!P0 BRA `(.L_x_924) ;  /* 0x0000000000048947 */ /* 0x000fea0003800000 */
[----:B------:R-:W-:Y:S01]  /*fb40*/  BPT.TRAP 0x1 ;  /* 0x000000040000795c */ /* 0x000fe20000300000 */
.L_x_924:
[----:B-1----:R-:W-:Y:S05]  /*fb50*/  @P1 BRA `(.L_x_925) ;  /* 0x0000000000081947 */ /* 0x002fea0003800000 */
[----:B------:R-:W1:Y:S02]  /*fb60*/  SYNCS.PHASECHK.TRANS64.TRYWAIT P1, [UR6+0x2d850], R0 ;  /* 0x02d85000ff0075a7 */ /* 0x000e640008020146 */
[----:B-1----:R-:W-:Y:S05]  /*fb70*/  @!P1 BRA `(.L_x_926) ;  /* 0x0000006000349947 */ /* 0x002fea0003800000 */
.L_x_925:
[----:B------:R-:W-:Y:S01]  /*fb80*/  UIADD3 UR38, UR38, 0x400, URZ ;  /* 0x0000040026267890 */ /* 0x000fe2000fffe03f */
[----:B------:R-:W-:Y:S01]  /*fb90*/  R2UR UR5, R144 ;  /* 0x00000000900572ca */ /* 0x000fe200000e0000 */
[----:B------:R-:W-:Y:S01]  /*fba0*/  WARPGROUP.ARRIVE ;  /* 0x00000000000079c5 */ /* 0x000fe20000000000 */
[----:B------:R-:W-:Y:S01]  /*fbb0*/  UMOV UR13, 0x40000040 ;  /* 0x40000040000d7882 */ /* 0x000fe20000000000 */
[----:B------:R-:W-:Y:S01]  /*fbc0*/  USHF.R.U32.HI UR38, URZ, 0x4, UR38 ;  /* 0x000000043f267899 */ /* 0x000fe20008011626 */
[----:B-1----:R-:W1:Y:S01]  /*fbd0*/  SHFL.BFLY PT, R5, R4, 0x2, 0x1f ;  /* 0x0c401f0004057f89 */ /* 0x002e6200000e0000 */
[----:B------:R-:W-:Y:S01]  /*fbe0*/  UMOV UR15, 0x80000020 ;  /* 0x80000020000f7882 */ /* 0x000fe20000000000 */
[----:B------:R-:W-:Y:S01]  /*fbf0*/  IMAD.MOV.U32 R6, RZ, RZ, RZ ;  /* 0x000000ffff067224 */ /* 0x000fe200078e00ff */
[----:B------:R-:W-:Y:S01]  /*fc00*/  ULOP3.LUT UR38, UR38, 0x3fff, URZ, 0xc0, !UPT ;  /* 0x00003fff26267892 */ /* 0x000fe2000f8ec03f */
[----:B0-----:R-:W0:Y:S01]  /*fc10*/  SHFL.BFLY PT, R0, R3, 0x2, 0x1f ;  /* 0x0c401f0003007f89 */ /* 0x001e2200000e0000 */
[----:B------:R-:W-:-:S02]  /*fc20*/  IMAD.U32 R11, RZ, RZ, UR11 ;  /* 0x0000000bff0b7e24 */ /* 0x000fc4000f8e00ff */
        /* <DEDUP_REMOVED lines=8> */
[----:B-1----:R-:W-:Y:S01]  /*fcb0*/  FADD.FTZ R5, R5, R4 ;  /* 0x0000000405057221 */ /* 0x002fe20000010000 */
[----:B------:R-:W-:Y:S01]  /*fcc0*/  UMOV UR13, 0x40000040 ;  /* 0x40000040000d7882 */ /* 0x000fe20000000000 */
[----:B------:R-:W-:Y:S01]  /*fcd0*/  UMOV UR15, 0x80000020 ;  /* 0x80000020000f7882 */ /* 0x000fe20000000000 */
[----:B0-----:R-:W-:Y:S01]  /*fce0*/  FADD.FTZ R2, R0, R3 ;  /* 0x0000000300027221 */ /* 0x001fe20000010000 */
[----:B------:R-:W-:Y:S01]  /*fcf0*/  IMAD.MOV.U32 R3, RZ, RZ, RZ ;  /* 0x000000ffff037224 */ /* 0x000fe200078e00ff */
[----:B------:R-:W0:Y:S04]  /*fd00*/  SHFL.BFLY PT, R0, R5, 0x1, 0x1f ;  /* 0x0c201f0005007f89 */ /* 0x000e2800000e0000 */
[----:B------:R-:W1:Y:S01]  /*fd10*/  SHFL.BFLY PT, R7, R2, 0x1, 0x1f ;  /* 0x0c201f0002077f89 */ /* 0x000e6200000e0000 */
[----:B0-----:R-:W-:Y:S01]  /*fd20*/  FADD.FTZ R9, R5, R0 ;  /* 0x0000000005097221 */ /* 0x001fe20000010000 */
[----:B------:R-:W-:-:S02]  /*fd30*/  IMAD.U32 R5, RZ, RZ, UR11 ;  /* 0x0000000bff057e24 */ /* 0x000fc4000f8e00ff */
[----:B------:R-:W-:Y:S02]  /*fd40*/  IMAD.MOV.U32 R0, RZ, RZ, -0x800000 ;  /* 0xff800000ff007424 */ /* 0x000fe400078e00ff */
[----:B-1----:R-:W-:Y:S01]  /*fd50*/  FADD.FTZ R10, R2, R7 ;  /* 0x00000007020a7221 */ /* 0x002fe20000010000 */
[----:B------:R-:W-:Y:S01]  /*fd60*/  FSETP.NE.FTZ.AND P1, PT, R9, RZ, PT ;  /* 0x000000ff0900720b */ /* 0x000fe20003f35000 */
[----:B------:R-:W-:-:S03]  /*fd70*/  IMAD.MOV.U32 R2, RZ, RZ, -0x800000 ;  /* 0xff800000ff027424 */ /* 0x000fc600078e00ff */
[----:B------:R-:W-:-:S09]  /*fd80*/  FSETP.NE.FTZ.AND P2, PT, R10, RZ, PT ;  /* 0x000000ff0a00720b */ /* 0x000fd20003f55000 */
[----:B------:R-:W0:Y:S01]  /*fd90*/  @P1 MUFU.LG2 R4, R9 ;  /* 0x0000000900041308 */ /* 0x000e220000000c00 */
[----:B------:R-:W-:-:S03]  /*fda0*/  @P1 FMUL.FTZ R5, R5, 0.69314718246459960938 ;  /* 0x3f31721805051820 */ /* 0x000fc60000410000 */
[----:B------:R-:W-:-:S04]  /*fdb0*/  @P2 FMUL.FTZ R11, R11, 0.69314718246459960938 ;  /* 0x3f3172180b0b2820 */ /* 0x000fc80000410000 */
[----:B------:R-:W1:Y:S08]  /*fdc0*/  @P2 MUFU.LG2 R7, R10 ;  /* 0x0000000a00072308 */ /* 0x000e700000000c00 */
[----:B------:R3:W4:Y:S01]  /*fdd0*/  @P1 MUFU.RCP R3, R9 ;  /* 0x0000000900031308 */ /* 0x0007220000001000 */
        /* <DEDUP_REMOVED lines=51> */
[----:B0--34-:R-:W-:Y:S05]  /*10110*/  @!P0 BRA `(.L_x_927) ;  /* 0x0000000000048947 */ /* 0x019fea0003800000 */
[----:B------:R-:W-:Y:S01]  /*10120*/  BPT.TRAP 0x1 ;  /* 0x000000040000795c */ /* 0x000fe20000300000 */
.L_x_927:
[----:B------:R-:W0:Y:S01]  /*10130*/  S2UR UR4, SR_CgaCtaId ;  /* 0x00000000000479c3 */ /* 0x000e220000008800 */
[----:B------:R-:W-:Y:S01]  /*10140*/  UIADD3 UR6, UR6, 0x2d860, URZ ;  /* 0x0002d86006067890 */ /* 0x000fe2000fffe03f */
        /* <DEDUP_REMOVED lines=22> */
[----:B0-----:R-:W-:Y:S01]  /*102b0*/  UPRMT UR6, UR4, 0x654, UR6 ;  /* 0x0000065404067896 */ /* 0x001fe20008000006 */
        /* <DEDUP_REMOVED lines=28> */
.L_x_849:
[----:B------:R-:W-:Y:S05]  /*10480*/  @P0 BRA `(.L_x_928) ;  /* 0x0000001000940947 */ /* 0x000fea0003800000 */
[----:B------:R-:W3:Y:S01]  /*10490*/  LDL R4, [R1+0x4] ;  /* 0x0000040001047983 */ /* 0x000ee20000100800 */
[----:B------:R-:W0:Y:S01]  /*104a0*/  LDC R7, c[0x0][0xbe8] ;  /* 0x0002fa00ff077b82 */ /* 0x000e220000000800 */
[----:B------:R-:W-:Y:S01]  /*104b0*/  ULDC.64 UR8, c[0x0][0xbd0] ;  /* 0x0002f40000087ab9 */ /* 0x000fe20000000a00 */
[----:B------:R-:W-:Y:S01]  /*104c0*/  BSSY B0, `(.L_x_929) ;  /* 0x00000d5000007945 */ /* 0x000fe20003800000 */
[----:B------:R-:W1:Y:S01]  /*104d0*/  S2R R3, SR_TID.X ;  /* 0x0000000000037919 */ /* 0x000e620000002100 */
[----:B------:R-:W4:Y:S04]  /*104e0*/  S2R R21, SR_CTAID.X ;  /* 0x0000000000157919 */ /* 0x000f280000002500 */
[----:B------:R-:W5:Y:S08]  /*104f0*/  S2UR UR12, SR_CTAID.Z ;  /* 0x00000000000c79c3 */ /* 0x000f700000002700 */
[----:B------:R-:W2:Y:S08]  /*10500*/  LDC.64 R14, c[0x0][0xbd8] ;  /* 0x0002f600ff0e7b82 */ /* 0x000eb00000000a00 */
[----:B------:R-:W-:Y:S01]  /*10510*/  BAR.SYNC.DEFER_BLOCKING 0x1, 0x180 ;  /* 0x0046000000007b1d */ /* 0x000fe20000010000 */
[----:B0-----:R-:W-:-:S07]  /*10520*/  ISETP.NE.AND P0, PT, R7, 0x1, PT ;  /* 0x000000010700780c */ /* 0x001fce0003f05270 */
[----:B------:R-:W0:Y:S01]  /*10530*/  S2UR UR11, SR_CTAID.Y ;  /* 0x00000000000b79c3 */ /* 0x000e220000002600 */
[----:B-----5:R-:W-:-:S07]  /*10540*/  USHF.R.S32.HI UR10, URZ, 0x1f, UR12 ;  /* 0x0000001f3f0a7899 */ /* 0x020fce000801140c */
[----:B------:R-:W0:Y:S08]  /*10550*/  LDC R20, c[0x0][0xc50] ;  /* 0x00031400ff147b82 */ /* 0x000e300000000800 */
[----:B------:R-:W5:Y:S08]  /*10560*/  LDC.64 R18, c[0x0][0xb40] ;  /* 0x0002d000ff127b82 */ /* 0x000f700000000a00 */
[----:B------:R-:W5:Y:S08]  /*10570*/  @P0 LDC R16, c[0x0][0xbf0] ;  /* 0x0002fc00ff100b82 */ /* 0x000f700000000800 */
[----:B------:R-:W5:Y:S08]  /*10580*/  @P0 LDC R25, c[0x0][0xbec] ;  /* 0x0002fb00ff190b82 */ /* 0x000f700000000800 */
[----:B------:R-:W5:Y:S01]  /*10590*/  @P0 LDC R22, c[0x0][0xbf0] ;  /* 0x0002fc00ff160b82 */ /* 0x000f620000000800 */
[----:B---3--:R-:W-:Y:S01]  /*105a0*/  R2UR UR13, R4 ;  /* 0x00000000040d72ca */ /* 0x008fe200000e0000 */
[----:B-1----:R-:W-:-:S05]  /*105b0*/  VIADD R4, R3, 0xffffff80 ;  /* 0xffffff8003047836 */ /* 0x002fca0000000000 */
[----:B------:R-:W-:-:S04]  /*105c0*/  SHF.R.S32.HI R5, RZ, 0x1f, R4 ;  /* 0x0000001fff057819 */ /* 0x000fc80000011404 */
[CC--:B------:R-:W-:Y:S02]  /*105d0*/  LEA.HI R8, R5.reuse, R4.reuse, RZ, 0x7 ;  /* 0x0000000405087211 */ /* 0x0c0fe400078f38ff */
[----:B------:R-:W-:Y:S01]  /*105e0*/  LEA.HI R9, R5, R4, RZ, 0x2 ;  /* 0x0000000405097211 */ /* 0x000fe200078f10ff */
[----:B------:R-:W-:Y:S01]  /*105f0*/  USHF.R.S32.HI UR7, URZ, 0x1f, UR13 ;  /* 0x0000001f3f077899 */ /* 0x000fe2000801140d */
[----:B------:R-:W-:Y:S01]  /*10600*/  LOP3.LUT R3, R8, 0xffffff80, RZ, 0xc0, !PT ;  /* 0xffffff8008037812 */ /* 0x000fe200078ec0ff */
[----:B------:R-:W-:Y:S01]  /*10610*/  UIMAD.WIDE.U32 UR4, UR13, UR8, URZ ;  /* 0x000000080d0472a5 */ /* 0x000fe2000f8e003f */
[----:B------:R-:W-:Y:S01]  /*10620*/  SHF.R.S32.HI R8, RZ, 0x7, R8 ;  /* 0x00000007ff087819 */ /* 0x000fe20000011408 */
[----:B------:R-:W-:Y:S01]  /*10630*/  UIMAD UR6, UR7, UR8, URZ ;  /* 0x00000008070672a4 */ /* 0x000fe2000f8e023f */
[----:B------:R-:W-:Y:S01]  /*10640*/  LOP3.LUT R9, R9, 0xfffffffc, RZ, 0xc0, !PT ;  /* 0xfffffffc09097812 */ /* 0x000fe200078ec0ff */
[----:B------:R-:W-:Y:S02]  /*10650*/  IMAD.IADD R3, R4, 0x1, -R3 ;  /* 0x0000000104037824 */ /* 0x000fe400078e0a03 */
[----:B------:R-:W-:Y:S01]  /*10660*/  IMAD.HI R5, R8, 0x55555556, RZ ;  /* 0x5555555608057827 */ /* 0x000fe200078e02ff */
[----:B------:R-:W-:-:S02]  /*10670*/  UIMAD UR6, UR13, UR9, UR6 ;  /* 0x000000090d0672a4 */ /* 0x000fc4000f8e0206 */
[----:B------:R-:W-:Y:S01]  /*10680*/  SHF.R.S32.HI R10, RZ, 0x1f, R3 ;  /* 0x0000001fff0a7819 */ /* 0x000fe20000011403 */
[----:B------:R-:W-:Y:S01]  /*10690*/  IMAD.IADD R13, R4, 0x1, -R9 ;  /* 0x00000001040d7824 */ /* 0x000fe200078e0a09 */
[----:B------:R-:W-:Y:S01]  /*106a0*/  LEA.HI R5, R5, R5, RZ, 0x1 ;  /* 0x0000000505057211 */ /* 0x000fe200078f08ff */
[----:B------:R-:W-:Y:S01]  /*106b0*/  UIADD3 UR6, UR5, UR6, URZ ;  /* 0x0000000605067290 */ /* 0x000fe2000fffe03f */
[CC--:B------:R-:W-:Y:S01]  /*106c0*/  LEA.HI R6, R10.reuse, R3.reuse, RZ, 0x2 ;  /* 0x000000030a067211 */ /* 0x0c0fe200078f10ff */
[----:B------:R-:W-:Y:S01]  /*106d0*/  ULDC.64 UR8, c[0x0][0xb38] ;  /* 0x0002ce0000087ab9 */ /* 0x000fe20000000a00 */
[----:B------:R-:W-:Y:S01]  /*106e0*/  LEA.HI R10, R10, R3, RZ, 0x5 ;  /* 0x000000030a0a7211 */ /* 0x000fe200078f28ff */
[----:B------:R-:W-:Y:S01]  /*106f0*/  IMAD R9, R5, -0x3, R8 ;  /* 0xfffffffd05097824 */ /* 0x000fe200078e0208 */
[--C-:B------:R-:W-:Y:S01]  /*10700*/  SHF.R.S32.HI R11, RZ, 0x2, R6.reuse ;  /* 0x00000002ff0b7819 */ /* 0x100fe20000011406 */
[----:B------:R-:W-:Y:S01]  /*10710*/  UIMAD UR7, UR7, UR8, URZ ;  /* 0x00000008070772a4 */ /* 0x000fe2000f8e023f */
[----:B------:R-:W-:Y:S01]  /*10720*/  SHF.R.S32.HI R12, RZ, 0x1f, R6 ;  /* 0x0000001fff0c7819 */ /* 0x000fe20000011406 */
[----:B------:R-:W-:Y:S01]  /*10730*/  IMAD R17, RZ, RZ, -UR13 ;  /* 0x8000000dff117e24 */ /* 0x000fe2000f8e02ff */
[----:B------:R-:W-:-:S02]  /*10740*/  LEA.HI R5, R13, R13, RZ, 0x1 ;  /* 0x0000000d0d057211 */ /* 0x000fc400078f08ff */
[----:B------:R-:W-:Y:S01]  /*10750*/  LEA.HI R12, R12, R11, RZ, 0x3 ;  /* 0x0000000b0c0c7211 */ /* 0x000fe200078f18ff */
[----:B0-----:R-:W-:Y:S01]  /*10760*/  IMAD R23, R20, R17, UR11 ;  /* 0x0000000b14177e24 */ /* 0x001fe2000f8e0211 */
[----:B------:R-:W-:Y:S02]  /*10770*/  LOP3.LUT R8, R5, 0x1ffffffe, RZ, 0xc0, !PT ;  /* 0x1ffffffe05087812 */ /* 0x000fe400078ec0ff */
[----:B------:R-:W-:Y:S02]  /*10780*/  LOP3.LUT R12, R12, 0xfffffff8, RZ, 0xc0, !PT ;  /* 0xfffffff80c0c7812 */ /* 0x000fe400078ec0ff */
[----:B------:R-:W-:Y:S02]  /*10790*/  SHF.R.S32.HI R5, RZ, 0x5, R10 ;  /* 0x00000005ff057819 */ /* 0x000fe4000001140a */
[----:B------:R-:W-:Y:S01]  /*107a0*/  LOP3.LUT R6, R6, 0x7ffffffc, RZ, 0xc0, !PT ;  /* 0x7ffffffc06067812 */ /* 0x000fe200078ec0ff */
[----:B------:R-:W-:Y:S02]  /*107b0*/  IMAD.IADD R4, R11, 0x1, -R12 ;  /* 0x000000010b047824 */ /* 0x000fe400078e0a0c */
[----:B------:R-:W-:-:S02]  /*107c0*/  IMAD.IADD R11, R13, 0x1, -R8 ;  /* 0x000000010d0b7824 */ /* 0x000fc400078e0a08 */
[----:B------:R-:W0:Y:S01]  /*107d0*/  @P0 LDC R13, c[0x0][0xbec] ;  /* 0x0002fb00ff0d0b82 */ /* 0x000e220000000800 */
[----:B------:R-:W-:Y:S02]  /*107e0*/  IMAD R8, R5, 0x10, R4 ;  /* 0x0000001005087824 */ /* 0x000fe400078e0204 */
[----:B------:R-:W-:Y:S02]  /*107f0*/  IMAD.U32 R5, RZ, RZ, UR5 ;  /* 0x00000005ff057e24 */ /* 0x000fe4000f8e00ff */
[----:B------:R-:W-:Y:S02]  /*10800*/  IMAD R10, R9, 0x40, R8 ;  /* 0x00000040090a7824 */ /* 0x000fe400078e0208 */
[----:B------:R-:W-:Y:S01]  /*10810*/  IMAD.U32 R4, RZ, RZ, UR4 ;  /* 0x00000004ff047e24 */ /* 0x000fe2000f8e00ff */
[----:B------:R-:W-:Y:S01]  /*10820*/  UIMAD.WIDE.U32 UR4, UR13, UR8, URZ ;  /* 0x000000080d0472a5 */ /* 0x000fe2000f8e003f */
[----:B------:R-:W-:Y:S01]  /*10830*/  IMAD.U32 R5, RZ, RZ, UR6 ;  /* 0x00000006ff057e24 */ /* 0x000fe2000f8e00ff */
[----:B------:R-:W-:Y:S01]  /*10840*/  UIMAD UR6, UR13, UR9, UR7 ;  /* 0x000000090d0672a4 */ /* 0x000fe2000f8e0207 */
[----:B--2---:R-:W-:-:S02]  /*10850*/  IMAD R12, R14, UR10, RZ ;  /* 0x0000000a0e0c7c24 */ /* 0x004fc4000f8e02ff */
[----:B------:R-:W-:Y:S01]  /*10860*/  IMAD R8, R11, 0x8, R10 ;  /* 0x000000080b087824 */ /* 0x000fe200078e020a */
[----:B------:R-:W-:Y:S01]  /*10870*/  UIADD3 UR6, UR5, UR6, URZ ;  /* 0x0000000605067290 */ /* 0x000fe2000fffe03f */
[----:B------:R-:W-:Y:S01]  /*10880*/  IMAD R15, R15, UR12, R12 ;  /* 0x0000000c0f0f7c24 */ /* 0x000fe2000f8e020c */
[----:B------:R-:W-:Y:S01]  /*10890*/  ULDC.64 UR8, c[0x0][0xb28] ;  /* 0x0002ca0000087ab9 */ /* 0x000fe20000000a00 */
[----:B----4-:R-:W-:Y:S02]  /*108a0*/  IMAD R12, R21, 0xc0, R8 ;  /* 0x000000c0150c7824 */ /* 0x010fe400078e0208 */
[----:B------:R-:W-:-:S04]  /*108b0*/  IMAD.WIDE.U32 R4, R14, UR12, R4 ;  /* 0x0000000c0e047c25 */ /* 0x000fc8000f8e0004 */
[----:B------:R-:W-:Y:S02]  /*108c0*/  IMAD.U32 R9, RZ, RZ, UR5 ;  /* 0x00000005ff097e24 */ /* 0x000fe4000f8e00ff */
[----:B0-----:R-:W-:-:S04]  /*108d0*/  @P0 IMAD.HI.U32 R13, R12, R13, RZ ;  /* 0x0000000d0c0d0227 */ /* 0x001fc800078e00ff */
[----:B------:R-:W-:Y:S01]  /*108e0*/  IMAD.U32 R8, RZ, RZ, UR4 ;  /* 0x00000004ff087e24 */ /* 0x000fe2000f8e00ff */
[----:B------:R-:W-:Y:S01]  /*108f0*/  ULDC.64 UR4, c[0x0][0xbe0] ;  /* 0x0002f80000047ab9 */ /* 0x000fe20000000a00 */
[----:B------:R-:W-:Y:S01]  /*10900*/  IMAD.U32 R9, RZ, RZ, UR6 ;  /* 0x00000006ff097e24 */ /* 0x000fe2000f8e00ff */
[----:B------:R-:W-:Y:S01]  /*10910*/  ULDC.64 UR6, c[0x0][0xb48] ;  /* 0x0002d20000067ab9 */ /* 0x000fe20000000a00 */
[----:B-----5:R-:W-:Y:S02]  /*10920*/  IMAD R14, R18, UR10, RZ ;  /* 0x0000000a120e7c24 */ /* 0x020fe4000f8e02ff */
[----:B------:R-:W-:Y:S01]  /*10930*/  IMAD.MOV.U32 R11, RZ, RZ, R12 ;  /* 0x000000ffff0b7224 */ /* 0x000fe200078e000c */
[----:B------:R-:W-:Y:S01]  /*10940*/  @P0 SHF.R.U32.HI R11, RZ, R16, R13 ;  /* 0x00000010ff0b0219 */ /* 0x000fe2000001160d */
[----:B------:R-:W-:Y:S01]  /*10950*/  IMAD.IADD R5, R5, 0x1, R15 ;  /* 0x0000000105057824 */ /* 0x000fe200078e020f */
[----:B------:R-:W-:Y:S01]  /*10960*/  SHF.R.S32.HI R16, RZ, 0x1f, R23 ;  /* 0x0000001fff107819 */ /* 0x000fe20000011417 */
[----:B------:R-:W-:-:S02]  /*10970*/  IMAD R15, R19, UR12, R14 ;  /* 0x0000000c130f7c24 */ /* 0x000fc4000f8e020e */
[----:B------:R-:W-:-:S04]  /*10980*/  IMAD.WIDE.U32 R8, R18, UR12, R8 ;  /* 0x0000000c12087c25 */ /* 0x000fc8000f8e0008 */
[----:B------:R-:W-:-:S04]  /*10990*/  @P0 IMAD.HI.U32 R25, R12, R25, RZ ;  /* 0x000000190c190227 */ /* 0x000fc800078e00ff */
[----:B------:R-:W-:Y:S02]  /*109a0*/  IMAD.IADD R9, R9, 0x1, R15 ;  /* 0x0000000109097824 */ /* 0x000fe400078e020f */
[----:B------:R-:W-:Y:S02]  /*109b0*/  IMAD R15, R16, UR6, RZ ;  /* 0x00000006100f7c24 */ /* 0x000fe4000f8e02ff */
[----:B------:R-:W-:-:S04]  /*109c0*/  IMAD.WIDE.U32 R4, R23, UR4, R4 ;  /* 0x0000000417047c25 */ /* 0x000fc8000f8e0004 */
[----:B------:R-:W-:Y:S01]  /*109d0*/  IMAD.MOV.U32 R13, RZ, RZ, R12 ;  /* 0x000000ffff0d7224 */ /* 0x000fe200078e000c */
[----:B------:R-:W-:Y:S01]  /*109e0*/  @P0 SHF.R.U32.HI R13, RZ, R22, R25 ;  /* 0x00000016ff0d0219 */ /* 0x000fe20000011619 */
[----:B------:R-:W-:Y:S01]  /*109f0*/  IMAD R14, R16, UR4, RZ ;  /* 0x00000004100e7c24 */ /* 0x000fe2000f8e02ff */
[----:B------:R-:W-:Y:S01]  /*10a00*/  IADD3 R4, P0, R11, R4, RZ ;  /* 0x000000040b047210 */ /* 0x000fe20007f1e0ff */
[C---:B------:R-:W-:Y:S01]  /*10a10*/  IMAD R17, R23.reuse, UR7, R15 ;  /* 0x0000000717117c24 */ /* 0x040fe2000f8e020f */
[--C-:B------:R-:W-:Y:S01]  /*10a20*/  SHF.R.S32.HI R15, RZ, 0x1f, R11.reuse ;  /* 0x0000001fff0f7819 */ /* 0x100fe2000001140b */
[----:B------:R-:W-:Y:S02]  /*10a30*/  IMAD.MOV R11, RZ, RZ, -R11 ;  /* 0x000000ffff0b7224 */ /* 0x000fe400078e0a0b */
[C---:B------:R-:W-:Y:S01]  /*10a40*/  IMAD R16, R23.reuse, UR5, R14 ;  /* 0x0000000517107c24 */ /* 0x040fe2000f8e020e */
[----:B------:R-:W-:Y:S01]  /*10a50*/  SHF.R.S32.HI R14, RZ, 0x1f, R13 ;  /* 0x0000001fff0e7819 */ /* 0x000fe2000001140d */
[----:B------:R-:W-:Y:S01]  /*10a60*/  IMAD.WIDE.U32 R8, R23, UR6, R8 ;  /* 0x0000000617087c25 */ /* 0x000fe2000f8e0008 */
[----:B------:R-:W-:Y:S01]  /*10a70*/  ULDC.64 UR4, c[0x0][0xb30] ;  /* 0x0002cc0000047ab9 */ /* 0x000fe20000000a00 */
[----:B------:R-:W-:Y:S01]  /*10a80*/  ULDC.64 UR6, c[0x0][0xbc8] ;  /* 0x0002f20000067ab9 */ /* 0x000fe20000000a00 */
[----:B------:R-:W-:Y:S01]  /*10a90*/  IADD3.X R5, R15, R5, R16, P0, !PT ;  /* 0x000000050f057210 */ /* 0x000fe200007fe410 */
[----:B------:R-:W-:-:S02]  /*10aa0*/  IMAD.MOV R18, RZ, RZ, -R13 ;  /* 0x000000ffff127224 */ /* 0x000fc400078e0a0d */
[--C-:B------:R-:W-:Y:S02]  /*10ab0*/  IMAD R11, R7, R11, R12.reuse ;  /* 0x0000000b070b7224 */ /* 0x100fe400078e020c */
[----:B------:R-:W-:Y:S02]  /*10ac0*/  IMAD.IADD R9, R9, 0x1, R17 ;  /* 0x0000000109097824 */ /* 0x000fe400078e0211 */
[----:B------:R-:W-:Y:S02]  /*10ad0*/  IMAD R14, R14, UR4, RZ ;  /* 0x000000040e0e7c24 */ /* 0x000fe4000f8e02ff */
[----:B------:R-:W-:Y:S01]  /*10ae0*/  IMAD R15, R7, R18, R12 ;  /* 0x00000012070f7224 */ /* 0x000fe200078e020c */
[----:B------:R-:W-:Y:S01]  /*10af0*/  SHF.R.S32.HI R12, RZ, 0x1f, R11 ;  /* 0x0000001fff0c7819 */ /* 0x000fe2000001140b */
[C---:B------:R-:W-:Y:S01]  /*10b00*/  IMAD R17, R13.reuse, UR5, R14 ;  /* 0x000000050d117c24 */ /* 0x040fe2000f8e020e */
[----:B------:R-:W0:Y:S01]  /*10b10*/  S2UR UR5, SR_CgaCtaId ;  /* 0x00000000000579c3 */ /* 0x000e220000008800 */
[----:B------:R-:W-:Y:S01]  /*10b20*/  IMAD.WIDE.U32 R8, R13, UR4, R8 ;  /* 0x000000040d087c25 */ /* 0x000fe2000f8e0008 */
[----:B------:R-:W-:Y:S01]  /*10b30*/  SHF.R.S32.HI R13, RZ, 0x1f, R15 ;  /* 0x0000001fff0d7819 */ /* 0x000fe2000001140f */
[----:B------:R-:W-:-:S02]  /*10b40*/  UMOV UR4, 0x400 ;  /* 0x0000040000047882 */ /* 0x000fc40000000000 */
[----:B------:R-:W-:Y:S02]  /*10b50*/  IMAD R12, R12, UR6, RZ ;  /* 0x000000060c0c7c24 */ /* 0x000fe4000f8e02ff */
[----:B------:R-:W-:Y:S02]  /*10b60*/  IMAD R14, R13, UR8, RZ ;  /* 0x000000080d0e7c24 */ /* 0x000fe4000f8e02ff */
[----:B------:R-:W-:Y:S02]  /*10b70*/  IMAD.IADD R9, R9, 0x1, R17 ;  /* 0x0000000109097824 */ /* 0x000fe400078e0211 */
[C---:B------:R-:W-:Y:S02]  /*10b80*/  IMAD R13, R11.reuse, UR7, R12 ;  /* 0x000000070b0d7c24 */ /* 0x040fe4000f8e020c */
[----:B------:R-:W-:Y:S01]  /*10b90*/  IMAD.WIDE.U32 R4, R11, UR6, R4 ;  /* 0x000000060b047c25 */ /* 0x000fe2000f8e0004 */
[----:B------:R-:W-:-:S03]  /*10ba0*/  ULDC.64 UR6, c[0x0][0xba8] ;  /* 0x0002ea0000067ab9 */ /* 0x000fc60000000a00 */
[C---:B------:R-:W-:Y:S01]  /*10bb0*/  IMAD R17, R15.reuse, UR9, R14 ;  /* 0x000000090f117c24 */ /* 0x040fe2000f8e020e */
[----:B------:R-:W-:Y:S01]  /*10bc0*/  LEA R14, P0, R4, UR6, 0x2 ;  /* 0x00000006040e7c11 */ /* 0x000fe2000f8010ff */
[----:B------:R-:W-:Y:S01]  /*10bd0*/  IMAD.WIDE.U32 R8, R15, UR8, R8 ;  /* 0x000000080f087c25 */ /* 0x000fe2000f8e0008 */
[----:B------:R-:W-:Y:S01]  /*10be0*/  ULDC.64 UR8, c[0x0][0xb00] ;  /* 0x0002c00000087ab9 */ /* 0x000fe20000000a00 */
[----:B------:R-:W-:Y:S02]  /*10bf0*/  ULDC UR6, c[0x0][0xa88] ;  /* 0x0002a20000067ab9 */ /* 0x000fe40000000800 */
        /* <DEDUP_REMOVED lines=9> */
[C---:B------:R-:W-:Y:S01]  /*10c90*/  LOP3.LUT P0, RZ, R3.reuse, 0x3, RZ, 0xc0, !PT ;  /* 0x0000000303ff7812 */ /* 0x040fe2000780c0ff */
[----:B------:R-:W-:Y:S01]  /*10ca0*/  SHFL.IDX PT, R8, R14, RZ, 0x1c1f ;  /* 0x001c1fff0e087589 */ /* 0x000fe200000e0000 */
[C---:B------:R-:W-:Y:S01]  /*10cb0*/  VIADD R18, R12.reuse, 0x8 ;  /* 0x000000080c127836 */ /* 0x040fe20000000000 */
[----:B------:R-:W-:Y:S01]  /*10cc0*/  UIADD3 UR4, UR4, 0x2d820, URZ ;  /* 0x0002d82004047890 */ /* 0x000fe2000fffe03f */
[CC--:B------:R-:W-:Y:S01]  /*10cd0*/  ISETP.GE.OR P1, PT, R12.reuse, R19.reuse, P0 ;  /* 0x000000130c00720c */ /* 0x0c0fe20000726670 */
[----:B------:R-:W0:Y:S01]  /*10ce0*/  SHFL.IDX PT, R9, R13, RZ, 0x1c1f ;  /* 0x001c1fff0d097589 */ /* 0x000e2200000e0000 */
[-C--:B------:R-:W-:Y:S01]  /*10cf0*/  ISETP.GE.AND P2, PT, R12, R19.reuse, PT ;  /* 0x000000130c00720c */ /* 0x080fe20003f46270 */
[----:B------:R-:W-:Y:S01]  /*10d00*/  UPRMT UR4, URZ, 0x654, UR4 ;  /* 0x000006543f047896 */ /* 0x000fe20008000004 */
[----:B------:R-:W-:Y:S01]  /*10d10*/  ISETP.GE.OR P0, PT, R18, R19, P0 ;  /* 0x000000131200720c */ /* 0x000fe20000706670 */
[----:B------:R-:W1:Y:S01]  /*10d20*/  SHFL.IDX PT, R11, R13, 0x1, 0x1c1f ;  /* 0x003c1f000d0b7f89 */ /* 0x000e6200000e0000 */
[----:B------:R-:W-:-:S03]  /*10d30*/  IMAD.IADD R3, R3, 0x1, -R6 ;  /* 0x0000000103037824 */ /* 0x000fc600078e0a06 */
[----:B------:R2:W3:Y:S01]  /*10d40*/  SHFL.IDX PT, R4, R20, RZ, 0x1c1f ;  /* 0x001c1fff14047589 */ /* 0x0004e200000e0000 */
[----:B------:R-:W-:Y:S02]  /*10d50*/  IMAD.SHL.U32 R3, R3, 0x2, RZ ;  /* 0x0000000203037824 */ /* 0x000fe400078e00ff */
[----:B------:R-:W-:Y:S01]  /*10d60*/  SYNCS.ARRIVE.TRANS64.RED.A1T0 RZ, [UR4], RZ ;  /* 0x000000ffffff79a7 */ /* 0x000fe20008100404 */
[----:B------:R2:W4:Y:S04]  /*10d70*/  SHFL.IDX PT, R5, R22, RZ, 0x1c1f ;  /* 0x001c1fff16057589 */ /* 0x00052800000e0000 */
[----:B0-----:R2:W-:Y:S04]  /*10d80*/  @!P1 ST.E desc[UR36][R8.64], R0 ;  /* 0x0000000008009985 */ /* 0x0015e8000c101924 */
[----:B-1----:R2:W-:Y:S01]  /*10d90*/  @!P0 ST.E desc[UR36][R10.64], R2 ;  /* 0x000000020a008985 */ /* 0x0025e2000c101924 */
[----:B------:R-:W-:Y:S05]  /*10da0*/  @P2 BRA `(.L_x_930) ;  /* 0x0000000400182947 */ /* 0x000fea0003800000 */
[C---:B--2---:R-:W-:Y:S01]  /*10db0*/  VIADD R0, R3.reuse, 0x8 ;  /* 0x0000000803007836 */ /* 0x044fe20000000000 */
[----:B------:R-:W-:Y:S01]  /*10dc0*/  ULDC UR4, c[0x0][0xac8] ;  /* 0x0002b20000047ab9 */ /* 0x000fe20000000800 */
[C---:B------:R-:W-:Y:S01]  /*10dd0*/  VIADD R2, R3.reuse, 0x10 ;  /* 0x0000001003027836 */ /* 0x040fe20000000000 */
[C---:B------:R-:W-:Y:S01]  /*10de0*/  ISETP.GE.AND P0, PT, R3.reuse, UR4, PT ;  /* 0x0000000403007c0c */ /* 0x040fe2000bf06270 */
[C---:B------:R-:W-:Y:S01]  /*10df0*/  VIADD R6, R3.reuse, 0x18 ;  /* 0x0000001803067836 */ /* 0x040fe20000000000 */
[----:B------:R-:W-:Y:S01]  /*10e00*/  ISETP.GE.AND P1, PT, R0, UR4, PT ;  /* 0x0000000400007c0c */ /* 0x000fe2000bf26270 */
[C---:B------:R-:W-:Y:S01]  /*10e10*/  VIADD R7, R3.reuse, 0x20 ;  /* 0x0000002003077836 */ /* 0x040fe20000000000 */
[----:B------:R-:W-:Y:S01]  /*10e20*/  ISETP.GE.AND P2, PT, R2, UR4, PT ;  /* 0x0000000402007c0c */ /* 0x000fe2000bf46270 */
[C---:B------:R-:W-:Y:S01]  /*10e30*/  VIADD R16, R3.reuse, 0x38 ;  /* 0x0000003803107836 */ /* 0x040fe20000000000 */
[----:B------:R-:W-:Y:S01]  /*10e40*/  ISETP.GE.AND P3, PT, R6, UR4, PT ;  /* 0x0000000406007c0c */ /* 0x000fe2000bf66270 */
[----:B------:R-:W-:Y:S01]  /*10e50*/  VIADD R17, R3, 0x40 ;  /* 0x0000004003117836 */ /* 0x000fe20000000000 */
[----:B------:R-:W-:-:S07]  /*10e60*/  ISETP.GE.AND P4, PT, R7, UR4, PT ;  /* 0x0000000407007c0c */ /* 0x000fce000bf86270 */
[----:B------:R-:W-:Y:S02]  /*10e70*/  @!P1 LEA.HI R0, R0, R0, RZ, 0x1 ;  /* 0x0000000000009211 */ /* 0x000fe400078f08ff */
[----:B------:R-:W-:Y:S02]  /*10e80*/  @!P2 LEA.HI R2, R2, R2, RZ, 0x1 ;  /* 0x000000020202a211 */ /* 0x000fe400078f08ff */
[----:B------:R-:W-:Y:S02]  /*10e90*/  @!P3 LEA.HI R8, R6, R6, RZ, 0x1 ;  /* 0x000000060608b211 */ /* 0x000fe400078f08ff */
[----:B------:R-:W-:Y:S02]  /*10ea0*/  @!P1 LOP3.LUT R9, R0, 0xfffffffe, RZ, 0xc0, !PT ;  /* 0xfffffffe00099812 */ /* 0x000fe400078ec0ff */
[----:B------:R-:W-:Y:S01]  /*10eb0*/  @!P4 LEA.HI R0, R7, R7, RZ, 0x1 ;  /* 0x000000070700c211 */ /* 0x000fe200078f08ff */
[----:B---34-:R-:W-:Y:S01]  /*10ec0*/  @!P0 IMAD.WIDE R6, R3, 0x4, R4 ;  /* 0x0000000403068825 */ /* 0x018fe200078e0204 */
[----:B------:R-:W-:-:S02]  /*10ed0*/  @!P2 LOP3.LUT R11, R2, 0xfffffffe, RZ, 0xc0, !PT ;  /* 0xfffffffe020ba812 */ /* 0x000fc400078ec0ff */
[----:B------:R-:W-:Y:S01]  /*10ee0*/  @!P3 LOP3.LUT R13, R8, 0xfffffffe, RZ, 0xc0, !PT ;  /* 0xfffffffe080db812 */ /* 0x000fe200078ec0ff */
[--C-:B------:R-:W-:Y:S01]  /*10ef0*/  @!P1 IMAD.WIDE R8, R9, 0x4, R4.reuse ;  /* 0x0000000409089825 */ /* 0x100fe200078e0204 */
[----:B------:R-:W-:Y:S01]  /*10f00*/  @!P4 LOP3.LUT R15, R0, 0xfffffffe, RZ, 0xc0, !PT ;  /* 0xfffffffe000fc812 */ /* 0x000fe200078ec0ff */
[----:B------:R0:W-:Y:S02]  /*10f10*/  @!P0 ST.E.64 desc[UR36][R6.64], R88 ;  /* 0x0000005806008985 */ /* 0x0001e4000c101b24 */
[----:B------:R-:W-:Y:S02]  /*10f20*/  VIADD R0, R3, 0x28 ;  /* 0x0000002803007836 */ /* 0x000fe40000000000 */
[--C-:B------:R-:W-:Y:S01]  /*10f30*/  @!P2 IMAD.WIDE R10, R11, 0x4, R4.reuse ;  /* 0x000000040b0aa825 */ /* 0x100fe200078e0204 */
[----:B------:R1:W-:Y:S02]  /*10f40*/  @!P1 ST.E.64 desc[UR36][R8.64], R92 ;  /* 0x0000005c08009985 */ /* 0x0003e4000c101b24 */
[----:B------:R-:W-:Y:S01]  /*10f50*/  ISETP.GE.AND P0, PT, R0, UR4, PT ;  /* 0x0000000400007c0c */ /* 0x000fe2000bf06270 */
[----:B------:R-:W-:Y:S01]  /*10f60*/  VIADD R2, R3, 0x30 ;  /* 0x0000003003027836 */ /* 0x000fe20000000000 */
[----:B------:R2:W-:Y:S01]  /*10f70*/  @!P2 ST.E.64 desc[UR36][R10.64], R96 ;  /* 0x000000600a00a985 */ /* 0x0005e2000c101b24 */
[----:B------:R-:W-:Y:S01]  /*10f80*/  @!P3 IMAD.WIDE R12, R13, 0x4, R4 ;  /* 0x000000040d0cb825 */ /* 0x000fe200078e0204 */
[----:B------:R-:W-:-:S02]  /*10f90*/  ISETP.GE.AND P2, PT, R16, UR4, PT ;  /* 0x0000000410007c0c */ /* 0x000fc4000bf46270 */
[----:B------:R-:W-:Y:S01]  /*10fa0*/  ISETP.GE.AND P1, PT, R2, UR4, PT ;  /* 0x0000000402007c0c */ /* 0x000fe2000bf26270 */
[----:B------:R-:W-:Y:S01]  /*10fb0*/  @!P4 IMAD.WIDE R14, R15, 0x4, R4 ;  /* 0x000000040f0ec825 */ /* 0x000fe200078e0204 */
[----:B------:R3:W-:Y:S01]  /*10fc0*/  @!P3 ST.E.64 desc[UR36][R12.64], R100 ;  /* 0x000000640c00b985 */ /* 0x0007e2000c101b24 */
[----:B------:R-:W-:Y:S02]  /*10fd0*/  ISETP.GE.AND P3, PT, R17, UR4, PT ;  /* 0x0000000411007c0c */ /* 0x000fe4000bf66270 */
[C---:B0-----:R-:W-:Y:S01]  /*10fe0*/  VIADD R7, R3.reuse, 0x50 ;  /* 0x0000005003077836 */ /* 0x041fe20000000000 */
[----:B------:R0:W-:Y:S01]  /*10ff0*/  @!P4 ST.E.64 desc[UR36][R14.64], R104 ;  /* 0x000000680e00c985 */ /* 0x0001e2000c101b24 */
[C---:B------:R-:W-:Y:S01]  /*11000*/  VIADD R6, R3.reuse, 0x48 ;  /* 0x0000004803067836 */ /* 0x040fe20000000000 */
[----:B------:R-:W-:Y:S01]  /*11010*/  @!P0 LEA.HI R0, R0, R0, RZ, 0x1 ;  /* 0x0000000000008211 */ /* 0x000fe200078f08ff */
[----:B-1----:R-:W-:Y:S01]  /*11020*/  VIADD R9, R3, 0x58 ;  /* 0x0000005803097836 */ /* 0x002fe20000000000 */
[----:B------:R-:W-:-:S02]  /*11030*/  ISETP.GE.AND P5, PT, R7, UR4, PT ;  /* 0x0000000407007c0c */ /* 0x000fc4000bfa6270 */
[----:B------:R-:W-:Y:S02]  /*11040*/  ISETP.GE.AND P4, PT, R6, UR4, PT ;  /* 0x0000000406007c0c */ /* 0x000fe4000bf86270 */
[----:B------:R-:W-:Y:S02]  /*11050*/  ISETP.GE.AND P6, PT, R9, UR4, PT ;  /* 0x0000000409007c0c */ /* 0x000fe4000bfc6270 */
[----:B------:R-:W-:Y:S02]  /*11060*/  @!P1 LEA.HI R2, R2, R2, RZ, 0x1 ;  /* 0x0000000202029211 */ /* 0x000fe400078f08ff */
[----:B------:R-:W-:Y:S02]  /*11070*/  @!P2 LEA.HI R16, R16, R16, RZ, 0x1 ;  /* 0x000000101010a211 */ /* 0x000fe400078f08ff */
[----:B------:R-:W-:Y:S02]  /*11080*/  @!P3 LEA.HI R17, R17, R17, RZ, 0x1 ;  /* 0x000000111111b211 */ /* 0x000fe400078f08ff */
[----:B--2---:R-:W-:-:S02]  /*11090*/  @!P2 LOP3.LUT R11, R16, 0xfffffffe, RZ, 0xc0, !PT ;  /* 0xfffffffe100ba812 */ /* 0x004fc400078ec0ff */
[----:B------:R-:W-:Y:S02]  /*110a0*/  @!P5 LEA.HI R8, R7, R7, RZ, 0x1 ;  /* 0x000000070708d211 */ /* 0x000fe400078f08ff */
[----:B------:R-:W-:Y:S02]  /*110b0*/  @!P4 LEA.HI R6, R6, R6, RZ, 0x1 ;  /* 0x000000060606c211 */ /* 0x000fe400078f08ff */
[----:B------:R-:W-:Y:S02]  /*110c0*/  @!P6 LEA.HI R10, R9, R9, RZ, 0x1 ;  /* 0x00000009090ae211 */ /* 0x000fe400078f08ff */
[----:B------:R-:W-:Y:S02]  /*110d0*/  @!P0 LOP3.LUT R7, R0, 0xfffffffe, RZ, 0xc0, !PT ;  /* 0xfffffffe00078812 */ /* 0x000fe400078ec0ff */
[----:B------:R-:W-:Y:S02]  /*110e0*/  @!P1 LOP3.LUT R9, R2, 0xfffffffe, RZ, 0xc0, !PT ;  /* 0xfffffffe02099812 */ /* 0x000fe400078ec0ff */
[----:B---3--:R-:W-:-:S02]  /*110f0*/  @!P3 LOP3.LUT R13, R17, 0xfffffffe, RZ, 0xc0, !PT ;  /* 0xfffffffe110db812 */ /* 0x008fc400078ec0ff */
[----:B0-----:R-:W-:Y:S01]  /*11100*/  @!P4 LOP3.LUT R15, R6, 0xfffffffe, RZ, 0xc0, !PT ;  /* 0xfffffffe060fc812 */ /* 0x001fe200078ec0ff */
[--C-:B------:R-:W-:Y:S01]  /*11110*/  @!P0 IMAD.WIDE R6, R7, 0x4, R4.reuse ;  /* 0x0000000407068825 */ /* 0x100fe200078e0204 */
[----:B------:R-:W-:Y:S02]  /*11120*/  @!P5 LOP3.LUT R17, R8, 0xfffffffe, RZ, 0xc0, !PT ;  /* 0xfffffffe0811d812 */ /* 0x000fe400078ec0ff */
        /* <DEDUP_REMOVED lines=14> */
.L_x_930:
[----:B------:R-:W-:Y:S05]  /*11210*/  BSYNC B0 ;  /* 0x0000000000007941 */ /* 0x000fea0003800000 */
.L_x_929:
[----:B------:R-:W-:Y:S01]  /*11220*/  ISETP.GE.AND P0, PT, R18, R19, PT ;  /* 0x000000131200720c */ /* 0x000fe20003f06270 */
[----:B0-----:R1:W0:Y:S04]  /*11230*/  SHFL.IDX PT, R15, R22, 0x1, 0x1c1f ;  /* 0x003c1f00160f7f89 */ /* 0x00122800000e0000 */
[----:B------:R1:W0:Y:S08]  /*11240*/  SHFL.IDX PT, R14, R20, 0x1, 0x1c1f ;  /* 0x003c1f00140e7f89 */ /* 0x00023000000e0000 */
[----:B-1----:R-:W-:Y:S05]  /*11250*/  @P0 BRA `(.L_x_841) ;  /* 0x0000004400b40947 */ /* 0x002fea0003800000 */
[C---:B--2---:R-:W-:Y:S01]  /*11260*/  VIADD R0, R3.reuse, 0x8 ;  /* 0x0000000803007836 */ /* 0x044fe20000000000 */
[----:B------:R-:W-:Y:S01]  /*11270*/  ULDC UR4, c[0x0][0xac8] ;  /* 0x0002b20000047ab9 */ /* 0x000fe20000000800 */
[C---:B------:R-:W-:Y:S01]  /*11280*/  VIADD R2, R3.reuse, 0x10 ;  /* 0x0000001003027836 */ /* 0x040fe20000000000 */
[C---:B------:R-:W-:Y:S01]  /*11290*/  ISETP.GE.AND P2, PT, R3.reuse, UR4, PT ;  /* 0x0000000403007c0c */ /* 0x040fe2000bf46270 */
[C---:B---3--:R-:W-:Y:S01]  /*112a0*/  VIADD R4, R3.reuse, 0x18 ;  /* 0x0000001803047836 */ /* 0x048fe20000000000 */
[----:B------:R-:W-:Y:S01]  /*112b0*/  ISETP.GE.AND P3, PT, R0, UR4, PT ;  /* 0x0000000400007c0c */ /* 0x000fe2000bf66270 */
[C---:B------:R-:W-:Y:S01]  /*112c0*/  VIADD R12, R3.reuse, 0x20 ;  /* 0x00000020030c7836 */ /* 0x040fe20000000000 */
[----:B------:R-:W-:Y:S01]  /*112d0*/  ISETP.GE.AND P4, PT, R2, UR4, PT ;  /* 0x0000000402007c0c */ /* 0x000fe2000bf86270 */
[C---:B------:R-:W-:Y:S01]  /*112e0*/  VIADD R13, R3.reuse, 0x28 ;  /* 0x00000028030d7836 */ /* 0x040fe20000000000 */
[----:B------:R-:W-:Y:S01]  /*112f0*/  ISETP.GE.AND P5, PT, R4, UR4, PT ;  /* 0x0000000404007c0c */ /* 0x000fe2000bfa6270 */
[C---:B------:R-:W-:Y:S01]  /*11300*/  VIADD R16, R3.reuse, 0x40 ;  /* 0x0000004003107836 */ /* 0x040fe20000000000 */
[----:B------:R-:W-:Y:S01]  /*11310*/  ISETP.GE.AND P0, PT, R12, UR4, PT ;  /* 0x000000040c007c0c */ /* 0x000fe2000bf06270 */
[----:B------:R-:W-:Y:S01]  /*11320*/  VIADD R17, R3, 0x48 ;  /* 0x0000004803117836 */ /* 0x000fe20000000000 */
[----:B------:R-:W-:Y:S01]  /*11330*/  ISETP.GE.AND P1, PT, R13, UR4, PT ;  /* 0x000000040d007c0c */ /* 0x000fe2000bf26270 */
[----:B------:R-:W-:-:S04]  /*11340*/  VIADD R18, R3, 0x50 ;  /* 0x0000005003127836 */ /* 0x000fc80000000000 */
[----:B------:R-:W-:Y:S02]  /*11350*/  @!P3 LEA.HI R0, R0, R0, RZ, 0x1 ;  /* 0x000000000000b211 */ /* 0x000fe400078f08ff */
[----:B------:R-:W-:Y:S02]  /*11360*/  @!P4 LEA.HI R2, R2, R2, RZ, 0x1 ;  /* 0x000000020202c211 */ /* 0x000fe400078f08ff */
[----:B------:R-:W-:Y:S02]  /*11370*/  @!P5 LEA.HI R4, R4, R4, RZ, 0x1 ;  /* 0x000000040404d211 */ /* 0x000fe400078f08ff */
[----:B------:R-:W-:Y:S01]  /*11380*/  @!P3 LOP3.LUT R7, R0, 0xfffffffe, RZ, 0xc0, !PT ;  /* 0xfffffffe0007b812 */ /* 0x000fe200078ec0ff */
[C---:B------:R-:W-:Y:S01]  /*11390*/  VIADD R0, R3.reuse, 0x30 ;  /* 0x0000003003007836 */ /* 0x040fe20000000000 */
[----:B------:R-:W-:Y:S01]  /*113a0*/  @!P4 LOP3.LUT R9, R2, 0xfffffffe, RZ, 0xc0, !PT ;  /* 0xfffffffe0209c812 */ /* 0x000fe200078ec0ff */
[C---:B------:R-:W-:Y:S01]  /*113b0*/  VIADD R2, R3.reuse, 0x38 ;  /* 0x0000003803027836 */ /* 0x040fe20000000000 */
[----:B------:R-:W-:Y:S01]  /*113c0*/  @!P5 LOP3.LUT R11, R4, 0xfffffffe, RZ, 0xc0, !PT ;  /* 0xfffffffe040bd812 */ /* 0x000fe200078ec0ff */
[----:B0---4-:R-:W-:Y:S01]  /*113d0*/  @!P2 IMAD.WIDE R4, R3, 0x4, R14 ;  /* 0x000000040304a825 */ /* 0x011fe200078e020e */
[----:B------:R-:W-:-:S02]  /*113e0*/  ISETP.GE.AND P6, PT, R18, UR4, PT ;  /* 0x0000000412007c0c */ /* 0x000fc4000bfc6270 */
[----:B------:R-:W-:Y:S01]  /*113f0*/  @!P0 LEA.HI R12, R12, R12, RZ, 0x1 ;  /* 0x0000000c0c0c8211 */ /* 0x000fe200078f08ff */
[--C-:B------:R-:W-:Y:S01]  /*11400*/  @!P3 IMAD.WIDE R6, R7, 0x4, R14.reuse ;  /* 0x000000040706b825 */ /* 0x100fe200078e020e */
[----:B------:R0:W-:Y:S01]  /*11410*/  @!P2 ST.E.64 desc[UR36][R4.64], R90 ;  /* 0x0000005a0400a985 */ /* 0x0001e2000c101b24 */
[----:B------:R-:W-:Y:S02]  /*11420*/  ISETP.GE.AND P2, PT, R0, UR4, PT ;  /* 0x0000000400007c0c */ /* 0x000fe4000bf46270 */
[--C-:B------:R-:W-:Y:S01]  /*11430*/  @!P4 IMAD.WIDE R8, R9, 0x4, R14.reuse ;  /* 0x000000040908c825 */ /* 0x100fe200078e020e */
[----:B------:R1:W-:Y:S01]  /*11440*/  @!P3 ST.E.64 desc[UR36][R6.64], R94 ;  /* 0x0000005e0600b985 */ /* 0x0003e2000c101b24 */
[----:B------:R-:W-:Y:S02]  /*11450*/  ISETP.GE.AND P3, PT, R2, UR4, PT ;  /* 0x0000000402007c0c */ /* 0x000fe4000bf66270 */
[----:B------:R-:W-:Y:S01]  /*11460*/  @!P5 IMAD.WIDE R10, R11, 0x4, R14 ;  /* 0x000000040b0ad825 */ /* 0x000fe200078e020e */
[----:B------:R2:W-:Y:S01]  /*11470*/  @!P4 ST.E.64 desc[UR36][R8.64], R98 ;  /* 0x000000620800c985 */ /* 0x0005e2000c101b24 */
[----:B------:R-:W-:-:S02]  /*11480*/  ISETP.GE.AND P4, PT, R16, UR4, PT ;  /* 0x0000000410007c0c */ /* 0x000fc4000bf86270 */
[----:B------:R-:W-:Y:S01]  /*11490*/  @!P1 LEA.HI R13, R13, R13, RZ, 0x1 ;  /* 0x0000000d0d0d9211 */ /* 0x000fe200078f08ff */
[----:B------:R3:W-:Y:S01]  /*114a0*/  @!P5 ST.E.64 desc[UR36][R10.64], R102 ;  /* 0x000000660a00d985 */ /* 0x0007e2000c101b24 */
[----:B------:R-:W-:Y:S01]  /*114b0*/  ISETP.GE.AND P5, PT, R17, UR4, PT ;  /* 0x0000000411007c0c */ /* 0x000fe2000bfa6270 */
[----:B------:R-:W-:Y:S01]  /*114c0*/  VIADD R3, R3, 0x58 ;  /* 0x0000005803037836 */ /* 0x000fe20000000000 */
[----:B0-----:R-:W-:Y:S02]  /*114d0*/  @!P0 LOP3.LUT R5, R12, 0xfffffffe, RZ, 0xc0, !PT ;  /* 0xfffffffe0c058812 */ /* 0x001fe400078ec0ff */
[----:B------:R-:W-:Y:S02]  /*114e0*/  @!P2 LEA.HI R0, R0, R0, RZ, 0x1 ;  /* 0x000000000000a211 */ /* 0x000fe400078f08ff */
[----:B-1----:R-:W-:Y:S01]  /*114f0*/  @!P1 LOP3.LUT R7, R13, 0xfffffffe, RZ, 0xc0, !PT ;  /* 0xfffffffe0d079812 */ /* 0x002fe200078ec0ff */
[----:B------:R-:W-:Y:S01]  /*11500*/  @!P0 IMAD.WIDE R4, R5, 0x4, R14 ;  /* 0x0000000405048825 */ /* 0x000fe200078e020e */
[----:B------:R-:W-:-:S02]  /*11510*/  @!P3 LEA.HI R2, R2, R2, RZ, 0x1 ;  /* 0x000000020202b211 */ /* 0x000fc400078f08ff */
[----:B------:R-:W-:Y:S01]  /*11520*/  @!P4 LEA.HI R16, R16, R16, RZ, 0x1 ;  /* 0x000000101010c211 */ /* 0x000fe200078f08ff */
[----:B------:R-:W-:Y:S01]  /*11530*/  @!P1 IMAD.WIDE R6, R7, 0x4, R14 ;  /* 0x0000000407069825 */ /* 0x000fe200078e020e */
[----:B------:R-:W-:Y:S01]  /*11540*/  @!P6 LEA.HI R18, R18, R18, RZ, 0x1 ;  /* 0x000000121212e211 */ /* 0x000fe200078f08ff */
[----:B------:R0:W-:Y:S01]  /*11550*/  @!P0 ST.E.64 desc[UR36][R4.64], R106 ;  /* 0x0000006a04008985 */ /* 0x0001e2000c101b24 */
[----:B------:R-:W-:Y:S02]  /*11560*/  @!P5 LEA.HI R17, R17, R17, RZ, 0x1 ;  /* 0x000000111111d211 */ /* 0x000fe400078f08ff */
[----:B--2---:R-:W-:Y:S01]  /*11570*/  @!P2 LOP3.LUT R9, R0, 0xfffffffe, RZ, 0xc0, !PT ;  /* 0xfffffffe0009a812 */ /* 0x004fe200078ec0ff */
[----:B------:R1:W-:Y:S01]  /*11580*/  @!P1 ST.E.64 desc[UR36][R6.64], R110 ;  /* 0x0000006e06009985 */ /* 0x0003e2000c101b24 */
[----:B---3--:R-:W-:Y:S02]  /*11590*/  @!P3 LOP3.LUT R11, R2, 0xfffffffe, RZ, 0xc0, !PT ;  /* 0xfffffffe020bb812 */ /* 0x008fe400078ec0ff */
[----:B------:R-:W-:-:S02]  /*115a0*/  @!P4 LOP3.LUT R13, R16, 0xfffffffe, RZ, 0xc0, !PT ;  /* 0xfffffffe100dc812 */ /* 0x000fc400078ec0ff */
[----:B------:R-:W-:Y:S02]  /*115b0*/  @!P5 LOP3.LUT R17, R17, 0xfffffffe, RZ, 0xc0, !PT ;  /* 0xfffffffe1111d812 */ /* 0x000fe400078ec0ff */
[----:B------:R-:W-:Y:S02]  /*115c0*/  @!P6 LOP3.LUT R19, R18, 0xfffffffe, RZ, 0xc0, !PT ;  /* 0xfffffffe1213e812 */ /* 0x000fe400078ec0ff */
[----:B------:R-:W-:Y:S01]  /*115d0*/  ISETP.GE.AND P0, PT, R3, UR4, PT ;  /* 0x0000000403007c0c */ /* 0x000fe2000bf06270 */
[----:B0-----:R-:W-:-:S04]  /*115e0*/  @!P2 IMAD.WIDE R4, R9, 0x4, R14 ;  /* 0x000000040904a825 */ /* 0x001fc800078e020e */
        /* <DEDUP_REMOVED lines=11> */
[----:B------:R-:W-:-:S05]  /*116a0*/  LOP3.LUT R3, R3, 0xfffffffe, RZ, 0xc0, !PT ;  /* 0xfffffffe03037812 */ /* 0x000fca00078ec0ff */
[----:B------:R-:W-:-:S05]  /*116b0*/  IMAD.WIDE R2, R3, 0x4, R14 ;  /* 0x0000000403027825 */ /* 0x000fca00078e020e */
[----:B------:R0:W-:Y:S01]  /*116c0*/  ST.E.64 desc[UR36][R2.64], R134 ;  /* 0x0000008602007985 */ /* 0x0001e2000c101b24 */
[----:B------:R-:W-:Y:S05]  /*116d0*/  BRA `(.L_x_841) ;  /* 0x0000004000947947 */ /* 0x000fea0003800000 */
.L_x_928:
[----:B------:R-:W0:Y:S02]  /*116e0*/  S2R R2, SR_TID.X ;  /* 0x0000000000027919 */ /* 0x000e240000002100 */
[----:B0-----:R-:W-:-:S05]  /*116f0*/  VIADD R0, R2, 0xffffff80 ;  /* 0xffffff8002007836 */ /* 0x001fca0000000000 */
[----:B------:R-:W-:-:S13]  /*11700*/  ISETP.GT.AND P0, PT, R0, 0xbf, PT ;  /* 0x000000bf0000780c */ /* 0x000fda0003f04270 */
[----:B------:R-:W-:Y:S05]  /*11710*/  @P0 BRA `(.L_x_841) ;  /* 0x0000004000840947 */ /* 0x000fea0003800000 */
[----:B------:R-:W0:Y:S01]  /*11720*/  S2R R0, SR_CTAID.X ;  /* 0x0000000000007919 */ /* 0x000e220000002500 */
[----:B------:R-:W1:Y:S01]  /*11730*/  LDC R6, c[0x0][0xbe8] ;  /* 0x0002fa00ff067b82 */ /* 0x000e620000000800 */
[----:B------:R-:W-:Y:S02]  /*11740*/  ULDC UR4, c[0x0][0xa88] ;  /* 0x0002a20000047ab9 */ /* 0x000fe40000000800 */
[----:B-1----:R-:W-:Y:S02]  /*11750*/  IMAD R3, R6, UR4, RZ ;  /* 0x0000000406037c24 */ /* 0x002fe4000f8e02ff */
[----:B0-----:R-:W-:-:S04]  /*11760*/  IMAD R0, R0, 0xc0, R2 ;  /* 0x000000c000007824 */ /* 0x001fc800078e0202 */
[----:B------:R-:W-:-:S05]  /*11770*/  VIADD R0, R0, 0xffffff80 ;  /* 0xffffff8000007836 */ /* 0x000fca0000000000 */
[----:B------:R-:W-:-:S13]  /*11780*/  ISETP.GE.AND P0, PT, R0, R3, PT ;  /* 0x000000030000720c */ /* 0x000fda0003f06270 */
[----:B------:R-:W-:Y:S05]  /*11790*/  @P0 BRA `(.L_x_841) ;  /* 0x0000004000640947 */ /* 0x000fea0003800000 */
[----:B------:R-:W3:Y:S01]  /*117a0*/  LDL R2, [R1+0x4] ;  /* 0x0000040001027983 */ /* 0x000ee20000100800 */
[----:B------:R-:W-:Y:S01]  /*117b0*/  ISETP.NE.AND P0, PT, R6, 0x1, PT ;  /* 0x000000010600780c */ /* 0x000fe20003f05270 */
[----:B------:R-:W-:Y:S01]  /*117c0*/  S2UR UR7, SR_CTAID.Z ;  /* 0x00000000000779c3 */ /* 0x000fe20000002700 */
[----:B------:R-:W-:Y:S01]  /*117d0*/  ULDC.64 UR8, c[0x0][0xbd0] ;  /* 0x0002f40000087ab9 */ /* 0x000fe20000000a00 */
[----:B------:R-:W-:-:S06]  /*117e0*/  IMAD.MOV.U32 R5, RZ, RZ, R0 ;  /* 0x000000ffff057224 */ /* 0x000fcc00078e0000 */
[----:B------:R-:W0:Y:S08]  /*117f0*/  LDC.64 R10, c[0x0][0xbd8] ;  /* 0x0002f600ff0a7b82 */ /* 0x000e300000000a00 */
[----:B------:R-:W1:Y:S08]  /*11800*/  @P0 LDC R7, c[0x0][0xbec] ;  /* 0x0002fb00ff070b82 */ /* 0x000e700000000800 */
[----:B------:R-:W4:Y:S08]  /*11810*/  @P0 LDC R9, c[0x0][0xbf0] ;  /* 0x0002fc00ff090b82 */ /* 0x000f300000000800 */
[----:B------:R-:W5:Y:S08]  /*11820*/  S2UR UR10, SR_CTAID.Y ;  /* 0x00000000000a79c3 */ /* 0x000f700000002600 */
[----:B------:R-:W5:Y:S01]  /*11830*/  LDC R8, c[0x0][0xc50] ;  /* 0x00031400ff087b82 */ /* 0x000f620000000800 */
[----:B-1----:R-:W-:-:S05]  /*11840*/  @P0 IMAD.HI.U32 R4, R0, R7, RZ ;  /* 0x0000000700040227 */ /* 0x002fca00078e00ff */
[----:B----4-:R-:W-:Y:S02]  /*11850*/  @P0 SHF.R.U32.HI R5, RZ, R9, R4 ;  /* 0x00000009ff050219 */ /* 0x010fe40000011604 */
[----:B---3--:R-:W-:-:S13]  /*11860*/  R2UR UR11, R2 ;  /* 0x00000000020b72ca */ /* 0x008fda00000e0000 */
[----:B------:R-:W-:Y:S02]  /*11870*/  USHF.R.S32.HI UR6, URZ, 0x1f, UR11 ;  /* 0x0000001f3f067899 */ /* 0x000fe4000801140b */
[----:B------:R-:W-:Y:S01]  /*11880*/  IMAD R7, RZ, RZ, -UR11 ;  /* 0x8000000bff077e24 */ /* 0x000fe2000f8e02ff */
[----:B------:R-:W-:Y:S02]  /*11890*/  UIMAD.WIDE.U32 UR4, UR11, UR8, URZ ;  /* 0x000000080b0472a5 */ /* 0x000fe4000f8e003f */
[----:B------:R-:W-:Y:S01]  /*118a0*/  UIMAD UR6, UR6, UR8, URZ ;  /* 0x00000008060672a4 */ /* 0x000fe2000f8e023f */
[----:B-----5:R-:W-:Y:S01]  /*118b0*/  IMAD R9, R8, R7, UR10 ;  /* 0x0000000a08097e24 */ /* 0x020fe2000f8e0207 */
[----:B------:R-:W-:Y:S01]  /*118c0*/  USHF.R.S32.HI UR8, URZ, 0x1f, UR7 ;  /* 0x0000001f3f087899 */ /* 0x000fe20008011407 */
[----:B------:R-:W-:Y:S01]  /*118d0*/  IMAD.MOV R7, RZ, RZ, -R5 ;  /* 0x000000ffff077224 */ /* 0x000fe200078e0a05 */
[----:B------:R-:W-:Y:S01]  /*118e0*/  UIMAD UR6, UR11, UR9, UR6 ;  /* 0x000000090b0672a4 */ /* 0x000fe2000f8e0206 */
[----:B------:R-:W-:Y:S01]  /*118f0*/  IMAD.U32 R3, RZ, RZ, UR5 ;  /* 0x00000005ff037e24 */ /* 0x000fe2000f8e00ff */
[----:B------:R-:W-:Y:S01]  /*11900*/  SHF.R.S32.HI R4, RZ, 0x1f, R9 ;  /* 0x0000001fff047819 */ /* 0x000fe20000011409 */
[----:B------:R-:W-:Y:S01]  /*11910*/  IMAD.U32 R2, RZ, RZ, UR4 ;  /* 0x00000004ff027e24 */ /* 0x000fe2000f8e00ff */
[----:B------:R-:W-:Y:S01]  /*11920*/  UIADD3 UR6, UR5, UR6, URZ ;  /* 0x0000000605067290 */ /* 0x000fe2000fffe03f */
[----:B0-----:R-:W-:-:S02]  /*11930*/  IMAD R12, R10, UR8, RZ ;  /* 0x000000080a0c7c24 */ /* 0x001fc4000f8e02ff */
[----:B------:R-:W-:Y:S01]  /*11940*/  ULDC.64 UR4, c[0x0][0xbe0] ;  /* 0x0002f80000047ab9 */ /* 0x000fe20000000a00 */
[----:B------:R-:W-:Y:S02]  /*11950*/  IMAD R7, R6, R7, R0 ;  /* 0x0000000706077224 */ /* 0x000fe400078e0200 */
[----:B------:R-:W-:Y:S02]  /*11960*/  IMAD.U32 R3, RZ, RZ, UR6 ;  /* 0x00000006ff037e24 */ /* 0x000fe4000f8e00ff */
[----:B------:R-:W-:Y:S01]  /*11970*/  IMAD R11, R11, UR7, R12 ;  /* 0x000000070b0b7c24 */ /* 0x000fe2000f8e020c */
[----:B------:R-:W-:Y:S01]  /*11980*/  SHF.R.S32.HI R0, RZ, 0x1f, R7 ;  /* 0x0000001fff007819 */ /* 0x000fe20000011407 */
[----:B------:R-:W-:-:S04]  /*11990*/  IMAD.WIDE.U32 R2, R10, UR7, R2 ;  /* 0x000000070a027c25 */ /* 0x000fc8000f8e0002 */
[----:B------:R-:W-:Y:S02]  /*119a0*/  IMAD.IADD R3, R11, 0x1, R3 ;  /* 0x000000010b037824 */ /* 0x000fe400078e0203 */
[----:B------:R-:W-:Y:S02]  /*119b0*/  IMAD R4, R4, UR4, RZ ;  /* 0x0000000404047c24 */ /* 0x000fe4000f8e02ff */
[----:B------:R-:W-:-:S04]  /*119c0*/  IMAD.WIDE.U32 R2, R9, UR4, R2 ;  /* 0x0000000409027c25 */ /* 0x000fc8000f8e0002 */
[----:B------:R-:W-:Y:S01]  /*119d0*/  IMAD R4, R9, UR5, R4 ;  /* 0x0000000509047c24 */ /* 0x000fe2000f8e0204 */
[----:B------:R-:W-:Y:S01]  /*119e0*/  SHF.R.S32.HI R9, RZ, 0x1f, R5 ;  /* 0x0000001fff097819 */ /* 0x000fe20000011405 */
[----:B------:R-:W-:Y:S01]  /*119f0*/  ULDC.64 UR4, c[0x0][0xbc8] ;  /* 0x0002f20000047ab9 */ /* 0x000fe20000000a00 */
[----:B------:R-:W-:Y:S01]  /*11a00*/  IADD3 R2, P0, R5, R2, RZ ;  /* 0x0000000205027210 */ /* 0x000fe20007f1e0ff */
[----:B------:R-:W-:-:S03]  /*11a10*/  IMAD R0, R0, UR4, RZ ;  /* 0x0000000400007c24 */ /* 0x000fc6000f8e02ff */
[----:B------:R-:W-:Y:S01]  /*11a20*/  IADD3.X R3, R9, R3, R4, P0, !PT ;  /* 0x0000000309037210 */ /* 0x000fe200007fe404 */
[C---:B------:R-:W-:Y:S02]  /*11a30*/  IMAD R5, R7.reuse, UR5, R0 ;  /* 0x0000000507057c24 */ /* 0x040fe4000f8e0200 */
[----:B------:R-:W-:Y:S01]  /*11a40*/  IMAD.WIDE.U32 R2, R7, UR4, R2 ;  /* 0x0000000407027c25 */ /* 0x000fe2000f8e0002 */
[----:B------:R-:W-:-:S03]  /*11a50*/  ULDC.64 UR4, c[0x0][0xba8] ;  /* 0x0002ea0000047ab9 */ /* 0x000fc60000000a00 */
[----:B------:R-:W-:Y:S01]  /*11a60*/  IMAD.IADD R3, R3, 0x1, R5 ;  /* 0x0000000103037824 */ /* 0x000fe200078e0205 */
[----:B------:R-:W-:-:S04]  /*11a70*/  LEA R4, P0, R2, UR4, 0x2 ;  /* 0x0000000402047c11 */ /* 0x000fc8000f8010ff */
[----:B------:R-:W-:Y:S01]  /*11a80*/  LEA.HI.X R5, R2, UR5, R3, 0x2, P0 ;  /* 0x0000000502057c11 */ /* 0x000fe200080f1403 */
[----:B------:R-:W-:-:S05]  /*11a90*/  IMAD.MOV.U32 R3, RZ, RZ, -0x800000 ;  /* 0xff800000ff037424 */ /* 0x000fca00078e00ff */
[----:B------:R0:W-:Y:S01]  /*11aa0*/  STG.E desc[UR36][R4.64], R3 ;  /* 0x0000000304007986 */ /* 0x0001e2000c101924 */
[----:B------:R-:W-:Y:S05]  /*11ab0*/  BRA `(.L_x_841) ;  /* 0x0000003c009c7947 */ /* 0x000fea0003800000 */
.L_x_839:
[----:B------:R-:W-:-:S08]  /*11ac0*/  NOP ;  /* 0x0000000000007918 */ /* 0x000fd00000000000 */
[----:B0-----:R-:W0:-:S00]  /*11ad0*/  USETMAXREG.DEALLOC.CTAPOOL 0x20 ;  /* 0x00000020000079c8 */ /* 0x001e0000080e0500 */
[----:B0-----:R-:W-:Y:S01]  /*11ae0*/  LOP3.LUT R18, R0, 0x3, RZ, 0xc0, !PT ;  /* 0x0000000300127812 */ /* 0x001fe200078ec0ff */
[----:B------:R-:W0:Y:S05]  /*11af0*/  S2R R24, SR_CTAID.Z ;  /* 0x0000000000187919 */ /* 0x000e2a0000002700 */
[----:B------:R-:W1:Y:S01]  /*11b00*/  S2UR UR6, SR_CTAID.Y ;  /* 0x00000000000679c3 */ /* 0x000e620000002600 */
        /* <DEDUP_REMOVED lines=13> */
.L_x_931:
[----:B------:R-:W-:Y:S01]  /*11be0*/  ULDC UR7, c[0x0][0xc50] ;  /* 0x0003140000077ab9 */ /* 0x000fe20000000800 */
[----:B------:R-:W-:Y:S01]  /*11bf0*/  UMOV UR41, UR6 ;  /* 0x0000000600297c82 */ /* 0x000fe20008000000 */
[----:B------:R-:W-:-:S11]  /*11c00*/  UISETP.NE.AND UP0, UPT, UR7, 0x1, UPT ;  /* 0x000000010700788c */ /* 0x000fd6000bf05270 */
[----:B------:R-:W-:Y:S01]  /*11c10*/  @UP0 ULDC UR4, c[0x0][0xc54] ;  /* 0x0003150000040ab9 */ /* 0x000fe20000000800 */
[----:B------:R-:W-:Y:S01]  /*11c20*/  @UP0 ULDC UR8, c[0x0][0xc58] ;  /* 0x0003160000080ab9 */ /* 0x000fe20000000800 */
[----:B------:R-:W-:-:S04]  /*11c30*/  UIMAD.WIDE.U32 UR4, UR6, UR4, URZ ;  /* 0x00000004060472a5 */ /* 0x000fc8000f8e003f */
[----:B------:R-:W-:-:S12]  /*11c40*/  @UP0 USHF.R.U32.HI UR41, URZ, UR8, UR5 ;  /* 0x000000083f290299 */ /* 0x000fd80008011605 */
.L_x_932:
[----:B------:R-:W-:Y:S01]  /*11c50*/  ISETP.GE.AND P0, PT, R24, RZ, PT ;  /* 0x000000ff1800720c */ /* 0x000fe20003f06270 */
[----:B------:R-:W-:Y:S01]  /*11c60*/  UIADD3 UR46, -UR41, URZ, URZ ;  /* 0x0000003f292e7290 */ /* 0x000fe2000fffe13f */
[----:B------:R-:W-:Y:S02]  /*11c70*/  IMAD.MOV.U32 R0, RZ, RZ, 0x1 ;  /* 0x00000001ff007424 */ /* 0x000fe400078e00ff */
[----:B------:R-:W-:Y:S01]  /*11c80*/  IMAD.MOV.U32 R2, RZ, RZ, RZ ;  /* 0x000000ffff027224 */ /* 0x000fe200078e00ff */
[----:B------:R-:W-:Y:S01]  /*11c90*/  UIMAD UR46, UR7, UR46, UR6 ;  /* 0x0000002e072e72a4 */ /* 0x000fe2000f8e0206 */
[----:B------:R-:W-:-:S07]  /*11ca0*/  IMAD.MOV.U32 R6, RZ, RZ, 0x1 ;  /* 0x00000001ff067424 */ /* 0x000fce00078e00ff */
[----:B------:R-:W-:Y:S05]  /*11cb0*/  @!P0 BRA `(.L_x_933) ;  /* 0x0000003800548947 */ /* 0x000fea0003800000 */
[----:B------:R-:W0:Y:S01]  /*11cc0*/  LDC.64 R2, c[0x0][0xa28] ;  /* 0x00028a00ff027b82 */ /* 0x000e220000000a00 */
[----:B------:R-:W-:Y:S01]  /*11cd0*/  IMAD.MOV.U32 R22, RZ, RZ, RZ ;  /* 0x000000ffff167224 */ /* 0x000fe200078e00ff */
[----:B------:R-:W-:Y:S01]  /*11ce0*/  ULDC.64 UR4, c[0x0][0x418] ;  /* 0x0001060000047ab9 */ /* 0x000fe20000000a00 */
[----:B------:R-:W-:Y:S01]  /*11cf0*/  ULDC UR6, c[0x0][0x448] ;  /* 0x0001120000067ab9 */ /* 0x000fe20000000800 */
[----:B------:R-:W-:Y:S01]  /*11d00*/  ULDC UR10, c[0x0][0x2f0] ;  /* 0x0000bc00000a7ab9 */ /* 0x000fe20000000800 */
[----:B------:R-:W-:Y:S01]  /*11d10*/  ULDC UR11, c[0x0][0x288] ;  /* 0x0000a200000b7ab9 */ /* 0x000fe20000000800 */
[----:B0-----:R-:W-:-:S04]  /*11d20*/  ISETP.NE.U32.AND P0, PT, R2, RZ, PT ;  /* 0x000000ff0200720c */ /* 0x001fc80003f05070 */
[----:B------:R-:W-:-:S13]  /*11d30*/  ISETP.NE.AND.EX P0, PT, R3, RZ, PT, P0 ;  /* 0x000000ff0300720c */ /* 0x000fda0003f05300 */
[----:B------:R-:W0:Y:S02]  /*11d40*/  @P0 LDC.64 R2, c[0x0][0xa28] ;  /* 0x00028a00ff020b82 */ /* 0x000e240000000a00 */
[----:B0-----:R-:W-:-:S05]  /*11d50*/  @P0 IMAD.WIDE R2, R24, 0x4, R2 ;  /* 0x0000000418020825 */ /* 0x001fca00078e0202 */
[----:B------:R0:W5:Y:S01]  /*11d60*/  @P0 LDG.E R22, desc[UR36][R2.64] ;  /* 0x0000002402160981 */ /* 0x000162000c1e1900 */
[----:B------:R-:W1:Y:S01]  /*11d70*/  S2UR UR42, SR_CTAID.X ;  /* 0x00000000002a79c3 */ /* 0x000e620000002500 */
[----:B------:R-:W-:Y:S02]  /*11d80*/  UISETP.NE.U32.AND UP0, UPT, UR4, URZ, UPT ;  /* 0x0000003f0400728c */ /* 0x000fe4000bf05070 */
[----:B------:R-:W-:Y:S02]  /*11d90*/  UISETP.NE.AND UP1, UPT, UR6, 0x1, UPT ;  /* 0x000000010600788c */ /* 0x000fe4000bf25270 */
[----:B------:R-:W-:Y:S01]  /*11da0*/  UISETP.NE.AND.EX UP0, UPT, UR5, URZ, UPT, UP0 ;  /* 0x0000003f0500728c */ /* 0x000fe2000bf05300 */
[----:B------:R-:W-:Y:S02]  /*11db0*/  ULDC UR6, c[0x0][0x424] ;  /* 0x0001090000067ab9 */ /* 0x000fe40000000800 */
[----:B------:R-:W-:Y:S01]  /*11dc0*/  ULDC.64 UR4, c[0x0][0x9e0] ;  /* 0x0002780000047ab9 */ /* 0x000fe20000000a00 */
[----:B------:R-:W-:-:S02]  /*11dd0*/  USEL UR9, UR6, 0x1, UP0 ;  /* 0x0000000106097887 */ /* 0x000fc40008000000 */
[----:B------:R-:W-:Y:S02]  /*11de0*/  UISETP.GE.AND UP0, UPT, UR5, 0x1, UPT ;  /* 0x000000010500788c */ /* 0x000fe4000bf06270 */
[----:B------:R-:W-:Y:S01]  /*11df0*/  UIMAD UR49, UR9, UR10, URZ ;  /* 0x0000000a093172a4 */ /* 0x000fe2000f8e023f */
[----:B------:R-:W-:Y:S01]  /*11e00*/  @UP1 ULDC UR7, c[0x0][0x44c] ;  /* 0x0001130000071ab9 */ /* 0x000fe20000000800 */
[----:B------:R-:W-:Y:S02]  /*11e10*/  UIMAD UR9, UR9, UR10, 0x7f ;  /* 0x0000007f090974a4 */ /* 0x000fe4000f8e020a */
[----:B------:R-:W-:Y:S01]  /*11e20*/  PLOP3.LUT P1, PT, PT, PT, UP0, 0x80, 0x0 ;  /* 0x000000000000781c */ /* 0x000fe20003f2f008 */
[----:B------:R-:W-:Y:S01]  /*11e30*/  @UP1 ULDC UR12, c[0x0][0x450] ;  /* 0x00011400000c1ab9 */ /* 0x000fe20000000800 */
[----:B------:R-:W-:Y:S02]  /*11e40*/  UP2UR UR50, UPR, URZ, 0x2 ;  /* 0x000000023f327883 */ /* 0x000fe40008000000 */
[----:B-1----:R-:W-:-:S04]  /*11e50*/  UIMAD UR42, UR42, 0xc0, URZ ;  /* 0x000000c02a2a78a4 */ /* 0x002fc8000f8e023f */
[----:B------:R-:W-:-:S04]  /*11e60*/  UIADD3 UR8, UR42, 0xbf, URZ ;  /* 0x000000bf2a087890 */ /* 0x000fc8000fffe03f */
[----:B------:R-:W-:Y:S02]  /*11e70*/  UIMAD.WIDE.U32 UR6, UR8, UR7, URZ ;  /* 0x00000007080672a5 */ /* 0x000fe4000f8e003f */
[----:B------:R-:W-:Y:S02]  /*11e80*/  UIADD3 UR6, UR49, 0x1, -UR11 ;  /* 0x0000000131067890 */ /* 0x000fe4000fffe80b */
[----:B------:R-:W-:Y:S02]  /*11e90*/  @UP1 USHF.R.U32.HI UR8, URZ, UR12, UR7 ;  /* 0x0000000c3f081299 */ /* 0x000fe40008011607 */
[----:B------:R-:W-:Y:S02]  /*11ea0*/  USHF.R.S32.HI UR7, URZ, 0x1f, UR9 ;  /* 0x0000001f3f077899 */ /* 0x000fe40008011409 */
[----:B------:R-:W-:Y:S02]  /*11eb0*/  UIADD3 UR6, UR6, UR8, URZ ;  /* 0x0000000806067290 */ /* 0x000fe4000fffe03f */
[----:B------:R-:W-:-:S02]  /*11ec0*/  ULEA.HI UR7, UR7, UR9, URZ, 0x7 ;  /* 0x0000000907077291 */ /* 0x000fc4000f8f383f */
[----:B------:R-:W-:Y:S02]  /*11ed0*/  UIADD3 UR4, UR6, UR4, URZ ;  /* 0x0000000406047290 */ /* 0x000fe4000fffe03f */
[----:B------:R-:W-:Y:S01]  /*11ee0*/  USHF.R.S32.HI UR43, URZ, 0x7, UR7 ;  /* 0x000000073f2b7899 */ /* 0x000fe20008011407 */
[----:B0-----:R-:W-:Y:S11]  /*11ef0*/  @!P1 BRA `(.L_x_934) ;  /* 0x0000000000449947 */ /* 0x001ff60003800000 */
        /* <DEDUP_REMOVED lines=10> */
.L_x_935:
[----:B------:R-:W-:-:S11]  /*11fa0*/  UISETP.NE.AND UP0, UPT, UR5, 0x1, UPT ;  /* 0x000000010500788c */ /* 0x000fd6000bf05270 */
[----:B------:R-:W-:Y:S02]  /*11fb0*/  @UP0 ULDC.64 UR12, c[0x0][0x9e8] ;  /* 0x00027a00000c0ab9 */ /* 0x000fe40000000a00 */
[----:B------:R-:W-:-:S04]  /*11fc0*/  UIMAD.WIDE.U32 UR6, UR8, UR12, URZ ;  /* 0x0000000c080672a5 */ /* 0x000fc8000f8e003f */
[----:B------:R-:W-:-:S12]  /*11fd0*/  @UP0 USHF.R.U32.HI UR8, URZ, UR13, UR7 ;  /* 0x0000000d3f080299 */ /* 0x000fd80008011607 */
.L_x_936:
[----:B------:R-:W-:-:S04]  /*11fe0*/  UIMAD UR8, UR8, UR5, UR5 ;  /* 0x00000005080872a4 */ /* 0x000fc8000f8e0205 */
[----:B------:R-:W-:-:S04]  /*11ff0*/  UISETP.LT.AND UP0, UPT, UR4, UR8, UPT ;  /* 0x000000080400728c */ /* 0x000fc8000bf01270 */
[----:B------:R-:W-:-:S12]  /*12000*/  USEL UR4, UR4, UR8, UP0 ;  /* 0x0000000804047287 */ /* 0x000fd80008000000 */
.L_x_934:
[----:B------:R-:W-:Y:S02]  /*12010*/  UISETP.NE.AND UP0, UPT, UR50, URZ, UPT ;  /* 0x0000003f3200728c */ /* 0x000fe4000bf05270 */
[----:B------:R-:W-:-:S04]  /*12020*/  UIADD3 UR4, UR4, 0x7f, URZ ;  /* 0x0000007f04047890 */ /* 0x000fc8000fffe03f */
[----:B------:R-:W-:-:S04]  /*12030*/  USHF.R.S32.HI UR8, URZ, 0x1f, UR4 ;  /* 0x0000001f3f087899 */ /* 0x000fc80008011404 */
[----:B------:R-:W-:Y:S01]  /*12040*/  ULEA.HI UR8, UR8, UR4, URZ, 0x7 ;  /* 0x0000000408087291 */ /* 0x000fe2000f8f383f */
[----:B------:R-:W-:Y:S01]  /*12050*/  @UP0 ULDC UR6, c[0x0][0x44c] ;  /* 0x0001130000060ab9 */ /* 0x000fe20000000800 */
[----:B------:R-:W-:Y:S01]  /*12060*/  @UP0 ULDC UR9, c[0x0][0x450] ;  /* 0x0001140000090ab9 */ /* 0x000fe20000000800 */
[----:B------:R-:W-:Y:S02]  /*12070*/  UIMAD.WIDE.U32 UR6, UR42, UR6, URZ ;  /* 0x000000062a0672a5 */ /* 0x000fe4000f8e003f */
[----:B------:R-:W-:Y:S01]  /*12080*/  UMOV UR4, UR42 ;  /* 0x0000002a00047c82 */ /* 0x000fe20008000000 */
[----:B------:R-:W-:Y:S02]  /*12090*/  USHF.R.S32.HI UR44, URZ, 0x7, UR8 ;  /* 0x000000073f2c7899 */ /* 0x000fe40008011408 */
[----:B------:R-:W-:Y:S02]  /*120a0*/  @UP0 USHF.R.U32.HI UR4, URZ, UR9, UR7 ;  /* 0x000000093f040299 */ /* 0x000fe40008011607 */
[----:B------:R-:W-:-:S02]  /*120b0*/  UISETP.LT.AND UP0, UPT, UR43, UR44, UPT ;  /* 0x0000002c2b00728c */ /* 0x000fc4000bf01270 */
[----:B------:R-:W-:Y:S01]  /*120c0*/  UIADD3 UR4, UR4, -UR11, UR49 ;  /* 0x8000000b04047290 */ /* 0x000fe2000fffe031 */
[----:B------:R-:W-:Y:S01]  /*120d0*/  ULDC UR8, c[0x0][0x9dc] ;  /* 0x0002770000087ab9 */ /* 0x000fe20000000800 */
[----:B------:R-:W-:Y:S02]  /*120e0*/  USEL UR12, UR43, UR44, UP0 ;  /* 0x0000002c2b0c7287 */ /* 0x000fe40008000000 */
[----:B------:R-:W-:Y:S01]  /*120f0*/  UIADD3 UR8, UR4, -UR8, URZ ;  /* 0x8000000804087290 */ /* 0x000fe2000fffe03f */
[----:B------:R-:W-:Y:S11]  /*12100*/  @!P1 BRA `(.L_x_937) ;  /* 0x0000000000449947 */ /* 0x000ff60003800000 */
        /* <DEDUP_REMOVED lines=10> */
.L_x_938:
[----:B------:R-:W-:-:S11]  /*121b0*/  UISETP.NE.AND UP0, UPT, UR5, 0x1, UPT ;  /* 0x000000010500788c */ /* 0x000fd6000bf05270 */
[----:B------:R-:W-:Y:S02]  /*121c0*/  @UP0 ULDC.64 UR10, c[0x0][0x9e8] ;  /* 0x00027a00000a0ab9 */ /* 0x000fe40000000a00 */
[----:B------:R-:W-:-:S04]  /*121d0*/  UIMAD.WIDE.U32 UR6, UR4, UR10, URZ ;  /* 0x0000000a040672a5 */ /* 0x000fc8000f8e003f */
[----:B------:R-:W-:-:S12]  /*121e0*/  @UP0 USHF.R.U32.HI UR4, URZ, UR11, UR7 ;  /* 0x0000000b3f040299 */ /* 0x000fd80008011607 */
.L_x_939:
[----:B------:R-:W-:-:S04]  /*121f0*/  UIMAD UR4, UR4, UR5, URZ ;  /* 0x00000005040472a4 */ /* 0x000fc8000f8e023f */
[----:B------:R-:W-:-:S04]  /*12200*/  UISETP.LT.AND UP0, UPT, UR8, UR4, UPT ;  /* 0x000000040800728c */ /* 0x000fc8000bf01270 */
[----:B------:R-:W-:-:S12]  /*12210*/  USEL UR8, UR8, UR4, !UP0 ;  /* 0x0000000408087287 */ /* 0x000fd8000c000000 */
.L_x_937:
[----:B------:R-:W-:Y:S02]  /*12220*/  USHF.R.S32.HI UR4, URZ, 0x1f, UR8 ;  /* 0x0000001f3f047899 */ /* 0x000fe40008011408 */
[----:B------:R-:W-:Y:S02]  /*12230*/  USHF.R.U32.HI UR9, URZ, 0x10, UR46 ;  /* 0x000000103f097899 */ /* 0x000fe4000801162e */
[----:B------:R-:W-:Y:S02]  /*12240*/  ULEA.HI UR4, UR4, UR8, URZ, 0x7 ;  /* 0x0000000804047291 */ /* 0x000fe4000f8f383f */
[----:B------:R-:W-:Y:S02]  /*12250*/  ULOP3.LUT UR46, UR46, 0xffff, URZ, 0xc0, !UPT ;  /* 0x0000ffff2e2e7892 */ /* 0x000fe4000f8ec03f */
[----:B------:R-:W-:Y:S01]  /*12260*/  USHF.R.S32.HI UR4, URZ, 0x7, UR4 ;  /* 0x000000073f047899 */ /* 0x000fe20008011404 */
[----:B------:R-:W-:-:S03]  /*12270*/  UMOV UR40, URZ ;  /* 0x0000003f00287c82 */ /* 0x000fc60008000000 */
[----:B------:R-:W-:-:S04]  /*12280*/  UISETP.LT.AND UP0, UPT, URZ, UR4, UPT ;  /* 0x000000043f00728c */ /* 0x000fc8000bf01270 */
[----:B------:R-:W-:Y:S02]  /*12290*/  USEL UR45, URZ, UR4, !UP0 ;  /* 0x000000043f2d7287 */ /* 0x000fe4000c000000 */
[----:B------:R-:W-:Y:S02]  /*122a0*/  UISETP.NE.AND UP0, UPT, UR9, URZ, UPT ;  /* 0x0000003f0900728c */ /* 0x000fe4000bf05270 */
[----:B------:R-:W-:-:S06]  /*122b0*/  UISETP.GT.AND UP1, UPT, UR12, UR45, UPT ;  /* 0x0000002d0c00728c */ /* 0x000fcc000bf24270 */
[----:B------:R-:W-:-:S03]  /*122c0*/  PLOP3.LUT P0, PT, PT, PT, UP1, 0x80, 0x0 ;  /* 0x000000000000781c */ /* 0x000fc60003f0f018 */
[----:B------:R-:W-:-:S10]  /*122d0*/  @!UP0 ULDC UR9, c[0x0][0x9f0] ;  /* 0x00027c0000098ab9 */ /* 0x000fd40000000800 */
[----:B------:R-:W-:Y:S05]  /*122e0*/  @!P0 BRA `(.L_x_940) ;  /* 0x00000000007c8947 */ /* 0x000fea0003800000 */
[----:B------:R-:W-:Y:S01]  /*122f0*/  IABS R0, UR9 ;  /* 0x0000000900007c13 */ /* 0x000fe20008000000 */
[----:B------:R-:W-:Y:S02]  /*12300*/  UIADD3 UR4, UR9, -0x1, UR12 ;  /* 0xffffffff09047890 */ /* 0x000fe4000fffe00c */
[----:B------:R-:W-:Y:S02]  /*12310*/  IABS R4, UR9 ;  /* 0x0000000900047c13 */ /* 0x000fe40008000000 */
[----:B------:R-:W-:Y:S01]  /*12320*/  R2UR UR10, R0 ;  /* 0x00000000000a72ca */ /* 0x000fe200000e0000 */
[----:B------:R-:W-:-:S03]  /*12330*/  UIADD3 UR6, -UR45, UR4, URZ ;  /* 0x000000042d067290 */ /* 0x000fc6000fffe13f */
[----:B------:R-:W-:-:S03]  /*12340*/  UMOV UR4, URZ ;  /* 0x0000003f00047c82 */ /* 0x000fc60008000000 */
[----:B------:R-:W-:Y:S01]  /*12350*/  IABS R3, UR6 ;  /* 0x0000000600037c13 */ /* 0x000fe20008000000 */
[----:B------:R-:W-:-:S03]  /*12360*/  ULOP3.LUT UR6, UR6, UR9, URZ, 0x3c, !UPT ;  /* 0x0000000906067292 */ /* 0x000fc6000f8e3c3f */
[----:B------:R-:W-:Y:S02]  /*12370*/  R2UR UR8, R3 ;  /* 0x00000000030872ca */ /* 0x000fe400000e0000 */
[----:B------:R-:W0:Y:S08]  /*12380*/  I2F.RP R0, UR10 ;  /* 0x0000000a00007d06 */ /* 0x000e300008209400 */
[----:B0-----:R-:W0:Y:S02]  /*12390*/  MUFU.RCP R0, R0 ;  /* 0x0000000000007308 */ /* 0x001e240000001000 */
[----:B0-----:R-:W-:-:S02]  /*123a0*/  VIADD R2, R0, 0xffffffe ;  /* 0x0ffffffe00027836 */ /* 0x001fc40000000000 */
[----:B------:R-:W-:-:S04]  /*123b0*/  IMAD.MOV R0, RZ, RZ, -R4 ;  /* 0x000000ffff007224 */ /* 0x000fc800078e0a04 */
        /* <DEDUP_REMOVED lines=18> */
.L_x_940:
[----:B------:R-:W-:Y:S02]  /*124e0*/  UIMAD UR51, UR46, UR40, UR45 ;  /* 0x000000282e3372a4 */ /* 0x000fe4000f8e022d */
[----:B------:R-:W-:Y:S02]  /*124f0*/  IMAD.U32 R0, RZ, RZ, UR40 ;  /* 0x00000028ff007e24 */ /* 0x000fe4000f8e00ff */
[----:B------:R-:W-:Y:S02]  /*12500*/  IMAD.MOV.U32 R2, RZ, RZ, RZ ;  /* 0x000000ffff027224 */ /* 0x000fe400078e00ff */
[----:B------:R-:W-:Y:S02]  /*12510*/  IMAD.MOV.U32 R6, RZ, RZ, 0x1 ;  /* 0x00000001ff067424 */ /* 0x000fe400078e00ff */
[----:B------:R-:W-:-:S05]  /*12520*/  IMAD.U32 R19, RZ, RZ, UR51 ;  /* 0x00000033ff137e24 */ /* 0x000fca000f8e00ff */
[----:B------:R-:W-:Y:S01]  /*12530*/  VIADDMNMX R19, R19, R0, UR12, PT ;  /* 0x0000000c13137e46 */ /* 0x000fe2000b800100 */
[----:B------:R-:W-:-:S03]  /*12540*/  IMAD.MOV.U32 R0, RZ, RZ, 0x1 ;  /* 0x00000001ff007424 */ /* 0x000fc600078e00ff */
[----:B------:R-:W-:-:S13]  /*12550*/  ISETP.GT.AND P0, PT, R19, UR51, PT ;  /* 0x0000003313007c0c */ /* 0x000fda000bf04270 */
        /* <DEDUP_REMOVED lines=11> */
[----:B------:R-:W-:Y:S02]  /*12610*/  IMAD.U32 R4, RZ, RZ, UR4 ;  /* 0x00000004ff047e24 */ /* 0x000fe4000f8e00ff */
[----:B------:R-:W-:Y:S01]  /*12620*/  IMAD.U32 R5, RZ, RZ, UR5 ;  /* 0x00000005ff057e24 */ /* 0x000fe2000f8e00ff */
[----:B------:R-:W0:Y:S01]  /*12630*/  LDC.64 R2, c[0x4][R2] ;  /* 0x0100000002027b82 */ /* 0x000e220000000a00 */
[----:B------:R-:W-:Y:S01]  /*12640*/  ULDC.64 UR4, c[0x4][0x8] ;  /* 0x0100020000047ab9 */ /* 0x000fe20000000a00 */
[----:B------:R-:W-:Y:S02]  /*12650*/  IMAD.U32 R6, RZ, RZ, UR6 ;  /* 0x00000006ff067e24 */ /* 0x000fe4000f8e00ff */
[----:B------:R-:W-:-:S02]  /*12660*/  IMAD.U32 R7, RZ, RZ, UR7 ;  /* 0x00000007ff077e24 */ /* 0x000fc4000f8e00ff */
[----:B------:R-:W-:Y:S02]  /*12670*/  IMAD.U32 R10, RZ, RZ, UR4 ;  /* 0x00000004ff0a7e24 */ /* 0x000fe4000f8e00ff */
[----:B------:R-:W-:Y:S02]  /*12680*/  IMAD.U32 R11, RZ, RZ, UR5 ;  /* 0x00000005ff0b7e24 */ /* 0x000fe4000f8e00ff */
[----:B------:R-:W-:Y:S02]  /*12690*/  IMAD.MOV.U32 R8, RZ, RZ, 0x70 ;  /* 0x00000070ff087424 */ /* 0x000fe400078e00ff */
[----:B------:R-:W-:Y:S02]  /*126a0*/  IMAD.MOV.U32 R12, RZ, RZ, 0x1 ;  /* 0x00000001ff0c7424 */ /* 0x000fe400078e00ff */
[----:B------:R-:W-:-:S07]  /*126b0*/  IMAD.MOV.U32 R13, RZ, RZ, RZ ;  /* 0x000000ffff0d7224 */ /* 0x000fce00078e00ff */
[----:B------:R-:W-:-:S07]  /*126c0*/  LEPC R20, `(.L_x_941) ;  /* 0x000000001014794e */ /* 0x000fce0000000000 */
[----:B0----5:R-:W-:Y:S05]  /*126d0*/  CALL.ABS.NOINC R2 ;  /* 0x0000000002007343 */ /* 0x021fea0003c00000 */
.L_x_941:
        /* <DEDUP_REMOVED lines=19> */
[----:B-1---5:R-:W-:Y:S05]  /*12810*/  CALL.ABS.NOINC R2 ;  /* 0x0000000002007343 */ /* 0x022fea0003c00000 */
.L_x_943:
[----:B------:R0:W1:Y:S01]  /*12820*/  LDC.64 R2, c[0x4][R16] ;  /* 0x0100000010027b82 */ /* 0x0000620000000a00 */
[----:B------:R-:W-:Y:S01]  /*12830*/  ULDC.64 UR4, c[0x4][0x88] ;  /* 0x0100220000047ab9 */ /* 0x000fe20000000a00 */
[----:B------:R-:W-:Y:S01]  /*12840*/  ULDC.64 UR6, c[0x4][0x90] ;  /* 0x0100240000067ab9 */ /* 0x000fe20000000a00 */
[----:B------:R-:W-:Y:S02]  /*12850*/  IMAD.U32 R4, RZ, RZ, UR4 ;  /* 0x00000004ff047e24 */ /* 0x000fe4000f8e00ff */
        /* <DEDUP_REMOVED lines=11> */
.L_x_942:
[----:B------:R-:W0:Y:S01]  /*12910*/  LDC.64 R2, c[0x0][0x9f8] ;  /* 0x00027e00ff027b82 */ /* 0x000e220000000a00 */
[----:B------:R-:W-:Y:S01]  /*12920*/  IMAD.MOV.U32 R6, RZ, RZ, R24 ;  /* 0x000000ffff067224 */ /* 0x000fe200078e0018 */
[----:B------:R-:W1:Y:S06]  /*12930*/  S2R R21, SR_TID.X ;  /* 0x0000000000157919 */ /* 0x000e6c0000002100 */
[----:B------:R-:W2:Y:S01]  /*12940*/  LDC R17, c[0x0][0x430] ;  /* 0x00010c00ff117b82 */ /* 0x000ea20000000800 */
[----:B------:R-:W-:Y:S01]  /*12950*/  VIADD R0, R19, 0xffffffff ;  /* 0xffffffff13007836 */ /* 0x000fe20000000000 */
[----:B------:R-:W-:Y:S01]  /*12960*/  LOP3.LUT R16, R16, 0xffffffef, RZ, 0xc0, !PT ;  /* 0xffffffef10107812 */ /* 0x000fe200078ec0ff */
[----:B------:R-:W-:Y:S01]  /*12970*/  ULDC UR4, c[0x0][0x2f4] ;  /* 0x0000bd0000047ab9 */ /* 0x000fe20000000800 */
[----:B0-----:R-:W-:-:S04]  /*12980*/  ISETP.NE.U32.AND P0, PT, R2, RZ, PT ;  /* 0x000000ff0200720c */ /* 0x001fc80003f05070 */
[----:B------:R-:W-:-:S13]  /*12990*/  ISETP.NE.AND.EX P0, PT, R3, RZ, PT, P0 ;  /* 0x000000ff0300720c */ /* 0x000fda0003f05300 */
[----:B------:R-:W0:Y:S02]  /*129a0*/  @P0 LDC.64 R2, c[0x0][0x9f8] ;  /* 0x00027e00ff020b82 */ /* 0x000e240000000a00 */
[----:B0-----:R-:W-:-:S05]  /*129b0*/  @P0 IMAD.WIDE R2, R24, 0x4, R2 ;  /* 0x0000000418020825 */ /* 0x001fca00078e0202 */
[----:B------:R0:W3:Y:S01]  /*129c0*/  @P0 LDG.E R6, desc[UR36][R2.64] ;  /* 0x0000002402060981 */ /* 0x0000e2000c1e1900 */
[C---:B-1----:R-:W-:Y:S01]  /*129d0*/  LOP3.LUT R20, R21.reuse, 0x7f, RZ, 0xc0, !PT ;  /* 0x0000007f15147812 */ /* 0x042fe200078ec0ff */
[----:B------:R-:W-:Y:S01]  /*129e0*/  IMAD.SHL.U32 R23, R21, 0x20, RZ ;  /* 0x0000002015177824 */ /* 0x000fe200078e00ff */
[----:B--2---:R-:W-:Y:S02]  /*129f0*/  ISETP.NE.AND P1, PT, R17, 0x1, PT ;  /* 0x000000011100780c */ /* 0x004fe40003f25270 */
[----:B------:R-:W-:Y:S02]  /*12a00*/  SHF.R.U32.HI R4, RZ, 0x2, R20 ;  /* 0x00000002ff047819 */ /* 0x000fe40000011614 */
[----:B------:R-:W-:-:S03]  /*12a10*/  LOP3.LUT R23, R23, 0x60, RZ, 0xc0, !PT ;  /* 0x0000006017177812 */ /* 0x000fc600078ec0ff */
[----:B------:R-:W-:-:S04]  /*12a20*/  IMAD R4, R0, 0x80, R4 ;  /* 0x0000008000047824 */ /* 0x000fc800078e0204 */
[----:B------:R-:W-:Y:S02]  /*12a30*/  IMAD.IADD R7, R23, 0x1, R4 ;  /* 0x0000000117077824 */ /* 0x000fe400078e0204 */
[----:B------:R-:W1:Y:S01]  /*12a40*/  @P1 LDC R5, c[0x0][0x434] ;  /* 0x00010d00ff051b82 */ /* 0x000e620000000800 */
[----:B------:R-:W-:Y:S01]  /*12a50*/  @P1 LOP3.LUT R16, R16, 0x10, RZ, 0xfc, !PT ;  /* 0x0000001010101812 */ /* 0x000fe200078efcff */
[C---:B-----5:R-:W-:Y:S01]  /*12a60*/  IMAD.IADD R8, R7.reuse, 0x1, R22 ;  /* 0x0000000107087824 */ /* 0x060fe200078e0216 */
[----:B------:R-:W-:-:S03]  /*12a70*/  ISETP.GE.AND P0, PT, R7, UR49, PT ;  /* 0x0000003107007c0c */ /* 0x000fc6000bf06270 */
[----:B------:R-:W-:Y:S02]  /*12a80*/  IMAD.MOV.U32 R7, RZ, RZ, R8 ;  /* 0x000000ffff077224 */ /* 0x000fe400078e0008 */
[----:B0-----:R-:W0:Y:S08]  /*12a90*/  @P1 LDC R3, c[0x0][0x438] ;  /* 0x00010e00ff031b82 */ /* 0x001e300000000800 */
[----:B------:R-:W2:Y:S01]  /*12aa0*/  @!P0 LDC.64 R10, c[0x0][0x428] ;  /* 0x00010a00ff0a8b82 */ /* 0x000ea20000000a00 */
[----:B-1----:R-:W-:-:S07]  /*12ab0*/  @P1 IMAD.HI.U32 R2, R8, R5, RZ ;  /* 0x0000000508021227 */ /* 0x002fce00078e00ff */
[----:B------:R-:W1:Y:S01]  /*12ac0*/  @!P0 LDC.64 R4, c[0x0][0x418] ;  /* 0x00010600ff048b82 */ /* 0x000e620000000a00 */
[----:B0-----:R-:W-:-:S04]  /*12ad0*/  @P1 SHF.R.U32.HI R7, RZ, R3, R2 ;  /* 0x00000003ff071219 */ /* 0x001fc80000011602 */
[----:B------:R-:W-:Y:S02]  /*12ae0*/  @!P0 SHF.R.S32.HI R3, RZ, 0x1f, R7 ;  /* 0x0000001fff038819 */ /* 0x000fe40000011407 */
[----:B------:R-:W-:Y:S01]  /*12af0*/  LOP3.LUT R16, R16, 0xfffffffb, RZ, 0xc0, !PT ;  /* 0xfffffffb10107812 */ /* 0x000fe200078ec0ff */
[----:B------:R-:W-:Y:S01]  /*12b00*/  UMOV UR5, 0xffffffff ;  /* 0xffffffff00057882 */ /* 0x000fe20000000000 */
[----:B---3--:R-:W-:Y:S01]  /*12b10*/  SHF.R.S32.HI R9, RZ, 0x1f, R6 ;  /* 0x0000001fff097819 */ /* 0x008fe20000011406 */
[----:B------:R0:W-:Y:S04]  /*12b20*/  STL [R1], R6 ;  /* 0x0000000601007387 */ /* 0x0001e80000100800 */
[----:B--2---:R-:W-:Y:S01]  /*12b30*/  @!P0 IMAD R2, R9, R10, RZ ;  /* 0x0000000a09028224 */ /* 0x004fe200078e02ff */
[----:B------:R2:W-:Y:S03]  /*12b40*/  STL [R1+0x8], R9 ;  /* 0x0000080901007387 */ /* 0x0005e60000100800 */
[----:B------:R-:W-:-:S02]  /*12b50*/  @!P0 IMAD R11, R6, R11, R2 ;  /* 0x0000000b060b8224 */ /* 0x000fc400078e0202 */
[----:B------:R-:W-:-:S04]  /*12b60*/  @!P0 IMAD.MOV.U32 R2, RZ, RZ, R7 ;  /* 0x000000ffff028224 */ /* 0x000fc800078e0007 */
[----:B------:R-:W-:-:S04]  /*12b70*/  @!P0 IMAD.WIDE.U32 R2, R6, R10, R2 ;  /* 0x0000000a06028225 */ /* 0x000fc800078e0002 */
[----:B------:R-:W-:Y:S01]  /*12b80*/  @!P0 IMAD.IADD R3, R3, 0x1, R11 ;  /* 0x0000000103038824 */ /* 0x000fe200078e020b */
[C---:B-1----:R-:W-:Y:S01]  /*12b90*/  @!P0 LEA R4, P1, R2.reuse, R4, 0x2 ;  /* 0x0000000402048211 */ /* 0x042fe200078210ff */
[----:B0-----:R-:W-:Y:S02]  /*12ba0*/  IMAD.MOV.U32 R6, RZ, RZ, RZ ;  /* 0x000000ffff067224 */ /* 0x001fe400078e00ff */
[----:B--2---:R-:W-:Y:S01]  /*12bb0*/  IMAD.SHL.U32 R9, R21, 0x8, RZ ;  /* 0x0000000815097824 */ /* 0x004fe200078e00ff */
[----:B------:R-:W-:-:S05]  /*12bc0*/  @!P0 LEA.HI.X R5, R2, R5, R3, 0x2, P1 ;  /* 0x0000000502058211 */ /* 0x000fca00008f1403 */
[----:B------:R0:W5:Y:S02]  /*12bd0*/  @!P0 LDG.E R6, desc[UR36][R4.64] ;  /* 0x0000002404068981 */ /* 0x000164000c1e1900 */
[----:B0-----:R-:W-:-:S04]  /*12be0*/  LOP3.LUT R4, R9, 0x18, RZ, 0xc0, !PT ;  /* 0x0000001809047812 */ /* 0x001fc800078ec0ff */
[C---:B------:R-:W-:Y:S02]  /*12bf0*/  ISETP.GE.AND P2, PT, R4.reuse, UR4, PT ;  /* 0x0000000404007c0c */ /* 0x040fe4000bf46270 */
[C---:B------:R-:W-:Y:S02]  /*12c00*/  LOP3.LUT R3, R4.reuse, 0x20, RZ, 0xfc, !PT ;  /* 0x0000002004037812 */ /* 0x040fe400078efcff */
[----:B------:R-:W-:Y:S02]  /*12c10*/  LOP3.LUT R2, R4, 0x40, RZ, 0xfc, !PT ;  /* 0x0000004004027812 */ /* 0x000fe400078efcff */
[----:B------:R-:W-:Y:S02]  /*12c20*/  ISETP.GE.AND P1, PT, R3, UR4, PT ;  /* 0x0000000403007c0c */ /* 0x000fe4000bf26270 */
[----:B------:R-:W-:-:S05]  /*12c30*/  ISETP.GE.AND P0, PT, R2, UR4, PT ;  /* 0x0000000402007c0c */ /* 0x000fca000bf06270 */
[----:B------:R-:W-:-:S04]  /*12c40*/  @P2 LOP3.LUT R16, R16, 0x4, RZ, 0xfc, !PT ;  /* 0x0000000410102812 */ /* 0x000fc800078efcff */
[----:B------:R-:W-:-:S04]  /*12c50*/  LOP3.LUT R16, R16, 0xfffffffe, RZ, 0xc0, !PT ;  /* 0xfffffffe10107812 */ /* 0x000fc800078ec0ff */
[----:B------:R-:W-:-:S04]  /*12c60*/  LOP3.LUT R16, R16, 0xfffffffd, RZ, 0xc0, !PT ;  /* 0xfffffffd10107812 */ /* 0x000fc800078ec0ff */
[----:B------:R-:W-:-:S04]  /*12c70*/  @P1 LOP3.LUT R16, R16, 0x2, RZ, 0xfc, !PT ;  /* 0x0000000210101812 */ /* 0x000fc800078efcff */
[----:B------:R-:W-:Y:S01]  /*12c80*/  @P0 LOP3.LUT R16, R16, 0x1, RZ, 0xfc, !PT ;  /* 0x0000000110100812 */ /* 0x000fe200078efcff */
[----:B------:R-:W-:Y:S06]  /*12c90*/  BRA.DIV UR5, `(.L_x_944) ;  /* 0x0000003205047947 */ /* 0x000fec000b800000 */
.L_x_986:
[----:B------:R-:W2:Y:S01]  /*12ca0*/  LDL R2, [R1+0xc] ;  /* 0x00000c0001027983 */ /* 0x000ea20000100800 */
[----:B------:R-:W-:Y:S01]  /*12cb0*/  IMAD.U32 R29, RZ, RZ, UR41 ;  /* 0x00000029ff1d7e24 */ /* 0x000fe2000f8e00ff */
[----:B------:R-:W-:Y:S01]  /*12cc0*/  LOP3.LUT R16, R16, 0xfffffff7, RZ, 0xc0, !PT ;  /* 0xfffffff710107812 */ /* 0x000fe200078ec0ff */
[----:B------:R-:W-:Y:S02]  /*12cd0*/  IMAD.MOV R5, RZ, RZ, -R7 ;  /* 0x000000ffff057224 */ /* 0x000fe400078e0a07 */
[----:B------:R-:W-:Y:S01]  /*12ce0*/  IMAD.MOV.U32 R26, RZ, RZ, R0 ;  /* 0x000000ffff1a7224 */ /* 0x000fe200078e0000 */
[----:B------:R-:W-:Y:S01]  /*12cf0*/  SHF.R.S32.HI R29, RZ, 0x1f, R29 ;  /* 0x0000001fff1d7819 */ /* 0x000fe2000001141d */
[----:B------:R-:W-:Y:S01]  /*12d00*/  IMAD R5, R17, R5, R8 ;  /* 0x0000000511057224 */ /* 0x000fe200078e0208 */
[----:B--2---:R-:W-:-:S13]  /*12d10*/  R2UR UR4, R2 ;  /* 0x00000000020472ca */ /* 0x004fda00000e0000 */
[----:B------:R-:W-:-:S06]  /*12d20*/  ULOP3.LUT UR4, UR4, 0x2, URZ, 0xfc, !UPT ;  /* 0x0000000204047892 */ /* 0x000fcc000f8efc3f */
[----:B------:R-:W-:-:S05]  /*12d30*/  IMAD.U32 R2, RZ, RZ, UR4 ;  /* 0x00000004ff027e24 */ /* 0x000fca000f8e00ff */
[----:B------:R-:W-:-:S13]  /*12d40*/  ISETP.NE.AND P0, PT, R2, 0x3, PT ;  /* 0x000000030200780c */ /* 0x000fda0003f05270 */
[----:B------:R-:W-:Y:S01]  /*12d50*/  @P0 LOP3.LUT R16, R16, 0x8, RZ, 0xfc, !PT ;  /* 0x0000000810100812 */ /* 0x000fe200078efcff */
[----:B------:R-:W-:Y:S06]  /*12d60*/  @!P0 BRA `(.L_x_945) ;  /* 0x0000000000048947 */ /* 0x000fec0003800000 */
[----:B------:R-:W-:Y:S01]  /*12d70*/  BPT.TRAP 0x1 ;  /* 0x000000040000795c */ /* 0x000fe20000300000 */
.L_x_945:
[----:B------:R-:W-:Y:S01]  /*12d80*/  IMAD.MOV.U32 R10, RZ, RZ, 0x1 ;  /* 0x00000001ff0a7424 */ /* 0x000fe200078e00ff */
[----:B------:R-:W-:Y:S01]  /*12d90*/  SHF.R.S32.HI R7, RZ, 0x1f, R5 ;  /* 0x0000001fff077819 */ /* 0x000fe20000011405 */
[----:B------:R-:W-:Y:S01]  /*12da0*/  ULDC.64 UR4, c[0x0][0x328] ;  /* 0x0000ca0000047ab9 */ /* 0x000fe20000000a00 */
[----:B-----5:R-:W-:Y:S02]  /*12db0*/  SHF.R.S32.HI R4, RZ, 0x1f, R6 ;  /* 0x0000001fff047819 */ /* 0x020fe40000011406 */
[----:B------:R-:W-:Y:S01]  /*12dc0*/  SHF.L.U32 R10, R10, 0x1f, RZ ;  /* 0x0000001f0a0a7819 */ /* 0x000fe200000006ff */
[----:B------:R-:W-:Y:S01]  /*12dd0*/  IMAD R2, R7, UR4, RZ ;  /* 0x0000000407027c24 */ /* 0x000fe2000f8e02ff */
[----:B------:R-:W-:Y:S02]  /*12de0*/  R2UR UR6, R29 ;  /* 0x000000001d0672ca */ /* 0x000fe400000e0000 */
[----:B------:R-:W0:Y:S01]  /*12df0*/  SYNCS.PHASECHK.TRANS64.TRYWAIT P0, [UR47+0x2d840], R10 ;  /* 0x02d8400aff0075a7 */ /* 0x000e22000800016f */
[----:B------:R-:W-:-:S02]  /*12e00*/  IMAD R11, R5, UR5, R2 ;  /* 0x00000005050b7c24 */ /* 0x000fc4000f8e0202 */
[----:B------:R-:W-:Y:S01]  /*12e10*/  IMAD.WIDE.U32 R2, R5, UR4, RZ ;  /* 0x0000000405027c25 */ /* 0x000fe2000f8e00ff */
[----:B------:R-:W-:-:S03]  /*12e20*/  ULDC.64 UR4, c[0x0][0x338] ;  /* 0x0000ce0000047ab9 */ /* 0x000fc60000000a00 */
[----:B------:R-:W-:Y:S02]  /*12e30*/  IMAD.IADD R3, R3, 0x1, R11 ;  /* 0x0000000103037824 */ /* 0x000fe400078e020b */
[----:B------:R-:W-:Y:S02]  /*12e40*/  IMAD R11, R4, UR4, RZ ;  /* 0x00000004040b7c24 */ /* 0x000fe4000f8e02ff */
[----:B------:R-:W-:-:S04]  /*12e50*/  IMAD.WIDE.U32 R2, R6, UR4, R2 ;  /* 0x0000000406027c25 */ /* 0x000fc8000f8e0002 */
[----:B------:R-:W-:Y:S01]  /*12e60*/  IMAD R8, R6, UR5, R11 ;  /* 0x0000000506087c24 */ /* 0x000fe2000f8e020b */
[----:B------:R-:W-:Y:S02]  /*12e70*/  ULDC.64 UR4, c[0x0][0x330] ;  /* 0x0000cc0000047ab9 */ /* 0x000fe40000000a00 */
[----:B------:R-:W-:Y:S01]  /*12e80*/  IMAD.U32 R11, RZ, RZ, UR4 ;  /* 0x00000004ff0b7e24 */ /* 0x000fe2000f8e00ff */
[----:B------:R-:W-:Y:S01]  /*12e90*/  UIMAD UR4, UR6, UR4, URZ ;  /* 0x00000004060472a4 */ /* 0x000fe2000f8e023f */
[----:B------:R-:W-:Y:S02]  /*12ea0*/  IMAD.IADD R3, R3, 0x1, R8 ;  /* 0x0000000103037824 */ /* 0x000fe400078e0208 */
[----:B------:R-:W-:Y:S01]  /*12eb0*/  ULDC.64 UR6, c[0x0][0x318] ;  /* 0x0000c60000067ab9 */ /* 0x000fe20000000a00 */
[----:B------:R-:W-:Y:S02]  /*12ec0*/  UIMAD UR4, UR41, UR5, UR4 ;  /* 0x00000005290472a4 */ /* 0x000fe4000f8e0204 */
[----:B------:R-:W-:-:S04]  /*12ed0*/  IMAD.WIDE.U32 R2, R11, UR41, R2 ;  /* 0x000000290b027c25 */ /* 0x000fc8000f8e0002 */
[----:B------:R-:W-:Y:S01]  /*12ee0*/  VIADD R3, R3, UR4 ;  /* 0x0000000403037c36 */ /* 0x000fe20008000000 */
[----:B------:R-:W-:-:S04]  /*12ef0*/  LEA R17, P1, R2, UR6, 0x1 ;  /* 0x0000000602117c11 */ /* 0x000fc8000f8208ff */
[----:B------:R-:W-:Y:S01]  /*12f00*/  LEA.HI.X R18, R2, UR7, R3, 0x1, P1 ;  /* 0x0000000702127c11 */ /* 0x000fe200088f0c03 */
[----:B0-----:R-:W-:Y:S08]  /*12f10*/  @!P0 BRA `(.L_x_946) ;  /* 0x0000002c00848947 */ /* 0x001ff00003800000 */
.L_x_987:
[----:B------:R-:W1:Y:S01]  /*12f20*/  S2R R11, SR_TID.X ;  /* 0x00000000000b7919 */ /* 0x000e620000002100 */
[----:B------:R-:W-:Y:S01]  /*12f30*/  ULDC.64 UR4, c[0x0][0x300] ;  /* 0x0000c00000047ab9 */ /* 0x000fe20000000a00 */
[----:B------:R-:W-:Y:S01]  /*12f40*/  R2UR UR6, R29 ;  /* 0x000000001d0672ca */ /* 0x000fe200000e0000 */
[----:B------:R-:W-:Y:S01]  /*12f50*/  IMAD R2, R7, UR4, RZ ;  /* 0x0000000407027c24 */ /* 0x000fe2000f8e02ff */
[----:B0-----:R-:W0:Y:S01]  /*12f60*/  S2R R10, SR_TID.X ;  /* 0x00000000000a7919 */ /* 0x001e220000002100 */
[C---:B------:R-:W-:Y:S02]  /*12f70*/  LOP3.LUT P4, RZ, R16.reuse, 0x4, RZ, 0xc0, !PT ;  /* 0x0000000410ff7812 */ /* 0x040fe4000788c0ff */
[C---:B------:R-:W-:Y:S01]  /*12f80*/  IMAD R7, R5.reuse, UR5, R2 ;  /* 0x0000000505077c24 */ /* 0x040fe2000f8e0202 */
[C---:B------:R-:W-:Y:S01]  /*12f90*/  LOP3.LUT P3, RZ, R16.reuse, 0x2, RZ, 0xc0, !PT ;  /* 0x0000000210ff7812 */ /* 0x040fe2000786c0ff */
[----:B------:R-:W-:Y:S01]  /*12fa0*/  IMAD.WIDE.U32 R2, R5, UR4, RZ ;  /* 0x0000000405027c25 */ /* 0x000fe2000f8e00ff */
[----:B------:R-:W-:Y:S01]  /*12fb0*/  ULDC.64 UR4, c[0x0][0x310] ;  /* 0x0000c40000047ab9 */ /* 0x000fe20000000a00 */
[----:B------:R-:W-:-:S02]  /*12fc0*/  LOP3.LUT P2, RZ, R16, 0x1, RZ, 0xc0, !PT ;  /* 0x0000000110ff7812 */ /* 0x000fc4000784c0ff */
[----:B------:R-:W-:Y:S02]  /*12fd0*/  IMAD.IADD R3, R3, 0x1, R7 ;  /* 0x0000000103037824 */ /* 0x000fe400078e0207 */
[----:B------:R-:W-:Y:S02]  /*12fe0*/  IMAD R5, R4, UR4, RZ ;  /* 0x0000000404057c24 */ /* 0x000fe4000f8e02ff */
[----:B------:R-:W-:-:S04]  /*12ff0*/  IMAD.WIDE.U32 R2, R6, UR4, R2 ;  /* 0x0000000406027c25 */ /* 0x000fc8000f8e0002 */
[----:B------:R-:W-:Y:S01]  /*13000*/  IMAD R5, R6, UR5, R5 ;  /* 0x0000000506057c24 */ /* 0x000fe2000f8e0205 */
[----:B------:R-:W-:Y:S01]  /*13010*/  ULDC.64 UR4, c[0x0][0x308] ;  /* 0x0000c20000047ab9 */ /* 0x000fe20000000a00 */
[----:B------:R-:W-:Y:S01]  /*13020*/  IMAD.SHL.U32 R4, R20, 0x8, RZ ;  /* 0x0000000814047824 */ /* 0x000fe200078e00ff */
[----:B------:R-:W-:Y:S01]  /*13030*/  LOP3.LUT R6, R9, 0xc0, RZ, 0xc0, !PT ;  /* 0x000000c009067812 */ /* 0x000fe200078ec0ff */
[----:B------:R-:W-:Y:S02]  /*13040*/  IMAD.IADD R3, R3, 0x1, R5 ;  /* 0x0000000103037824 */ /* 0x000fe400078e0205 */
[----:B------:R-:W-:Y:S01]  /*13050*/  IMAD.MOV.U32 R5, RZ, RZ, -0x80 ;  /* 0xffffff80ff057424 */ /* 0x000fe200078e00ff */
[----:B------:R-:W-:Y:S02]  /*13060*/  LOP3.LUT R4, R4, 0x300, RZ, 0xc0, !PT ;  /* 0x0000030004047812 */ /* 0x000fe400078ec0ff */
[--C-:B------:R-:W-:Y:S01]  /*13070*/  LOP3.LUT R6, R6, 0x18, R9.reuse, 0xf8, !PT ;  /* 0x0000001806067812 */ /* 0x100fe200078ef809 */
[----:B------:R-:W-:Y:S01]  /*13080*/  IMAD R8, R0, R5, UR49 ;  /* 0x0000003100087e24 */ /* 0x000fe2000f8e0205 */
[----:B-1----:R-:W-:Y:S01]  /*13090*/  LOP3.LUT R11, R11, 0x7f, RZ, 0xc0, !PT ;  /* 0x0000007f0b0b7812 */ /* 0x002fe200078ec0ff */
[----:B------:R-:W-:Y:S01]  /*130a0*/  IMAD.U32 R5, RZ, RZ, UR4 ;  /* 0x00000004ff057e24 */ /* 0x000fe2000f8e00ff */
[----:B------:R-:W-:Y:S01]  /*130b0*/  UIMAD UR4, UR6, UR4, URZ ;  /* 0x00000004060472a4 */ /* 0x000fe2000f8e023f */
[----:B------:R-:W-:-:S02]  /*130c0*/  LOP3.LUT R4, R4, 0x20, R9, 0xf8, !PT ;  /* 0x0000002004047812 */ /* 0x000fc400078ef809 */
[----:B------:R-:W-:Y:S01]  /*130d0*/  IMAD.WIDE.U32 R2, R5, UR41, R2 ;  /* 0x0000002905027c25 */ /* 0x000fe2000f8e0002 */
[----:B------:R-:W-:Y:S01]  /*130e0*/  UIMAD UR4, UR41, UR5, UR4 ;  /* 0x00000005290472a4 */ /* 0x000fe2000f8e0204 */
[----:B------:R-:W-:Y:S01]  /*130f0*/  SHF.R.U32.HI R11, RZ, 0x2, R11 ;  /* 0x00000002ff0b7819 */ /* 0x000fe2000001160b */
[----:B------:R-:W-:Y:S01]  /*13100*/  ULDC.64 UR6, c[0x0][0x2e8] ;  /* 0x0000ba0000067ab9 */ /* 0x000fe20000000a00 */
[----:B0-----:R-:W-:Y:S02]  /*13110*/  LOP3.LUT R28, R6, 0x18, R10, 0x78, !PT ;  /* 0x00000018061c7812 */ /* 0x001fe400078e780a */
[----:B------:R-:W-:Y:S01]  /*13120*/  LEA R0, P1, R2, UR6, 0x1 ;  /* 0x0000000602007c11 */ /* 0x000fe2000f8208ff */
[----:B------:R-:W-:Y:S01]  /*13130*/  VIADD R9, R3, UR4 ;  /* 0x0000000403097c36 */ /* 0x000fe20008000000 */
[----:B------:R-:W-:Y:S01]  /*13140*/  UMOV UR4, 0xffffffff ;  /* 0xffffffff00047882 */ /* 0x000fe20000000000 */
[----:B------:R-:W-:Y:S01]  /*13150*/  IMAD.IADD R8, R8, 0x1, -R11 ;  /* 0x0000000108087824 */ /* 0x000fe200078e0a0b */
[----:B------:R-:W-:-:S02]  /*13160*/  LOP3.LUT R28, R4, R28, RZ, 0xfc, !PT ;  /* 0x0000001c041c7212 */ /* 0x000fc400078efcff */
        /* <DEDUP_REMOVED lines=11> */
[----:B------:R-:W-:Y:S01]  /*13220*/  SHFL.IDX PT, R3, R0, 0x2, 0x1c1f ;  /* 0x005c1f0000037f89 */ /* 0x000fe200000e0000 */
[----:B-1----:R-:W-:Y:S02]  /*13230*/  IMAD.MOV.U32 R7, RZ, RZ, R6 ;  /* 0x000000ffff077224 */ /* 0x002fe400078e0006 */
[----:B0-----:R-:W-:Y:S02]  /*13240*/  IMAD.SHL.U32 R11, R2, 0x8, RZ ;  /* 0x00000008020b7824 */ /* 0x001fe400078e00ff */
[----:B------:R-:W0:Y:S01]  /*13250*/  SHFL.IDX PT, R2, R9, 0x2, 0x1c1f ;  /* 0x005c1f0009027f89 */ /* 0x000e2200000e0000 */
[----:B--2---:R-:W-:Y:S02]  /*13260*/  IMAD.MOV.U32 R6, RZ, RZ, R14 ;  /* 0x000000ffff067224 */ /* 0x004fe400078e000e */
[----:B------:R-:W-:Y:S01]  /*13270*/  LOP3.LUT R11, R11, 0x18, RZ, 0xc0, !PT ;  /* 0x000000180b0b7812 */ /* 0x000fe200078ec0ff */
[----:B------:R-:W1:Y:S01]  /*13280*/  SHFL.IDX PT, R9, R9, 0x3, 0x1c1f ;  /* 0x007c1f0009097f89 */ /* 0x000e6200000e0000 */
[----:B---3--:R-:W-:-:S03]  /*13290*/  LOP3.LUT R5, R5, R4, RZ, 0x3c, !PT ;  /* 0x0000000405057212 */ /* 0x008fc600078e3cff */
[----:B------:R-:W-:Y:S01]  /*132a0*/  @P0 IMAD.WIDE.U32 R6, R11, 0x2, R6 ;  /* 0x000000020b060825 */ /* 0x000fe200078e0006 */
[----:B------:R2:W3:Y:S01]  /*132b0*/  SHFL.IDX PT, R14, R0, 0x3, 0x1c1f ;  /* 0x007c1f00000e7f89 */ /* 0x0004e200000e0000 */
[----:B------:R-:W-:-:S03]  /*132c0*/  LOP3.LUT R4, R5, R4, RZ, 0x3c, !PT ;  /* 0x0000000405047212 */ /* 0x000fc600078e3cff */
[----:B------:R2:W-:Y:S01]  /*132d0*/  @P0 LDGSTS.E.BYPASS.LTC128B.128 [R21+0x15400], desc[UR36][R6.64], !P4 ;  /* 0x1540000006150fae */ /* 0x0005e2000e101d64 */
[----:B------:R-:W-:-:S03]  /*132e0*/  LOP3.LUT R5, R5, R4, RZ, 0x3c, !PT ;  /* 0x0000000405057212 */ /* 0x000fc600078e3cff */
[----:B------:R2:W-:Y:S01]  /*132f0*/  @P0 LDGSTS.E.BYPASS.LTC128B.128 [R21+0x17400], desc[UR36][R6.64+0x40], !P3 ;  /* 0x1740004006150fae */ /* 0x0005e2000d901d64 */
[----:B------:R-:W-:-:S03]  /*13300*/  @P1 IMAD.WIDE.U32 R4, R11, 0x2, R4 ;  /* 0x000000020b041825 */ /* 0x000fc600078e0004 */
[----:B------:R2:W-:Y:S01]  /*13310*/  @P0 LDGSTS.E.BYPASS.LTC128B.128 [R21+0x19400], desc[UR36][R6.64+0x80], !P2 ;  /* 0x1940008006150fae */ /* 0x0005e2000d101d64 */
[----:B------:R-:W-:Y:S02]  /*13320*/  ISETP.GE.AND P0, PT, R8, 0x41, PT ;  /* 0x000000410800780c */ /* 0x000fe40003f06270 */
[-C--:B0-----:R-:W-:Y:S01]  /*13330*/  LOP3.LUT R3, R3, R2.reuse, RZ, 0x3c, !PT ;  /* 0x0000000203037212 */ /* 0x081fe200078e3cff */
[----:B------:R2:W-:Y:S03]  /*13340*/  @P1 LDGSTS.E.BYPASS.LTC128B.128 [R25+0x15c00], desc[UR36][R4.64], !P4 ;  /* 0x15c0000004191fae */ /* 0x0005e6000e101d64 */
[C---:B------:R-:W-:Y:S01]  /*13350*/  LOP3.LUT R2, R3.reuse, R2, RZ, 0x3c, !PT ;  /* 0x0000000203027212 */ /* 0x040fe200078e3cff */
[----:B------:R2:W-:Y:S03]  /*13360*/  @P1 LDGSTS.E.BYPASS.LTC128B.128 [R25+0x17c00], desc[UR36][R4.64+0x40], !P3 ;  /* 0x17c0004004191fae */ /* 0x0005e6000d901d64 */
[----:B------:R-:W-:Y:S01]  /*13370*/  LOP3.LUT R3, R3, R2, RZ, 0x3c, !PT ;  /* 0x0000000203037212 */ /* 0x000fe200078e3cff */
[----:B------:R2:W-:Y:S02]  /*13380*/  @P1 LDGSTS.E.BYPASS.LTC128B.128 [R25+0x19c00], desc[UR36][R4.64+0x80], !P2 ;  /* 0x19c0008004191fae */ /* 0x0005e4000d101d64 */
[----:B------:R-:W-:Y:S01]  /*13390*/  @P0 LEA R27, R28, UR47, 0x1 ;  /* 0x0000002f1c1b0c11 */ /* 0x000fe2000f8e08ff */
[----:B------:R-:W-:-:S05]  /*133a0*/  @P0 IMAD.WIDE.U32 R2, R11, 0x2, R2 ;  /* 0x000000020b020825 */ /* 0x000fca00078e0002 */
[----:B------:R2:W-:Y:S04]  /*133b0*/  @P0 LDGSTS.E.BYPASS.LTC128B.128 [R27+0x16400], desc[UR36][R2.64], !P4 ;  /* 0x16400000021b0fae */ /* 0x0005e8000e101d64 */
[----:B------:R2:W-:Y:S04]  /*133c0*/  @P0 LDGSTS.E.BYPASS.LTC128B.128 [R27+0x18400], desc[UR36][R2.64+0x40], !P3 ;  /* 0x18400040021b0fae */ /* 0x0005e8000d901d64 */
[----:B-1-3--:R2:W-:Y:S02]  /*133d0*/  @P0 LDGSTS.E.BYPASS.LTC128B.128 [R27+0x1a400], desc[UR36][R2.64+0x80], !P2 ;  /* 0x1a400080021b0fae */ /* 0x00a5e4000d101d64 */
.L_x_997:
[----:B------:R-:W-:Y:S01]  /*133e0*/  ISETP.GE.AND P0, PT, R8, 0x61, PT ;  /* 0x000000610800780c */ /* 0x000fe20003f06270 */
[----:B--2---:R-:W-:Y:S02]  /*133f0*/  IMAD.SHL.U32 R27, R10, 0x8, RZ ;  /* 0x000000080a1b7824 */ /* 0x004fe400078e00ff */
[----:B------:R-:W-:Y:S02]  /*13400*/  IMAD.MOV.U32 R2, RZ, RZ, R14 ;  /* 0x000000ffff027224 */ /* 0x000fe400078e000e */
[----:B------:R-:W-:Y:S01]  /*13410*/  IMAD.MOV.U32 R3, RZ, RZ, R9 ;  /* 0x000000ffff037224 */ /* 0x000fe200078e0009 */
[----:B------:R-:W-:-:S07]  /*13420*/  LOP3.LUT R27, R27, 0x18, RZ, 0xc0, !PT ;  /* 0x000000181b1b7812 */ /* 0x000fce00078ec0ff */
[----:B------:R-:W-:Y:S01]  /*13430*/  @P0 IMAD.WIDE.U32 R2, R27, 0x2, R2 ;  /* 0x000000021b020825 */ /* 0x000fe200078e0002 */
[----:B------:R-:W-:-:S05]  /*13440*/  @P0 LEA R5, R28, UR47, 0x1 ;  /* 0x0000002f1c050c11 */ /* 0x000fca000f8e08ff */
        /* <DEDUP_REMOVED lines=10> */
[----:B------:R-:W-:-:S13]  /*134f0*/  LOP3.LUT P1, RZ, R16, 0x8, RZ, 0xc0, !PT ;  /* 0x0000000810ff7812 */ /* 0x000fda000782c0ff */
[----:B0-----:R-:W-:Y:S05]  /*13500*/  @!P1 BRA `(.L_x_948) ;  /* 0x0000000000049947 */ /* 0x001fea0003800000 */
[----:B------:R-:W-:Y:S01]  /*13510*/  BPT.TRAP 0x1 ;  /* 0x000000040000795c */ /* 0x000fe20000300000 */
.L_x_948:
        /* <DEDUP_REMOVED lines=18> */
[----:B------:R-:W-:Y:S02]  /*13640*/  IMAD.U32 R4, RZ, RZ, UR6 ;  /* 0x00000006ff047e24 */ /* 0x000fe4000f8e00ff */
[----:B------:R-:W0:Y:S01]  /*13650*/  LDC.64 R2, c[0x4][R2] ;  /* 0x0100000002027b82 */ /* 0x000e220000000a00 */
[----:B------:R-:W-:Y:S02]  /*13660*/  IMAD.U32 R5, RZ, RZ, UR7 ;  /* 0x00000007ff057e24 */ /* 0x000fe4000f8e00ff */
        /* <DEDUP_REMOVED lines=8> */
[----:B0-----:R-:W-:Y:S05]  /*136f0*/  CALL.ABS.NOINC R2 ;  /* 0x0000000002007343 */ /* 0x001fea0003c00000 */
.L_x_949:
[----:B------:R-:W0:Y:S01]  /*13700*/  S2R R13, SR_TID.X ;  /* 0x00000000000d7919 */ /* 0x000e220000002100 */
[----:B------:R-:W-:Y:S01]  /*13710*/  UISETP.NE.AND UP0, UPT, UR50, URZ, UPT ;  /* 0x0000003f3200728c */ /* 0x000fe2000bf05270 */
[----:B------:R-:W-:Y:S01]  /*13720*/  IMAD.U32 R4, RZ, RZ, UR38 ;  /* 0x00000026ff047e24 */ /* 0x000fe2000f8e00ff */
[----:B------:R-:W-:Y:S01]  /*13730*/  ULDC.64 UR4, c[0x0][0x2e0] ;  /* 0x0000b80000047ab9 */ /* 0x000fe20000000a00 */
[----:B------:R-:W-:Y:S01]  /*13740*/  IMAD.U32 R3, RZ, RZ, UR48 ;  /* 0x00000030ff037e24 */ /* 0x000fe2000f8e00ff */
[----:B------:R-:W1:Y:S01]  /*13750*/  LDC R20, c[0x0][0x448] ;  /* 0x00011200ff147b82 */ /* 0x000e620000000800 */
[----:B------:R-:W-:Y:S01]  /*13760*/  IMAD.MOV.U32 R2, RZ, RZ, R4 ;  /* 0x000000ffff027224 */ /* 0x000fe200078e0004 */
[----:B------:R-:W-:Y:S01]  /*13770*/  PLOP3.LUT P1, PT, PT, PT, UP0, 0x80, 0x0 ;  /* 0x000000000000781c */ /* 0x000fe20003f2f008 */
[----:B------:R-:W-:Y:S01]  /*13780*/  IMAD R25, R25, UR4, RZ ;  /* 0x0000000419197c24 */ /* 0x000fe2000f8e02ff */
[----:B------:R-:W-:Y:S01]  /*13790*/  PLOP3.LUT P0, PT, PT, PT, UP0, 0x80, 0x0 ;  /* 0x000000000000781c */ /* 0x000fe20003f0f008 */
[----:B------:R-:W-:-:S02]  /*137a0*/  IMAD.WIDE.U32 R2, R24, UR4, R2 ;  /* 0x0000000418027c25 */ /* 0x000fc4000f8e0002 */
[----:B------:R-:W-:Y:S02]  /*137b0*/  @UP0 ULDC UR4, c[0x0][0x44c] ;  /* 0x0001130000040ab9 */ /* 0x000fe40000000800 */
[----:B------:R-:W-:Y:S02]  /*137c0*/  IMAD.U32 R5, RZ, RZ, UR39 ;  /* 0x00000027ff057e24 */ /* 0x000fe4000f8e00ff */
[----:B------:R-:W-:-:S04]  /*137d0*/  IMAD R25, R24, UR5, R25 ;  /* 0x0000000518197c24 */ /* 0x000fc8000f8e0219 */
[----:B------:R-:W-:Y:S01]  /*137e0*/  IMAD.IADD R3, R3, 0x1, R25 ;  /* 0x0000000103037824 */ /* 0x000fe200078e0219 */
[C---:B0-----:R-:W-:Y:S01]  /*137f0*/  LOP3.LUT R21, R13.reuse, 0x7f, RZ, 0xc0, !PT ;  /* 0x0000007f0d157812 */ /* 0x041fe200078ec0ff */
[----:B------:R-:W-:-:S03]  /*13800*/  IMAD.SHL.U32 R13, R13, 0x8, RZ ;  /* 0x000000080d0d7824 */ /* 0x000fc600078e00ff */
[----:B------:R-:W-:Y:S02]  /*13810*/  SHF.R.U32.HI R21, RZ, 0x2, R21 ;  /* 0x00000002ff157819 */ /* 0x000fe40000011615 */
[----:B------:R-:W-:Y:S02]  /*13820*/  LOP3.LUT R13, R13, 0x18, RZ, 0xc0, !PT ;  /* 0x000000180d0d7812 */ /* 0x000fe400078ec0ff */
[----:B------:R-:W-:Y:S02]  /*13830*/  IADD3 R7, R21, UR42, R23 ;  /* 0x0000002a15077c10 */ /* 0x000fe4000fffe017 */
[C---:B------:R-:W-:Y:S02]  /*13840*/  LOP3.LUT R14, R13.reuse, 0x20, RZ, 0xfc, !PT ;  /* 0x000000200d0e7812 */ /* 0x040fe400078efcff */
[----:B------:R-:W-:Y:S01]  /*13850*/  LOP3.LUT R13, R13, 0x40, RZ, 0xfc, !PT ;  /* 0x000000400d0d7812 */ /* 0x000fe200078efcff */
[----:B------:R-:W-:Y:S01]  /*13860*/  @P1 IMAD.HI.U32 R0, R7, UR4, RZ ;  /* 0x0000000407001c27 */ /* 0x000fe2000f8e00ff */
[----:B------:R-:W-:Y:S01]  /*13870*/  PLOP3.LUT P1, PT, PT, PT, UP0, 0x80, 0x0 ;  /* 0x000000000000781c */ /* 0x000fe20003f2f008 */
[----:B------:R-:W-:-:S02]  /*13880*/  @UP0 ULDC UR4, c[0x0][0x450] ;  /* 0x0001140000040ab9 */ /* 0x000fc40000000800 */
[----:B------:R-:W-:Y:S01]  /*13890*/  IMAD.MOV.U32 R5, RZ, RZ, R7 ;  /* 0x000000ffff057224 */ /* 0x000fe200078e0007 */
[----:B------:R-:W-:Y:S01]  /*138a0*/  @P0 SHF.R.U32.HI R5, RZ, UR4, R0 ;  /* 0x00000004ff050c19 */ /* 0x000fe20008011600 */
[----:B------:R-:W-:Y:S01]  /*138b0*/  VIADD R0, R7, 0x80 ;  /* 0x0000008007007836 */ /* 0x000fe20000000000 */
[----:B------:R-:W-:Y:S01]  /*138c0*/  PLOP3.LUT P0, PT, PT, PT, UP0, 0x80, 0x0 ;  /* 0x000000000000781c */ /* 0x000fe20003f0f008 */
[----:B------:R-:W-:Y:S02]  /*138d0*/  @UP0 ULDC UR4, c[0x0][0x44c] ;  /* 0x0001130000040ab9 */ /* 0x000fe40000000800 */
[----:B------:R-:W-:Y:S02]  /*138e0*/  IMAD.MOV.U32 R10, RZ, RZ, R0 ;  /* 0x000000ffff0a7224 */ /* 0x000fe400078e0000 */
[----:B------:R-:W-:Y:S02]  /*138f0*/  IMAD.MOV R9, RZ, RZ, -R5 ;  /* 0x000000ffff097224 */ /* 0x000fe400078e0a05 */
[----:B------:R-:W-:Y:S01]  /*13900*/  @P1 IMAD.HI.U32 R4, R0, UR4, RZ ;  /* 0x0000000400041c27 */ /* 0x000fe2000f8e00ff */
[----:B------:R-:W-:-:S03]  /*13910*/  @UP0 ULDC UR4, c[0x0][0x450] ;  /* 0x0001140000040ab9 */ /* 0x000fc60000000800 */
[----:B-1----:R-:W-:Y:S02]  /*13920*/  IMAD R9, R20, R9, R7 ;  /* 0x0000000914097224 */ /* 0x002fe400078e0207 */
[----:B------:R-:W-:Y:S01]  /*13930*/  @P0 SHF.R.U32.HI R10, RZ, UR4, R4 ;  /* 0x00000004ff0a0c19 */ /* 0x000fe20008011604 */
[----:B------:R-:W-:Y:S01]  /*13940*/  ULDC.64 UR4, c[0x0][0x2d0] ;  /* 0x0000b40000047ab9 */ /* 0x000fe20000000a00 */
[----:B------:R-:W-:Y:S02]  /*13950*/  SHF.R.S32.HI R4, RZ, 0x1f, R5 ;  /* 0x0000001fff047819 */ /* 0x000fe40000011405 */
[----:B------:R-:W-:Y:S01]  /*13960*/  SHF.R.S32.HI R12, RZ, 0x1f, R10 ;  /* 0x0000001fff0c7819 */ /* 0x000fe2000001140a */
[----:B------:R-:W-:-:S04]  /*13970*/  IMAD.WIDE.U32 R6, R10, UR4, R2 ;  /* 0x000000040a067c25 */ /* 0x000fc8000f8e0002 */
[----:B------:R-:W-:Y:S02]  /*13980*/  IMAD R4, R4, UR4, RZ ;  /* 0x0000000404047c24 */ /* 0x000fe4000f8e02ff */
[----:B------:R-:W-:Y:S02]  /*13990*/  IMAD R12, R12, UR4, RZ ;  /* 0x000000040c0c7c24 */ /* 0x000fe4000f8e02ff */
[C---:B------:R-:W-:Y:S02]  /*139a0*/  IMAD R8, R5.reuse, UR5, R4 ;  /* 0x0000000505087c24 */ /* 0x040fe4000f8e0204 */
[----:B------:R-:W-:Y:S01]  /*139b0*/  IMAD.WIDE.U32 R4, R5, UR4, R2 ;  /* 0x0000000405047c25 */ /* 0x000fe2000f8e0002 */
[----:B------:R-:W-:-:S03]  /*139c0*/  SHF.R.S32.HI R2, RZ, 0x1f, R9 ;  /* 0x0000001fff027819 */ /* 0x000fc60000011409 */
[----:B------:R-:W-:Y:S02]  /*139d0*/  IMAD.MOV R11, RZ, RZ, -R10 ;  /* 0x000000ffff0b7224 */ /* 0x000fe400078e0a0a */
[----:B------:R-:W-:Y:S01]  /*139e0*/  IMAD R10, R10, UR5, R12 ;  /* 0x000000050a0a7c24 */ /* 0x000fe2000f8e020c */
[----:B------:R-:W-:Y:S01]  /*139f0*/  ULDC.64 UR4, c[0x0][0x2c8] ;  /* 0x0000b20000047ab9 */ /* 0x000fe20000000a00 */
[----:B------:R-:W-:Y:S02]  /*13a00*/  IMAD.IADD R3, R5, 0x1, R8 ;  /* 0x0000000105037824 */ /* 0x000fe400078e0208 */
[----:B------:R-:W-:Y:S02]  /*13a10*/  IMAD R8, R2, UR4, RZ ;  /* 0x0000000402087c24 */ /* 0x000fe4000f8e02ff */
[----:B------:R-:W-:Y:S02]  /*13a20*/  IMAD R0, R20, R11, R0 ;  /* 0x0000000b14007224 */ /* 0x000fe400078e0200 */
[----:B------:R-:W-:-:S02]  /*13a30*/  IMAD.MOV.U32 R2, RZ, RZ, R4 ;  /* 0x000000ffff027224 */ /* 0x000fc400078e0004 */
[C---:B------:R-:W-:Y:S02]  /*13a40*/  IMAD R8, R9.reuse, UR5, R8 ;  /* 0x0000000509087c24 */ /* 0x040fe4000f8e0208 */
[----:B------:R-:W-:Y:S01]  /*13a50*/  IMAD.WIDE.U32 R4, R9, UR4, R2 ;  /* 0x0000000409047c25 */ /* 0x000fe2000f8e0002 */
[----:B------:R-:W-:-:S03]  /*13a60*/  SHF.R.S32.HI R2, RZ, 0x1f, R0 ;  /* 0x0000001fff027819 */ /* 0x000fc60000011400 */
[----:B------:R-:W-:Y:S02]  /*13a70*/  IMAD.IADD R3, R7, 0x1, R10 ;  /* 0x0000000107037824 */ /* 0x000fe400078e020a */
[----:B------:R-:W-:Y:S02]  /*13a80*/  IMAD R7, R2, UR4, RZ ;  /* 0x0000000402077c24 */ /* 0x000fe4000f8e02ff */
[----:B------:R-:W-:Y:S02]  /*13a90*/  IMAD.MOV.U32 R2, RZ, RZ, R6 ;  /* 0x000000ffff027224 */ /* 0x000fe400078e0006 */
[C---:B------:R-:W-:Y:S02]  /*13aa0*/  IMAD R6, R0.reuse, UR5, R7 ;  /* 0x0000000500067c24 */ /* 0x040fe4000f8e0207 */
[----:B------:R-:W-:Y:S01]  /*13ab0*/  IMAD.WIDE.U32 R2, R0, UR4, R2 ;  /* 0x0000000400027c25 */ /* 0x000fe2000f8e0002 */
[----:B------:R-:W-:Y:S02]  /*13ac0*/  ULDC.64 UR4, c[0x0][0x280] ;  /* 0x0000a00000047ab9 */ /* 0x000fe40000000a00 */
[----:B------:R-:W-:Y:S01]  /*13ad0*/  LEA R7, P0, R4, UR4, 0x1 ;  /* 0x0000000404077c11 */ /* 0x000fe2000f8008ff */
[----:B------:R-:W-:-:S02]  /*13ae0*/  IMAD.IADD R9, R5, 0x1, R8 ;  /* 0x0000000105097824 */ /* 0x000fc400078e0208 */
[----:B------:R-:W-:-:S03]  /*13af0*/  IMAD.IADD R3, R3, 0x1, R6 ;  /* 0x0000000103037824 */ /* 0x000fc600078e0206 */
[----:B------:R-:W-:Y:S02]  /*13b00*/  LEA.HI.X R9, R4, UR5, R9, 0x1, P0 ;  /* 0x0000000504097c11 */ /* 0x000fe400080f0c09 */
[C---:B------:R-:W-:Y:S01]  /*13b10*/  LEA R10, P0, R2.reuse, UR4, 0x1 ;  /* 0x00000004020a7c11 */ /* 0x040fe2000f8008ff */
[----:B------:R-:W-:Y:S02]  /*13b20*/  ULDC UR4, c[0x0][0x2b8] ;  /* 0x0000ae0000047ab9 */ /* 0x000fe40000000800 */
[----:B------:R-:W-:Y:S02]  /*13b30*/  ISETP.GE.AND P3, PT, R27, UR4, PT ;  /* 0x000000041b007c0c */ /* 0x000fe4000bf66270 */
[----:B------:R-:W-:Y:S01]  /*13b40*/  LEA.HI.X R8, R2, UR5, R3, 0x1, P0 ;  /* 0x0000000502087c11 */ /* 0x000fe200080f0c03 */
[----:B------:R-:W-:Y:S01]  /*13b50*/  UMOV UR5, 0xffffffff ;  /* 0xffffffff00057882 */ /* 0x000fe20000000000 */
[----:B------:R-:W-:Y:S02]  /*13b60*/  ISETP.GE.AND P0, PT, R14, UR4, PT ;  /* 0x000000040e007c0c */ /* 0x000fe4000bf06270 */
[----:B------:R-:W-:Y:S01]  /*13b70*/  ISETP.GE.AND P1, PT, R13, UR4, PT ;  /* 0x000000040d007c0c */ /* 0x000fe2000bf26270 */
[----:B------:R-:W-:-:S12]  /*13b80*/  BRA.DIV UR5, `(.L_x_950) ;  /* 0x0000002605e87947 */ /* 0x000fd8000b800000 */
[----:B------:R-:W0:Y:S01]  /*13b90*/  S2R R3, SR_TID.X ;  /* 0x0000000000037919 */ /* 0x000e220000002100 */
[----:B------:R-:W-:Y:S01]  /*13ba0*/  ULDC UR4, c[0x0][0x288] ;  /* 0x0000a20000047ab9 */ /* 0x000fe20000000800 */
[----:B------:R-:W-:Y:S01]  /*13bb0*/  IMAD.MOV.U32 R24, RZ, RZ, 0x1 ;  /* 0x00000001ff187424 */ /* 0x000fe200078e00ff */
[----:B------:R-:W-:Y:S01]  /*13bc0*/  SHFL.IDX PT, R2, R9, RZ, 0x1c1f ;  /* 0x001c1fff09027589 */ /* 0x000fe200000e0000 */
[----:B------:R-:W-:-:S03]  /*13bd0*/  IMAD R0, R20, UR4, RZ ;  /* 0x0000000414007c24 */ /* 0x000fc6000f8e02ff */
[----:B------:R-:W-:Y:S04]  /*13be0*/  SHFL.IDX PT, R14, R7, RZ, 0x1c1f ;  /* 0x001c1fff070e7589 */ /* 0x000fe800000e0000 */
[----:B------:R-:W1:Y:S01]  /*13bf0*/  SHFL.IDX PT, R4, R9, 0x1, 0x1c1f ;  /* 0x003c1f0009047f89 */ /* 0x000e6200000e0000 */
[----:B0-----:R-:W-:-:S04]  /*13c00*/  LOP3.LUT R3, R3, 0x7f, RZ, 0xc0, !PT ;  /* 0x0000007f03037812 */ /* 0x001fc800078ec0ff */
[----:B------:R-:W-:Y:S01]  /*13c10*/  SHF.R.U32.HI R3, RZ, 0x2, R3 ;  /* 0x00000002ff037819 */ /* 0x000fe20000011603 */
[----:B-1----:R-:W-:-:S04]  /*13c20*/  IMAD.MOV.U32 R5, RZ, RZ, R4 ;  /* 0x000000ffff057224 */ /* 0x002fc800078e0004 */
[----:B------:R-:W-:Y:S02]  /*13c30*/  VIADD R6, R3, UR42 ;  /* 0x0000002a03067c36 */ /* 0x000fe40008000000 */
[----:B------:R-:W-:Y:S02]  /*13c40*/  IMAD.MOV.U32 R3, RZ, RZ, R2 ;  /* 0x000000ffff037224 */ /* 0x000fe400078e0002 */
[----:B------:R-:W-:Y:S01]  /*13c50*/  IMAD.MOV.U32 R2, RZ, RZ, R14 ;  /* 0x000000ffff027224 */ /* 0x000fe200078e000e */
[C---:B------:R-:W-:Y:S01]  /*13c60*/  ISETP.GE.AND P2, PT, R6.reuse, R0, PT ;  /* 0x000000000600720c */ /* 0x040fe20003f46270 */
[----:B------:R-:W0:Y:S01]  /*13c70*/  SHFL.IDX PT, R14, R7, 0x1, 0x1c1f ;  /* 0x003c1f00070e7f89 */ /* 0x000e2200000e0000 */
[----:B------:R-:W-:-:S11]  /*13c80*/  VIADD R11, R6, 0x20 ;  /* 0x00000020060b7836 */ /* 0x000fd60000000000 */
[----:B------:R-:W-:Y:S01]  /*13c90*/  @!P2 IMAD.WIDE.U32 R2, R27, 0x2, R2 ;  /* 0x000000021b02a825 */ /* 0x000fe200078e0002 */
[----:B------:R-:W-:-:S05]  /*13ca0*/  @!P2 LEA R21, R28, UR47, 0x1 ;  /* 0x0000002f1c15ac11 */ /* 0x000fca000f8e08ff */
[----:B------:R-:W-:Y:S04]  /*13cb0*/  @!P2 LDGSTS.E.BYPASS.LTC128B.128 [R21+0xc400], desc[UR36][R2.64], !P3 ;  /* 0x0c4000000215afae */ /* 0x000fe8000d901d64 */
[----:B------:R-:W-:Y:S01]  /*13cc0*/  @!P2 LDGSTS.E.BYPASS.LTC128B.128 [R21+0xf400], desc[UR36][R2.64+0x40], !P0 ;  /* 0x0f4000400215afae */ /* 0x000fe2000c101d64 */
[----:B0-----:R-:W-:-:S03]  /*13cd0*/  IMAD.MOV.U32 R4, RZ, RZ, R14 ;  /* 0x000000ffff047224 */ /* 0x001fc600078e000e */
[----:B------:R0:W-:Y:S01]  /*13ce0*/  @!P2 LDGSTS.E.BYPASS.LTC128B.128 [R21+0x12400], desc[UR36][R2.64+0x80], !P1 ;  /* 0x124000800215afae */ /* 0x0001e2000c901d64 */
[----:B------:R-:W-:Y:S01]  /*13cf0*/  ISETP.GE.AND P2, PT, R11, R0, PT ;  /* 0x000000000b00720c */ /* 0x000fe20003f46270 */
[----:B------:R-:W-:Y:S02]  /*13d00*/  VIADD R11, R6, 0x40 ;  /* 0x00000040060b7836 */ /* 0x000fe40000000000 */
[----:B------:R-:W-:Y:S04]  /*13d10*/  SHFL.IDX PT, R14, R7, 0x2, 0x1c1f ;  /* 0x005c1f00070e7f89 */ /* 0x000fe800000e0000 */
[----:B0-----:R-:W0:Y:S06]  /*13d20*/  SHFL.IDX PT, R2, R9, 0x2, 0x1c1f ;  /* 0x005c1f0009027f89 */ /* 0x001e2c00000e0000 */
[----:B------:R-:W-:Y:S01]  /*13d30*/  @!P2 IMAD.WIDE.U32 R4, R27, 0x2, R4 ;  /* 0x000000021b04a825 */ /* 0x000fe200078e0004 */
[----:B------:R-:W-:-:S05]  /*13d40*/  @!P2 LEA R25, R28, UR47, 0x1 ;  /* 0x0000002f1c19ac11 */ /* 0x000fca000f8e08ff */
[----:B------:R-:W-:Y:S04]  /*13d50*/  @!P2 LDGSTS.E.BYPASS.LTC128B.128 [R25+0xcc00], desc[UR36][R4.64], !P3 ;  /* 0x0cc000000419afae */ /* 0x000fe8000d901d64 */
[----:B------:R-:W-:Y:S04]  /*13d60*/  @!P2 LDGSTS.E.BYPASS.LTC128B.128 [R25+0xfc00], desc[UR36][R4.64+0x40], !P0 ;  /* 0x0fc000400419afae */ /* 0x000fe8000c101d64 */
[----:B------:R1:W-:Y:S01]  /*13d70*/  @!P2 LDGSTS.E.BYPASS.LTC128B.128 [R25+0x12c00], desc[UR36][R4.64+0x80], !P1 ;  /* 0x12c000800419afae */ /* 0x0003e2000c901d64 */
[----:B------:R-:W-:Y:S01]  /*13d80*/  ISETP.GE.AND P2, PT, R11, R0, PT ;  /* 0x000000000b00720c */ /* 0x000fe20003f46270 */
[----:B------:R-:W-:-:S02]  /*13d90*/  VIADD R11, R6, 0x60 ;  /* 0x00000060060b7836 */ /* 0x000fc40000000000 */
[----:B0-----:R-:W-:Y:S02]  /*13da0*/  IMAD.MOV.U32 R3, RZ, RZ, R2 ;  /* 0x000000ffff037224 */ /* 0x001fe400078e0002 */
[----:B------:R-:W-:Y:S01]  /*13db0*/  IMAD.MOV.U32 R2, RZ, RZ, R14 ;  /* 0x000000ffff027224 */ /* 0x000fe200078e000e */
[----:B-1----:R-:W-:Y:S07]  /*13dc0*/  SHFL.IDX PT, R5, R9, 0x3, 0x1c1f ;  /* 0x007c1f0009057f89 */ /* 0x002fee00000e0000 */
[----:B------:R-:W-:Y:S01]  /*13dd0*/  @!P2 IMAD.WIDE.U32 R2, R27, 0x2, R2 ;  /* 0x000000021b02a825 */ /* 0x000fe200078e0002 */
[----:B------:R-:W-:Y:S01]  /*13de0*/  @!P2 LEA R21, R28, UR47, 0x1 ;  /* 0x0000002f1c15ac11 */ /* 0x000fe2000f8e08ff */
[----:B------:R0:W1:Y:S04]  /*13df0*/  SHFL.IDX PT, R4, R7, 0x3, 0x1c1f ;  /* 0x007c1f0007047f89 */ /* 0x00006800000e0000 */
[----:B------:R-:W-:Y:S04]  /*13e00*/  @!P2 LDGSTS.E.BYPASS.LTC128B.128 [R21+0xd400], desc[UR36][R2.64], !P3 ;  /* 0x0d4000000215afae */ /* 0x000fe8000d901d64 */
[----:B------:R-:W-:Y:S01]  /*13e10*/  @!P2 LDGSTS.E.BYPASS.LTC128B.128 [R21+0x10400], desc[UR36][R2.64+0x40], !P0 ;  /* 0x104000400215afae */ /* 0x000fe2000c101d64 */
[----:B0-----:R-:W-:-:S03]  /*13e20*/  VIADD R7, R6, 0x80 ;  /* 0x0000008006077836 */ /* 0x001fc60000000000 */
[----:B------:R0:W-:Y:S01]  /*13e30*/  @!P2 LDGSTS.E.BYPASS.LTC128B.128 [R21+0x13400], desc[UR36][R2.64+0x80], !P1 ;  /* 0x134000800215afae */ /* 0x0001e2000c901d64 */
[----:B------:R-:W-:-:S03]  /*13e40*/  ISETP.GE.AND P2, PT, R11, R0, PT ;  /* 0x000000000b00720c */ /* 0x000fc60003f46270 */
[----:B------:R-:W-:Y:S04]  /*13e50*/  SHFL.IDX PT, R14, R10, 0x1, 0x1c1f ;  /* 0x003c1f000a0e7f89 */ /* 0x000fe800000e0000 */
[----:B0-----:R-:W-:Y:S06]  /*13e60*/  SHFL.IDX PT, R3, R8, RZ, 0x1c1f ;  /* 0x001c1fff08037589 */ /* 0x001fec00000e0000 */
        /* <DEDUP_REMOVED lines=13> */
.L_x_1010:
[----:B------:R-:W-:Y:S01]  /*13f40*/  VIADD R5, R6, 0xa0 ;  /* 0x000000a006057836 */ /* 0x000fe20000000000 */
[----:B------:R-:W-:Y:S01]  /*13f50*/  BSSY B0, `(.L_x_951) ;  /* 0x000000d000007945 */ /* 0x000fe20003800000 */
[----:B-1----:R-:W-:Y:S02]  /*13f60*/  IMAD.MOV.U32 R2, RZ, RZ, R14 ;  /* 0x000000ffff027224 */ /* 0x002fe400078e000e */
[----:B--2---:R-:W-:Y:S01]  /*13f70*/  IMAD.MOV.U32 R3, RZ, RZ, R4 ;  /* 0x000000ffff037224 */ /* 0x004fe200078e0004 */
        /* <DEDUP_REMOVED lines=10> */
.L_x_952:
[----:B------:R-:W-:Y:S05]  /*14020*/  BSYNC B0 ;  /* 0x0000000000007941 */ /* 0x000fea0003800000 */
.L_x_951:
[----:B------:R-:W-:Y:S01]  /*14030*/  NOP ;  /* 0x0000000000007918 */ /* 0x000fe20000000000 */
[----:B------:R-:W-:Y:S01]  /*14040*/  SYNCS.ARRIVE.TRANS64.RED.A0T1 RZ, [UR47+0x2d800], RZ ;  /* 0x02d800ffffff79a7 */ /* 0x000fe2000820042f */
[----:B------:R-:W-:Y:S01]  /*14050*/  IMAD.MOV.U32 R0, RZ, RZ, 0x1 ;  /* 0x00000001ff007424 */ /* 0x000fe200078e00ff */
[----:B------:R-:W-:Y:S04]  /*14060*/  ARRIVES.LDGSTSBAR.64.TRANSCNT [UR47+0x2d800] ;  /* 0x02d80000ff0079b0 */ /* 0x000fe80008000aaf */
[----:B------:R-:W-:Y:S01]  /*14070*/  SHF.L.U32 R0, R0, 0x1f, RZ ;  /* 0x0000001f00007819 */ /* 0x000fe200000006ff */
[----:B------:R-:W-:Y:S01]  /*14080*/  NOP ;  /* 0x0000000000007918 */ /* 0x000fe20000000000 */
[----:B------:R-:W-:Y:S01]  /*14090*/  SYNCS.ARRIVE.TRANS64.A1T0 RZ, [UR47+0x2d800], RZ ;  /* 0x02d800ffffff79a7 */ /* 0x000fe2000810002f */
[----:B------:R-:W-:-:S05]  /*140a0*/  VIADD R19, R19, 0xfffffffe ;  /* 0xfffffffe13137836 */ /* 0x000fca0000000000 */
[----:B------:R-:W-:Y:S01]  /*140b0*/  ISETP.GE.AND P0, PT, R19, UR51, PT ;  /* 0x0000003313007c0c */ /* 0x000fe2000bf06270 */
[----:B------:R-:W1:Y:S02]  /*140c0*/  SYNCS.PHASECHK.TRANS64.TRYWAIT P1, [UR47+0x2d820], R0 ;  /* 0x02d82000ff0075a7 */ /* 0x000e64000802016f */
[----:B-1----:R-:W-:Y:S10]  /*140d0*/  @!P1 BRA `(.L_x_953) ;  /* 0x0000002800849947 */ /* 0x002ff40003800000 */
.L_x_1011:
[----:B------:R-:W-:Y:S01]  /*140e0*/  IMAD.MOV.U32 R21, RZ, RZ, RZ ;  /* 0x000000ffff157224 */ /* 0x000fe200078e00ff */
[----:B------:R-:W-:Y:S06]  /*140f0*/  @!P0 BRA `(.L_x_954) ;  /* 0x0000000c00cc8947 */ /* 0x000fec0003800000 */
[----:B0-----:R-:W0:Y:S01]  /*14100*/  S2R R2, SR_TID.X ;  /* 0x0000000000027919 */ /* 0x001e220000002100 */
[----:B------:R-:W-:Y:S01]  /*14110*/  UIADD3 UR4, UR46, 0x1, URZ ;  /* 0x000000012e047890 */ /* 0x000fe2000fffe03f */
[----:B------:R-:W-:Y:S01]  /*14120*/  LOP3.LUT R3, RZ, UR44, RZ, 0x33, !PT ;  /* 0x0000002cff037c12 */ /* 0x000fe2000f8e33ff */
[----:B------:R-:W-:Y:S01]  /*14130*/  BSSY B0, `(.L_x_954) ;  /* 0x00000ef000007945 */ /* 0x000fe20003800000 */
[----:B------:R-:W1:Y:S01]  /*14140*/  S2R R4, SR_TID.X ;  /* 0x0000000000047919 */ /* 0x000e620000002100 */
[----:B------:R-:W-:Y:S01]  /*14150*/  UIMAD UR4, UR4, UR40, URZ ;  /* 0x00000028040472a4 */ /* 0x000fe2000f8e023f */
[----:B------:R-:W-:Y:S01]  /*14160*/  LOP3.LUT R5, RZ, UR43, RZ, 0x33, !PT ;  /* 0x0000002bff057c12 */ /* 0x000fe2000f8e33ff */
[----:B------:R-:W-:-:S04]  /*14170*/  IMAD.MOV.U32 R20, RZ, RZ, RZ ;  /* 0x000000ffff147224 */ /* 0x000fc800078e00ff */
[----:B------:R-:W-:Y:S01]  /*14180*/  LOP3.LUT R0, RZ, UR4, RZ, 0x33, !PT ;  /* 0x00000004ff007c12 */ /* 0x000fe2000f8e33ff */
[----:B------:R-:W-:-:S03]  /*14190*/  ULDC UR4, c[0x0][0x2f4] ;  /* 0x0000bd0000047ab9 */ /* 0x000fc60000000800 */
[----:B------:R-:W-:-:S04]  /*141a0*/  VIADDMNMX R0, R0, -UR45, R3, !PT ;  /* 0x8000002d00007c46 */ /* 0x000fc8000f800103 */
[----:B------:R-:W-:-:S04]  /*141b0*/  VIMNMX R0, R0, R5, !PT ;  /* 0x0000000500007248 */ /* 0x000fc80007fe0100 */
[----:B------:R-:W-:Y:S02]  /*141c0*/  IADD3 R26, -R0, -0x2, RZ ;  /* 0xfffffffe001a7810 */ /* 0x000fe40007ffe1ff */
[----:B0-----:R-:W-:-:S04]  /*141d0*/  LOP3.LUT R2, R2, 0x7f, RZ, 0xc0, !PT ;  /* 0x0000007f02027812 */ /* 0x001fc800078ec0ff */
[----:B------:R-:W-:-:S04]  /*141e0*/  SHF.R.U32.HI R2, RZ, 0x2, R2 ;  /* 0x00000002ff027819 */ /* 0x000fc80000011602 */
[----:B------:R-:W-:Y:S01]  /*141f0*/  IADD3 R23, R23, R22, R2 ;  /* 0x0000001617177210 */ /* 0x000fe20007ffe002 */
[----:B------:R-:W-:Y:S01]  /*14200*/  IMAD.MOV.U32 R22, RZ, RZ, 0x1 ;  /* 0x00000001ff167424 */ /* 0x000fe200078e00ff */
[----:B------:R-:W-:Y:S01]  /*14210*/  IADD3 R3, -R2, UR49, RZ ;  /* 0x0000003102037c10 */ /* 0x000fe2000fffe1ff */
[C---:B-1----:R-:W-:Y:S02]  /*14220*/  IMAD.SHL.U32 R2, R4.reuse, 0x8, RZ ;  /* 0x0000000804027824 */ /* 0x042fe400078e00ff */
[----:B------:R-:W-:Y:S02]  /*14230*/  IMAD.SHL.U32 R4, R4, 0x8, RZ ;  /* 0x0000000804047824 */ /* 0x000fe400078e00ff */
[----:B------:R-:W-:Y:S01]  /*14240*/  VIADD R23, R23, 0xfffffe80 ;  /* 0xfffffe8017177836 */ /* 0x000fe20000000000 */
[----:B------:R-:W-:Y:S01]  /*14250*/  LOP3.LUT R2, R2, 0x18, RZ, 0xc0, !PT ;  /* 0x0000001802027812 */ /* 0x000fe200078ec0ff */
[----:B------:R-:W-:Y:S01]  /*14260*/  IMAD R3, R0, 0x80, R3 ;  /* 0x0000008000037824 */ /* 0x000fe200078e0203 */
[----:B------:R-:W-:Y:S01]  /*14270*/  LOP3.LUT R4, R4, 0x18, RZ, 0xc0, !PT ;  /* 0x0000001804047812 */ /* 0x000fe200078ec0ff */
[----:B------:R-:W-:Y:S01]  /*14280*/  IMAD R10, R0, -0x80, R23 ;  /* 0xffffff80000a7824 */ /* 0x000fe200078e0217 */
[----:B------:R-:W-:Y:S01]  /*14290*/  ISETP.GE.AND P3, PT, R2, UR4, PT ;  /* 0x0000000402007c0c */ /* 0x000fe2000bf66270 */
[----:B------:R-:W-:Y:S01]  /*142a0*/  VIADD R0, R3, 0x100 ;  /* 0x0000010003007836 */ /* 0x000fe20000000000 */
[----:B------:R-:W-:-:S02]  /*142b0*/  LOP3.LUT R4, R4, 0x20, RZ, 0xfc, !PT ;  /* 0x0000002004047812 */ /* 0x000fc400078efcff */
[----:B------:R-:W-:Y:S02]  /*142c0*/  LOP3.LUT R2, R2, 0x40, RZ, 0xfc, !PT ;  /* 0x0000004002027812 */ /* 0x000fe400078efcff */
[----:B------:R-:W-:Y:S02]  /*142d0*/  ISETP.GE.AND P2, PT, R4, UR4, PT ;  /* 0x0000000404007c0c */ /* 0x000fe4000bf46270 */
[----:B------:R-:W-:-:S13]  /*142e0*/  ISETP.GE.AND P1, PT, R2, UR4, PT ;  /* 0x0000000402007c0c */ /* 0x000fda000bf26270 */
.L_x_967:
        /* <DEDUP_REMOVED lines=15> */
[----:B------:R-:W-:-:S03]  /*143e0*/  ULDC.64 UR4, c[0x0][0x418] ;  /* 0x0001060000047ab9 */ /* 0x000fc60000000a00 */
[----:B------:R-:W-:Y:S01]  /*143f0*/  IMAD.IADD R3, R5, 0x1, R3 ;  /* 0x0000000105037824 */ /* 0x000fe200078e0203 */
[----:B------:R-:W-:-:S04]  /*14400*/  LEA R6, P0, R2, UR4, 0x2 ;  /* 0x0000000402067c11 */ /* 0x000fc8000f8010ff */
[----:B------:R-:W-:-:S05]  /*14410*/  LEA.HI.X R7, R2, UR5, R3, 0x2, P0 ;  /* 0x0000000502077c11 */ /* 0x000fca00080f1403 */
[----:B------:R-:W2:Y:S01]  /*14420*/  LDG.E R6, desc[UR36][R6.64] ;  /* 0x0000002406067981 */ /* 0x000ea2000c1e1900 */
[----:B------:R-:W-:Y:S01]  /*14430*/  LOP3.LUT P4, RZ, R16, 0x8, RZ, 0xc0, !PT ;  /* 0x0000000810ff7812 */ /* 0x000fe2000788c0ff */
[----:B------:R-:W-:-:S05]  /*14440*/  VIADD R21, R20, 0x1 ;  /* 0x0000000114157836 */ /* 0x000fca0000000000 */
[----:B------:R-:W-:-:S04]  /*14450*/  ISETP.NE.AND P0, PT, R21, 0x2, PT ;  /* 0x000000021500780c */ /* 0x000fc80003f05270 */
[----:B------:R-:W-:Y:S02]  /*14460*/  SEL R3, RZ, 0x1, P0 ;  /* 0x00000001ff037807 */ /* 0x000fe40000000000 */
[----:B------:R-:W-:Y:S02]  /*14470*/  SEL R21, R21, RZ, P0 ;  /* 0x000000ff15157207 */ /* 0x000fe40000000000 */
[----:B------:R-:W-:Y:S02]  /*14480*/  LOP3.LUT R24, R22, R3, RZ, 0x3c, !PT ;  /* 0x0000000316187212 */ /* 0x000fe400078e3cff */
[----:B--2---:R-:W-:Y:S01]  /*14490*/  SHF.R.S32.HI R25, RZ, 0x1f, R6 ;  /* 0x0000001fff197819 */ /* 0x004fe20000011406 */
[----:B------:R-:W-:Y:S06]  /*144a0*/  @!P4 BRA `(.L_x_955) ;  /* 0x000000000004c947 */ /* 0x000fec0003800000 */
[----:B------:R-:W-:Y:S01]  /*144b0*/  BPT.TRAP 0x1 ;  /* 0x000000040000795c */ /* 0x000fe20000300000 */
.L_x_955:
[----:B------:R-:W-:Y:S01]  /*144c0*/  LEA R7, R21, UR47, 0x3 ;  /* 0x0000002f15077c11 */ /* 0x000fe2000f8e18ff */
[----:B------:R-:W-:Y:S01]  /*144d0*/  BSSY B1, `(.L_x_956) ;  /* 0x0000004000017945 */ /* 0x000fe20003800000 */
[----:B------:R-:W-:-:S04]  /*144e0*/  SHF.L.U32 R2, R24, 0x1f, RZ ;  /* 0x0000001f18027819 */ /* 0x000fc800000006ff */
[----:B------:R-:W0:Y:S02]  /*144f0*/  SYNCS.PHASECHK.TRANS64.TRYWAIT P0, [R7+URZ+0x2d840], R2 ;  /* 0x02d84002070075a7 */ /* 0x000e24000800017f */
[----:B0-----:R-:W-:Y:S05]  /*14500*/  @!P0 BRA `(.L_x_957) ;  /* 0x0000002400908947 */ /* 0x001fea0003800000 */
.L_x_1012:
[----:B------:R-:W-:Y:S05]  /*14510*/  BSYNC B1 ;  /* 0x0000000000017941 */ /* 0x000fea0003800000 */
.L_x_956:
        /* <DEDUP_REMOVED lines=23> */
[----:B------:R-:W-:Y:S01]  /*14690*/  IMAD R9, R21, 0x3000, R28 ;  /* 0x0000300015097824 */ /* 0x000fe200078e021c */
[----:B------:R-:W-:Y:S01]  /*146a0*/  LEA R8, P0, R2, UR6, 0x1 ;  /* 0x0000000602087c11 */ /* 0x000fe2000f8008ff */
[----:B------:R-:W-:Y:S01]  /*146b0*/  VIADD R19, R3, UR4 ;  /* 0x0000000403137c36 */ /* 0x000fe20008000000 */
[----:B------:R-:W-:-:S04]  /*146c0*/  UMOV UR4, 0xffffffff ;  /* 0xffffffff00047882 */ /* 0x000fc80000000000 */
[----:B------:R-:W-:Y:S01]  /*146d0*/  LEA.HI.X R19, R2, UR7, R19, 0x1, P0 ;  /* 0x0000000702137c11 */ /* 0x000fe200080f0c13 */
[----:B------:R-:W-:Y:S06]  /*146e0*/  BRA.DIV UR4, `(.L_x_958) ;  /* 0x00000026042c7947 */ /* 0x000fec000b800000 */
[----:B------:R-:W0:Y:S01]  /*146f0*/  S2R R3, SR_TID.X ;  /* 0x0000000000037919 */ /* 0x000e220000002100 */
[----:B------:R-:W-:Y:S02]  /*14700*/  LOP3.LUT P6, RZ, R16, 0x4, RZ, 0xc0, !PT ;  /* 0x0000000410ff7812 */ /* 0x000fe400078cc0ff */
[----:B------:R-:W-:Y:S01]  /*14710*/  LEA R9, R9, UR47, 0x1 ;  /* 0x0000002f09097c11 */ /* 0x000fe2000f8e08ff */
[----:B------:R-:W1:Y:S04]  /*14720*/  SHFL.IDX PT, R2, R8, RZ, 0x1c1f ;  /* 0x001c1fff08027589 */ /* 0x000e6800000e0000 */
[----:B------:R-:W-:Y:S01]  /*14730*/  SHFL.IDX PT, R27, R19, 0x2, 0x1c1f ;  /* 0x005c1f00131b7f89 */ /* 0x000fe200000e0000 */
[----:B0-----:R-:W-:-:S03]  /*14740*/  IMAD.SHL.U32 R11, R3, 0x8, RZ ;  /* 0x00000008030b7824 */ /* 0x001fc600078e00ff */
[----:B------:R-:W0:Y:S02]  /*14750*/  SHFL.IDX PT, R3, R19, RZ, 0x1c1f ;  /* 0x001c1fff13037589 */ /* 0x000e2400000e0000 */
[----:B------:R-:W-:-:S05]  /*14760*/  LOP3.LUT R11, R11, 0x18, RZ, 0xc0, !PT ;  /* 0x000000180b0b7812 */ /* 0x000fca00078ec0ff */
[----:B------:R-:W-:-:S05]  /*14770*/  IMAD.SHL.U32 R4, R11, 0x2, RZ ;  /* 0x000000020b047824 */ /* 0x000fca00078e00ff */
        /* <DEDUP_REMOVED lines=20> */
.L_x_1022:
        /* <DEDUP_REMOVED lines=11> */
.L_x_959:
[----:B------:R-:W-:Y:S02]  /*14970*/  PLOP3.LUT P4, PT, P4, P0, PT, 0xa2, 0x0 ;  /* 0x000000000000781c */ /* 0x000fe40002781472 */
[----:B------:R-:W-:-:S08]  /*14980*/  @P0 R2UR P4, UR4, R7 ;  /* 0x00000000070402ca */ /* 0x000fd00000080000 */
[----:B------:R-:W-:-:S05]  /*14990*/  @P0 PLOP3.LUT P0, PT, P4, PT, PT, 0x80, 0x0 ;  /* 0x000000000000081c */ /* 0x000fca000270f070 */
[----:B------:R-:W-:Y:S01]  /*149a0*/  @!P4 SYNCS.ARRIVE.TRANS64.RED.A0T1 RZ, [UR4+0x2d830], RZ ;  /* 0x02d830ffffffc9a7 */ /* 0x000fe20008200404 */
[----:B------:R-:W-:Y:S07]  /*149b0*/  @!P4 ARRIVES.LDGSTSBAR.64.TRANSCNT [UR4+0x2d830] ;  /* 0x02d83000ff00c9b0 */ /* 0x000fee0008000a84 */
[----:B------:R-:W-:Y:S05]  /*149c0*/  @P0 BRA.U.ANY `(.L_x_959) ;  /* 0xfffffffd00e80947 */ /* 0x000fea000393ffff */
[----:B------:R-:W-:Y:S01]  /*149d0*/  NOP ;  /* 0x0000000000007918 */ /* 0x000fe20000000000 */
[----:B------:R-:W-:-:S13]  /*149e0*/  LOP3.LUT P5, RZ, R16, 0x8, RZ, 0xc0, !PT ;  /* 0x0000000810ff7812 */ /* 0x000fda00078ac0ff */
[----:B------:R-:W-:Y:S05]  /*149f0*/  @!P5 BRA `(.L_x_960) ;  /* 0x000000000004d947 */ /* 0x000fea0003800000 */
[----:B------:R-:W-:Y:S01]  /*14a00*/  BPT.TRAP 0x1 ;  /* 0x000000040000795c */ /* 0x000fe20000300000 */
.L_x_960:
[----:B------:R2:W-:Y:S01]  /*14a10*/  SYNCS.ARRIVE.TRANS64.A1T0 RZ, [R7+URZ+0x2d830], RZ ;  /* 0x02d830ff07ff79a7 */ /* 0x0005e2000810003f */
[----:B------:R-:W-:Y:S05]  /*14a20*/  @!P5 BRA `(.L_x_961) ;  /* 0x000000000004d947 */ /* 0x000fea0003800000 */
[----:B------:R-:W-:Y:S01]  /*14a30*/  BPT.TRAP 0x1 ;  /* 0x000000040000795c */ /* 0x000fe20000300000 */
.L_x_961:
[----:B-1----:R-:W-:Y:S01]  /*14a40*/  SHF.L.U32 R2, R22, 0x1f, RZ ;  /* 0x0000001f16027819 */ /* 0x002fe200000006ff */
[----:B------:R-:W-:Y:S01]  /*14a50*/  BSSY B1, `(.L_x_962) ;  /* 0x0000004000017945 */ /* 0x000fe20003800000 */
[----:B--2---:R-:W-:-:S04]  /*14a60*/  LEA R7, R20, UR47, 0x3 ;  /* 0x0000002f14077c11 */ /* 0x004fc8000f8e18ff */
[----:B------:R-:W1:Y:S02]  /*14a70*/  SYNCS.PHASECHK.TRANS64.TRYWAIT P0, [R7+URZ+0x2d860], R2 ;  /* 0x02d86002070075a7 */ /* 0x000e64000800017f */
[----:B-1----:R-:W-:Y:S05]  /*14a80*/  @!P0 BRA `(.L_x_963) ;  /* 0x0000002400988947 */ /* 0x002fea0003800000 */
.L_x_1023:
[----:B------:R-:W-:Y:S05]  /*14a90*/  BSYNC B1 ;  /* 0x0000000000017941 */ /* 0x000fea0003800000 */
.L_x_962:
        /* <DEDUP_REMOVED lines=36> */
.L_x_1033:
        /* <DEDUP_REMOVED lines=18> */
[----:B------:R-:W-:Y:S02]  /*14e00*/  IMAD.IADD R3, R3, 0x1, R9 ;  /* 0x0000000103037824 */ /* 0x000fe400078e0209 */
[----:B------:R-:W-:Y:S02]  /*14e10*/  IMAD R25, R25, UR4, RZ ;  /* 0x0000000419197c24 */ /* 0x000fe4000f8e02ff */
[----:B------:R-:W-:-:S04]  /*14e20*/  IMAD.WIDE.U32 R2, R6, UR4, R2 ;  /* 0x0000000406027c25 */ /* 0x000fc8000f8e0002 */
[----:B------:R-:W-:-:S04]  /*14e30*/  IMAD R25, R6, UR5, R25 ;  /* 0x0000000506197c24 */ /* 0x000fc8000f8e0219 */
[----:B------:R-:W-:-:S07]  /*14e40*/  IMAD.IADD R19, R3, 0x1, R25 ;  /* 0x0000000103137824 */ /* 0x000fce00078e0219 */
.L_x_965:
        /* <DEDUP_REMOVED lines=10> */
.L_x_966:
[----:B------:R-:W-:Y:S01]  /*14ef0*/  R2UR UR6, R29 ;  /* 0x000000001d0672ca */ /* 0x000fe200000e0000 */
[----:B------:R-:W-:Y:S01]  /*14f00*/  ULDC.64 UR4, c[0x0][0x330] ;  /* 0x0000cc0000047ab9 */ /* 0x000fe20000000a00 */
[----:B------:R-:W-:Y:S01]  /*14f10*/  IMAD.MOV.U32 R18, RZ, RZ, R2 ;  /* 0x000000ffff127224 */ /* 0x000fe200078e0002 */
[----:B------:R0:W-:Y:S01]  /*14f20*/  SYNCS.ARRIVE.TRANS64.A1T0 RZ, [R7+URZ+0x2d850], RZ ;  /* 0x02d850ff07ff79a7 */ /* 0x0001e2000810003f */
[----:B------:R-:W-:Y:S02]  /*14f30*/  IMAD.U32 R3, RZ, RZ, UR4 ;  /* 0x00000004ff037e24 */ /* 0x000fe4000f8e00ff */
[----:B------:R-:W-:Y:S02]  /*14f40*/  VIADD R26, R26, 0xffffffff ;  /* 0xffffffff1a1a7836 */ /* 0x000fe40000000000 */
[----:B------:R-:W-:-:S04]  /*14f50*/  IMAD.WIDE.U32 R18, R3, UR41, R18 ;  /* 0x0000002903127c25 */ /* 0x000fc8000f8e0012 */
[----:B------:R-:W-:Y:S01]  /*14f60*/  VIADD R0, R0, 0x80 ;  /* 0x0000008000007836 */ /* 0x000fe20000000000 */
[----:B------:R-:W-:Y:S01]  /*14f70*/  UIMAD UR4, UR6, UR4, URZ ;  /* 0x00000004060472a4 */ /* 0x000fe2000f8e023f */
[----:B------:R-:W-:Y:S02]  /*14f80*/  VIADD R10, R10, 0xffffff80 ;  /* 0xffffff800a0a7836 */ /* 0x000fe40000000000 */
[----:B------:R-:W-:Y:S01]  /*14f90*/  ULDC.64 UR6, c[0x0][0x318] ;  /* 0x0000c60000067ab9 */ /* 0x000fe20000000a00 */
[----:B------:R-:W-:Y:S01]  /*14fa0*/  UIMAD UR4, UR41, UR5, UR4 ;  /* 0x00000005290472a4 */ /* 0x000fe2000f8e0204 */
[----:B------:R-:W-:Y:S01]  /*14fb0*/  LEA R17, P0, R18, UR6, 0x1 ;  /* 0x0000000612117c11 */ /* 0x000fe2000f8008ff */
[----:B------:R-:W-:Y:S02]  /*14fc0*/  IMAD.MOV.U32 R20, RZ, RZ, R21 ;  /* 0x000000ffff147224 */ /* 0x000fe400078e0015 */
[----:B------:R-:W-:Y:S02]  /*14fd0*/  IMAD.MOV.U32 R22, RZ, RZ, R24 ;  /* 0x000000ffff167224 */ /* 0x000fe400078e0018 */
[----:B------:R-:W-:-:S05]  /*14fe0*/  VIADD R3, R19, UR4 ;  /* 0x0000000413037c36 */ /* 0x000fca0008000000 */
[----:B------:R-:W-:Y:S02]  /*14ff0*/  LEA.HI.X R18, R18, UR7, R3, 0x1, P0 ;  /* 0x0000000712127c11 */ /* 0x000fe400080f0c03 */
[----:B------:R-:W-:-:S13]  /*15000*/  ISETP.GT.AND P0, PT, R26, UR51, PT ;  /* 0x000000331a007c0c */ /* 0x000fda000bf04270 */
[----:B0-----:R-:W-:Y:S05]  /*15010*/  @P0 BRA `(.L_x_967) ;  /* 0xfffffff000b40947 */ /* 0x001fea000383ffff */
[----:B------:R-:W-:Y:S05]  /*15020*/  BSYNC B0 ;  /* 0x0000000000007941 */ /* 0x000fea0003800000 */
.L_x_954:
[----:B------:R-:W-:-:S13]  /*15030*/  LOP3.LUT P0, RZ, R16, 0x8, RZ, 0xc0, !PT ;  /* 0x0000000810ff7812 */ /* 0x000fda000780c0ff */
[----:B------:R-:W-:Y:S05]  /*15040*/  @!P0 BRA `(.L_x_968) ;  /* 0x0000000000048947 */ /* 0x000fea0003800000 */
[----:B------:R-:W-:Y:S01]  /*15050*/  BPT.TRAP 0x1 ;  /* 0x000000040000795c */ /* 0x000fe20000300000 */
.L_x_968:
[C---:B0-----:R-:W-:Y:S01]  /*15060*/  LEA R0, R21.reuse, UR47, 0x3 ;  /* 0x0000002f15007c11 */ /* 0x041fe2000f8e18ff */
[----:B------:R-:W0:Y:S01]  /*15070*/  S2R R2, SR_TID.X ;  /* 0x0000000000027919 */ /* 0x000e220000002100 */
[----:B------:R-:W-:Y:S01]  /*15080*/  SHF.L.U32 R3, R24, 0x1f, RZ ;  /* 0x0000001f18037819 */ /* 0x000fe200000006ff */
[----:B------:R-:W-:Y:S01]  /*15090*/  IMAD.MOV.U32 R5, RZ, RZ, -0x80 ;  /* 0xffffff80ff057424 */ /* 0x000fe200078e00ff */
[----:B------:R-:W-:Y:S01]  /*150a0*/  BSSY B0, `(.L_x_969) ;  /* 0x0000008000007945 */ /* 0x000fe20003800000 */
[----:B------:R-:W-:Y:S01]  /*150b0*/  IMAD R4, R21, 0x3000, R28 ;  /* 0x0000300015047824 */ /* 0x000fe200078e021c */
[----:B------:R-:W1:Y:S01]  /*150c0*/  SYNCS.PHASECHK.TRANS64.TRYWAIT P0, [R0+URZ+0x2d860], R3 ;  /* 0x02d86003000075a7 */ /* 0x000e62000800017f */
[----:B------:R-:W-:Y:S01]  /*150d0*/  IMAD R5, R26, R5, UR49 ;  /* 0x000000311a057e24 */ /* 0x000fe2000f8e0205 */
[----:B0-----:R-:W-:-:S04]  /*150e0*/  LOP3.LUT R2, R2, 0x7f, RZ, 0xc0, !PT ;  /* 0x0000007f02027812 */ /* 0x001fc800078ec0ff */
[----:B------:R-:W-:-:S05]  /*150f0*/  SHF.R.U32.HI R2, RZ, 0x2, R2 ;  /* 0x00000002ff027819 */ /* 0x000fca0000011602 */
[----:B------:R-:W-:Y:S01]  /*15100*/  IMAD.IADD R5, R5, 0x1, -R2 ;  /* 0x0000000105057824 */ /* 0x000fe200078e0a02 */
[----:B-1----:R-:W-:Y:S06]  /*15110*/  @!P0 BRA `(.L_x_970) ;  /* 0x00000024005c8947 */ /* 0x002fec0003800000 */
.L_x_1034:
[----:B------:R-:W-:Y:S05]  /*15120*/  BSYNC B0 ;  /* 0x0000000000007941 */ /* 0x000fea0003800000 */
.L_x_969:
[----:B------:R-:W1:Y:S01]  /*15130*/  S2R R10, SR_TID.X ;  /* 0x00000000000a7919 */ /* 0x000e620000002100 */
[----:B------:R-:W-:Y:S01]  /*15140*/  UMOV UR4, 0xffffffff ;  /* 0xffffffff00047882 */ /* 0x000fe20000000000 */
[----:B-1----:R-:W-:-:S05]  /*15150*/  IMAD.SHL.U32 R9, R10, 0x8, RZ ;  /* 0x000000080a097824 */ /* 0x002fca00078e00ff */
[----:B------:R-:W-:Y:S01]  /*15160*/  LOP3.LUT R9, R9, 0x18, RZ, 0xc0, !PT ;  /* 0x0000001809097812 */ /* 0x000fe200078ec0ff */
[----:B------:R-:W-:Y:S06]  /*15170*/  BRA.DIV UR4, `(.L_x_971) ;  /* 0x0000002604587947 */ /* 0x000fec000b800000 */
[----:B------:R-:W-:Y:S01]  /*15180*/  IMAD.SHL.U32 R7, R10, 0x8, RZ ;  /* 0x000000080a077824 */ /* 0x000fe200078e00ff */
[----:B0-----:R-:W-:Y:S01]  /*15190*/  SHFL.IDX PT, R3, R18, RZ, 0x1c1f ;  /* 0x001c1fff12037589 */ /* 0x001fe200000e0000 */
[----:B------:R-:W-:Y:S01]  /*151a0*/  ULDC UR4, c[0x0][0x2f4] ;  /* 0x0000bd0000047ab9 */ /* 0x000fe20000000800 */
[----:B------:R-:W-:Y:S02]  /*151b0*/  LEA R4, R4, UR47, 0x1 ;  /* 0x0000002f04047c11 */ /* 0x000fe4000f8e08ff */
[----:B------:R-:W0:Y:S01]  /*151c0*/  SHFL.IDX PT, R2, R17, RZ, 0x1c1f ;  /* 0x001c1fff11027589 */ /* 0x000e2200000e0000 */
[----:B------:R-:W-:Y:S02]  /*151d0*/  LOP3.LUT R7, R7, 0x18, RZ, 0xc0, !PT ;  /* 0x0000001807077812 */ /* 0x000fe400078ec0ff */
[----:B------:R-:W-:Y:S01]  /*151e0*/  ISETP.GE.AND P2, PT, R9, UR4, PT ;  /* 0x0000000409007c0c */ /* 0x000fe2000bf46270 */
[----:B------:R-:W-:Y:S01]  /*151f0*/  SHFL.IDX PT, R6, R18, 0x1, 0x1c1f ;  /* 0x003c1f0012067f89 */ /* 0x000fe200000e0000 */
[----:B------:R-:W-:-:S02]  /*15200*/  LOP3.LUT R8, R7, 0x20, RZ, 0xfc, !PT ;  /* 0x0000002007087812 */ /* 0x000fc400078efcff */
[----:B------:R-:W-:Y:S01]  /*15210*/  LOP3.LUT R7, R7, 0x40, RZ, 0xfc, !PT ;  /* 0x0000004007077812 */ /* 0x000fe200078efcff */
[----:B------:R-:W1:Y:S01]  /*15220*/  SHFL.IDX PT, R14, R17, 0x1, 0x1c1f ;  /* 0x003c1f00110e7f89 */ /* 0x000e6200000e0000 */
[----:B------:R-:W-:Y:S02]  /*15230*/  ISETP.GE.AND P1, PT, R8, UR4, PT ;  /* 0x0000000408007c0c */ /* 0x000fe4000bf26270 */
[----:B------:R-:W-:Y:S01]  /*15240*/  ISETP.GE.AND P0, PT, R7, UR4, PT ;  /* 0x0000000407007c0c */ /* 0x000fe2000bf06270 */
[----:B------:R-:W2:Y:S01]  /*15250*/  SHFL.IDX PT, R8, R17, 0x2, 0x1c1f ;  /* 0x005c1f0011087f89 */ /* 0x000ea200000e0000 */
[C---:B------:R-:W-:Y:S02]  /*15260*/  ISETP.LT.OR P3, PT, R5.reuse, 0x1, P2 ;  /* 0x000000010500780c */ /* 0x040fe40001761670 */
[C---:B------:R-:W-:Y:S01]  /*15270*/  ISETP.LT.OR P4, PT, R5.reuse, 0x1, P1 ;  /* 0x000000010500780c */ /* 0x040fe20000f81670 */
[----:B------:R-:W3:Y:S01]  /*15280*/  SHFL.IDX PT, R7, R18, 0x2, 0x1c1f ;  /* 0x005c1f0012077f89 */ /* 0x000ee200000e0000 */
[----:B------:R-:W-:-:S03]  /*15290*/  ISETP.LT.OR P5, PT, R5, 0x1, P0 ;  /* 0x000000010500780c */ /* 0x000fc600007a1670 */
[----:B------:R-:W4:Y:S01]  /*152a0*/  SHFL.IDX PT, R18, R18, 0x3, 0x1c1f ;  /* 0x007c1f0012127f89 */ /* 0x000f2200000e0000 */
[----:B0-----:R-:W-:-:S05]  /*152b0*/  IMAD.WIDE.U32 R2, R9, 0x2, R2 ;  /* 0x0000000209027825 */ /* 0x001fca00078e0002 */
[----:B------:R-:W-:Y:S01]  /*152c0*/  LDGSTS.E.BYPASS.LTC128B.128 [R4+0x400], desc[UR36][R2.64], !P3 ;  /* 0x0040000002047fae */ /* 0x000fe2000d901d64 */
[----:B------:R-:W-:-:S03]  /*152d0*/  ISETP.LT.OR P3, PT, R5, 0x21, P2 ;  /* 0x000000210500780c */ /* 0x000fc60001761670 */
[----:B------:R-:W-:Y:S01]  /*152e0*/  LDGSTS.E.BYPASS.LTC128B.128 [R4+0x2400], desc[UR36][R2.64+0x40], !P4 ;  /* 0x0240004002047fae */ /* 0x000fe2000e101d64 */
[----:B------:R-:W-:-:S03]  /*152f0*/  ISETP.LT.OR P4, PT, R5, 0x21, P1 ;  /* 0x000000210500780c */ /* 0x000fc60000f81670 */
[----:B------:R1:W-:Y:S01]  /*15300*/  LDGSTS.E.BYPASS.LTC128B.128 [R4+0x4400], desc[UR36][R2.64+0x80], !P5 ;  /* 0x0440008002047fae */ /* 0x0003e2000e901d64 */
[----:B------:R-:W-:Y:S01]  /*15310*/  ISETP.LT.OR P5, PT, R5, 0x21, P0 ;  /* 0x000000210500780c */ /* 0x000fe200007a1670 */
[----:B-1----:R-:W-:Y:S02]  /*15320*/  IMAD.MOV.U32 R2, RZ, RZ, R14 ;  /* 0x000000ffff027224 */ /* 0x002fe400078e000e */
[----:B------:R-:W-:Y:S01]  /*15330*/  IMAD.MOV.U32 R3, RZ, RZ, R6 ;  /* 0x000000ffff037224 */ /* 0x000fe200078e0006 */
[----:B------:R0:W1:Y:S01]  /*15340*/  SHFL.IDX PT, R14, R17, 0x3, 0x1c1f ;  /* 0x007c1f00110e7f89 */ /* 0x00006200000e0000 */
[----:B------:R-:W-:Y:S02]  /*15350*/  IMAD.MOV.U32 R6, RZ, RZ, RZ ;  /* 0x000000ffff067224 */ /* 0x000fe400078e00ff */
[----:B------:R-:W-:-:S05]  /*15360*/  IMAD.WIDE.U32 R2, R9, 0x2, R2 ;  /* 0x0000000209027825 */ /* 0x000fca00078e0002 */
[----:B------:R-:W-:Y:S01]  /*15370*/  LDGSTS.E.BYPASS.LTC128B.128 [R4+0xc00], desc[UR36][R2.64], !P3 ;  /* 0x00c0000002047fae */ /* 0x000fe2000d901d64 */
[----:B------:R-:W-:-:S03]  /*15380*/  ISETP.LT.OR P3, PT, R5, 0x41, P2 ;  /* 0x000000410500780c */ /* 0x000fc60001761670 */
[----:B------:R-:W-:Y:S01]  /*15390*/  LDGSTS.E.BYPASS.LTC128B.128 [R4+0x2c00], desc[UR36][R2.64+0x40], !P4 ;  /* 0x02c0004002047fae */ /* 0x000fe2000e101d64 */
[----:B------:R-:W-:-:S03]  /*153a0*/  ISETP.LT.OR P4, PT, R5, 0x41, P1 ;  /* 0x000000410500780c */ /* 0x000fc60000f81670 */
[----:B------:R2:W-:Y:S01]  /*153b0*/  LDGSTS.E.BYPASS.LTC128B.128 [R4+0x4c00], desc[UR36][R2.64+0x80], !P5 ;  /* 0x04c0008002047fae */ /* 0x0005e2000e901d64 */
[----:B------:R-:W-:Y:S01]  /*153c0*/  ISETP.LT.OR P5, PT, R5, 0x41, P0 ;  /* 0x000000410500780c */ /* 0x000fe200007a1670 */
[----:B--2---:R-:W-:Y:S02]  /*153d0*/  IMAD.MOV.U32 R2, RZ, RZ, R8 ;  /* 0x000000ffff027224 */ /* 0x004fe400078e0008 */
[----:B---3--:R-:W-:Y:S02]  /*153e0*/  IMAD.MOV.U32 R3, RZ, RZ, R7 ;  /* 0x000000ffff037224 */ /* 0x008fe400078e0007 */
[----:B------:R-:W-:-:S05]  /*153f0*/  IMAD.WIDE.U32 R2, R9, 0x2, R2 ;  /* 0x0000000209027825 */ /* 0x000fca00078e0002 */
[----:B------:R0:W-:Y:S04]  /*15400*/  LDGSTS.E.BYPASS.LTC128B.128 [R4+0x1400], desc[UR36][R2.64], !P3 ;  /* 0x0140000002047fae */ /* 0x0001e8000d901d64 */
[----:B------:R0:W-:Y:S04]  /*15410*/  LDGSTS.E.BYPASS.LTC128B.128 [R4+0x3400], desc[UR36][R2.64+0x40], !P4 ;  /* 0x0340004002047fae */ /* 0x0001e8000e101d64 */
[----:B-1--4-:R0:W-:Y:S02]  /*15420*/  LDGSTS.E.BYPASS.LTC128B.128 [R4+0x5400], desc[UR36][R2.64+0x80], !P5 ;  /* 0x0540008002047fae */ /* 0x0121e4000e901d64 */
.L_x_1044:
[C---:B------:R-:W-:Y:S01]  /*15430*/  ISETP.LT.OR P2, PT, R5.reuse, 0x61, P2 ;  /* 0x000000610500780c */ /* 0x040fe20001741670 */
[----:B0-----:R-:W-:Y:S01]  /*15440*/  IMAD.MOV.U32 R2, RZ, RZ, R14 ;  /* 0x000000ffff027224 */ /* 0x001fe200078e000e */
[C---:B------:R-:W-:Y:S01]  /*15450*/  ISETP.LT.OR P1, PT, R5.reuse, 0x61, P1 ;  /* 0x000000610500780c */ /* 0x040fe20000f21670 */
[----:B------:R-:W-:Y:S01]  /*15460*/  IMAD.MOV.U32 R3, RZ, RZ, R18 ;  /* 0x000000ffff037224 */ /* 0x000fe200078e0012 */
[----:B------:R-:W-:Y:S01]  /*15470*/  ISETP.LT.OR P0, PT, R5, 0x61, P0 ;  /* 0x000000610500780c */ /* 0x000fe20000701670 */
[----:B------:R-:W-:-:S08]  /*15480*/  IMAD.WIDE.U32 R2, R9, 0x2, R2 ;  /* 0x0000000209027825 */ /* 0x000fd000078e0002 */
        /* <DEDUP_REMOVED lines=8> */
.L_x_972:
        /* <DEDUP_REMOVED lines=10> */
.L_x_973:
[----:B0-----:R-:W-:Y:S01]  /*155b0*/  VIADD R2, R21, 0x1 ;  /* 0x0000000115027836 */ /* 0x001fe20000000000 */
[----:B------:R0:W-:Y:S04]  /*155c0*/  SYNCS.ARRIVE.TRANS64.A1T0 RZ, [R0+URZ+0x2d850], RZ ;  /* 0x02d850ff00ff79a7 */ /* 0x0001e8000810003f */
[----:B------:R-:W-:-:S04]  /*155d0*/  ISETP.NE.AND P0, PT, R2, 0x2, PT ;  /* 0x000000020200780c */ /* 0x000fc80003f05270 */
[----:B------:R-:W-:Y:S02]  /*155e0*/  SEL R3, RZ, 0x1, P0 ;  /* 0x00000001ff037807 */ /* 0x000fe40000000000 */
[----:B------:R-:W-:Y:S02]  /*155f0*/  SEL R2, R2, RZ, P0 ;  /* 0x000000ff02027207 */ /* 0x000fe40000000000 */
[----:B0-----:R-:W-:-:S07]  /*15600*/  LOP3.LUT R0, R24, R3, RZ, 0x3c, !PT ;  /* 0x0000000318007212 */ /* 0x001fce00078e3cff */
.L_x_933:
[----:B------:R-:W0:Y:S01]  /*15610*/  S2R R4, SR_CgaCtaId ;  /* 0x0000000000047919 */ /* 0x000e220000008800 */
[----:B------:R-:W-:Y:S02]  /*15620*/  MOV R3, 0x400 ;  /* 0x0000040000037802 */ /* 0x000fe40000000f00 */
[----:B------:R-:W-:Y:S02]  /*15630*/  SHF.L.U32 R6, R6, 0x1f, RZ ;  /* 0x0000001f06067819 */ /* 0x000fe400000006ff */
[----:B0-----:R-:W-:-:S04]  /*15640*/  LEA R7, R4, R3, 0x18 ;  /* 0x0000000304077211 */ /* 0x001fc800078ec0ff */
[----:B------:R-:W0:Y:S02]  /*15650*/  SYNCS.PHASECHK.TRANS64.TRYWAIT P0, [R7+URZ+0x2d820], R6 ;  /* 0x02d82006070075a7 */ /* 0x000e24000800017f */
[----:B0-----:R-:W-:Y:S05]  /*15660*/  @!P0 BRA `(.L_x_974) ;  /* 0x0000002400988947 */ /* 0x001fea0003800000 */
.L_x_1045:
[----:B------:R-:W-:-:S03]  /*15670*/  UMOV UR4, 0xffffffff ;  /* 0xffffffff00047882 */ /* 0x000fc60000000000 */
[----:B------:R-:W-:Y:S05]  /*15680*/  BRA.DIV UR4, `(.L_x_975) ;  /* 0x0000002604a47947 */ /* 0x000fea000b800000 */
[----:B------:R-:W1:Y:S02]  /*15690*/  S2R R3, SR_TID.X ;  /* 0x0000000000037919 */ /* 0x000e640000002100 */
[----:B-1----:R-:W-:-:S04]  /*156a0*/  SHF.R.U32.HI R3, RZ, 0x5, R3 ;  /* 0x00000005ff037819 */ /* 0x002fc80000011603 */
[----:B------:R-:W-:-:S05]  /*156b0*/  LOP3.LUT R3, R3, 0x3, RZ, 0xc0, !PT ;  /* 0x0000000303037812 */ /* 0x000fca00078ec0ff */
[----:B------:R1:W2:Y:S02]  /*156c0*/  SHFL.IDX PT, R14, R3, RZ, 0x1f ;  /* 0x00001fff030e7589 */ /* 0x0002a400000e0000 */
.L_x_1048:
[----:B--2---:R-:W-:-:S13]  /*156d0*/  ISETP.NE.AND P0, PT, R14, RZ, PT ;  /* 0x000000ff0e00720c */ /* 0x004fda0003f05270 */
[----:B------:R-:W-:Y:S05]  /*156e0*/  @P0 BRA `(.L_x_841) ;  /* 0x0000000000900947 */ /* 0x000fea0003800000 */
[----:B------:R-:W-:-:S03]  /*156f0*/  UMOV UR4, 0xffffffff ;  /* 0xffffffff00047882 */ /* 0x000fc60000000000 */
[----:B------:R-:W-:Y:S05]  /*15700*/  BRA.DIV UR4, `(.L_x_976) ;  /* 0x0000002604b87947 */ /* 0x000fea000b800000 */
[----:B------:R-:W-:-:S13]  /*15710*/  ELECT P6, URZ, PT ;  /* 0x00000000003f782f */ /* 0x000fda00038c0000 */
.L_x_1051:
[----:B------:R-:W-:Y:S05]  /*15720*/  @!P6 BRA `(.L_x_841) ;  /* 0x000000000080e947 */ /* 0x000fea0003800000 */
[----:B-1----:R-:W2:Y:S02]  /*15730*/  LDL R3, [R1+0xc] ;  /* 0x00000c0001037983 */ /* 0x002ea40000100800 */
[----:B--2---:R-:W-:-:S13]  /*15740*/  R2UR UR4, R3 ;  /* 0x00000000030472ca */ /* 0x004fda00000e0000 */
[----:B------:R-:W-:-:S06]  /*15750*/  ULOP3.LUT UR4, UR4, 0x2, URZ, 0xfc, !UPT ;  /* 0x0000000204047892 */ /* 0x000fcc000f8efc3f */
[----:B------:R-:W-:-:S05]  /*15760*/  IMAD.U32 R3, RZ, RZ, UR4 ;  /* 0x00000004ff037e24 */ /* 0x000fca000f8e00ff */
[----:B------:R-:W-:-:S13]  /*15770*/  ISETP.NE.AND P0, PT, R3, 0x3, PT ;  /* 0x000000030300780c */ /* 0x000fda0003f05270 */
[----:B------:R-:W-:Y:S05]  /*15780*/  @!P0 BRA `(.L_x_977) ;  /* 0x0000000000048947 */ /* 0x000fea0003800000 */
[----:B------:R-:W-:Y:S01]  /*15790*/  BPT.TRAP 0x1 ;  /* 0x000000040000795c */ /* 0x000fe20000300000 */
.L_x_977:
[----:B------:R-:W-:Y:S01]  /*157a0*/  IMAD R5, R2, 0x8, R7 ;  /* 0x0000000802057824 */ /* 0x000fe200078e0207 */
[----:B------:R-:W-:Y:S01]  /*157b0*/  SHF.L.U32 R4, R0, 0x1f, RZ ;  /* 0x0000001f00047819 */ /* 0x000fe200000006ff */
[----:B------:R-:W-:-:S03]  /*157c0*/  VIADD R2, R2, 0x1 ;  /* 0x0000000102027836 */ /* 0x000fc60000000000 */
[----:B------:R-:W1:Y:S02]  /*157d0*/  SYNCS.PHASECHK.TRANS64.TRYWAIT P1, [R5+URZ+0x2d840], R4 ;  /* 0x02d84004050075a7 */ /* 0x000e64000802017f */
[----:B------:R-:W-:-:S04]  /*157e0*/  ISETP.NE.AND P2, PT, R2, 0x2, PT ;  /* 0x000000020200780c */ /* 0x000fc80003f45270 */
[----:B------:R-:W-:Y:S01]  /*157f0*/  SEL R3, RZ, 0x1, P2 ;  /* 0x00000001ff037807 */ /* 0x000fe20001000000 */
[----:B-1----:R-:W-:Y:S08]  /*15800*/  @!P1 BRA `(.L_x_978) ;  /* 0x0000002400989947 */ /* 0x002ff00003800000 */
.L_x_1052:
[----:B------:R-:W-:Y:S02]  /*15810*/  SEL R2, R2, RZ, P2 ;  /* 0x000000ff02027207 */ /* 0x000fe40001000000 */
[----:B------:R-:W-:Y:S01]  /*15820*/  LOP3.LUT R0, R0, R3, RZ, 0x3c, !PT ;  /* 0x0000000300007212 */ /* 0x000fe200078e3cff */
[----:B------:R-:W-:Y:S06]  /*15830*/  @!P0 BRA `(.L_x_979) ;  /* 0x0000000000048947 */ /* 0x000fec0003800000 */
[----:B------:R-:W-:Y:S01]  /*15840*/  BPT.TRAP 0x1 ;  /* 0x000000040000795c */ /* 0x000fe20000300000 */
.L_x_979:
[----:B------:R-:W-:Y:S01]  /*15850*/  IMAD R3, R2, 0x8, R7 ;  /* 0x0000000802037824 */ /* 0x000fe200078e0207 */
[----:B------:R-:W-:-:S04]  /*15860*/  SHF.L.U32 R0, R0, 0x1f, RZ ;  /* 0x0000001f00007819 */ /* 0x000fc800000006ff */
[----:B------:R-:W2:Y:S02]  /*15870*/  SYNCS.PHASECHK.TRANS64.TRYWAIT P1, [R3+URZ+0x2d840], R0 ;  /* 0x02d84000030075a7 */ /* 0x000ea4000802017f */
[----:B--2---:R-:W-:Y:S05]  /*15880*/  @!P1 BRA `(.L_x_980) ;  /* 0x00000024008c9947 */ /* 0x004fea0003800000 */
.L_x_1053:
[----:B------:R-:W-:Y:S05]  /*15890*/  @!P0 BRA `(.L_x_981) ;  /* 0x0000000000048947 */ /* 0x000fea0003800000 */
[----:B------:R-:W-:Y:S01]  /*158a0*/  BPT.TRAP 0x1 ;  /* 0x000000040000795c */ /* 0x000fe20000300000 */
.L_x_981:
[----:B------:R-:W3:Y:S02]  /*158b0*/  SYNCS.PHASECHK.TRANS64.TRYWAIT P1, [R5+URZ+0x2d860], R4 ;  /* 0x02d86004050075a7 */ /* 0x000ee4000802017f */
[----:B---3--:R-:W-:Y:S05]  /*158c0*/  @!P1 BRA `(.L_x_982) ;  /* 0x0000002400909947 */ /* 0x008fea0003800000 */
.L_x_1054:
[----:B------:R-:W-:Y:S05]  /*158d0*/  @!P0 BRA `(.L_x_983) ;  /* 0x0000000000048947 */ /* 0x000fea0003800000 */
[----:B------:R-:W-:Y:S01]  /*158e0*/  BPT.TRAP 0x1 ;  /* 0x000000040000795c */ /* 0x000fe20000300000 */
.L_x_983:
[----:B----4-:R4:W0:Y:S02]  /*158f0*/  SYNCS.PHASECHK.TRANS64.TRYWAIT P0, [R3+URZ+0x2d860], R0 ;  /* 0x02d86000030075a7 */ /* 0x010824000800017f */
[----:B0-----:R-:W-:Y:S05]  /*15900*/  @!P0 NANOSLEEP.SYNCS 0x989680 ;  /* 0x009896800000895d */ /* 0x001fea0003900000 */
[----:B------:R-:W0:Y:S02]  /*15910*/  @!P0 SYNCS.PHASECHK.TRANS64 P0, [R3+URZ+0x2d860], R0 ;  /* 0x02d86000030085a7 */ /* 0x000e24000800007f */
[----:B0-----:R-:W-:Y:S05]  /*15920*/  @!P0 BRA `(.L_x_983) ;  /* 0xfffffffc00f08947 */ /* 0x001fea000383ffff */
.L_x_841:
[----:B------:R-:W-:Y:S05]  /*15930*/  BSYNC B6 ;  /* 0x0000000000067941 */ /* 0x000fea0003800000 */
.L_x_838:
[----:B------:R-:W-:Y:S05]  /*15940*/  EXIT ;  /* 0x000000000000794d */ /* 0x000fea0003800000 */
.L_x_851:
[----:B0-----:R-:W-:-:S04]  /*15950*/  IMAD.U32 R5, RZ, RZ, UR38 ;  /* 0x00000026ff057e24 */ /* 0x001fc8000f8e00ff */
[----:B------:R0:W1:Y:S03]  /*15960*/  SYNCS.PHASECHK.TRANS64.TRYWAIT P0, [R5+URZ+0x2d800], R6 ;  /* 0x02d80006050075a7 */ /* 0x000066000800017f */
[----:B-1----:R-:W-:Y:S05]  /*15970*/  @!P0 NANOSLEEP.SYNCS 0x989680 ;  /* 0x009896800000895d */ /* 0x002fea0003900000 */
[----:B------:R-:W1:Y:S02]  /*15980*/  @!P0 SYNCS.PHASECHK.TRANS64 P0, [R5+URZ+0x2d800], R6 ;  /* 0x02d80006050085a7 */ /* 0x000e64000800007f */
[----:B-1----:R-:W-:Y:S05]  /*15990*/  @!P0 BRA `(.L_x_851) ;  /* 0xfffffffc00ec8947 */ /* 0x002fea000383ffff */
[----:B------:R-:W-:Y:S05]  /*159a0*/  BRA `(.L_x_984) ;  /* 0xfffffebc00887947 */ /* 0x000fea000383ffff */
.L_x_855:
[----:B-1----:R-:W-:-:S04]  /*159b0*/  IMAD.U32 R3, RZ, RZ, UR38 ;  /* 0x00000026ff037e24 */ /* 0x002fc8000f8e00ff */
[----:B------:R1:W2:Y:S03]  /*159c0*/  SYNCS.PHASECHK.TRANS64.TRYWAIT P1, [R3+URZ+0x2d830], R6 ;  /* 0x02d83006030075a7 */ /* 0x0002a6000802017f */
[----:B--2---:R-:W-:Y:S05]  /*159d0*/  @!P1 NANOSLEEP.SYNCS 0x989680 ;  /* 0x009896800000995d */ /* 0x004fea0003900000 */
[----:B------:R-:W2:Y:S02]  /*159e0*/  @!P1 SYNCS.PHASECHK.TRANS64 P1, [R3+URZ+0x2d830], R6 ;  /* 0x02d83006030095a7 */ /* 0x000ea4000802007f */
[----:B--2---:R-:W-:Y:S05]  /*159f0*/  @!P1 BRA `(.L_x_855) ;  /* 0xfffffffc00ec9947 */ /* 0x004fea000383ffff */
[----:B------:R-:W-:Y:S05]  /*15a00*/  BRA `(.L_x_854) ;  /* 0xfffffebc00c07947 */ /* 0x000fea000383ffff */
.L_x_872:
[----:B-1----:R-:W-:-:S04]  /*15a10*/  IMAD.U32 R14, RZ, RZ, UR4 ;  /* 0x00000004ff0e7e24 */ /* 0x002fc8000f8e00ff */
[----:B------:R1:W2:Y:S03]  /*15a20*/  SYNCS.PHASECHK.TRANS64.TRYWAIT P1, [R14+URZ+0x2d830], R13 ;  /* 0x02d8300d0e0075a7 */ /* 0x0002a6000802017f */
[----:B--2---:R-:W-:Y:S05]  /*15a30*/  @!P1 NANOSLEEP.SYNCS 0x989680 ;  /* 0x009896800000995d */ /* 0x004fea0003900000 */
[----:B------:R-:W2:Y:S02]  /*15a40*/  @!P1 SYNCS.PHASECHK.TRANS64 P1, [R14+URZ+0x2d830], R13 ;  /* 0x02d8300d0e0095a7 */ /* 0x000ea4000802007f */
[----:B--2---:R-:W-:Y:S05]  /*15a50*/  @!P1 BRA `(.L_x_872) ;  /* 0xfffffffc00ec9947 */ /* 0x004fea000383ffff */
[----:B------:R-:W-:Y:S05]  /*15a60*/  BRA `(.L_x_869) ;  /* 0xfffffefc00d87947 */ /* 0x000fea000383ffff */
.L_x_876:
[----:B-1----:R-:W-:-:S04]  /*15a70*/  IMAD.U32 R14, RZ, RZ, UR10 ;  /* 0x0000000aff0e7e24 */ /* 0x002fc8000f8e00ff */
[----:B------:R1:W2:Y:S03]  /*15a80*/  SYNCS.PHASECHK.TRANS64.TRYWAIT P1, [R14+URZ+0x2d850], R13 ;  /* 0x02d8500d0e0075a7 */ /* 0x0002a6000802017f */
[----:B--2---:R-:W-:Y:S05]  /*15a90*/  @!P1 NANOSLEEP.SYNCS 0x989680 ;  /* 0x009896800000995d */ /* 0x004fea0003900000 */
[----:B------:R-:W2:Y:S02]  /*15aa0*/  @!P1 SYNCS.PHASECHK.TRANS64 P1, [R14+URZ+0x2d850], R13 ;  /* 0x02d8500d0e0095a7 */ /* 0x000ea4000802007f */
[----:B--2---:R-:W-:Y:S05]  /*15ab0*/  @!P1 BRA `(.L_x_876) ;  /* 0xfffffffc00ec9947 */ /* 0x004fea000383ffff */
[----:B------:R-:W-:Y:S05]  /*15ac0*/  BRA `(.L_x_873) ;  /* 0xffffff00008c7947 */ /* 0x000fea000383ffff */
.L_x_895:
[----:B-1----:R-:W-:-:S04]  /*15ad0*/  IMAD.U32 R14, RZ, RZ, UR4 ;  /* 0x00000004ff0e7e24 */ /* 0x002fc8000f8e00ff */
[----:B------:R1:W2:Y:S03]  /*15ae0*/  SYNCS.PHASECHK.TRANS64.TRYWAIT P1, [R14+URZ+0x2d830], R13 ;  /* 0x02d8300d0e0075a7 */ /* 0x0002a6000802017f */
[----:B--2---:R-:W-:Y:S05]  /*15af0*/  @!P1 NANOSLEEP.SYNCS 0x989680 ;  /* 0x009896800000995d */ /* 0x004fea0003900000 */
[----:B------:R-:W2:Y:S02]  /*15b00*/  @!P1 SYNCS.PHASECHK.TRANS64 P1, [R14+URZ+0x2d830], R13 ;  /* 0x02d8300d0e0095a7 */ /* 0x000ea4000802007f */
[----:B--2---:R-:W-:Y:S05]  /*15b10*/  @!P1 BRA `(.L_x_895) ;  /* 0xfffffffc00ec9947 */ /* 0x004fea000383ffff */
[----:B------:R-:W-:Y:S05]  /*15b20*/  BRA `(.L_x_892) ;  /* 0xffffff3c00087947 */ /* 0x000fea000383ffff */
.L_x_899:
[----:B-1----:R-:W-:-:S04]  /*15b30*/  IMAD.U32 R14, RZ, RZ, UR14 ;  /* 0x0000000eff0e7e24 */ /* 0x002fc8000f8e00ff */
[----:B------:R1:W2:Y:S03]  /*15b40*/  SYNCS.PHASECHK.TRANS64.TRYWAIT P1, [R14+URZ+0x2d850], R13 ;  /* 0x02d8500d0e0075a7 */ /* 0x0002a6000802017f */
[----:B--2---:R-:W-:Y:S05]  /*15b50*/  @!P1 NANOSLEEP.SYNCS 0x989680 ;  /* 0x009896800000995d */ /* 0x004fea0003900000 */
[----:B------:R-:W2:Y:S02]  /*15b60*/  @!P1 SYNCS.PHASECHK.TRANS64 P1, [R14+URZ+0x2d850], R13 ;  /* 0x02d8500d0e0095a7 */ /* 0x000ea4000802007f */
[----:B--2---:R-:W-:Y:S05]  /*15b70*/  @!P1 BRA `(.L_x_899) ;  /* 0xfffffffc00ec9947 */ /* 0x004fea000383ffff */
[----:B------:R-:W-:Y:S05]  /*15b80*/  BRA `(.L_x_896) ;  /* 0xffffff3c00c87947 */ /* 0x000fea000383ffff */
.L_x_907:
[----:B-1----:R-:W-:-:S04]  /*15b90*/  IMAD.U32 R14, RZ, RZ, UR10 ;  /* 0x0000000aff0e7e24 */ /* 0x002fc8000f8e00ff */
[----:B------:R1:W2:Y:S03]  /*15ba0*/  SYNCS.PHASECHK.TRANS64.TRYWAIT P1, [R14+URZ+0x2d830], R13 ;  /* 0x02d8300d0e0075a7 */ /* 0x0002a6000802017f */
[----:B--2---:R-:W-:Y:S05]  /*15bb0*/  @!P1 NANOSLEEP.SYNCS 0x989680 ;  /* 0x009896800000995d */ /* 0x004fea0003900000 */
[----:B------:R-:W2:Y:S02]  /*15bc0*/  @!P1 SYNCS.PHASECHK.TRANS64 P1, [R14+URZ+0x2d830], R13 ;  /* 0x02d8300d0e0095a7 */ /* 0x000ea4000802007f */
[----:B--2---:R-:W-:Y:S05]  /*15bd0*/  @!P1 BRA `(.L_x_907) ;  /* 0xfffffffc00ec9947 */ /* 0x004fea000383ffff */
[----:B------:R-:W-:Y:S05]  /*15be0*/  BRA `(.L_x_904) ;  /* 0xffffff6400a07947 */ /* 0x000fea000383ffff */
.L_x_911:
[----:B-1----:R-:W-:-:S04]  /*15bf0*/  IMAD.U32 R14, RZ, RZ, UR10 ;  /* 0x0000000aff0e7e24 */ /* 0x002fc8000f8e00ff */
[----:B------:R1:W2:Y:S03]  /*15c00*/  SYNCS.PHASECHK.TRANS64.TRYWAIT P1, [R14+URZ+0x2d850], R13 ;  /* 0x02d8500d0e0075a7 */ /* 0x0002a6000802017f */
[----:B--2---:R-:W-:Y:S05]  /*15c10*/  @!P1 NANOSLEEP.SYNCS 0x989680 ;  /* 0x009896800000995d */ /* 0x004fea0003900000 */
[----:B------:R-:W2:Y:S02]  /*15c20*/  @!P1 SYNCS.PHASECHK.TRANS64 P1, [R14+URZ+0x2d850], R13 ;  /* 0x02d8500d0e0095a7 */ /* 0x000ea4000802007f */
[----:B--2---:R-:W-:Y:S05]  /*15c30*/  @!P1 BRA `(.L_x_911) ;  /* 0xfffffffc00ec9947 */ /* 0x004fea000383ffff */
[----:B------:R-:W-:Y:S05]  /*15c40*/  BRA `(.L_x_908) ;  /* 0xffffff6800407947 */ /* 0x000fea000383ffff */
.L_x_926:
[----:B-1----:R-:W-:-:S04]  /*15c50*/  IMAD.U32 R5, RZ, RZ, UR6 ;  /* 0x00000006ff057e24 */ /* 0x002fc8000f8e00ff */
[----:B------:R1:W3:Y:S03]  /*15c60*/  SYNCS.PHASECHK.TRANS64.TRYWAIT P1, [R5+URZ+0x2d850], R0 ;  /* 0x02d85000050075a7 */ /* 0x0002e6000802017f */
[----:B---3--:R-:W-:Y:S05]  /*15c70*/  @!P1 NANOSLEEP.SYNCS 0x989680 ;  /* 0x009896800000995d */ /* 0x008fea0003900000 */
[----:B------:R-:W3:Y:S02]  /*15c80*/  @!P1 SYNCS.PHASECHK.TRANS64 P1, [R5+URZ+0x2d850], R0 ;  /* 0x02d85000050095a7 */ /* 0x000ee4000802007f */
[----:B---3--:R-:W-:Y:S05]  /*15c90*/  @!P1 BRA `(.L_x_926) ;  /* 0xfffffffc00ec9947 */ /* 0x008fea000383ffff */
[----:B------:R-:W-:Y:S05]  /*15ca0*/  BRA `(.L_x_925) ;  /* 0xffffff9c00b47947 */ /* 0x000fea000383ffff */
.L_x_944:
[----:B------:R-:W-:Y:S02]  /*15cb0*/  IMAD.MOV.U32 R13, RZ, RZ, R18 ;  /* 0x000000ffff0d7224 */ /* 0x000fe400078e0012 */
[----:B------:R-:W-:Y:S02]  /*15cc0*/  IMAD.MOV.U32 R12, RZ, RZ, RZ ;  /* 0x000000ffff0c7224 */ /* 0x000fe400078e00ff */
[----:B------:R-:W-:Y:S02]  /*15cd0*/  IMAD.MOV.U32 R11, RZ, RZ, 0x1f ;  /* 0x0000001fff0b7424 */ /* 0x000fe400078e00ff */
[----:B------:R-:W-:-:S07]  /*15ce0*/  IMAD.MOV.U32 R15, RZ, RZ, -0x1 ;  /* 0xffffffffff0f7424 */ /* 0x000fce00078e00ff */
[----:B-----5:R-:W-:Y:S05]  /*15cf0*/  WARPSYNC.COLLECTIVE R15, `(.L_x_985) ;  /* 0x000000000f087348 */ /* 0x020fea0003c00000 */
[----:B------:R0:W1:Y:S02]  /*15d00*/  SHFL.IDX P6, R14, R13, R12, R11 ;  /* 0x0000000c0d0e7389 */ /* 0x00006400000c000b */
[----:B01---5:R-:W-:Y:S01]  /*15d10*/  ENDCOLLECTIVE ;  /* 0x000000000000791b */ /* 0x023fe20003800000 */
.L_x_985:
[----:B------:R-:W-:Y:S05]  /*15d20*/  BRA `(.L_x_986) ;  /* 0xffffffcc00dc7947 */ /* 0x000fea000383ffff */
.L_x_946:
[----:B0-----:R-:W-:-:S04]  /*15d30*/  IMAD.U32 R3, RZ, RZ, UR47 ;  /* 0x0000002fff037e24 */ /* 0x001fc8000f8e00ff */
[----:B------:R0:W1:Y:S03]  /*15d40*/  SYNCS.PHASECHK.TRANS64.TRYWAIT P0, [R3+URZ+0x2d840], R10 ;  /* 0x02d8400a030075a7 */ /* 0x000066000800017f */
[----:B-1----:R-:W-:Y:S05]  /*15d50*/  @!P0 NANOSLEEP.SYNCS 0x989680 ;  /* 0x009896800000895d */ /* 0x002fea0003900000 */
[----:B------:R-:W1:Y:S02]  /*15d60*/  @!P0 SYNCS.PHASECHK.TRANS64 P0, [R3+URZ+0x2d840], R10 ;  /* 0x02d8400a030085a7 */ /* 0x000e64000800007f */
[----:B-1----:R-:W-:Y:S05]  /*15d70*/  @!P0 BRA `(.L_x_946) ;  /* 0xfffffffc00ec8947 */ /* 0x002fea000383ffff */
[----:B------:R-:W-:Y:S05]  /*15d80*/  BRA `(.L_x_987) ;  /* 0xffffffd000647947 */ /* 0x000fea000383ffff */
.L_x_947:
        /* <DEDUP_REMOVED lines=8> */
.L_x_989:
[----:B------:R-:W-:Y:S05]  /*15e10*/  BSYNC B0 ;  /* 0x0000000000007941 */ /* 0x000fea0003800000 */
.L_x_988:
[----:B------:R-:W-:Y:S01]  /*15e20*/  IMAD.MOV.U32 R13, RZ, RZ, R0 ;  /* 0x000000ffff0d7224 */ /* 0x000fe200078e0000 */
[----:B------:R-:W0:Y:S01]  /*15e30*/  S2R R21, SR_TID.X ;  /* 0x0000000000157919 */ /* 0x000e220000002100 */
[----:B------:R-:W-:Y:S02]  /*15e40*/  IMAD.MOV.U32 R12, RZ, RZ, RZ ;  /* 0x000000ffff0c7224 */ /* 0x000fe400078e00ff */
[----:B------:R-:W-:Y:S02]  /*15e50*/  IMAD.MOV.U32 R11, RZ, RZ, 0x1c1f ;  /* 0x00001c1fff0b7424 */ /* 0x000fe400078e00ff */
[----:B------:R-:W-:Y:S02]  /*15e60*/  IMAD.MOV.U32 R15, RZ, RZ, -0x1 ;  /* 0xffffffffff0f7424 */ /* 0x000fe400078e00ff */
[----:B------:R-:W-:-:S07]  /*15e70*/  IMAD.MOV.U32 R6, RZ, RZ, R14 ;  /* 0x000000ffff067224 */ /* 0x000fce00078e000e */
[----:B0-----:R-:W-:Y:S05]  /*15e80*/  WARPSYNC.COLLECTIVE R15, `(.L_x_990) ;  /* 0x000000000f087348 */ /* 0x001fea0003c00000 */
[----:B------:R1:W2:Y:S02]  /*15e90*/  SHFL.IDX P6, R14, R13, R12, R11 ;  /* 0x0000000c0d0e7389 */ /* 0x0002a400000c000b */
[----:B012---:R-:W-:Y:S01]  /*15ea0*/  ENDCOLLECTIVE ;  /* 0x000000000000791b */ /* 0x007fe20003800000 */
.L_x_990:
[----:B------:R-:W-:Y:S02]  /*15eb0*/  IMAD.MOV.U32 R7, RZ, RZ, R6 ;  /* 0x000000ffff077224 */ /* 0x000fe400078e0006 */
[----:B------:R-:W-:Y:S02]  /*15ec0*/  IMAD.MOV.U32 R13, RZ, RZ, R9 ;  /* 0x000000ffff0d7224 */ /* 0x000fe400078e0009 */
[----:B------:R-:W-:Y:S02]  /*15ed0*/  IMAD.MOV.U32 R12, RZ, RZ, 0x1 ;  /* 0x00000001ff0c7424 */ /* 0x000fe400078e00ff */
[----:B------:R-:W-:Y:S01]  /*15ee0*/  IMAD.SHL.U32 R27, R21, 0x8, RZ ;  /* 0x00000008151b7824 */ /* 0x000fe200078e00ff */
[----:B------:R-:W-:Y:S01]  /*15ef0*/  @P0 LEA R21, R28, UR47, 0x1 ;  /* 0x0000002f1c150c11 */ /* 0x000fe2000f8e08ff */
[----:B------:R-:W-:-:S07]  /*15f00*/  IMAD.MOV.U32 R6, RZ, RZ, R14 ;  /* 0x000000ffff067224 */ /* 0x000fce00078e000e */
[----:B------:R-:W-:Y:S05]  /*15f10*/  WARPSYNC.COLLECTIVE R15, `(.L_x_991) ;  /* 0x000000000f087348 */ /* 0x000fea0003c00000 */
[----:B------:R0:W1:Y:S02]  /*15f20*/  SHFL.IDX P6, R14, R13, R12, R11 ;  /* 0x0000000c0d0e7389 */ /* 0x00006400000c000b */
[----:B01----:R-:W-:Y:S01]  /*15f30*/  ENDCOLLECTIVE ;  /* 0x000000000000791b */ /* 0x003fe20003800000 */
.L_x_991:
[----:B------:R-:W-:-:S05]  /*15f40*/  LOP3.LUT R27, R27, 0x18, RZ, 0xc0, !PT ;  /* 0x000000181b1b7812 */ /* 0x000fca00078ec0ff */
[----:B------:R-:W-:-:S05]  /*15f50*/  @P0 IMAD.WIDE.U32 R6, R27, 0x2, R6 ;  /* 0x000000021b060825 */ /* 0x000fca00078e0006 */
[----:B------:R-:W-:Y:S01]  /*15f60*/  @!PT LDS RZ, [RZ] ;  /* 0x00000000fffff984 */ /* 0x000fe20000000800 */
[----:B------:R-:W-:Y:S01]  /*15f70*/  @!PT LDS RZ, [RZ] ;  /* 0x00000000fffff984 */ /* 0x000fe20000000800 */
[----:B------:R-:W-:Y:S01]  /*15f80*/  @!PT LDS RZ, [RZ] ;  /* 0x00000000fffff984 */ /* 0x000fe20000000800 */
[----:B------:R0:W-:Y:S01]  /*15f90*/  @P0 LDGSTS.E.BYPASS.LTC128B.128 [R21+0x15400], desc[UR36][R6.64], !P4 ;  /* 0x1540000006150fae */ /* 0x0001e2000e101d64 */
[----:B------:R-:W-:-:S03]  /*15fa0*/  IMAD.MOV.U32 R13, RZ, RZ, R0 ;  /* 0x000000ffff0d7224 */ /* 0x000fc600078e0000 */
[----:B------:R0:W-:Y:S04]  /*15fb0*/  @P0 LDGSTS.E.BYPASS.LTC128B.128 [R21+0x17400], desc[UR36][R6.64+0x40], !P3 ;  /* 0x1740004006150fae */ /* 0x0001e8000d901d64 */
[----:B------:R0:W-:Y:S01]  /*15fc0*/  @P0 LDGSTS.E.BYPASS.LTC128B.128 [R21+0x19400], desc[UR36][R6.64+0x80], !P2 ;  /* 0x1940008006150fae */ /* 0x0001e2000d101d64 */
[----:B------:R-:W-:Y:S01]  /*15fd0*/  ISETP.GE.AND P0, PT, R8, 0x21, PT ;  /* 0x000000210800780c */ /* 0x000fe20003f06270 */
[----:B------:R-:W-:-:S12]  /*15fe0*/  IMAD.MOV.U32 R4, RZ, RZ, R14 ;  /* 0x000000ffff047224 */ /* 0x000fd800078e000e */
[----:B0-----:R-:W-:Y:S05]  /*15ff0*/  WARPSYNC.COLLECTIVE R15, `(.L_x_992) ;  /* 0x000000000f087348 */ /* 0x001fea0003c00000 */
[----:B------:R1:W2:Y:S02]  /*16000*/  SHFL.IDX P6, R14, R13, R12, R11 ;  /* 0x0000000c0d0e7389 */ /* 0x0002a400000c000b */
[----:B012---:R-:W-:Y:S01]  /*16010*/  ENDCOLLECTIVE ;  /* 0x000000000000791b */ /* 0x007fe20003800000 */
.L_x_992:
[----:B------:R-:W-:Y:S01]  /*16020*/  @P0 LEA R25, R28, UR47, 0x1 ;  /* 0x0000002f1c190c11 */ /* 0x000fe2000f8e08ff */
[----:B------:R-:W-:Y:S02]  /*16030*/  IMAD.MOV.U32 R13, RZ, RZ, R9 ;  /* 0x000000ffff0d7224 */ /* 0x000fe400078e0009 */
[----:B------:R-:W-:Y:S02]  /*16040*/  IMAD.MOV.U32 R12, RZ, RZ, 0x2 ;  /* 0x00000002ff0c7424 */ /* 0x000fe400078e00ff */
[----:B------:R-:W-:-:S07]  /*16050*/  IMAD.MOV.U32 R5, RZ, RZ, R14 ;  /* 0x000000ffff057224 */ /* 0x000fce00078e000e */
[----:B------:R-:W-:Y:S05]  /*16060*/  WARPSYNC.COLLECTIVE R15, `(.L_x_993) ;  /* 0x000000000f087348 */ /* 0x000fea0003c00000 */
[----:B------:R0:W1:Y:S02]  /*16070*/  SHFL.IDX P6, R14, R13, R12, R11 ;  /* 0x0000000c0d0e7389 */ /* 0x00006400000c000b */
[----:B01----:R-:W-:Y:S01]  /*16080*/  ENDCOLLECTIVE ;  /* 0x000000000000791b */ /* 0x003fe20003800000 */
.L_x_993:
        /* <DEDUP_REMOVED lines=14> */
.L_x_994:
[----:B------:R-:W-:Y:S01]  /*16170*/  @!PT LDS RZ, [RZ] ;  /* 0x00000000fffff984 */ /* 0x000fe20000000800 */
[----:B------:R-:W-:Y:S01]  /*16180*/  @!PT LDS RZ, [RZ] ;  /* 0x00000000fffff984 */ /* 0x000fe20000000800 */
[----:B------:R-:W-:Y:S01]  /*16190*/  @!PT LDS RZ, [RZ] ;  /* 0x00000000fffff984 */ /* 0x000fe20000000800 */
[----:B------:R0:W-:Y:S01]  /*161a0*/  @P0 LDGSTS.E.BYPASS.LTC128B.128 [R25+0x19c00], desc[UR36][R4.64+0x80], !P2 ;  /* 0x19c0008004190fae */ /* 0x0001e2000d101d64 */
[----:B------:R-:W-:Y:S01]  /*161b0*/  ISETP.GE.AND P0, PT, R8, 0x41, PT ;  /* 0x000000410800780c */ /* 0x000fe20003f06270 */
[----:B------:R-:W-:Y:S02]  /*161c0*/  IMAD.MOV.U32 R13, RZ, RZ, R9 ;  /* 0x000000ffff0d7224 */ /* 0x000fe400078e0009 */
[----:B------:R-:W-:Y:S02]  /*161d0*/  IMAD.MOV.U32 R12, RZ, RZ, 0x3 ;  /* 0x00000003ff0c7424 */ /* 0x000fe400078e00ff */
[----:B------:R-:W-:-:S08]  /*161e0*/  IMAD.MOV.U32 R3, RZ, RZ, R14 ;  /* 0x000000ffff037224 */ /* 0x000fd000078e000e */
[----:B0-----:R-:W-:Y:S05]  /*161f0*/  WARPSYNC.COLLECTIVE R15, `(.L_x_995) ;  /* 0x000000000f087348 */ /* 0x001fea0003c00000 */
[----:B------:R1:W2:Y:S02]  /*16200*/  SHFL.IDX P6, R14, R13, R12, R11 ;  /* 0x0000000c0d0e7389 */ /* 0x0002a400000c000b */
[----:B012---:R-:W-:Y:S01]  /*16210*/  ENDCOLLECTIVE ;  /* 0x000000000000791b */ /* 0x007fe20003800000 */
.L_x_995:
[----:B------:R-:W-:-:S04]  /*16220*/  LOP3.LUT R3, R3, R2, RZ, 0x3c, !PT ;  /* 0x0000000203037212 */ /* 0x000fc800078e3cff */
[----:B------:R-:W-:-:S04]  /*16230*/  LOP3.LUT R2, R3, R2, RZ, 0x3c, !PT ;  /* 0x0000000203027212 */ /* 0x000fc800078e3cff */
[----:B------:R-:W-:Y:S01]  /*16240*/  LOP3.LUT R3, R3, R2, RZ, 0x3c, !PT ;  /* 0x0000000203037212 */ /* 0x000fe200078e3cff */
[----:B------:R-:W-:Y:S02]  /*16250*/  IMAD.MOV.U32 R13, RZ, RZ, R0 ;  /* 0x000000ffff0d7224 */ /* 0x000fe400078e0000 */
[----:B------:R-:W-:Y:S01]  /*16260*/  @P0 IMAD.WIDE.U32 R2, R27, 0x2, R2 ;  /* 0x000000021b020825 */ /* 0x000fe200078e0002 */
[----:B------:R-:W-:-:S05]  /*16270*/  @P0 LEA R27, R28, UR47, 0x1 ;  /* 0x0000002f1c1b0c11 */ /* 0x000fca000f8e08ff */
[----:B------:R-:W-:Y:S01]  /*16280*/  @!PT LDS RZ, [RZ] ;  /* 0x00000000fffff984 */ /* 0x000fe20000000800 */
[----:B------:R-:W-:Y:S01]  /*16290*/  @!PT LDS RZ, [RZ] ;  /* 0x00000000fffff984 */ /* 0x000fe20000000800 */
[----:B------:R-:W-:Y:S01]  /*162a0*/  @!PT LDS RZ, [RZ] ;  /* 0x00000000fffff984 */ /* 0x000fe20000000800 */
[----:B------:R0:W-:Y:S01]  /*162b0*/  @P0 LDGSTS.E.BYPASS.LTC128B.128 [R27+0x16400], desc[UR36][R2.64], !P4 ;  /* 0x16400000021b0fae */ /* 0x0001e2000e101d64 */
[----:B------:R-:W-:-:S03]  /*162c0*/  IMAD.MOV.U32 R9, RZ, RZ, R14 ;  /* 0x000000ffff097224 */ /* 0x000fc600078e000e */
[----:B------:R0:W-:Y:S04]  /*162d0*/  @P0 LDGSTS.E.BYPASS.LTC128B.128 [R27+0x18400], desc[UR36][R2.64+0x40], !P3 ;  /* 0x18400040021b0fae */ /* 0x0001e8000d901d64 */
[----:B------:R0:W-:Y:S02]  /*162e0*/  @P0 LDGSTS.E.BYPASS.LTC128B.128 [R27+0x1a400], desc[UR36][R2.64+0x80], !P2 ;  /* 0x1a400080021b0fae */ /* 0x0001e4000d101d64 */
[----:B0-----:R-:W-:Y:S05]  /*162f0*/  WARPSYNC.COLLECTIVE R15, `(.L_x_996) ;  /* 0x000000000f087348 */ /* 0x001fea0003c00000 */
[----:B------:R1:W2:Y:S02]  /*16300*/  SHFL.IDX P6, R14, R13, R12, R11 ;  /* 0x0000000c0d0e7389 */ /* 0x0002a400000c000b */
[----:B012---:R-:W-:Y:S01]  /*16310*/  ENDCOLLECTIVE ;  /* 0x000000000000791b */ /* 0x007fe20003800000 */
.L_x_996:
[----:B------:R-:W-:Y:S05]  /*16320*/  BRA `(.L_x_997) ;  /* 0xffffffd0002c7947 */ /* 0x000fea000383ffff */
.L_x_950:
[----:B------:R-:W-:Y:S02]  /*16330*/  IMAD.MOV.U32 R13, RZ, RZ, R9 ;  /* 0x000000ffff0d7224 */ /* 0x000fe400078e0009 */
[----:B------:R-:W-:Y:S02]  /*16340*/  IMAD.MOV.U32 R12, RZ, RZ, RZ ;  /* 0x000000ffff0c7224 */ /* 0x000fe400078e00ff */
[----:B------:R-:W-:Y:S02]  /*16350*/  IMAD.MOV.U32 R11, RZ, RZ, 0x1c1f ;  /* 0x00001c1fff0b7424 */ /* 0x000fe400078e00ff */
[----:B------:R-:W-:Y:S02]  /*16360*/  IMAD.MOV.U32 R15, RZ, RZ, -0x1 ;  /* 0xffffffffff0f7424 */ /* 0x000fe400078e00ff */
[----:B------:R-:W-:Y:S02]  /*16370*/  VIADD R6, R21, UR42 ;  /* 0x0000002a15067c36 */ /* 0x000fe40008000000 */
[----:B------:R-:W-:-:S07]  /*16380*/  IMAD.MOV.U32 R24, RZ, RZ, 0x1 ;  /* 0x00000001ff187424 */ /* 0x000fce00078e00ff */
[----:B------:R-:W-:Y:S05]  /*16390*/  WARPSYNC.COLLECTIVE R15, `(.L_x_998) ;  /* 0x000000000f087348 */ /* 0x000fea0003c00000 */
[----:B------:R0:W1:Y:S02]  /*163a0*/  SHFL.IDX P6, R14, R13, R12, R11 ;  /* 0x0000000c0d0e7389 */ /* 0x00006400000c000b */
[----:B01----:R-:W-:Y:S01]  /*163b0*/  ENDCOLLECTIVE ;  /* 0x000000000000791b */ /* 0x003fe20003800000 */
.L_x_998:
[----:B------:R-:W-:Y:S02]  /*163c0*/  VIADD R5, R6, 0x20 ;  /* 0x0000002006057836 */ /* 0x000fe40000000000 */
[----:B------:R-:W-:Y:S02]  /*163d0*/  IMAD.MOV.U32 R13, RZ, RZ, R7 ;  /* 0x000000ffff0d7224 */ /* 0x000fe400078e0007 */
[----:B------:R-:W-:-:S07]  /*163e0*/  IMAD.MOV.U32 R2, RZ, RZ, R14 ;  /* 0x000000ffff027224 */ /* 0x000fce00078e000e */
[----:B------:R-:W-:Y:S05]  /*163f0*/  WARPSYNC.COLLECTIVE R15, `(.L_x_999) ;  /* 0x000000000f087348 */ /* 0x000fea0003c00000 */
[----:B------:R0:W1:Y:S02]  /*16400*/  SHFL.IDX P6, R14, R13, R12, R11 ;  /* 0x0000000c0d0e7389 */ /* 0x00006400000c000b */
[----:B01----:R-:W-:Y:S01]  /*16410*/  ENDCOLLECTIVE ;  /* 0x000000000000791b */ /* 0x003fe20003800000 */
.L_x_999:
[----:B------:R-:W-:Y:S01]  /*16420*/  ULDC UR4, c[0x0][0x288] ;  /* 0x0000a20000047ab9 */ /* 0x000fe20000000800 */
[----:B------:R-:W-:Y:S02]  /*16430*/  IMAD.MOV.U32 R3, RZ, RZ, R2 ;  /* 0x000000ffff037224 */ /* 0x000fe400078e0002 */
[----:B------:R-:W-:-:S05]  /*16440*/  IMAD R0, R20, UR4, RZ ;  /* 0x0000000414007c24 */ /* 0x000fca000f8e02ff */
[----:B------:R-:W-:Y:S01]  /*16450*/  ISETP.GE.AND P2, PT, R6, R0, PT ;  /* 0x000000000600720c */ /* 0x000fe20003f46270 */
[----:B------:R-:W-:Y:S02]  /*16460*/  IMAD.MOV.U32 R13, RZ, RZ, R9 ;  /* 0x000000ffff0d7224 */ /* 0x000fe400078e0009 */
[----:B------:R-:W-:-:S10]  /*16470*/  IMAD.MOV.U32 R12, RZ, RZ, 0x1 ;  /* 0x00000001ff0c7424 */ /* 0x000fd400078e00ff */
[----:B------:R-:W-:Y:S01]  /*16480*/  @!P2 LEA R21, R28, UR47, 0x1 ;  /* 0x0000002f1c15ac11 */ /* 0x000fe2000f8e08ff */
[----:B------:R-:W-:-:S07]  /*16490*/  IMAD.MOV.U32 R2, RZ, RZ, R14 ;  /* 0x000000ffff027224 */ /* 0x000fce00078e000e */
[----:B------:R-:W-:Y:S05]  /*164a0*/  WARPSYNC.COLLECTIVE R15, `(.L_x_1000) ;  /* 0x000000000f087348 */ /* 0x000fea0003c00000 */
[----:B------:R0:W1:Y:S02]  /*164b0*/  SHFL.IDX P6, R14, R13, R12, R11 ;  /* 0x0000000c0d0e7389 */ /* 0x00006400000c000b */
[----:B01----:R-:W-:Y:S01]  /*164c0*/  ENDCOLLECTIVE ;  /* 0x000000000000791b */ /* 0x003fe20003800000 */
.L_x_1000:
        /* <DEDUP_REMOVED lines=13> */
.L_x_1001:
[----:B------:R-:W-:Y:S02]  /*165a0*/  VIADD R3, R6, 0x40 ;  /* 0x0000004006037836 */ /* 0x000fe40000000000 */
[----:B------:R-:W-:Y:S01]  /*165b0*/  IMAD.MOV.U32 R5, RZ, RZ, R4 ;  /* 0x000000ffff057224 */ /* 0x000fe200078e0004 */
[----:B------:R-:W-:Y:S01]  /*165c0*/  @!P2 LEA R25, R28, UR47, 0x1 ;  /* 0x0000002f1c19ac11 */ /* 0x000fe2000f8e08ff */
[----:B------:R-:W-:Y:S02]  /*165d0*/  IMAD.MOV.U32 R13, RZ, RZ, R9 ;  /* 0x000000ffff0d7224 */ /* 0x000fe400078e0009 */
[----:B------:R-:W-:Y:S02]  /*165e0*/  IMAD.MOV.U32 R12, RZ, RZ, 0x2 ;  /* 0x00000002ff0c7424 */ /* 0x000fe400078e00ff */
[----:B------:R-:W-:-:S07]  /*165f0*/  IMAD.MOV.U32 R4, RZ, RZ, R14 ;  /* 0x000000ffff047224 */ /* 0x000fce00078e000e */
[----:B------:R-:W-:Y:S05]  /*16600*/  WARPSYNC.COLLECTIVE R15, `(.L_x_1002) ;  /* 0x000000000f087348 */ /* 0x000fea0003c00000 */
[----:B------:R0:W1:Y:S02]  /*16610*/  SHFL.IDX P6, R14, R13, R12, R11 ;  /* 0x0000000c0d0e7389 */ /* 0x00006400000c000b */
[----:B01----:R-:W-:Y:S01]  /*16620*/  ENDCOLLECTIVE ;  /* 0x000000000000791b */ /* 0x003fe20003800000 */
.L_x_1002:
        /* <DEDUP_REMOVED lines=13> */
.L_x_1003:
        /* <DEDUP_REMOVED lines=8> */
.L_x_1004:
        /* <DEDUP_REMOVED lines=8> */
[----:B------:R-:W-:-:S07]  /*16800*/  IMAD.MOV.U32 R5, RZ, RZ, R14 ;  /* 0x000000ffff057224 */ /* 0x000fce00078e000e */
[----:B0-----:R-:W-:Y:S05]  /*16810*/  WARPSYNC.COLLECTIVE R15, `(.L_x_1005) ;  /* 0x000000000f087348 */ /* 0x001fea0003c00000 */
[----:B------:R1:W2:Y:S02]  /*16820*/  SHFL.IDX P6, R14, R13, R12, R11 ;  /* 0x0000000c0d0e7389 */ /* 0x0002a400000c000b */
[----:B012---:R-:W-:Y:S01]  /*16830*/  ENDCOLLECTIVE ;  /* 0x000000000000791b */ /* 0x007fe20003800000 */
.L_x_1005:
[----:B------:R-:W-:-:S05]  /*16840*/  VIADD R3, R6, 0x60 ;  /* 0x0000006006037836 */ /* 0x000fca0000000000 */
[----:B------:R-:W-:Y:S01]  /*16850*/  ISETP.GE.AND P2, PT, R3, R0, PT ;  /* 0x000000000300720c */ /* 0x000fe20003f46270 */
[----:B------:R-:W-:Y:S02]  /*16860*/  VIADD R3, R6, 0x80 ;  /* 0x0000008006037836 */ /* 0x000fe40000000000 */
[----:B------:R-:W-:Y:S02]  /*16870*/  IMAD.MOV.U32 R13, RZ, RZ, R8 ;  /* 0x000000ffff0d7224 */ /* 0x000fe400078e0008 */
[----:B------:R-:W-:-:S08]  /*16880*/  IMAD.MOV.U32 R12, RZ, RZ, RZ ;  /* 0x000000ffff0c7224 */ /* 0x000fd000078e00ff */
[----:B------:R-:W-:Y:S01]  /*16890*/  @!P2 LEA R25, R28, UR47, 0x1 ;  /* 0x0000002f1c19ac11 */ /* 0x000fe2000f8e08ff */
[----:B------:R-:W-:-:S07]  /*168a0*/  IMAD.MOV.U32 R4, RZ, RZ, R14 ;  /* 0x000000ffff047224 */ /* 0x000fce00078e000e */
[----:B------:R-:W-:Y:S05]  /*168b0*/  WARPSYNC.COLLECTIVE R15, `(.L_x_1006) ;  /* 0x000000000f087348 */ /* 0x000fea0003c00000 */
[----:B------:R0:W1:Y:S02]  /*168c0*/  SHFL.IDX P6, R14, R13, R12, R11 ;  /* 0x0000000c0d0e7389 */ /* 0x00006400000c000b */
[----:B01----:R-:W-:Y:S01]  /*168d0*/  ENDCOLLECTIVE ;  /* 0x000000000000791b */ /* 0x003fe20003800000 */
.L_x_1006:
        /* <DEDUP_REMOVED lines=13> */
.L_x_1007:
[----:B------:R-:W-:Y:S01]  /*169b0*/  @!P2 LEA R7, R28, UR47, 0x1 ;  /* 0x0000002f1c07ac11 */ /* 0x000fe2000f8e08ff */
[----:B------:R-:W-:Y:S02]  /*169c0*/  IMAD.MOV.U32 R13, RZ, RZ, R8 ;  /* 0x000000ffff0d7224 */ /* 0x000fe400078e0008 */
[----:B------:R-:W-:Y:S02]  /*169d0*/  IMAD.MOV.U32 R12, RZ, RZ, 0x1 ;  /* 0x00000001ff0c7424 */ /* 0x000fe400078e00ff */
[----:B------:R-:W-:-:S07]  /*169e0*/  IMAD.MOV.U32 R2, RZ, RZ, R14 ;  /* 0x000000ffff027224 */ /* 0x000fce00078e000e */
[----:B------:R-:W-:Y:S05]  /*169f0*/  WARPSYNC.COLLECTIVE R15, `(.L_x_1008) ;  /* 0x000000000f087348 */ /* 0x000fea0003c00000 */
[----:B------:R0:W1:Y:S02]  /*16a00*/  SHFL.IDX P6, R14, R13, R12, R11 ;  /* 0x0000000c0d0e7389 */ /* 0x00006400000c000b */
[----:B01----:R-:W-:Y:S01]  /*16a10*/  ENDCOLLECTIVE ;  /* 0x000000000000791b */ /* 0x003fe20003800000 */
.L_x_1008:
        /* <DEDUP_REMOVED lines=12> */
.L_x_1009:
[----:B------:R-:W-:Y:S05]  /*16ae0*/  BRA `(.L_x_1010) ;  /* 0xffffffd400147947 */ /* 0x000fea000383ffff */
.L_x_953:
[----:B0-----:R-:W-:-:S04]  /*16af0*/  IMAD.U32 R3, RZ, RZ, UR47 ;  /* 0x0000002fff037e24 */ /* 0x001fc8000f8e00ff */
[----:B------:R0:W1:Y:S03]  /*16b00*/  SYNCS.PHASECHK.TRANS64.TRYWAIT P1, [R3+URZ+0x2d820], R0 ;  /* 0x02d82000030075a7 */ /* 0x000066000802017f */
[----:B-1----:R-:W-:Y:S05]  /*16b10*/  @!P1 NANOSLEEP.SYNCS 0x989680 ;  /* 0x009896800000995d */ /* 0x002fea0003900000 */
[----:B------:R-:W1:Y:S02]  /*16b20*/  @!P1 SYNCS.PHASECHK.TRANS64 P1, [R3+URZ+0x2d820], R0 ;  /* 0x02d82000030095a7 */ /* 0x000e64000802007f */
[----:B-1----:R-:W-:Y:S05]  /*16b30*/  @!P1 BRA `(.L_x_953) ;  /* 0xfffffffc00ec9947 */ /* 0x002fea000383ffff */
[----:B------:R-:W-:Y:S05]  /*16b40*/  BRA `(.L_x_1011) ;  /* 0xffffffd400647947 */ /* 0x000fea000383ffff */
.L_x_957:
[----:B0-----:R0:W1:Y:S02]  /*16b50*/  SYNCS.PHASECHK.TRANS64.TRYWAIT P0, [R7+URZ+0x2d840], R2 ;  /* 0x02d84002070075a7 */ /* 0x001064000800017f */
[----:B-1----:R-:W-:Y:S05]  /*16b60*/  @!P0 NANOSLEEP.SYNCS 0x989680 ;  /* 0x009896800000895d */ /* 0x002fea0003900000 */
[----:B------:R-:W1:Y:S02]  /*16b70*/  @!P0 SYNCS.PHASECHK.TRANS64 P0, [R7+URZ+0x2d840], R2 ;  /* 0x02d84002070085a7 */ /* 0x000e64000800007f */
[----:B-1----:R-:W-:Y:S05]  /*16b80*/  @!P0 BRA `(.L_x_957) ;  /* 0xfffffffc00f08947 */ /* 0x002fea000383ffff */
[----:B------:R-:W-:Y:S05]  /*16b90*/  BRA `(.L_x_1012) ;  /* 0xffffffd8005c7947 */ /* 0x000fea000383ffff */
.L_x_958:
        /* <DEDUP_REMOVED lines=8> */
.L_x_1014:
[----:B------:R-:W-:Y:S05]  /*16c20*/  BSYNC B1 ;  /* 0x0000000000017941 */ /* 0x000fea0003800000 */
.L_x_1013:
[----:B------:R-:W0:Y:S01]  /*16c30*/  S2R R27, SR_TID.X ;  /* 0x00000000001b7919 */ /* 0x000e220000002100 */
[----:B------:R-:W-:Y:S01]  /*16c40*/  IMAD.MOV.U32 R13, RZ, RZ, R8 ;  /* 0x000000ffff0d7224 */ /* 0x000fe200078e0008 */
[----:B------:R-:W-:Y:S01]  /*16c50*/  LOP3.LUT R16, R16, 0xf7ffffff, RZ, 0xc0, !PT ;  /* 0xf7ffffff10107812 */ /* 0x000fe200078ec0ff */
[----:B------:R-:W-:Y:S01]  /*16c60*/  IMAD.MOV.U32 R12, RZ, RZ, RZ ;  /* 0x000000ffff0c7224 */ /* 0x000fe200078e00ff */
[----:B------:R-:W-:Y:S01]  /*16c70*/  LEA R9, R9, UR47, 0x1 ;  /* 0x0000002f09097c11 */ /* 0x000fe2000f8e08ff */
[----:B------:R-:W-:Y:S01]  /*16c80*/  IMAD.MOV.U32 R11, RZ, RZ, 0x1c1f ;  /* 0x00001c1fff0b7424 */ /* 0x000fe200078e00ff */
[----:B------:R-:W-:Y:S01]  /*16c90*/  @P1 LOP3.LUT R16, R16, 0x8000000, RZ, 0xfc, !PT ;  /* 0x0800000010101812 */ /* 0x000fe200078efcff */
[----:B------:R-:W-:Y:S02]  /*16ca0*/  IMAD.MOV.U32 R15, RZ, RZ, -0x1 ;  /* 0xffffffffff0f7424 */ /* 0x000fe400078e00ff */
[----:B------:R-:W-:Y:S01]  /*16cb0*/  IMAD.MOV.U32 R3, RZ, RZ, R14 ;  /* 0x000000ffff037224 */ /* 0x000fe200078e000e */
[----:B------:R-:W-:-:S13]  /*16cc0*/  LOP3.LUT P1, RZ, R16, 0x4, RZ, 0xc0, !PT ;  /* 0x0000000410ff7812 */ /* 0x000fda000782c0ff */
[----:B0-----:R-:W-:Y:S05]  /*16cd0*/  WARPSYNC.COLLECTIVE R15, `(.L_x_1015) ;  /* 0x000000000f087348 */ /* 0x001fea0003c00000 */
[----:B------:R1:W2:Y:S02]  /*16ce0*/  SHFL.IDX P6, R14, R13, R12, R11 ;  /* 0x0000000c0d0e7389 */ /* 0x0002a400000c000b */
[----:B012---:R-:W-:Y:S01]  /*16cf0*/  ENDCOLLECTIVE ;  /* 0x000000000000791b */ /* 0x007fe20003800000 */
.L_x_1015:
[----:B------:R-:W-:Y:S02]  /*16d00*/  IMAD.MOV.U32 R13, RZ, RZ, R19 ;  /* 0x000000ffff0d7224 */ /* 0x000fe400078e0013 */
[----:B------:R-:W-:Y:S02]  /*16d10*/  IMAD.MOV.U32 R12, RZ, RZ, 0x1 ;  /* 0x00000001ff0c7424 */ /* 0x000fe400078e00ff */
[----:B------:R-:W-:Y:S02]  /*16d20*/  IMAD.SHL.U32 R27, R27, 0x8, RZ ;  /* 0x000000081b1b7824 */ /* 0x000fe400078e00ff */
[----:B------:R-:W-:-:S03]  /*16d30*/  IMAD.MOV.U32 R2, RZ, RZ, R14 ;  /* 0x000000ffff027224 */ /* 0x000fc600078e000e */
[----:B------:R-:W-:-:S07]  /*16d40*/  LOP3.LUT R27, R27, 0x18, RZ, 0xc0, !PT ;  /* 0x000000181b1b7812 */ /* 0x000fce00078ec0ff */
[----:B------:R-:W-:Y:S05]  /*16d50*/  WARPSYNC.COLLECTIVE R15, `(.L_x_1016) ;  /* 0x000000000f087348 */ /* 0x000fea0003c00000 */
[----:B------:R0:W1:Y:S02]  /*16d60*/  SHFL.IDX P6, R14, R13, R12, R11 ;  /* 0x0000000c0d0e7389 */ /* 0x00006400000c000b */
[----:B01----:R-:W-:Y:S01]  /*16d70*/  ENDCOLLECTIVE ;  /* 0x000000000000791b */ /* 0x003fe20003800000 */
.L_x_1016:
[----:B------:R-:W-:-:S05]  /*16d80*/  IMAD.SHL.U32 R4, R27, 0x2, RZ ;  /* 0x000000021b047824 */ /* 0x000fca00078e00ff */
        /* <DEDUP_REMOVED lines=13> */
.L_x_1017:
[----:B------:R-:W-:Y:S02]  /*16e60*/  IMAD.MOV.U32 R13, RZ, RZ, R19 ;  /* 0x000000ffff0d7224 */ /* 0x000fe400078e0013 */
[----:B------:R-:W-:Y:S02]  /*16e70*/  IMAD.MOV.U32 R12, RZ, RZ, 0x2 ;  /* 0x00000002ff0c7424 */ /* 0x000fe400078e00ff */
[----:B------:R-:W-:-:S07]  /*16e80*/  IMAD.MOV.U32 R2, RZ, RZ, R14 ;  /* 0x000000ffff027224 */ /* 0x000fce00078e000e */
[----:B------:R-:W-:Y:S05]  /*16e90*/  WARPSYNC.COLLECTIVE R15, `(.L_x_1018) ;  /* 0x000000000f087348 */ /* 0x000fea0003c00000 */
[----:B------:R0:W1:Y:S02]  /*16ea0*/  SHFL.IDX P6, R14, R13, R12, R11 ;  /* 0x0000000c0d0e7389 */ /* 0x00006400000c000b */
[----:B01----:R-:W-:Y:S01]  /*16eb0*/  ENDCOLLECTIVE ;  /* 0x000000000000791b */ /* 0x003fe20003800000 */
.L_x_1018:
        /* <DEDUP_REMOVED lines=13> */
.L_x_1019:
[----:B------:R-:W-:Y:S02]  /*16f90*/  IMAD.MOV.U32 R13, RZ, RZ, R19 ;  /* 0x000000ffff0d7224 */ /* 0x000fe400078e0013 */
[----:B------:R-:W-:Y:S02]  /*16fa0*/  IMAD.MOV.U32 R12, RZ, RZ, 0x3 ;  /* 0x00000003ff0c7424 */ /* 0x000fe400078e00ff */
[----:B------:R-:W-:-:S07]  /*16fb0*/  IMAD.MOV.U32 R2, RZ, RZ, R14 ;  /* 0x000000ffff027224 */ /* 0x000fce00078e000e */
[----:B------:R-:W-:Y:S05]  /*16fc0*/  WARPSYNC.COLLECTIVE R15, `(.L_x_1020) ;  /* 0x000000000f087348 */ /* 0x000fea0003c00000 */
[----:B------:R0:W1:Y:S02]  /*16fd0*/  SHFL.IDX P6, R14, R13, R12, R11 ;  /* 0x0000000c0d0e7389 */ /* 0x00006400000c000b */
[----:B01----:R-:W-:Y:S01]  /*16fe0*/  ENDCOLLECTIVE ;  /* 0x000000000000791b */ /* 0x003fe20003800000 */
.L_x_1020:
        /* <DEDUP_REMOVED lines=14> */
.L_x_1021:
[----:B------:R-:W-:Y:S01]  /*170d0*/  IMAD.MOV.U32 R2, RZ, RZ, R14 ;  /* 0x000000ffff027224 */ /* 0x000fe200078e000e */
[----:B------:R-:W-:Y:S06]  /*170e0*/  BRA `(.L_x_1022) ;  /* 0xffffffd400f47947 */ /* 0x000fec000383ffff */
.L_x_963:
[----:B-1----:R1:W2:Y:S02]  /*170f0*/  SYNCS.PHASECHK.TRANS64.TRYWAIT P0, [R7+URZ+0x2d860], R2 ;  /* 0x02d86002070075a7 */ /* 0x0022a4000800017f */
[----:B--2---:R-:W-:Y:S05]  /*17100*/  @!P0 NANOSLEEP.SYNCS 0x989680 ;  /* 0x009896800000895d */ /* 0x004fea0003900000 */
[----:B------:R-:W2:Y:S02]  /*17110*/  @!P0 SYNCS.PHASECHK.TRANS64 P0, [R7+URZ+0x2d860], R2 ;  /* 0x02d86002070085a7 */ /* 0x000ea4000800007f */
[----:B--2---:R-:W-:Y:S05]  /*17120*/  @!P0 BRA `(.L_x_963) ;  /* 0xfffffffc00f08947 */ /* 0x004fea000383ffff */
[----:B------:R-:W-:Y:S05]  /*17130*/  BRA `(.L_x_1023) ;  /* 0xffffffd800547947 */ /* 0x000fea000383ffff */
.L_x_964:
[----:B------:R-:W-:Y:S01]  /*17140*/  BSSY B1, `(.L_x_1024) ;  /* 0x0000008000017945 */ /* 0x000fe20003800000 */
[----:B------:R-:W-:Y:S02]  /*17150*/  IMAD.MOV.U32 R13, RZ, RZ, R18 ;  /* 0x000000ffff0d7224 */ /* 0x000fe400078e0012 */
[----:B------:R-:W-:Y:S02]  /*17160*/  IMAD.MOV.U32 R12, RZ, RZ, RZ ;  /* 0x000000ffff0c7224 */ /* 0x000fe400078e00ff */
[----:B------:R-:W-:Y:S02]  /*17170*/  IMAD.MOV.U32 R11, RZ, RZ, 0x1c1f ;  /* 0x00001c1fff0b7424 */ /* 0x000fe400078e00ff */
[----:B------:R-:W-:-:S07]  /*17180*/  IMAD.MOV.U32 R15, RZ, RZ, -0x1 ;  /* 0xffffffffff0f7424 */ /* 0x000fce00078e00ff */
[----:B-1----:R-:W-:Y:S05]  /*17190*/  WARPSYNC.COLLECTIVE R15, `(.L_x_1025) ;  /* 0x000000000f087348 */ /* 0x002fea0003c00000 */
[----:B------:R0:W2:Y:S02]  /*171a0*/  SHFL.IDX P6, R14, R13, R12, R11 ;  /* 0x0000000c0d0e7389 */ /* 0x0000a400000c000b */
[----:B012---:R-:W-:Y:S01]  /*171b0*/  ENDCOLLECTIVE ;  /* 0x000000000000791b */ /* 0x007fe20003800000 */
.L_x_1025:
[----:B------:R-:W-:Y:S05]  /*171c0*/  BSYNC B1 ;  /* 0x0000000000017941 */ /* 0x000fea0003800000 */
.L_x_1024:
[----:B------:R-:W-:Y:S01]  /*171d0*/  IMAD.MOV.U32 R13, RZ, RZ, R17 ;  /* 0x000000ffff0d7224 */ /* 0x000fe200078e0011 */
[----:B------:R-:W-:Y:S01]  /*171e0*/  LEA R8, R8, UR47, 0x1 ;  /* 0x0000002f08087c11 */ /* 0x000fe2000f8e08ff */
[----:B------:R-:W-:Y:S02]  /*171f0*/  IMAD.MOV.U32 R12, RZ, RZ, RZ ;  /* 0x000000ffff0c7224 */ /* 0x000fe400078e00ff */
[----:B------:R-:W-:Y:S02]  /*17200*/  IMAD.MOV.U32 R11, RZ, RZ, 0x1c1f ;  /* 0x00001c1fff0b7424 */ /* 0x000fe400078e00ff */
[----:B------:R-:W-:Y:S02]  /*17210*/  IMAD.MOV.U32 R15, RZ, RZ, -0x1 ;  /* 0xffffffffff0f7424 */ /* 0x000fe400078e00ff */
[----:B------:R-:W-:-:S07]  /*17220*/  IMAD.MOV.U32 R3, RZ, RZ, R14 ;  /* 0x000000ffff037224 */ /* 0x000fce00078e000e */
[----:B------:R-:W-:Y:S05]  /*17230*/  WARPSYNC.COLLECTIVE R15, `(.L_x_1026) ;  /* 0x000000000f087348 */ /* 0x000fea0003c00000 */
[----:B------:R0:W1:Y:S02]  /*17240*/  SHFL.IDX P6, R14, R13, R12, R11 ;  /* 0x0000000c0d0e7389 */ /* 0x00006400000c000b */
[----:B01----:R-:W-:Y:S01]  /*17250*/  ENDCOLLECTIVE ;  /* 0x000000000000791b */ /* 0x003fe20003800000 */
.L_x_1026:
[----:B------:R-:W-:Y:S02]  /*17260*/  IMAD.MOV.U32 R13, RZ, RZ, R18 ;  /* 0x000000ffff0d7224 */ /* 0x000fe400078e0012 */
[----:B------:R-:W-:Y:S01]  /*17270*/  IMAD.MOV.U32 R12, RZ, RZ, 0x1 ;  /* 0x00000001ff0c7424 */ /* 0x000fe200078e00ff */
[----:B------:R-:W-:-:S13]  /*17280*/  IADD3 R2, P0, R14, R4, RZ ;  /* 0x000000040e027210 */ /* 0x000fda0007f1e0ff */
[----:B------:R-:W-:Y:S05]  /*17290*/  WARPSYNC.COLLECTIVE R15, `(.L_x_1027) ;  /* 0x000000000f087348 */ /* 0x000fea0003c00000 */
[----:B------:R0:W1:Y:S02]  /*172a0*/  SHFL.IDX P6, R14, R13, R12, R11 ;  /* 0x0000000c0d0e7389 */ /* 0x00006400000c000b */
[----:B01----:R-:W-:Y:S01]  /*172b0*/  ENDCOLLECTIVE ;  /* 0x000000000000791b */ /* 0x003fe20003800000 */
.L_x_1027:
        /* <DEDUP_REMOVED lines=15> */
.L_x_1028:
[----:B------:R-:W-:Y:S02]  /*173b0*/  IMAD.MOV.U32 R13, RZ, RZ, R18 ;  /* 0x000000ffff0d7224 */ /* 0x000fe400078e0012 */
[----:B------:R-:W-:Y:S01]  /*173c0*/  IMAD.MOV.U32 R12, RZ, RZ, 0x2 ;  /* 0x00000002ff0c7424 */ /* 0x000fe200078e00ff */
[----:B------:R-:W-:-:S13]  /*173d0*/  IADD3 R2, P0, R14, R4, RZ ;  /* 0x000000040e027210 */ /* 0x000fda0007f1e0ff */
[----:B------:R-:W-:Y:S05]  /*173e0*/  WARPSYNC.COLLECTIVE R15, `(.L_x_1029) ;  /* 0x000000000f087348 */ /* 0x000fea0003c00000 */
[----:B------:R0:W1:Y:S02]  /*173f0*/  SHFL.IDX P6, R14, R13, R12, R11 ;  /* 0x0000000c0d0e7389 */ /* 0x00006400000c000b */
[----:B01----:R-:W-:Y:S01]  /*17400*/  ENDCOLLECTIVE ;  /* 0x000000000000791b */ /* 0x003fe20003800000 */
.L_x_1029:
        /* <DEDUP_REMOVED lines=15> */
.L_x_1030:
[----:B------:R-:W-:Y:S02]  /*17500*/  IMAD.MOV.U32 R13, RZ, RZ, R18 ;  /* 0x000000ffff0d7224 */ /* 0x000fe400078e0012 */
[----:B------:R-:W-:Y:S01]  /*17510*/  IMAD.MOV.U32 R12, RZ, RZ, 0x3 ;  /* 0x00000003ff0c7424 */ /* 0x000fe200078e00ff */
[----:B------:R-:W-:-:S13]  /*17520*/  IADD3 R2, P0, R14, R4, RZ ;  /* 0x000000040e027210 */ /* 0x000fda0007f1e0ff */
[----:B------:R-:W-:Y:S05]  /*17530*/  WARPSYNC.COLLECTIVE R15, `(.L_x_1031) ;  /* 0x000000000f087348 */ /* 0x000fea0003c00000 */
[----:B------:R0:W1:Y:S02]  /*17540*/  SHFL.IDX P6, R14, R13, R12, R11 ;  /* 0x0000000c0d0e7389 */ /* 0x00006400000c000b */
[----:B01----:R-:W-:Y:S01]  /*17550*/  ENDCOLLECTIVE ;  /* 0x000000000000791b */ /* 0x003fe20003800000 */
.L_x_1031:
        /* <DEDUP_REMOVED lines=12> */
.L_x_1032:
[----:B------:R-:W-:Y:S01]  /*17620*/  @!PT LDS RZ, [RZ] ;  /* 0x00000000fffff984 */ /* 0x000fe20000000800 */
[----:B------:R-:W-:Y:S01]  /*17630*/  @!PT LDS RZ, [RZ] ;  /* 0x00000000fffff984 */ /* 0x000fe20000000800 */
[----:B------:R-:W-:Y:S01]  /*17640*/  @!PT LDS RZ, [RZ] ;  /* 0x00000000fffff984 */ /* 0x000fe20000000800 */
[----:B------:R0:W-:Y:S01]  /*17650*/  LDGSTS.E.BYPASS.LTC128B.128 [R8+0x3400], desc[UR36][R2.64+0x40], !P0 ;  /* 0x0340004002087fae */ /* 0x0001e2000c101d64 */
[----:B------:R-:W-:-:S13]  /*17660*/  ISETP.LT.OR P0, PT, R0, 0x41, P1 ;  /* 0x000000410000780c */ /* 0x000fda0000f01670 */
[----:B------:R0:W-:Y:S01]  /*17670*/  LDGSTS.E.BYPASS.LTC128B.128 [R8+0x5400], desc[UR36][R2.64+0x80], !P0 ;  /* 0x0540008002087fae */ /* 0x0001e2000c101d64 */
[----:B------:R-:W-:Y:S05]  /*17680*/  BRA `(.L_x_1033) ;  /* 0xffffffd400947947 */ /* 0x000fea000383ffff */
.L_x_970:
[----:B0-----:R0:W1:Y:S02]  /*17690*/  SYNCS.PHASECHK.TRANS64.TRYWAIT P0, [R0+URZ+0x2d860], R3 ;  /* 0x02d86003000075a7 */ /* 0x001064000800017f */
[----:B-1----:R-:W-:Y:S05]  /*176a0*/  @!P0 NANOSLEEP.SYNCS 0x989680 ;  /* 0x009896800000895d */ /* 0x002fea0003900000 */
[----:B------:R-:W1:Y:S02]  /*176b0*/  @!P0 SYNCS.PHASECHK.TRANS64 P0, [R0+URZ+0x2d860], R3 ;  /* 0x02d86003000085a7 */ /* 0x000e64000800007f */
[----:B-1----:R-:W-:Y:S05]  /*176c0*/  @!P0 BRA `(.L_x_970) ;  /* 0xfffffffc00f08947 */ /* 0x002fea000383ffff */
[----:B------:R-:W-:Y:S05]  /*176d0*/  BRA `(.L_x_1034) ;  /* 0xffffffd800907947 */ /* 0x000fea000383ffff */
.L_x_971:
[----:B------:R-:W-:Y:S01]  /*176e0*/  BSSY B0, `(.L_x_1035) ;  /* 0x0000008000007945 */ /* 0x000fe20003800000 */
[----:B------:R-:W-:Y:S02]  /*176f0*/  IMAD.MOV.U32 R13, RZ, RZ, R18 ;  /* 0x000000ffff0d7224 */ /* 0x000fe400078e0012 */
[----:B------:R-:W-:Y:S02]  /*17700*/  IMAD.MOV.U32 R12, RZ, RZ, RZ ;  /* 0x000000ffff0c7224 */ /* 0x000fe400078e00ff */
[----:B------:R-:W-:Y:S02]  /*17710*/  IMAD.MOV.U32 R11, RZ, RZ, 0x1c1f ;  /* 0x00001c1fff0b7424 */ /* 0x000fe400078e00ff */
[----:B------:R-:W-:-:S07]  /*17720*/  IMAD.MOV.U32 R15, RZ, RZ, -0x1 ;  /* 0xffffffffff0f7424 */ /* 0x000fce00078e00ff */
[----:B0-----:R-:W-:Y:S05]  /*17730*/  WARPSYNC.COLLECTIVE R15, `(.L_x_1036) ;  /* 0x000000000f087348 */ /* 0x001fea0003c00000 */
[----:B------:R1:W2:Y:S02]  /*17740*/  SHFL.IDX P6, R14, R13, R12, R11 ;  /* 0x0000000c0d0e7389 */ /* 0x0002a400000c000b */
[----:B012---:R-:W-:Y:S01]  /*17750*/  ENDCOLLECTIVE ;  /* 0x000000000000791b */ /* 0x007fe20003800000 */
.L_x_1036:
[----:B------:R-:W-:Y:S05]  /*17760*/  BSYNC B0 ;  /* 0x0000000000007941 */ /* 0x000fea0003800000 */
.L_x_1035:
[----:B------:R-:W0:Y:S01]  /*17770*/  S2R R2, SR_TID.X ;  /* 0x0000000000027919 */ /* 0x000e220000002100 */
[----:B------:R-:W-:Y:S01]  /*17780*/  IMAD.MOV.U32 R13, RZ, RZ, R17 ;  /* 0x000000ffff0d7224 */ /* 0x000fe200078e0011 */
[----:B------:R-:W-:Y:S01]  /*17790*/  LEA R4, R4, UR47, 0x1 ;  /* 0x0000002f04047c11 */ /* 0x000fe2000f8e08ff */
[----:B------:R-:W-:Y:S02]  /*177a0*/  IMAD.MOV.U32 R12, RZ, RZ, RZ ;  /* 0x000000ffff0c7224 */ /* 0x000fe400078e00ff */
[----:B------:R-:W-:Y:S02]  /*177b0*/  IMAD.MOV.U32 R11, RZ, RZ, 0x1c1f ;  /* 0x00001c1fff0b7424 */ /* 0x000fe400078e00ff */
[----:B------:R-:W-:Y:S02]  /*177c0*/  IMAD.MOV.U32 R15, RZ, RZ, -0x1 ;  /* 0xffffffffff0f7424 */ /* 0x000fe400078e00ff */
[----:B------:R-:W-:-:S07]  /*177d0*/  IMAD.MOV.U32 R3, RZ, RZ, R14 ;  /* 0x000000ffff037224 */ /* 0x000fce00078e000e */
[----:B0-----:R-:W-:Y:S05]  /*177e0*/  WARPSYNC.COLLECTIVE R15, `(.L_x_1037) ;  /* 0x000000000f087348 */ /* 0x001fea0003c00000 */
[----:B------:R1:W2:Y:S02]  /*177f0*/  SHFL.IDX P6, R14, R13, R12, R11 ;  /* 0x0000000c0d0e7389 */ /* 0x0002a400000c000b */
[----:B012---:R-:W-:Y:S01]  /*17800*/  ENDCOLLECTIVE ;  /* 0x000000000000791b */ /* 0x007fe20003800000 */
.L_x_1037:
[----:B------:R-:W-:Y:S02]  /*17810*/  ULDC UR4, c[0x0][0x2f4] ;  /* 0x0000bd0000047ab9 */ /* 0x000fe40000000800 */
[----:B------:R-:W-:-:S04]  /*17820*/  ISETP.GE.AND P2, PT, R9, UR4, PT ;  /* 0x0000000409007c0c */ /* 0x000fc8000bf46270 */
[----:B------:R-:W-:Y:S01]  /*17830*/  ISETP.LT.OR P3, PT, R5, 0x1, P2 ;  /* 0x000000010500780c */ /* 0x000fe20001761670 */
[----:B------:R-:W-:Y:S02]  /*17840*/  IMAD.MOV.U32 R13, RZ, RZ, R18 ;  /* 0x000000ffff0d7224 */ /* 0x000fe400078e0012 */
        /* <DEDUP_REMOVED lines=11> */
.L_x_1038:
[----:B------:R-:W-:Y:S01]  /*17900*/  ISETP.LT.OR P4, PT, R5, 0x1, P1 ;  /* 0x000000010500780c */ /* 0x000fe20000f81670 */
[----:B------:R-:W-:Y:S01]  /*17910*/  IMAD.WIDE.U32 R2, R9, 0x2, R2 ;  /* 0x0000000209027825 */ /* 0x000fe200078e0002 */
[----:B------:R-:W-:-:S04]  /*17920*/  ISETP.LT.OR P5, PT, R5, 0x1, P0 ;  /* 0x000000010500780c */ /* 0x000fc800007a1670 */
[----:B------:R-:W-:Y:S01]  /*17930*/  @!PT LDS RZ, [RZ] ;  /* 0x00000000fffff984 */ /* 0x000fe20000000800 */
[----:B------:R-:W-:Y:S01]  /*17940*/  @!PT LDS RZ, [RZ] ;  /* 0x00000000fffff984 */ /* 0x000fe20000000800 */
[----:B------:R-:W-:Y:S01]  /*17950*/  @!PT LDS RZ, [RZ] ;  /* 0x00000000fffff984 */ /* 0x000fe20000000800 */
[----:B------:R0:W-:Y:S01]  /*17960*/  LDGSTS.E.BYPASS.LTC128B.128 [R4+0x400], desc[UR36][R2.64], !P3 ;  /* 0x0040000002047fae */ /* 0x0001e2000d901d64 */
[----:B------:R-:W-:Y:S01]  /*17970*/  ISETP.LT.OR P3, PT, R5, 0x21, P2 ;  /* 0x000000210500780c */ /* 0x000fe20001761670 */
[----:B------:R-:W-:-:S05]  /*17980*/  IMAD.MOV.U32 R13, RZ, RZ, R17 ;  /* 0x000000ffff0d7224 */ /* 0x000fca00078e0011 */
        /* <DEDUP_REMOVED lines=8> */
.L_x_1039:
[----:B------:R-:W-:Y:S02]  /*17a10*/  IMAD.MOV.U32 R3, RZ, RZ, R6 ;  /* 0x000000ffff037224 */ /* 0x000fe400078e0006 */
[----:B------:R-:W-:Y:S02]  /*17a20*/  IMAD.MOV.U32 R6, RZ, RZ, RZ ;  /* 0x000000ffff067224 */ /* 0x000fe400078e00ff */
[----:B------:R-:W-:Y:S02]  /*17a30*/  IMAD.MOV.U32 R13, RZ, RZ, R18 ;  /* 0x000000ffff0d7224 */ /* 0x000fe400078e0012 */
[----:B------:R-:W-:Y:S02]  /*17a40*/  IMAD.MOV.U32 R12, RZ, RZ, 0x2 ;  /* 0x00000002ff0c7424 */ /* 0x000fe400078e00ff */
[----:B------:R-:W-:-:S07]  /*17a50*/  IMAD.MOV.U32 R2, RZ, RZ, R14 ;  /* 0x000000ffff027224 */ /* 0x000fce00078e000e */
[----:B------:R-:W-:Y:S05]  /*17a60*/  WARPSYNC.COLLECTIVE R15, `(.L_x_1040) ;  /* 0x000000000f087348 */ /* 0x000fea0003c00000 */
[----:B------:R0:W1:Y:S02]  /*17a70*/  SHFL.IDX P6, R14, R13, R12, R11 ;  /* 0x0000000c0d0e7389 */ /* 0x00006400000c000b */
[----:B01----:R-:W-:Y:S01]  /*17a80*/  ENDCOLLECTIVE ;  /* 0x000000000000791b */ /* 0x003fe20003800000 */
.L_x_1040:
[----:B------:R-:W-:-:S05]  /*17a90*/  IMAD.WIDE.U32 R2, R9, 0x2, R2 ;  /* 0x0000000209027825 */ /* 0x000fca00078e0002 */
[----:B------:R-:W-:Y:S01]  /*17aa0*/  @!PT LDS RZ, [RZ] ;  /* 0x00000000fffff984 */ /* 0x000fe20000000800 */
[----:B------:R-:W-:Y:S01]  /*17ab0*/  @!PT LDS RZ, [RZ] ;  /* 0x00000000fffff984 */ /* 0x000fe20000000800 */
[----:B------:R-:W-:Y:S01]  /*17ac0*/  @!PT LDS RZ, [RZ] ;  /* 0x00000000fffff984 */ /* 0x000fe20000000800 */
[----:B------:R0:W-:Y:S01]  /*17ad0*/  LDGSTS.E.BYPASS.LTC128B.128 [R4+0xc00], desc[UR36][R2.64], !P3 ;  /* 0x00c0000002047fae */ /* 0x0001e2000d901d64 */
[----:B------:R-:W-:-:S03]  /*17ae0*/  ISETP.LT.OR P3, PT, R5, 0x41, P2 ;  /* 0x000000410500780c */ /* 0x000fc60001761670 */
[----:B------:R0:W-:Y:S01]  /*17af0*/  LDGSTS.E.BYPASS.LTC128B.128 [R4+0x2c00], desc[UR36][R2.64+0x40], !P4 ;  /* 0x02c0004002047fae */ /* 0x0001e2000e101d64 */
[C---:B------:R-:W-:Y:S01]  /*17b00*/  ISETP.LT.OR P4, PT, R5.reuse, 0x41, P1 ;  /* 0x000000410500780c */ /* 0x040fe20000f81670 */
[----:B------:R-:W-:Y:S02]  /*17b10*/  IMAD.MOV.U32 R13, RZ, RZ, R17 ;  /* 0x000000ffff0d7224 */ /* 0x000fe400078e0011 */
[----:B------:R0:W-:Y:S01]  /*17b20*/  LDGSTS.E.BYPASS.LTC128B.128 [R4+0x4c00], desc[UR36][R2.64+0x80], !P5 ;  /* 0x04c0008002047fae */ /* 0x0001e2000e901d64 */
[----:B------:R-:W-:Y:S01]  /*17b30*/  ISETP.LT.OR P5, PT, R5, 0x41, P0 ;  /* 0x000000410500780c */ /* 0x000fe200007a1670 */
[----:B------:R-:W-:-:S12]  /*17b40*/  IMAD.MOV.U32 R7, RZ, RZ, R14 ;  /* 0x000000ffff077224 */ /* 0x000fd800078e000e */
[----:B0-----:R-:W-:Y:S05]  /*17b50*/  WARPSYNC.COLLECTIVE R15, `(.L_x_1041) ;  /* 0x000000000f087348 */ /* 0x001fea0003c00000 */
[----:B------:R1:W2:Y:S02]  /*17b60*/  SHFL.IDX P6, R14, R13, R12, R11 ;  /* 0x0000000c0d0e7389 */ /* 0x0002a400000c000b */
[----:B012---:R-:W-:Y:S01]  /*17b70*/  ENDCOLLECTIVE ;  /* 0x000000000000791b */ /* 0x007fe20003800000 */
.L_x_1041:
[----:B------:R-:W-:Y:S02]  /*17b80*/  IMAD.MOV.U32 R3, RZ, RZ, R7 ;  /* 0x000000ffff037224 */ /* 0x000fe400078e0007 */
[----:B------:R-:W-:Y:S02]  /*17b90*/  IMAD.MOV.U32 R13, RZ, RZ, R18 ;  /* 0x000000ffff0d7224 */ /* 0x000fe400078e0012 */
[----:B------:R-:W-:Y:S02]  /*17ba0*/  IMAD.MOV.U32 R12, RZ, RZ, 0x3 ;  /* 0x00000003ff0c7424 */ /* 0x000fe400078e00ff */
[----:B------:R-:W-:-:S07]  /*17bb0*/  IMAD.MOV.U32 R8, RZ, RZ, R14 ;  /* 0x000000ffff087224 */ /* 0x000fce00078e000e */
[----:B------:R-:W-:Y:S05]  /*17bc0*/  WARPSYNC.COLLECTIVE R15, `(.L_x_1042) ;  /* 0x000000000f087348 */ /* 0x000fea0003c00000 */
[----:B------:R0:W1:Y:S02]  /*17bd0*/  SHFL.IDX P6, R14, R13, R12, R11 ;  /* 0x0000000c0d0e7389 */ /* 0x00006400000c000b */
[----:B01----:R-:W-:Y:S01]  /*17be0*/  ENDCOLLECTIVE ;  /* 0x000000000000791b */ /* 0x003fe20003800000 */
.L_x_1042:
        /* <DEDUP_REMOVED lines=13> */
.L_x_1043:
[----:B------:R-:W-:Y:S05]  /*17cc0*/  BRA `(.L_x_1044) ;  /* 0xffffffd400d87947 */ /* 0x000fea000383ffff */
.L_x_974:
[----:B0-----:R0:W1:Y:S02]  /*17cd0*/  SYNCS.PHASECHK.TRANS64.TRYWAIT P0, [R7+URZ+0x2d820], R6 ;  /* 0x02d82006070075a7 */ /* 0x001064000800017f */
[----:B-1----:R-:W-:Y:S05]  /*17ce0*/  @!P0 NANOSLEEP.SYNCS 0x989680 ;  /* 0x009896800000895d */ /* 0x002fea0003900000 */
[----:B------:R-:W1:Y:S02]  /*17cf0*/  @!P0 SYNCS.PHASECHK.TRANS64 P0, [R7+URZ+0x2d820], R6 ;  /* 0x02d82006070085a7 */ /* 0x000e64000800007f */
[----:B-1----:R-:W-:Y:S05]  /*17d00*/  @!P0 BRA `(.L_x_974) ;  /* 0xfffffffc00f08947 */ /* 0x002fea000383ffff */
[----:B------:R-:W-:Y:S05]  /*17d10*/  BRA `(.L_x_1045) ;  /* 0xffffffd800547947 */ /* 0x000fea000383ffff */
.L_x_975:
        /* <DEDUP_REMOVED lines=8> */
[----:B0----5:R-:W-:Y:S05]  /*17da0*/  WARPSYNC.COLLECTIVE R15, `(.L_x_1047) ;  /* 0x000000000f087348 */ /* 0x021fea0003c00000 */
[----:B------:R1:W2:Y:S02]  /*17db0*/  SHFL.IDX P6, R14, R13, R12, R11 ;  /* 0x0000000c0d0e7389 */ /* 0x0002a400000c000b */
[----:B012--5:R-:W-:Y:S01]  /*17dc0*/  ENDCOLLECTIVE ;  /* 0x000000000000791b */ /* 0x027fe20003800000 */
.L_x_1047:
[----:B------:R-:W-:Y:S05]  /*17dd0*/  BSYNC B0 ;  /* 0x0000000000007941 */ /* 0x000fea0003800000 */
.L_x_1046:
[----:B------:R-:W-:Y:S05]  /*17de0*/  BRA `(.L_x_1048) ;  /* 0xffffffd800387947 */ /* 0x000fea000383ffff */
.L_x_976:
[----:B------:R-:W-:Y:S01]  /*17df0*/  BSSY B0, `(.L_x_1049) ;  /* 0x0000006000007945 */ /* 0x000fe20003800000 */
[----:B------:R-:W-:-:S07]  /*17e00*/  IMAD.MOV.U32 R15, RZ, RZ, -0x1 ;  /* 0xffffffffff0f7424 */ /* 0x000fce00078e00ff */
[----:B01---5:R-:W-:Y:S05]  /*17e10*/  WARPSYNC.COLLECTIVE R15, `(.L_x_1050) ;  /* 0x000000000f0c7348 */ /* 0x023fea0003c00000 */
[----:B------:R-:W-:Y:S02]  /*17e20*/  ELECT P6, UR62, PT ;  /* 0x00000000003e782f */ /* 0x000fe400038c0000 */
[----:B------:R-:W-:Y:S01]  /*17e30*/  MOV R14, UR62 ;  /* 0x0000003e000e7c02 */ /* 0x000fe20008000f00 */
[----:B01---5:R-:W-:Y:S10]  /*17e40*/  ENDCOLLECTIVE ;  /* 0x000000000000791b */ /* 0x023ff40003800000 */
.L_x_1050:
[----:B------:R-:W-:Y:S05]  /*17e50*/  BSYNC B0 ;  /* 0x0000000000007941 */ /* 0x000fea0003800000 */
.L_x_1049:
[----:B------:R-:W-:Y:S05]  /*17e60*/  BRA `(.L_x_1051) ;  /* 0xffffffd8002c7947 */ /* 0x000fea000383ffff */
.L_x_978:
[----:B-1----:R1:W2:Y:S02]  /*17e70*/  SYNCS.PHASECHK.TRANS64.TRYWAIT P1, [R5+URZ+0x2d840], R4 ;  /* 0x02d84004050075a7 */ /* 0x0022a4000802017f */
[----:B--2---:R-:W-:Y:S05]  /*17e80*/  @!P1 NANOSLEEP.SYNCS 0x989680 ;  /* 0x009896800000995d */ /* 0x004fea0003900000 */
[----:B------:R-:W2:Y:S02]  /*17e90*/  @!P1 SYNCS.PHASECHK.TRANS64 P1, [R5+URZ+0x2d840], R4 ;  /* 0x02d84004050095a7 */ /* 0x000ea4000802007f */
[----:B--2---:R-:W-:Y:S05]  /*17ea0*/  @!P1 BRA `(.L_x_978) ;  /* 0xfffffffc00f09947 */ /* 0x004fea000383ffff */
[----:B------:R-:W-:Y:S05]  /*17eb0*/  BRA `(.L_x_1052) ;  /* 0xffffffd800547947 */ /* 0x000fea000383ffff */
.L_x_980:
[----:B--2---:R2:W3:Y:S02]  /*17ec0*/  SYNCS.PHASECHK.TRANS64.TRYWAIT P1, [R3+URZ+0x2d840], R0 ;  /* 0x02d84000030075a7 */ /* 0x0044e4000802017f */
[----:B---3--:R-:W-:Y:S05]  /*17ed0*/  @!P1 NANOSLEEP.SYNCS 0x989680 ;  /* 0x009896800000995d */ /* 0x008fea0003900000 */
[----:B------:R-:W3:Y:S02]  /*17ee0*/  @!P1 SYNCS.PHASECHK.TRANS64 P1, [R3+URZ+0x2d840], R0 ;  /* 0x02d84000030095a7 */ /* 0x000ee4000802007f */
[----:B---3--:R-:W-:Y:S05]  /*17ef0*/  @!P1 BRA `(.L_x_980) ;  /* 0xfffffffc00f09947 */ /* 0x008fea000383ffff */
[----:B------:R-:W-:Y:S05]  /*17f00*/  BRA `(.L_x_1053) ;  /* 0xffffffd800607947 */ /* 0x000fea000383ffff */
.L_x_982:
[----:B---3--:R3:W4:Y:S02]  /*17f10*/  SYNCS.PHASECHK.TRANS64.TRYWAIT P1, [R5+URZ+0x2d860], R4 ;  /* 0x02d86004050075a7 */ /* 0x008724000802017f */
[----:B----4-:R-:W-:Y:S05]  /*17f20*/  @!P1 NANOSLEEP.SYNCS 0x989680 ;  /* 0x009896800000995d */ /* 0x010fea0003900000 */
[----:B------:R-:W4:Y:S02]  /*17f30*/  @!P1 SYNCS.PHASECHK.TRANS64 P1, [R5+URZ+0x2d860], R4 ;  /* 0x02d86004050095a7 */ /* 0x000f24000802007f */
[----:B----4-:R-:W-:Y:S05]  /*17f40*/  @!P1 BRA `(.L_x_982) ;  /* 0xfffffffc00f09947 */ /* 0x010fea000383ffff */
[----:B------:R-:W-:Y:S05]  /*17f50*/  BRA `(.L_x_1054) ;  /* 0xffffffd8005c7947 */ /* 0x000fea000383ffff */
.L_x_1055:
        /* <DEDUP_REMOVED lines=10> */
.L_x_2783:


//--------------------- .text._ZN7cutlass13device_kernelIN5flash11enable_sm90INS1_16FlashAttnFwdSm90INS1_25CollectiveMainloopFwdSm90ILi2EN4cute5tupleIJNS5_1CILi1EEES8_S8_EEENS6_IJNS7_ILi192EEENS7_ILi128EEENS7_ILi96EEEEEELi96ENS_6half_tEfNS_4arch4Sm90ELb0ELb1ELb1ELb1ELb1ELb0ELb0ELb0ELb1ELb1ELb1ELb0EEENS1_21CollectiveEpilogueFwdINS6_IJSA_SC_SB_EEES9_SE_SG_Li384ELb1ELb1ELb1ELb0EEENS1_36VarlenDynamicPersistentTileSchedulerILi192ELi128ELi384ELi128ELb1ELb1ELb1ELb1ELb0ELb1EEEEEEEEEvNT_6ParamsE --------------------------
	.section	.text._ZN7cutlass13device_kernelIN5flash11enable_sm90INS1_16FlashAttnFwdSm90INS1_25CollectiveMainloopFwdSm90ILi2EN4cute5tupleIJNS5_1CILi1EEES8_S8_EEENS6_IJNS7_ILi192EEENS7_ILi128EEENS7_ILi96EEEEEELi96ENS_6half_tEfNS_4arch4Sm90ELb0ELb1ELb1ELb1ELb1ELb0ELb0ELb0ELb1ELb1ELb1ELb0EEENS1_21CollectiveEpilogueFwdINS6_IJSA_SC_SB_EEES9_SE_SG_Li384ELb1ELb1ELb1ELb0EEENS1_36VarlenDynamicPersistentTileSchedulerILi192ELi128ELi384ELi128ELb1ELb1ELb1ELb1ELb0ELb1EEEEEEEEEvNT_6ParamsE,"ax",@progbits
	.align	128
.text._ZN7cutlass13device_kernelIN5flash11enable_sm90INS1_16FlashAttnFwdSm90INS1_25CollectiveMainloopFwdSm90ILi2EN4cute5tupleIJNS5_1CILi1EEES8_S8_EEENS6_IJNS7_ILi192EEENS7_ILi128EEENS7_ILi96EEEEEELi96ENS_6half_tEfNS_4arch4Sm90ELb0ELb1ELb1ELb1ELb1ELb0ELb0ELb0ELb1ELb1ELb1ELb0EEENS1_21CollectiveEpilogueFwdINS6_IJSA_SC_SB_EEES9_SE_SG_Li384ELb1ELb1ELb1ELb0EEENS1_36VarlenDynamicPersistentTileSchedulerILi192ELi128ELi384ELi128ELb1ELb1ELb1ELb1ELb0ELb1EEEEEEEEEvNT_6ParamsE:
        .type           _ZN7cutlass13device_kernelIN5flash11enable_sm90INS1_16FlashAttnFwdSm90INS1_25CollectiveMainloopFwdSm90ILi2EN4cute5tupleIJNS5_1CILi1EEES8_S8_EEENS6_IJNS7_ILi192EEENS7_ILi128EEENS7_ILi96EEEEEELi96ENS_6half_tEfNS_4arch4Sm90ELb0ELb1ELb1ELb1ELb1ELb0ELb0ELb0ELb1ELb1ELb1ELb0EEENS1_21CollectiveEpilogueFwdINS6_IJSA_SC_SB_EEES9_SE_SG_Li384ELb1ELb1ELb1ELb0EEENS1_36VarlenDynamicPersistentTileSchedulerILi192ELi128ELi384ELi128ELb1ELb1ELb1ELb1ELb0ELb1EEEEEEEEEvNT_6ParamsE,@function
        .size           _ZN7cutlass13device_kernelIN5flash11enable_sm90INS1_16FlashAttnFwdSm90INS1_25CollectiveMainloopFwdSm90ILi2EN4cute5tupleIJNS5_1CILi1EEES8_S8_EEENS6_IJNS7_ILi192EEENS7_ILi128EEENS7_ILi96EEEEEELi96ENS_6half_tEfNS_4arch4Sm90ELb0ELb1ELb1ELb1ELb1ELb0ELb0ELb0ELb1ELb1ELb1ELb0EEENS1_21CollectiveEpilogueFwdINS6_IJSA_SC_SB_EEES9_SE_SG_Li384ELb1ELb1ELb1ELb0EEENS1_36VarlenDynamicPersistentTileSchedulerILi192ELi128ELi384ELi128ELb1ELb1ELb1ELb1ELb0ELb1EEEEEEEEEvNT_6ParamsE,(.L_x_2784 - _ZN7cutlass13device_kernelIN5flash11enable_sm90INS1_16FlashAttnFwdSm90INS1_25CollectiveMainloopFwdSm90ILi2EN4cute5tupleIJNS5_1CILi1EEES8_S8_EEENS6_IJNS7_ILi192EEENS7_ILi128EEENS7_ILi96EEEEEELi96ENS_6half_tEfNS_4arch4Sm90ELb0ELb1ELb1ELb1ELb1ELb0ELb0ELb0ELb1ELb1ELb1ELb0EEENS1_21CollectiveEpilogueFwdINS6_IJSA_SC_SB_EEES9_SE_SG_Li384ELb1ELb1ELb1ELb0EEENS1_36VarlenDynamicPersistentTileSchedulerILi192ELi128ELi384ELi128ELb1ELb1ELb1ELb1ELb0ELb1EEEEEEEEEvNT_6ParamsE)
        .other          _ZN7cutlass13device_kernelIN5flash11enable_sm90INS1_16FlashAttnFwdSm90INS1_25CollectiveMainloopFwdSm90ILi2EN4cute5tupleIJNS5_1CILi1EEES8_S8_EEENS6_IJNS7_ILi192EEENS7_ILi128EEENS7_ILi96EEEEEELi96ENS_6half_tEfNS_4arch4Sm90ELb0ELb1ELb1ELb1ELb1ELb0ELb0ELb0ELb1ELb1ELb1ELb0EEENS1_21CollectiveEpilogueFwdINS6_IJSA_SC_SB_EEES9_SE_SG_Li384ELb1ELb1ELb1ELb0EEENS1_36VarlenDynamicPersistentTileSchedulerILi192ELi128ELi384ELi128ELb1ELb1ELb1ELb1ELb0ELb1EEEEEEEEEvNT_6ParamsE,@"STO_CUDA_ENTRY STV_DEFAULT"
_ZN7cutlass13device_kernelIN5flash11enable_sm90INS1_16FlashAttnFwdSm90INS1_25CollectiveMainloopFwdSm90ILi2EN4cute5tupleIJNS5_1CILi1EEES8_S8_EEENS6_IJNS7_ILi192EEENS7_ILi128EEENS7_ILi96EEEEEELi96ENS_6half_tEfNS_4arch4Sm90ELb0ELb1ELb1ELb1ELb1ELb0ELb0ELb0ELb1ELb1ELb1ELb0EEENS1_21CollectiveEpilogueFwdINS6_IJSA_SC_SB_EEES9_SE_SG_Li384ELb1ELb1ELb1ELb0EEENS1_36VarlenDynamicPersistentTileSchedulerILi192ELi128ELi384ELi128ELb1ELb1ELb1ELb1ELb0ELb1EEEEEEEEEvNT_6ParamsE:
        /* <DEDUP_REMOVED lines=45> */
.L_x_1056:
        /* <DEDUP_REMOVED lines=22> */
.L_x_1057:
        /* <DEDUP_REMOVED lines=18> */
.L_x_1058:
        /* <DEDUP_REMOVED lines=22> */
.L_x_1059:
        /* <DEDUP_REMOVED lines=23> */
.L_x_1060:
[----:B------:R-:W-:Y:S01]  /*0820*/  UISETP.NE.AND UP0, UPT, UR9, URZ, UPT ;  /* 0x0000003f0900728c */ /* 0x000fe2000bf05270 */
[----:B------:R-:W-:Y:S01]  /*0830*/  NOP ;  /* 0x0000000000007918 */ /* 0x000fe20000000000 */
[----:B------:R-:W-:Y:S01]  /*0840*/  UMOV UR44, 0x1 ;  /* 0x00000001002c7882 */ /* 0x000fe20000000000 */
[----:B------:R-:W-:Y:S01]  /*0850*/  ULDC.64 UR56, c[0x0][0x208] ;  /* 0x0000820000387ab9 */ /* 0x000fe20000000a00 */
[----:B------:R-:W-:Y:S01]  /*0860*/  USEL UR44, UR44, 0x2, !UP0 ;  /* 0x000000022c2c7887 */ /* 0x000fe2000c000000 */
[----:B01234-:R-:W-:Y:S01]  /*0870*/  BAR.SYNC.DEFER_BLOCKING 0x0 ;  /* 0x0000000000007b1d */ /* 0x01ffe20000010000 */
[----:B------:R-:W-:-:S13]  /*0880*/  PLOP3.LUT P0, PT, PT, PT, UP0, 0x80, 0x0 ;  /* 0x000000000000781c */ /* 0x000fda0003f0f008 */
[----:B------:R-:W-:Y:S05]  /*0890*/  @!P0 BRA `(.L_x_1061) ;  /* 0x0000012c00048947 */ /* 0x000fea0003800000 */
.L_x_1062:
        /* <DEDUP_REMOVED lines=18> */
[----:B------:R-:W-:Y:S01]  /*09c0*/  VIADD R13, R2, 0xffffff80 ;  /* 0xffffff80020d7836 */ /* 0x000fe20000000000 */
[----:B------:R-:W-:Y:S01]  /*09d0*/  R2UR UR6, R9 ;  /* 0x00000000090672ca */ /* 0x000fe200000e0000 */
[----:B------:R-:W-:Y:S01]  /*09e0*/  IMAD.MOV.U32 R19, RZ, RZ, 0x40 ;  /* 0x00000040ff137424 */ /* 0x000fe200078e00ff */
[----:B------:R-:W-:Y:S01]  /*09f0*/  R2UR UR5, R10 ;  /* 0x000000000a0572ca */ /* 0x000fe200000e0000 */
[----:B------:R-:W-:Y:S01]  /*0a00*/  ULOP3.LUT UR52, UR44, 0x1, URZ, 0xfc, !UPT ;  /* 0x000000012c347892 */ /* 0x000fe2000f8efc3f */
[----:B------:R-:W-:Y:S01]  /*0a10*/  SHF.R.S32.HI R0, RZ, 0x1f, R13 ;  /* 0x0000001fff007819 */ /* 0x000fe2000001140d */
[----:B------:R-:W-:Y:S01]  /*0a20*/  UMOV UR51, URZ ;  /* 0x0000003f00337c82 */ /* 0x000fe20008000000 */
[----:B------:R-:W-:Y:S01]  /*0a30*/  R2UR UR7, R11 ;  /* 0x000000000b0772ca */ /* 0x000fe200000e0000 */
[----:B------:R-:W-:Y:S01]  /*0a40*/  UMOV UR50, URZ ;  /* 0x0000003f00327c82 */ /* 0x000fe20008000000 */
[CC--:B------:R-:W-:Y:S01]  /*0a50*/  LEA.HI R3, R0.reuse, R13.reuse, RZ, 0x4 ;  /* 0x0000000d00037211 */ /* 0x0c0fe200078f20ff */
[----:B------:R-:W-:Y:S01]  /*0a60*/  UMOV UR49, URZ ;  /* 0x0000003f00317c82 */ /* 0x000fe20008000000 */
[----:B------:R-:W-:-:S02]  /*0a70*/  LEA.HI R2, R0, R13, RZ, 0x7 ;  /* 0x0000000d00027211 */ /* 0x000fc400078f38ff */
[----:B------:R-:W-:Y:S02]  /*0a80*/  LOP3.LUT R4, R3, 0xfffffff0, RZ, 0xc0, !PT ;  /* 0xfffffff003047812 */ /* 0x000fe400078ec0ff */
[----:B------:R-:W-:Y:S02]  /*0a90*/  SHF.R.S32.HI R6, RZ, 0x4, R3 ;  /* 0x00000004ff067819 */ /* 0x000fe40000011403 */
[----:B------:R-:W-:Y:S01]  /*0aa0*/  LOP3.LUT R153, R2, 0xffffff80, RZ, 0xc0, !PT ;  /* 0xffffff8002997812 */ /* 0x000fe200078ec0ff */
[----:B------:R-:W-:Y:S01]  /*0ab0*/  IMAD.IADD R4, R13, 0x1, -R4 ;  /* 0x000000010d047824 */ /* 0x000fe200078e0a04 */
[----:B------:R-:W-:Y:S02]  /*0ac0*/  LEA.HI R3, R3, R6, RZ, 0x1 ;  /* 0x0000000603037211 */ /* 0x000fe400078f08ff */
[----:B------:R-:W-:Y:S01]  /*0ad0*/  LEA.HI R7, R0, R13, RZ, 0x5 ;  /* 0x0000000d00077211 */ /* 0x000fe200078f28ff */
[----:B------:R-:W-:Y:S01]  /*0ae0*/  IMAD.IADD R153, R13, 0x1, -R153 ;  /* 0x000000010d997824 */ /* 0x000fe200078e0a99 */
[----:B------:R-:W-:-:S02]  /*0af0*/  LOP3.LUT R5, R3, 0x1ffffffe, RZ, 0xc0, !PT ;  /* 0x1ffffffe03057812 */ /* 0x000fc400078ec0ff */
[----:B------:R-:W-:Y:S02]  /*0b00*/  SHF.R.S32.HI R3, RZ, 0x1f, R4 ;  /* 0x0000001fff037819 */ /* 0x000fe40000011404 */
[----:B------:R-:W-:Y:S01]  /*0b10*/  SHF.R.S32.HI R8, RZ, 0x1f, R153 ;  /* 0x0000001fff087819 */ /* 0x000fe20000011499 */
[----:B------:R-:W-:Y:S01]  /*0b20*/  IMAD.IADD R5, R6, 0x1, -R5 ;  /* 0x0000000106057824 */ /* 0x000fe200078e0a05 */
[----:B------:R-:W-:Y:S02]  /*0b30*/  LEA.HI R3, R3, R4, RZ, 0x3 ;  /* 0x0000000403037211 */ /* 0x000fe400078f18ff */
[----:B------:R-:W-:Y:S01]  /*0b40*/  LEA.HI R9, R8, R153, RZ, 0x2 ;  /* 0x0000009908097211 */ /* 0x000fe200078f10ff */
[----:B------:R-:W-:Y:S01]  /*0b50*/  IMAD.SHL.U32 R5, R5, 0x8, RZ ;  /* 0x0000000805057824 */ /* 0x000fe200078e00ff */
[----:B------:R-:W-:Y:S01]  /*0b60*/  SHF.R.S32.HI R7, RZ, 0x5, R7 ;  /* 0x00000005ff077819 */ /* 0x000fe20000011407 */
[----:B------:R-:W-:Y:S01]  /*0b70*/  IMAD.SHL.U32 R6, R3, 0x40, RZ ;  /* 0x0000004003067824 */ /* 0x000fe200078e00ff */
[----:B------:R-:W-:-:S02]  /*0b80*/  SHF.R.S32.HI R10, RZ, 0x2, R9 ;  /* 0x00000002ff0a7819 */ /* 0x000fc40000011409 */
[----:B------:R-:W-:Y:S01]  /*0b90*/  SHF.R.S32.HI R11, RZ, 0x1f, R9 ;  /* 0x0000001fff0b7819 */ /* 0x000fe20000011409 */
[----:B------:R-:W-:Y:S01]  /*0ba0*/  IMAD R12, R7, 0x10, R4 ;  /* 0x00000010070c7824 */ /* 0x000fe200078e0204 */
[----:B------:R-:W-:Y:S02]  /*0bb0*/  LOP3.LUT R3, R3, 0xfffffff8, RZ, 0xc0, !PT ;  /* 0xfffffff803037812 */ /* 0x000fe400078ec0ff */
[----:B------:R-:W-:Y:S02]  /*0bc0*/  SHF.R.S32.HI R14, RZ, 0x7, R2 ;  /* 0x00000007ff0e7819 */ /* 0x000fe40000011402 */
[----:B------:R-:W-:Y:S01]  /*0bd0*/  LEA.HI R11, R11, R10, RZ, 0x3 ;  /* 0x0000000a0b0b7211 */ /* 0x000fe200078f18ff */
[----:B------:R-:W-:Y:S01]  /*0be0*/  IMAD.IADD R3, R4, 0x1, -R3 ;  /* 0x0000000104037824 */ /* 0x000fe200078e0a03 */
[----:B------:R-:W-:Y:S01]  /*0bf0*/  LEA.HI R8, R8, R153, RZ, 0x5 ;  /* 0x0000009908087211 */ /* 0x000fe200078f28ff */
[----:B------:R-:W-:Y:S01]  /*0c00*/  IMAD.HI R4, R14, 0x55555556, RZ ;  /* 0x555555560e047827 */ /* 0x000fe200078e02ff */
[----:B------:R-:W-:-:S02]  /*0c10*/  LOP3.LUT R11, R11, 0xfffffff8, RZ, 0xc0, !PT ;  /* 0xfffffff80b0b7812 */ /* 0x000fc400078ec0ff */
[----:B------:R-:W-:Y:S01]  /*0c20*/  LOP3.LUT R6, R6, 0x7ffffe00, RZ, 0xc0, !PT ;  /* 0x7ffffe0006067812 */ /* 0x000fe200078ec0ff */
[----:B------:R-:W-:Y:S01]  /*0c30*/  IMAD.SHL.U32 R2, R3, 0x40, RZ ;  /* 0x0000004003027824 */ /* 0x000fe200078e00ff */
[----:B------:R-:W-:Y:S01]  /*0c40*/  LEA.HI R4, R4, R4, RZ, 0x1 ;  /* 0x0000000404047211 */ /* 0x000fe200078f08ff */
[----:B------:R-:W-:Y:S01]  /*0c50*/  IMAD.IADD R11, R10, 0x1, -R11 ;  /* 0x000000010a0b7824 */ /* 0x000fe200078e0a0b */
[----:B------:R-:W-:Y:S01]  /*0c60*/  SHF.R.S32.HI R8, RZ, 0x5, R8 ;  /* 0x00000005ff087819 */ /* 0x000fe20000011408 */
[----:B------:R-:W-:Y:S01]  /*0c70*/  IMAD R6, R7, 0x400, R6 ;  /* 0x0000040007067824 */ /* 0x000fe200078e0206 */
[----:B------:R-:W-:Y:S01]  /*0c80*/  LOP3.LUT R2, R2, 0x1c0, RZ, 0xc0, !PT ;  /* 0x000001c002027812 */ /* 0x000fe200078ec0ff */
[--C-:B------:R-:W-:Y:S01]  /*0c90*/  IMAD.U32 R7, R12, 0x20, R5.reuse ;  /* 0x000000200c077824 */ /* 0x100fe200078e0005 */
[----:B------:R-:W-:Y:S01]  /*0ca0*/  LEA.HI R0, R0, R13, RZ, 0x2 ;  /* 0x0000000d00007211 */ /* 0x000fe200078f10ff */
[----:B------:R-:W-:Y:S01]  /*0cb0*/  IMAD R4, R4, -0x3, R14 ;  /* 0xfffffffd04047824 */ /* 0x000fe200078e020e */
[----:B------:R-:W-:Y:S01]  /*0cc0*/  LOP3.LUT R5, R2, 0x8, R5, 0xf8, !PT ;  /* 0x0000000802057812 */ /* 0x000fe200078ef805 */
[----:B------:R-:W-:Y:S01]  /*0cd0*/  IMAD R11, R8, 0x10, R11 ;  /* 0x00000010080b7824 */ /* 0x000fe200078e020b */
[----:B------:R-:W-:Y:S01]  /*0ce0*/  SHF.R.U32.HI R2, RZ, 0x3, R2 ;  /* 0x00000003ff027819 */ /* 0x000fe20000011602 */
[----:B------:R0:W-:Y:S01]  /*0cf0*/  STL [R1+0x14], R7 ;  /* 0x0000140701007387 */ /* 0x0001e20000100800 */
[----:B------:R-:W-:-:S02]  /*0d00*/  LOP3.LUT R151, R0, 0xfffffffc, RZ, 0xc0, !PT ;  /* 0xfffffffc00977812 */ /* 0x000fc400078ec0ff */
[----:B------:R-:W-:Y:S02]  /*0d10*/  LOP3.LUT R5, R5, R2, RZ, 0x3c, !PT ;  /* 0x0000000205057212 */ /* 0x000fe400078e3cff */
[----:B------:R-:W-:Y:S01]  /*0d20*/  R2P PR, R3, 0x6 ;  /* 0x0000000603007804 */ /* 0x000fe20000000000 */
[----:B------:R-:W-:Y:S01]  /*0d30*/  IMAD.IADD R151, R13, 0x1, -R151 ;  /* 0x000000010d977824 */ /* 0x000fe200078e0a97 */
[----:B------:R-:W-:Y:S01]  /*0d40*/  SHF.R.S32.HI R152, RZ, 0x2, R0 ;  /* 0x00000002ff987819 */ /* 0x000fe20000011400 */
[----:B------:R-:W-:Y:S02]  /*0d50*/  IMAD.IADD R5, R6, 0x1, R5 ;  /* 0x0000000106057824 */ /* 0x000fe400078e0205 */
[----:B0-----:R-:W-:Y:S01]  /*0d60*/  IMAD R7, R4, 0x40, R11 ;  /* 0x0000004004077824 */ /* 0x001fe200078e020b */
[----:B------:R-:W-:Y:S01]  /*0d70*/  LOP3.LUT R4, R9, 0x7ffffffc, RZ, 0xc0, !PT ;  /* 0x7ffffffc09047812 */ /* 0x000fe200078ec0ff */
[C---:B------:R-:W-:Y:S01]  /*0d80*/  IMAD.SHL.U32 R138, R151.reuse, 0x8, RZ ;  /* 0x00000008978a7824 */ /* 0x040fe200078e00ff */
[----:B------:R-:W-:-:S02]  /*0d90*/  LEA.HI R2, R151, R151, RZ, 0x1 ;  /* 0x0000009797027211 */ /* 0x000fc400078f08ff */
[----:B------:R0:W-:Y:S01]  /*0da0*/  STL [R1+0x10], R7 ;  /* 0x0000100701007387 */ /* 0x0001e20000100800 */
[----:B------:R-:W-:Y:S01]  /*0db0*/  IMAD.IADD R4, R153, 0x1, -R4 ;  /* 0x0000000199047824 */ /* 0x000fe200078e0a04 */
[----:B------:R-:W-:Y:S01]  /*0dc0*/  LEA R18, R5, UR41, 0x1 ;  /* 0x0000002905127c11 */ /* 0x000fe2000f8e08ff */
[----:B------:R-:W-:Y:S01]  /*0dd0*/  VIADD R139, R138, 0x20 ;  /* 0x000000208a8b7836 */ /* 0x000fe20000000000 */
[----:B------:R-:W-:Y:S01]  /*0de0*/  LOP3.LUT R2, R2, 0x1ffffffe, RZ, 0xc0, !PT ;  /* 0x1ffffffe02027812 */ /* 0x000fe200078ec0ff */
[----:B------:R-:W-:Y:S01]  /*0df0*/  IMAD.SHL.U32 R17, R4, 0x2, RZ ;  /* 0x0000000204117824 */ /* 0x000fe200078e00ff */
[----:B------:R-:W-:Y:S01]  /*0e00*/  SEL R19, R19, 0xffffffc0, !P2 ;  /* 0xffffffc013137807 */ /* 0x000fe20005000000 */
[----:B------:R-:W-:Y:S01]  /*0e10*/  VIADD R22, R18, 0x21800 ;  /* 0x0002180012167836 */ /* 0x000fe20000000000 */
[----:B------:R-:W-:Y:S01]  /*0e20*/  SHF.R.S32.HI R3, RZ, 0x1f, R139 ;  /* 0x0000001fff037819 */ /* 0x000fe2000001148b */
[----:B------:R-:W-:Y:S02]  /*0e30*/  VIADD R141, R138, 0x40 ;  /* 0x000000408a8d7836 */ /* 0x000fe40000000000 */
[----:B------:R-:W-:-:S02]  /*0e40*/  VIADD R150, R17, 0x18 ;  /* 0x0000001811967836 */ /* 0x000fc40000000000 */
[C---:B------:R-:W-:Y:S01]  /*0e50*/  VIADD R149, R17.reuse, 0x20 ;  /* 0x0000002011957836 */ /* 0x040fe20000000000 */
[----:B------:R-:W-:Y:S01]  /*0e60*/  SHF.R.S32.HI R0, RZ, 0x1f, R141 ;  /* 0x0000001fff007819 */ /* 0x000fe2000001148d */
        /* <DEDUP_REMOVED lines=12> */
[----:B------:R-:W-:Y:S01]  /*0f30*/  VIADD R142, R17, 0x58 ;  /* 0x00000058118e7836 */ /* 0x000fe20000000000 */
[----:B------:R-:W-:Y:S01]  /*0f40*/  SHF.R.S32.HI R156, RZ, 0x1f, R144 ;  /* 0x0000001fff9c7819 */ /* 0x000fe20000011490 */
[----:B------:R-:W-:Y:S01]  /*0f50*/  VIADD R23, R18, 0x21820 ;  /* 0x0002182012177836 */ /* 0x000fe20000000000 */
[----:B------:R-:W-:Y:S01]  /*0f60*/  SHF.R.S32.HI R155, RZ, 0x1f, R143 ;  /* 0x0000001fff9b7819 */ /* 0x000fe2000001148f */
[----:B------:R-:W-:Y:S01]  /*0f70*/  IMAD.IADD R2, R151, 0x1, -R2 ;  /* 0x0000000197027824 */ /* 0x000fe200078e0a02 */
[----:B------:R-:W-:Y:S01]  /*0f80*/  SHF.R.S32.HI R154, RZ, 0x1f, R142 ;  /* 0x0000001fff9a7819 */ /* 0x000fe2000001148e */
[----:B------:R-:W-:-:S02]  /*0f90*/  @P1 VIADD R23, R22, 0xffffffe0 ;  /* 0xffffffe016171836 */ /* 0x000fc40000000000 */
[----:B------:R-:W-:Y:S02]  /*0fa0*/  IMAD.IADD R22, R22, 0x1, R19 ;  /* 0x0000000116167824 */ /* 0x000fe400078e0213 */
[----:B------:R-:W-:Y:S02]  /*0fb0*/  VIADD R140, R17, 0x10 ;  /* 0x00000010118c7836 */ /* 0x000fe40000000000 */
[----:B------:R-:W-:Y:S02]  /*0fc0*/  IMAD R137, R2, 0x8, R7 ;  /* 0x0000000802897824 */ /* 0x000fe400078e0207 */
[----:B------:R-:W-:Y:S02]  /*0fd0*/  IMAD.IADD R19, R19, 0x1, R23 ;  /* 0x0000000113137824 */ /* 0x000fe400078e0217 */
[----:B0-----:R-:W-:-:S07]  /*0fe0*/  VIADD R136, R23, 0x6000 ;  /* 0x0000600017887836 */ /* 0x001fce0000000000 */
.L_x_1166:
[----:B------:R-:W-:Y:S01]  /*0ff0*/  ULDC.64 UR8, c[0x0][0xa28] ;  /* 0x00028a0000087ab9 */ /* 0x000fe20000000a00 */
[----:B------:R-:W-:Y:S01]  /*1000*/  ULDC UR4, c[0x0][0x424] ;  /* 0x0001090000047ab9 */ /* 0x000fe20000000800 */
[----:B------:R-:W-:-:S04]  /*1010*/  UISETP.NE.U32.AND UP0, UPT, UR8, URZ, UPT ;  /* 0x0000003f0800728c */ /* 0x000fc8000bf05070 */
[----:B------:R-:W-:-:S03]  /*1020*/  UISETP.NE.AND.EX UP0, UPT, UR9, URZ, UPT, UP0 ;  /* 0x0000003f0900728c */ /* 0x000fc6000bf05300 */
[----:B------:R-:W-:Y:S02]  /*1030*/  ULDC.64 UR8, c[0x0][0xa18] ;  /* 0x0002860000087ab9 */ /* 0x000fe40000000a00 */
[----:B------:R-:W-:Y:S01]  /*1040*/  UISETP.NE.U32.AND UP1, UPT, UR8, URZ, UPT ;  /* 0x0000003f0800728c */ /* 0x000fe2000bf25070 */
[----:B------:R-:W-:-:S03]  /*1050*/  PLOP3.LUT P0, PT, PT, PT, UP0, 0x80, 0x0 ;  /* 0x000000000000781c */ /* 0x000fc60003f0f008 */
[----:B------:R-:W-:-:S03]  /*1060*/  UISETP.NE.AND.EX UP1, UPT, UR9, URZ, UPT, UP1 ;  /* 0x0000003f0900728c */ /* 0x000fc6000bf25310 */
[----:B------:R-:W-:Y:S02]  /*1070*/  @UP0 ULDC.64 UR8, c[0x0][0xa28] ;  /* 0x00028a0000080ab9 */ /* 0x000fe40000000a00 */
[----:B------:R-:W-:Y:S01]  /*1080*/  @UP0 UIMAD.WIDE UR8, UR7, 0x4, UR8 ;  /* 0x00000004070808a5 */ /* 0x000fe2000f8e0208 */
[----:B------:R-:W-:-:S05]  /*1090*/  PLOP3.LUT P2, PT, PT, PT, UP1, 0x80, 0x0 ;  /* 0x000000000000781c */ /* 0x000fca0003f4f018 */
[----:B01-3--:R-:W-:Y:S02]  /*10a0*/  IMAD.U32 R2, RZ, RZ, UR8 ;  /* 0x00000008ff027e24 */ /* 0x00bfe4000f8e00ff */
[----:B----4-:R-:W-:Y:S01]  /*10b0*/  IMAD.U32 R3, RZ, RZ, UR9 ;  /* 0x00000009ff037e24 */ /* 0x010fe2000f8e00ff */
[----:B------:R-:W-:Y:S02]  /*10c0*/  @UP1 ULDC.64 UR8, c[0x0][0xa18] ;  /* 0x0002860000081ab9 */ /* 0x000fe40000000a00 */
[----:B------:R-:W-:Y:S02]  /*10d0*/  @UP1 UIMAD.WIDE UR8, UR7, 0x4, UR8 ;  /* 0x00000004070818a5 */ /* 0x000fe4000f8e0208 */
[----:B--2---:R-:W2:Y:S04]  /*10e0*/  @P0 LDG.E R2, desc[UR56][R2.64] ;  /* 0x0000003802020981 */ /* 0x004ea8000c1e1900 */
[----:B------:R-:W-:-:S02]  /*10f0*/  IMAD.U32 R4, RZ, RZ, UR8 ;  /* 0x00000008ff047e24 */ /* 0x000fc4000f8e00ff */
[----:B------:R-:W-:Y:S01]  /*1100*/  IMAD.U32 R5, RZ, RZ, UR9 ;  /* 0x00000009ff057e24 */ /* 0x000fe2000f8e00ff */
[----:B------:R-:W-:-:S04]  /*1110*/  ULDC.64 UR8, c[0x0][0x418] ;  /* 0x0001060000087ab9 */ /* 0x000fc80000000a00 */
[----:B------:R-:W3:Y:S01]  /*1120*/  @P2 LDG.E R4, desc[UR56][R4.64] ;  /* 0x0000003804042981 */ /* 0x000ee2000c1e1900 */
[----:B------:R-:W-:Y:S01]  /*1130*/  UISETP.NE.U32.AND UP0, UPT, UR8, URZ, UPT ;  /* 0x0000003f0800728c */ /* 0x000fe2000bf05070 */
[----:B------:R-:W-:Y:S01]  /*1140*/  UMOV UR38, URZ ;  /* 0x0000003f00267c82 */ /* 0x000fe20008000000 */
[----:B------:R-:W-:Y:S02]  /*1150*/  ULOP3.LUT UR40, UR5, 0xffff, URZ, 0xc0, !UPT ;  /* 0x0000ffff05287892 */ /* 0x000fe4000f8ec03f */
[----:B------:R-:W-:-:S03]  /*1160*/  UISETP.NE.AND.EX UP0, UPT, UR9, URZ, UPT, UP0 ;  /* 0x0000003f0900728c */ /* 0x000fc6000bf05300 */
[----:B------:R-:W-:Y:S01]  /*1170*/  ULDC.64 UR8, c[0x0][0xa20] ;  /* 0x0002880000087ab9 */ /* 0x000fe20000000a00 */
[----:B------:R-:W-:Y:S01]  /*1180*/  USEL UR4, UR4, 0x1, UP0 ;  /* 0x0000000104047887 */ /* 0x000fe20008000000 */
[----:B------:R-:W-:Y:S01]  /*1190*/  ISETP.NE.U32.AND P1, PT, RZ, UR8, PT ;  /* 0x00000008ff007c0c */ /* 0x000fe2000bf25070 */
[----:B------:R-:W-:Y:S02]  /*11a0*/  ULDC UR8, c[0x0][0x2f0] ;  /* 0x0000bc0000087ab9 */ /* 0x000fe40000000800 */
[----:B------:R-:W-:Y:S01]  /*11b0*/  UIMAD UR4, UR4, UR8, URZ ;  /* 0x00000008040472a4 */ /* 0x000fe2000f8e023f */
[----:B------:R-:W-:Y:S02]  /*11c0*/  ISETP.NE.AND.EX P1, PT, RZ, UR9, PT, P1 ;  /* 0x00000009ff007c0c */ /* 0x000fe4000bf25310 */
[----:B--2---:R-:W-:Y:S02]  /*11d0*/  @P0 R2UR UR38, R2 ;  /* 0x00000000022602ca */ /* 0x004fe400000e0000 */
[----:B---3--:R-:W-:Y:S01]  /*11e0*/  @P2 R2UR UR48, R4 ;  /* 0x00000000043022ca */ /* 0x008fe200000e0000 */
[----:B-----5:R-:W-:-:S14]  /*11f0*/  @P2 BRA `(.L_x_1063) ;  /* 0x0000000000382947 */ /* 0x020fdc0003800000 */
[----:B------:R-:W-:Y:S01]  /*1200*/  ULDC.64 UR8, c[0x0][0xa00] ;  /* 0x0002800000087ab9 */ /* 0x000fe20000000a00 */
[----:B------:R-:W-:Y:S01]  /*1210*/  ULDC UR48, c[0x0][0x288] ;  /* 0x0000a20000307ab9 */ /* 0x000fe20000000800 */
[----:B------:R-:W-:-:S04]  /*1220*/  ISETP.NE.U32.AND P0, PT, RZ, UR8, PT ;  /* 0x00000008ff007c0c */ /* 0x000fc8000bf05070 */
[----:B------:R-:W-:-:S13]  /*1230*/  ISETP.NE.AND.EX P0, PT, RZ, UR9, PT, P0 ;  /* 0x00000009ff007c0c */ /* 0x000fda000bf05300 */
[----:B------:R-:W-:Y:S05]  /*1240*/  @!P0 BRA `(.L_x_1063) ;  /* 0x0000000000248947 */ /* 0x000fea0003800000 */
[----:B------:R-:W-:Y:S02]  /*1250*/  ULDC.64 UR8, c[0x0][0xa00] ;  /* 0x0002800000087ab9 */ /* 0x000fe40000000a00 */
[----:B------:R-:W-:-:S06]  /*1260*/  UIMAD.WIDE UR8, UR7, 0x4, UR8 ;  /* 0x00000004070878a5 */ /* 0x000fcc000f8e0208 */
[----:B------:R-:W-:Y:S02]  /*1270*/  IMAD.U32 R2, RZ, RZ, UR8 ;  /* 0x00000008ff027e24 */ /* 0x000fe4000f8e00ff */
[----:B------:R-:W-:-:S05]  /*1280*/  IMAD.U32 R3, RZ, RZ, UR9 ;  /* 0x00000009ff037e24 */ /* 0x000fca000f8e00ff */
[----:B------:R-:W2:Y:S04]  /*1290*/  LDG.E R4, desc[UR56][R2.64] ;  /* 0x0000003802047981 */ /* 0x000ea8000c1e1900 */
[----:B------:R-:W3:Y:S01]  /*12a0*/  LDG.E R0, desc[UR56][R2.64+0x4] ;  /* 0x0000043802007981 */ /* 0x000ee2000c1e1900 */
[----:B--2---:R-:W-:Y:S02]  /*12b0*/  R2UR UR48, R4 ;  /* 0x00000000043072ca */ /* 0x004fe400000e0000 */
[----:B---3--:R-:W-:-:S13]  /*12c0*/  R2UR UR8, R0 ;  /* 0x00000000000872ca */ /* 0x008fda00000e0000 */
[----:B------:R-:W-:-:S12]  /*12d0*/  UIADD3 UR48, -UR48, UR8, URZ ;  /* 0x0000000830307290 */ /* 0x000fd8000fffe13f */
.L_x_1063:
[----:B------:R-:W-:Y:S01]  /*12e0*/  UMOV UR43, UR7 ;  /* 0x00000007002b7c82 */ /* 0x000fe20008000000 */
[----:B------:R-:W-:Y:S05]  /*12f0*/  @!P1 BRA `(.L_x_1064) ;  /* 0x00000000001c9947 */ /* 0x000fea0003800000 */
[----:B------:R-:W-:Y:S02]  /*1300*/  ULDC.64 UR8, c[0x0][0xa20] ;  /* 0x0002880000087ab9 */ /* 0x000fe40000000a00 */
[----:B------:R-:W-:-:S06]  /*1310*/  UIMAD.WIDE UR8, UR7, 0x4, UR8 ;  /* 0x00000004070878a5 */ /* 0x000fcc000f8e0208 */
[----:B------:R-:W-:Y:S02]  /*1320*/  IMAD.U32 R2, RZ, RZ, UR8 ;  /* 0x00000008ff027e24 */ /* 0x000fe4000f8e00ff */
[----:B------:R-:W-:-:S05]  /*1330*/  IMAD.U32 R3, RZ, RZ, UR9 ;  /* 0x00000009ff037e24 */ /* 0x000fca000f8e00ff */
[----:B------:R-:W2:Y:S02]  /*1340*/  LDG.E R2, desc[UR56][R2.64] ;  /* 0x0000003802027981 */ /* 0x000ea4000c1e1900 */
[----:B--2---:R-:W-:Y:S01]  /*1350*/  R2UR UR4, R2 ;  /* 0x00000000020472ca */ /* 0x004fe200000e0000 */
[----:B------:R-:W-:-:S14]  /*1360*/  BRA `(.L_x_1065) ;  /* 0x0000000000347947 */ /* 0x000fdc0003800000 */
.L_x_1064:
[----:B------:R-:W-:Y:S02]  /*1370*/  ULDC.64 UR8, c[0x0][0xa08] ;  /* 0x0002820000087ab9 */ /* 0x000fe40000000a00 */
        /* <DEDUP_REMOVED lines=12> */
.L_x_1065:
[----:B------:R-:W-:Y:S01]  /*1440*/  ULDC UR7, c[0x0][0x448] ;  /* 0x0001120000077ab9 */ /* 0x000fe20000000800 */
[----:B------:R-:W-:Y:S02]  /*1450*/  UIMAD UR39, UR6, 0xc0, URZ ;  /* 0x000000c0062778a4 */ /* 0x000fe4000f8e023f */
[----:B------:R-:W-:Y:S02]  /*1460*/  UISETP.NE.AND UP0, UPT, UR7, 0x1, UPT ;  /* 0x000000010700788c */ /* 0x000fe4000bf05270 */
[----:B------:R-:W-:Y:S01]  /*1470*/  UIADD3 UR10, UR39, 0xbf, URZ ;  /* 0x000000bf270a7890 */ /* 0x000fe2000fffe03f */
[----:B------:R-:W-:Y:S01]  /*1480*/  ULDC.64 UR6, c[0x0][0x9e0] ;  /* 0x0002780000067ab9 */ /* 0x000fe20000000a00 */
[----:B------:R-:W-:Y:S02]  /*1490*/  UP2UR UR54, UPR, URZ, 0x1 ;  /* 0x000000013f367883 */ /* 0x000fe40008000000 */
[----:B------:R-:W-:-:S05]  /*14a0*/  UIADD3 UR38, -UR38, UR4, URZ ;  /* 0x0000000426267290 */ /* 0x000fca000fffe13f */
[----:B------:R-:W-:Y:S01]  /*14b0*/  @UP0 ULDC UR8, c[0x0][0x44c] ;  /* 0x0001130000080ab9 */ /* 0x000fe20000000800 */
[----:B------:R-:W-:Y:S01]  /*14c0*/  @UP0 ULDC UR11, c[0x0][0x450] ;  /* 0x00011400000b0ab9 */ /* 0x000fe20000000800 */
[----:B------:R-:W-:Y:S02]  /*14d0*/  UIMAD.WIDE.U32 UR8, UR10, UR8, URZ ;  /* 0x000000080a0872a5 */ /* 0x000fe4000f8e003f */
[----:B------:R-:W-:Y:S02]  /*14e0*/  UIADD3 UR4, UR38, 0x1, -UR48 ;  /* 0x0000000126047890 */ /* 0x000fe4000fffe830 */
[----:B------:R-:W-:Y:S02]  /*14f0*/  @UP0 USHF.R.U32.HI UR10, URZ, UR11, UR9 ;  /* 0x0000000b3f0a0299 */ /* 0x000fe40008011609 */
[----:B------:R-:W-:Y:S02]  /*1500*/  UISETP.GE.AND UP0, UPT, UR7, 0x1, UPT ;  /* 0x000000010700788c */ /* 0x000fe4000bf06270 */
[----:B------:R-:W-:-:S02]  /*1510*/  UIADD3 UR10, UR4, UR10, URZ ;  /* 0x0000000a040a7290 */ /* 0x000fc4000fffe03f */
[----:B------:R-:W-:Y:S02]  /*1520*/  UP2UR UR53, UPR, URZ, 0x1 ;  /* 0x000000013f357883 */ /* 0x000fe40008000000 */
[----:B------:R-:W-:Y:S01]  /*1530*/  PLOP3.LUT P0, PT, PT, PT, UP0, 0x40, 0x0 ;  /* 0x000000000000781c */ /* 0x000fe20003f0e808 */
[----:B------:R-:W-:-:S12]  /*1540*/  UIADD3 UR6, UR10, UR6, URZ ;  /* 0x000000060a067290 */ /* 0x000fd8000fffe03f */
[----:B------:R-:W-:Y:S05]  /*1550*/  @P0 BRA `(.L_x_1066) ;  /* 0x0000000000440947 */ /* 0x000fea0003800000 */
        /* <DEDUP_REMOVED lines=10> */
.L_x_1067:
[----:B------:R-:W-:-:S11]  /*1600*/  UISETP.NE.AND UP0, UPT, UR7, 0x1, UPT ;  /* 0x000000010700788c */ /* 0x000fd6000bf05270 */
[----:B------:R-:W-:Y:S02]  /*1610*/  @UP0 ULDC.64 UR10, c[0x0][0x9e8] ;  /* 0x00027a00000a0ab9 */ /* 0x000fe40000000a00 */
[----:B------:R-:W-:-:S04]  /*1620*/  UIMAD.WIDE.U32 UR8, UR4, UR10, URZ ;  /* 0x0000000a040872a5 */ /* 0x000fc8000f8e003f */
[----:B------:R-:W-:-:S12]  /*1630*/  @UP0 USHF.R.U32.HI UR4, URZ, UR11, UR9 ;  /* 0x0000000b3f040299 */ /* 0x000fd80008011609 */
.L_x_1068:
[----:B------:R-:W-:-:S04]  /*1640*/  UIMAD UR4, UR4, UR7, UR7 ;  /* 0x00000007040472a4 */ /* 0x000fc8000f8e0207 */
[----:B------:R-:W-:-:S04]  /*1650*/  UISETP.LT.AND UP0, UPT, UR6, UR4, UPT ;  /* 0x000000040600728c */ /* 0x000fc8000bf01270 */
[----:B------:R-:W-:-:S12]  /*1660*/  USEL UR6, UR6, UR4, UP0 ;  /* 0x0000000406067287 */ /* 0x000fd80008000000 */
.L_x_1066:
[----:B------:R-:W-:Y:S02]  /*1670*/  UISETP.NE.AND UP0, UPT, UR54, URZ, UPT ;  /* 0x0000003f3600728c */ /* 0x000fe4000bf05270 */
[----:B------:R-:W-:Y:S02]  /*1680*/  UIADD3 UR4, UR38, 0x7f, URZ ;  /* 0x0000007f26047890 */ /* 0x000fe4000fffe03f */
[----:B------:R-:W-:Y:S02]  /*1690*/  UIADD3 UR10, UR6, 0x7f, URZ ;  /* 0x0000007f060a7890 */ /* 0x000fe4000fffe03f */
[----:B------:R-:W-:Y:S02]  /*16a0*/  UISETP.GE.AND UP1, UPT, UR7, 0x1, UPT ;  /* 0x000000010700788c */ /* 0x000fe4000bf26270 */
[----:B------:R-:W-:Y:S02]  /*16b0*/  USHF.R.S32.HI UR6, URZ, 0x1f, UR4 ;  /* 0x0000001f3f067899 */ /* 0x000fe40008011404 */
[----:B------:R-:W-:Y:S01]  /*16c0*/  USHF.R.S32.HI UR11, URZ, 0x1f, UR10 ;  /* 0x0000001f3f0b7899 */ /* 0x000fe2000801140a */
[----:B------:R-:W-:Y:S01]  /*16d0*/  @UP0 ULDC UR8, c[0x0][0x44c] ;  /* 0x0001130000080ab9 */ /* 0x000fe20000000800 */
[----:B------:R-:W-:Y:S01]  /*16e0*/  ULEA.HI UR6, UR6, UR4, URZ, 0x7 ;  /* 0x0000000406067291 */ /* 0x000fe2000f8f383f */
[----:B------:R-:W-:Y:S01]  /*16f0*/  PLOP3.LUT P0, PT, PT, PT, UP1, 0x40, 0x0 ;  /* 0x000000000000781c */ /* 0x000fe20003f0e818 */
[----:B------:R-:W-:-:S02]  /*1700*/  UIMAD.WIDE.U32 UR8, UR39, UR8, URZ ;  /* 0x00000008270872a5 */ /* 0x000fc4000f8e003f */
[----:B------:R-:W-:Y:S01]  /*1710*/  ULEA.HI UR11, UR11, UR10, URZ, 0x7 ;  /* 0x0000000a0b0b7291 */ /* 0x000fe2000f8f383f */
[----:B------:R-:W-:Y:S01]  /*1720*/  @UP0 ULDC UR13, c[0x0][0x450] ;  /* 0x00011400000d0ab9 */ /* 0x000fe20000000800 */
[----:B------:R-:W-:Y:S01]  /*1730*/  UMOV UR12, UR39 ;  /* 0x00000027000c7c82 */ /* 0x000fe20008000000 */
[----:B------:R-:W-:Y:S02]  /*1740*/  UIADD3 UR58, UR38, -UR48, URZ ;  /* 0x80000030263a7290 */ /* 0x000fe4000fffe03f */
[----:B------:R-:W-:Y:S02]  /*1750*/  USHF.R.S32.HI UR6, URZ, 0x7, UR6 ;  /* 0x000000073f067899 */ /* 0x000fe40008011406 */
[----:B------:R-:W-:Y:S02]  /*1760*/  USHF.R.S32.HI UR11, URZ, 0x7, UR11 ;  /* 0x000000073f0b7899 */ /* 0x000fe4000801140b */
[----:B------:R-:W-:Y:S02]  /*1770*/  @UP0 USHF.R.U32.HI UR12, URZ, UR13, UR9 ;  /* 0x0000000d3f0c0299 */ /* 0x000fe40008011609 */
[----:B------:R-:W-:-:S02]  /*1780*/  UISETP.LT.AND UP0, UPT, UR6, UR11, UPT ;  /* 0x0000000b0600728c */ /* 0x000fc4000bf01270 */
[----:B------:R-:W-:Y:S01]  /*1790*/  UIADD3 UR4, UR58, UR12, URZ ;  /* 0x0000000c3a047290 */ /* 0x000fe2000fffe03f */
[----:B------:R-:W-:Y:S01]  /*17a0*/  ULDC UR10, c[0x0][0x9dc] ;  /* 0x00027700000a7ab9 */ /* 0x000fe20000000800 */
[----:B------:R-:W-:Y:S02]  /*17b0*/  USEL UR6, UR6, UR11, UP0 ;  /* 0x0000000b06067287 */ /* 0x000fe40008000000 */
[----:B------:R-:W-:Y:S01]  /*17c0*/  UIADD3 UR10, UR4, -UR10, URZ ;  /* 0x8000000a040a7290 */ /* 0x000fe2000fffe03f */
[----:B------:R-:W-:Y:S11]  /*17d0*/  @P0 BRA `(.L_x_1069) ;  /* 0x0000000000440947 */ /* 0x000ff60003800000 */
        /* <DEDUP_REMOVED lines=10> */
.L_x_1070:
[----:B------:R-:W-:-:S11]  /*1880*/  UISETP.NE.AND UP0, UPT, UR7, 0x1, UPT ;  /* 0x000000010700788c */ /* 0x000fd6000bf05270 */
[----:B------:R-:W-:Y:S02]  /*1890*/  @UP0 ULDC.64 UR12, c[0x0][0x9e8] ;  /* 0x00027a00000c0ab9 */ /* 0x000fe40000000a00 */
[----:B------:R-:W-:-:S04]  /*18a0*/  UIMAD.WIDE.U32 UR8, UR4, UR12, URZ ;  /* 0x0000000c040872a5 */ /* 0x000fc8000f8e003f */
[----:B------:R-:W-:-:S12]  /*18b0*/  @UP0 USHF.R.U32.HI UR4, URZ, UR13, UR9 ;  /* 0x0000000d3f040299 */ /* 0x000fd80008011609 */
.L_x_1071:
[----:B------:R-:W-:-:S04]  /*18c0*/  UIMAD UR4, UR4, UR7, URZ ;  /* 0x00000007040472a4 */ /* 0x000fc8000f8e023f */
[----:B------:R-:W-:-:S04]  /*18d0*/  UISETP.LT.AND UP0, UPT, UR10, UR4, UPT ;  /* 0x000000040a00728c */ /* 0x000fc8000bf01270 */
[----:B------:R-:W-:-:S12]  /*18e0*/  USEL UR10, UR10, UR4, !UP0 ;  /* 0x000000040a0a7287 */ /* 0x000fd8000c000000 */
.L_x_1069:
[----:B------:R-:W-:-:S04]  /*18f0*/  USHF.R.S32.HI UR4, URZ, 0x1f, UR10 ;  /* 0x0000001f3f047899 */ /* 0x000fc8000801140a */
[----:B------:R-:W-:-:S04]  /*1900*/  ULEA.HI UR4, UR4, UR10, URZ, 0x7 ;  /* 0x0000000a04047291 */ /* 0x000fc8000f8f383f */
[----:B------:R-:W-:Y:S02]  /*1910*/  USHF.R.S32.HI UR7, URZ, 0x7, UR4 ;  /* 0x000000073f077899 */ /* 0x000fe40008011404 */
[----:B------:R-:W-:Y:S02]  /*1920*/  ULOP3.LUT UR4, UR5, 0xff000000, URZ, 0xc0, !UPT ;  /* 0xff00000005047892 */ /* 0x000fe4000f8ec03f */
[----:B------:R-:W-:Y:S02]  /*1930*/  UISETP.LT.AND UP0, UPT, URZ, UR7, UPT ;  /* 0x000000073f00728c */ /* 0x000fe4000bf01270 */
[----:B------:R-:W-:Y:S02]  /*1940*/  ULOP3.LUT UR5, UR5, 0xff0000, URZ, 0xc0, !UPT ;  /* 0x00ff000005057892 */ /* 0x000fe4000f8ec03f */
[----:B------:R-:W-:Y:S02]  /*1950*/  USEL UR36, URZ, UR7, !UP0 ;  /* 0x000000073f247287 */ /* 0x000fe4000c000000 */
[----:B------:R-:W-:-:S02]  /*1960*/  USHF.R.U32.HI UR4, URZ, 0x8, UR4 ;  /* 0x000000083f047899 */ /* 0x000fc40008011604 */
[----:B------:R-:W-:Y:S02]  /*1970*/  UISETP.GT.AND UP0, UPT, UR6, UR36, UPT ;  /* 0x000000240600728c */ /* 0x000fe4000bf04270 */
[----:B------:R-:W-:-:S03]  /*1980*/  ULEA.HI UR5, UR5, UR4, URZ, 0x10 ;  /* 0x0000000405057291 */ /* 0x000fc6000f8f803f */
[----:B------:R-:W-:Y:S01]  /*1990*/  UMOV UR4, URZ ;  /* 0x0000003f00047c82 */ /* 0x000fe20008000000 */
[----:B------:R-:W-:Y:S01]  /*19a0*/  PLOP3.LUT P0, PT, PT, PT, UP0, 0x80, 0x0 ;  /* 0x000000000000781c */ /* 0x000fe20003f0f008 */
[----:B------:R-:W-:Y:S02]  /*19b0*/  ULOP3.LUT UR37, UR5, 0xff, URZ, 0xc0, !UPT ;  /* 0x000000ff05257892 */ /* 0x000fe4000f8ec03f */
[----:B------:R-:W-:-:S10]  /*19c0*/  USHF.R.U32.HI UR47, URZ, 0x10, UR5 ;  /* 0x000000103f2f7899 */ /* 0x000fd40008011605 */
[----:B------:R-:W-:Y:S05]  /*19d0*/  @!P0 BRA `(.L_x_1072) ;  /* 0x0000000000948947 */ /* 0x000fea0003800000 */
[----:B------:R-:W-:Y:S01]  /*19e0*/  UISETP.NE.AND UP0, UPT, UR47, URZ, UPT ;  /* 0x0000003f2f00728c */ /* 0x000fe2000bf05270 */
[----:B------:R-:W-:-:S03]  /*19f0*/  ULDC UR4, c[0x0][0x9f0] ;  /* 0x00027c0000047ab9 */ /* 0x000fc60000000800 */
[----:B------:R-:W-:-:S04]  /*1a00*/  USEL UR10, UR47, UR4, UP0 ;  /* 0x000000042f0a7287 */ /* 0x000fc80008000000 */
[----:B------:R-:W-:Y:S02]  /*1a10*/  UIADD3 UR4, UR10, -0x1, UR6 ;  /* 0xffffffff0a047890 */ /* 0x000fe4000fffe006 */
[----:B------:R-:W-:Y:S02]  /*1a20*/  IMAD.U32 R3, RZ, RZ, UR10 ;  /* 0x0000000aff037e24 */ /* 0x000fe4000f8e00ff */
[----:B------:R-:W-:-:S03]  /*1a30*/  UIADD3 UR7, -UR36, UR4, URZ ;  /* 0x0000000424077290 */ /* 0x000fc6000fffe13f */
[-C--:B------:R-:W-:Y:S01]  /*1a40*/  IABS R0, R3.reuse ;  /* 0x0000000300007213 */ /* 0x080fe20000000000 */
[----:B------:R-:W-:Y:S01]  /*1a50*/  UMOV UR4, URZ ;  /* 0x0000003f00047c82 */ /* 0x000fe20008000000 */
[----:B------:R-:W-:Y:S01]  /*1a60*/  IABS R5, R3 ;  /* 0x0000000300057213 */ /* 0x000fe20000000000 */
[----:B------:R-:W-:Y:S01]  /*1a70*/  IMAD.U32 R4, RZ, RZ, UR7 ;  /* 0x00000007ff047e24 */ /* 0x000fe2000f8e00ff */
[----:B------:R-:W-:Y:S01]  /*1a80*/  R2UR UR11, R0 ;  /* 0x00000000000b72ca */ /* 0x000fe200000e0000 */
[----:B------:R-:W-:-:S03]  /*1a90*/  ULOP3.LUT UR7, UR7, UR10, URZ, 0x3c, !UPT ;  /* 0x0000000a07077292 */ /* 0x000fc6000f8e3c3f */
[----:B------:R-:W-:-:S05]  /*1aa0*/  IABS R4, R4 ;  /* 0x0000000400047213 */ /* 0x000fca0000000000 */
[----:B------:R-:W-:-:S04]  /*1ab0*/  IMAD.MOV.U32 R3, RZ, RZ, R4 ;  /* 0x000000ffff037224 */ /* 0x000fc800078e0004 */
[----:B------:R-:W0:Y:S01]  /*1ac0*/  I2F.RP R0, UR11 ;  /* 0x0000000b00007d06 */ /* 0x000e220008209400 */
[----:B------:R-:W-:-:S07]  /*1ad0*/  R2UR UR9, R3 ;  /* 0x00000000030972ca */ /* 0x000fce00000e0000 */
[----:B0-----:R-:W0:Y:S02]  /*1ae0*/  MUFU.RCP R0, R0 ;  /* 0x0000000000007308 */ /* 0x001e240000001000 */
[----:B0-----:R-:W-:Y:S02]  /*1af0*/  VIADD R2, R0, 0xffffffe ;  /* 0x0ffffffe00027836 */ /* 0x001fe40000000000 */
        /* <DEDUP_REMOVED lines=19> */
.L_x_1072:
[----:B------:R-:W-:Y:S01]  /*1c30*/  UIMAD UR36, UR37, UR4, UR36 ;  /* 0x00000004252472a4 */ /* 0x000fe2000f8e0224 */
[----:B------:R-:W-:Y:S01]  /*1c40*/  IMAD.U32 R88, RZ, RZ, UR6 ;  /* 0x00000006ff587e24 */ /* 0x000fe2000f8e00ff */
[----:B------:R-:W-:Y:S01]  /*1c50*/  PLOP3.LUT P0, PT, PT, PT, PT, 0x80, 0x0 ;  /* 0x000000000000781c */ /* 0x000fe20003f0f070 */
[----:B------:R-:W-:Y:S01]  /*1c60*/  IMAD.U32 R3, RZ, RZ, UR4 ;  /* 0x00000004ff037e24 */ /* 0x000fe2000f8e00ff */
[----:B------:R-:W-:Y:S01]  /*1c70*/  CS2R R134, SRZ ;  /* 0x0000000000867805 */ /* 0x000fe2000001ff00 */
[----:B------:R-:W-:Y:S01]  /*1c80*/  IMAD.MOV.U32 R2, RZ, RZ, RZ ;  /* 0x000000ffff027224 */ /* 0x000fe200078e00ff */
[----:B------:R-:W-:Y:S01]  /*1c90*/  CS2R R132, SRZ ;  /* 0x0000000000847805 */ /* 0x000fe2000001ff00 */
[----:B------:R-:W-:Y:S01]  /*1ca0*/  IMAD.MOV.U32 R0, RZ, RZ, RZ ;  /* 0x000000ffff007224 */ /* 0x000fe200078e00ff */
[----:B------:R-:W-:Y:S02]  /*1cb0*/  VIADDMNMX R88, R3, UR36, R88, PT ;  /* 0x0000002403587c46 */ /* 0x000fe4000b800158 */
[----:B------:R-:W-:-:S02]  /*1cc0*/  CS2R R130, SRZ ;  /* 0x0000000000827805 */ /* 0x000fc4000001ff00 */
[----:B------:R-:W-:Y:S02]  /*1cd0*/  CS2R R128, SRZ ;  /* 0x0000000000807805 */ /* 0x000fe4000001ff00 */
[----:B------:R-:W-:Y:S02]  /*1ce0*/  CS2R R126, SRZ ;  /* 0x00000000007e7805 */ /* 0x000fe4000001ff00 */
[----:B------:R-:W-:Y:S02]  /*1cf0*/  ISETP.GT.AND P1, PT, R88, UR36, PT ;  /* 0x0000002458007c0c */ /* 0x000fe4000bf24270 */
        /* <DEDUP_REMOVED lines=20> */
[----:B------:R-:W0:Y:S02]  /*1e40*/  S2R R4, SR_TID.X ;  /* 0x0000000000047919 */ /* 0x000e240000002100 */
[----:B0-----:R-:W-:-:S05]  /*1e50*/  VIADD R5, R4, 0xffffff80 ;  /* 0xffffff8004057836 */ /* 0x001fca0000000000 */
[----:B------:R-:W-:-:S04]  /*1e60*/  SHF.R.S32.HI R4, RZ, 0x1f, R5 ;  /* 0x0000001fff047819 */ /* 0x000fc80000011405 */
[----:B------:R-:W-:-:S04]  /*1e70*/  LEA.HI R4, R4, R5, RZ, 0x7 ;  /* 0x0000000504047211 */ /* 0x000fc800078f38ff */
[----:B------:R-:W-:-:S05]  /*1e80*/  SHF.R.S32.HI R4, RZ, 0x7, R4 ;  /* 0x00000007ff047819 */ /* 0x000fca0000011404 */
[----:B------:R-:W0:Y:S02]  /*1e90*/  SHFL.IDX PT, R0, R4, RZ, 0x1f ;  /* 0x00001fff04007589 */ /* 0x000e2400000e0000 */
[----:B0-----:R-:W-:-:S13]  /*1ea0*/  R2UR UR46, R0 ;  /* 0x00000000002e72ca */ /* 0x001fda00000e0000 */
[----:B------:R-:W-:-:S04]  /*1eb0*/  UIMAD.WIDE UR4, UR46, 0x55555556, URZ ;  /* 0x555555562e0478a5 */ /* 0x000fc8000f8e023f */
[----:B------:R-:W-:Y:S02]  /*1ec0*/  ULEA.HI UR55, UR5, UR5, URZ, 0x1 ;  /* 0x0000000505377291 */ /* 0x000fe4000f8f083f */
[----:B------:R-:W-:Y:S02]  /*1ed0*/  UIADD3 UR5, UR41, 0x21800, URZ ;  /* 0x0002180029057890 */ /* 0x000fe4000fffe03f */
[----:B------:R-:W-:Y:S02]  /*1ee0*/  UIMAD UR55, UR55, -0x3, UR46 ;  /* 0xfffffffd373778a4 */ /* 0x000fe4000f8e022e */
[----:B------:R-:W-:Y:S02]  /*1ef0*/  ULOP3.LUT UP0, URZ, UR5, 0x3ff, URZ, 0xc0, !UPT ;  /* 0x000003ff053f7892 */ /* 0x000fe4000f80c03f */
[----:B------:R-:W-:Y:S02]  /*1f00*/  ULEA UR4, UR55, UR41, 0xc ;  /* 0x0000002937047291 */ /* 0x000fe4000f8e603f */
[----:B------:R-:W-:-:S02]  /*1f10*/  ULEA UR5, UR55, UR5, 0xd ;  /* 0x0000000537057291 */ /* 0x000fc4000f8e683f */
[----:B------:R-:W-:Y:S01]  /*1f20*/  PLOP3.LUT P0, PT, PT, PT, UP0, 0x80, 0x0 ;  /* 0x000000000000781c */ /* 0x000fe20003f0f008 */
[----:B------:R-:W-:Y:S02]  /*1f30*/  UIADD3 UR4, UR4, 0xc400, URZ ;  /* 0x0000c40004047890 */ /* 0x000fe4000fffe03f */
[----:B------:R-:W-:Y:S02]  /*1f40*/  USHF.R.U32.HI UR5, URZ, 0x4, UR5 ;  /* 0x000000043f057899 */ /* 0x000fe40008011605 */
[----:B------:R-:W-:Y:S02]  /*1f50*/  USHF.R.U32.HI UR4, URZ, 0x4, UR4 ;  /* 0x000000043f047899 */ /* 0x000fe40008011604 */
[----:B------:R-:W-:Y:S02]  /*1f60*/  ULOP3.LUT UR45, UR5, 0x3fff, URZ, 0xc0, !UPT ;  /* 0x00003fff052d7892 */ /* 0x000fe4000f8ec03f */
[----:B------:R-:W-:-:S04]  /*1f70*/  ULOP3.LUT UR59, UR4, 0x3fff, URZ, 0xc0, !UPT ;  /* 0x00003fff043b7892 */ /* 0x000fc8000f8ec03f */
[----:B------:R-:W-:Y:S08]  /*1f80*/  @!P0 BRA `(.L_x_1074) ;  /* 0x0000000000408947 */ /* 0x000ff00003800000 */
        /* <DEDUP_REMOVED lines=16> */
.L_x_1074:
[----:B------:R-:W-:Y:S01]  /*2090*/  ULEA.HI UR4, UR51, UR51, URZ, 0x1 ;  /* 0x0000003333047291 */ /* 0x000fe2000f8f083f */
[----:B------:R-:W-:-:S03]  /*20a0*/  IMAD.U32 R2, RZ, RZ, UR52 ;  /* 0x00000034ff027e24 */ /* 0x000fc6000f8e00ff */
[----:B------:R-:W-:Y:S02]  /*20b0*/  ULOP3.LUT UR4, UR4, 0xfffffffe, URZ, 0xc0, !UPT ;  /* 0xfffffffe04047892 */ /* 0x000fe4000f8ec03f */
[----:B------:R-:W-:Y:S02]  /*20c0*/  ISETP.NE.AND P0, PT, R2, 0x3, PT ;  /* 0x000000030200780c */ /* 0x000fe40003f05270 */
[----:B------:R-:W-:-:S06]  /*20d0*/  UIADD3 UR4, UR51, -UR4, URZ ;  /* 0x8000000433047290 */ /* 0x000fcc000fffe03f */
[----:B------:R-:W-:-:S05]  /*20e0*/  IMAD.U32 R0, RZ, RZ, UR4 ;  /* 0x00000004ff007e24 */ /* 0x000fca000f8e00ff */
[----:B------:R-:W-:-:S04]  /*20f0*/  SHF.L.U32 R0, R0, 0x1f, RZ ;  /* 0x0000001f00007819 */ /* 0x000fc800000006ff */
[----:B------:R-:W0:Y:S02]  /*2100*/  SYNCS.PHASECHK.TRANS64.TRYWAIT P1, [UR41+0x2d800], R0 ;  /* 0x02d80000ff0075a7 */ /* 0x000e240008020169 */
[----:B0-----:R-:W-:Y:S05]  /*2110*/  @!P1 BRA `(.L_x_1075) ;  /* 0x0000017800149947 */ /* 0x001fea0003800000 */
.L_x_1261:
[----:B------:R-:W-:Y:S05]  /*2120*/  @!P0 BRA `(.L_x_1076) ;  /* 0x0000000000048947 */ /* 0x000fea0003800000 */
[----:B------:R-:W-:Y:S01]  /*2130*/  BPT.TRAP 0x1 ;  /* 0x000000040000795c */ /* 0x000fe20000300000 */
.L_x_1076:
[----:B------:R-:W-:Y:S02]  /*2140*/  IMAD.U32 R2, RZ, RZ, UR49 ;  /* 0x00000031ff027e24 */ /* 0x000fe4000f8e00ff */
[----:B0-----:R-:W-:-:S03]  /*2150*/  IMAD.U32 R3, RZ, RZ, UR50 ;  /* 0x00000032ff037e24 */ /* 0x001fc6000f8e00ff */
[----:B------:R-:W-:Y:S02]  /*2160*/  LEA R2, R2, UR41, 0x3 ;  /* 0x0000002902027c11 */ /* 0x000fe4000f8e18ff */
[----:B------:R-:W-:-:S04]  /*2170*/  SHF.L.U32 R3, R3, 0x1f, RZ ;  /* 0x0000001f03037819 */ /* 0x000fc800000006ff */
[----:B------:R0:W1:Y:S01]  /*2180*/  SYNCS.PHASECHK.TRANS64.TRYWAIT P1, [R2+URZ+0x2d830], R3 ;  /* 0x02d83003020075a7 */ /* 0x000062000802017f */
[----:B------:R-:W-:Y:S05]  /*2190*/  @!P0 BRA `(.L_x_1077) ;  /* 0x0000000000048947 */ /* 0x000fea0003800000 */
[----:B------:R-:W-:Y:S01]  /*21a0*/  BPT.TRAP 0x1 ;  /* 0x000000040000795c */ /* 0x000fe20000300000 */
.L_x_1077:
[----:B-1----:R-:W-:Y:S05]  /*21b0*/  @P1 BRA `(.L_x_1078) ;  /* 0x0000000000081947 */ /* 0x002fea0003800000 */
[----:B------:R-:W1:Y:S02]  /*21c0*/  SYNCS.PHASECHK.TRANS64.TRYWAIT P1, [R2+URZ+0x2d830], R3 ;  /* 0x02d83003020075a7 */ /* 0x000e64000802017f */
[----:B-1----:R-:W-:Y:S05]  /*21d0*/  @!P1 BRA `(.L_x_1079) ;  /* 0x0000017400fc9947 */ /* 0x002fea0003800000 */
.L_x_1078:
[----:B------:R-:W-:Y:S05]  /*21e0*/  WARPSYNC.ALL ;  /* 0x0000000000007948 */ /* 0x000fea0003800000 */
[----:B------:R-:W-:Y:S01]  /*21f0*/  UIADD3 UR4, UR41, 0x15400, URZ ;  /* 0x0001540029047890 */ /* 0x000fe2000fffe03f */
[----:B------:R-:W-:Y:S01]  /*2200*/  WARPGROUP.ARRIVE ;  /* 0x00000000000079c5 */ /* 0x000fe20000000000 */
[----:B------:R-:W-:Y:S01]  /*2210*/  UMOV UR5, 0x80000020 ;  /* 0x8000002000057882 */ /* 0x000fe20000000000 */
[----:B------:R-:W-:Y:S01]  /*2220*/  UMOV UR7, 0x80000020 ;  /* 0x8000002000077882 */ /* 0x000fe20000000000 */
[----:B------:R-:W-:Y:S01]  /*2230*/  USHF.R.U32.HI UR4, URZ, 0x4, UR4 ;  /* 0x000000043f047899 */ /* 0x000fe20008011604 */
[----:B------:R-:W-:Y:S01]  /*2240*/  UMOV UR9, 0x80000020 ;  /* 0x8000002000097882 */ /* 0x000fe20000000000 */
[----:B------:R-:W-:-:S02]  /*2250*/  UMOV UR11, 0x80000020 ;  /* 0x80000020000b7882 */ /* 0x000fc40000000000 */
[----:B------:R-:W-:Y:S01]  /*2260*/  ULOP3.LUT UR4, UR4, 0x3fff, URZ, 0xc0, !UPT ;  /* 0x00003fff04047892 */ /* 0x000fe2000f8ec03f */
[----:B------:R-:W-:Y:S01]  /*2270*/  UMOV UR13, 0x80000020 ;  /* 0x80000020000d7882 */ /* 0x000fe20000000000 */
[----:B------:R-:W-:Y:S02]  /*2280*/  UMOV UR15, 0x80000020 ;  /* 0x80000020000f7882 */ /* 0x000fe40000000000 */
[----:B------:R-:W-:Y:S02]  /*2290*/  ULOP3.LUT UR32, UR4, 0x10000, URZ, 0xfc, !UPT ;  /* 0x0001000004207892 */ /* 0x000fe4000f8efc3f */
[----:B------:R-:W-:Y:S02]  /*22a0*/  ULOP3.LUT UR4, UR59, 0x10000, URZ, 0xfc, !UPT ;  /* 0x000100003b047892 */ /* 0x000fe4000f8efc3f */
[----:B------:R-:W-:Y:S02]  /*22b0*/  UIMAD UR6, UR49, 0x600, UR32 ;  /* 0x00000600310678a4 */ /* 0x000fe4000f8e0220 */
[----:B------:R-:W-:-:S02]  /*22c0*/  UIADD3 UR8, UR4, 0x2, URZ ;  /* 0x0000000204087890 */ /* 0x000fc4000fffe03f */
[----:B------:R-:W-:Y:S02]  /*22d0*/  UIADD3 UR10, UR6, 0x2, URZ ;  /* 0x00000002060a7890 */ /* 0x000fe4000fffe03f */
[----:B------:R-:W-:Y:S02]  /*22e0*/  UIADD3 UR12, UR4, 0x300, URZ ;  /* 0x00000300040c7890 */ /* 0x000fe4000fffe03f */
[----:B------:R-:W-:Y:S02]  /*22f0*/  UIADD3 UR14, UR6, 0x200, URZ ;  /* 0x00000200060e7890 */ /* 0x000fe4000fffe03f */
[----:B------:R-:W-:Y:S01]  /*2300*/  HGMMA.64x128x16.F32 R24, gdesc[UR4], RZ, !UPT, gsb0 ;  /* 0x01e00000041879f0 */ /* 0x000fe2000c0008ff */
        /* <DEDUP_REMOVED lines=30> */
.L_x_1080:
[----:B------:R-:W-:Y:S01]  /*24f0*/  UISETP.NE.AND UP1, UPT, UR54, URZ, UPT ;  /* 0x0000003f3600728c */ /* 0x000fe2000bf25270 */
[----:B------:R-:W-:Y:S01]  /*2500*/  R2UR UR6, R2 ;  /* 0x00000000020672ca */ /* 0x000fe200000e0000 */
[----:B------:R-:W-:Y:S01]  /*2510*/  ULDC UR7, c[0x0][0x9d8] ;  /* 0x0002760000077ab9 */ /* 0x000fe20000000800 */
[----:B01----:R-:W-:Y:S02]  /*2520*/  IMAD.MOV.U32 R3, RZ, RZ, -0x80 ;  /* 0xffffff80ff037424 */ /* 0x003fe400078e00ff */
[----:B------:R-:W-:Y:S01]  /*2530*/  FMUL.FTZ R8, R35, UR7 ;  /* 0x0000000723087c20 */ /* 0x000fe20008410000 */
[----:B------:R-:W-:Y:S01]  /*2540*/  FMUL.FTZ R35, R75, UR7 ;  /* 0x000000074b237c20 */ /* 0x000fe20008410000 */
[----:B------:R-:W-:Y:S01]  /*2550*/  PLOP3.LUT P1, PT, PT, PT, UP1, 0x80, 0x0 ;  /* 0x000000000000781c */ /* 0x000fe20003f2f018 */
[----:B------:R-:W-:Y:S01]  /*2560*/  VIADD R75, R137, UR39 ;  /* 0x00000027894b7c36 */ /* 0x000fe20008000000 */
[----:B------:R-:W-:Y:S01]  /*2570*/  PLOP3.LUT P2, PT, PT, PT, UP1, 0x80, 0x0 ;  /* 0x000000000000781c */ /* 0x000fe20003f4f018 */
[----:B------:R-:W-:Y:S01]  /*2580*/  FMUL.FTZ R7, R24, UR7 ;  /* 0x0000000718077c20 */ /* 0x000fe20008410000 */
[----:B------:R-:W-:Y:S01]  /*2590*/  FMUL.FTZ R24, R54, UR7 ;  /* 0x0000000736187c20 */ /* 0x000fe20008410000 */
[----:B------:R-:W-:Y:S01]  /*25a0*/  @UP1 ULDC UR10, c[0x0][0x44c] ;  /* 0x00011300000a1ab9 */ /* 0x000fe20000000800 */
[----:B------:R-:W-:Y:S01]  /*25b0*/  FMUL.FTZ R93, R32, UR7 ;  /* 0x00000007205d7c20 */ /* 0x000fe20008410000 */
[----:B------:R-:W-:Y:S01]  /*25c0*/  FMUL.FTZ R5, R31, UR7 ;  /* 0x000000071f057c20 */ /* 0x000fe20008410000 */
[----:B------:R-:W-:Y:S01]  /*25d0*/  UIADD3 UR6, UR6, 0x2d840, URZ ;  /* 0x0002d84006067890 */ /* 0x000fe2000fffe03f */
[----:B------:R-:W-:Y:S01]  /*25e0*/  FMUL.FTZ R32, R70, UR7 ;  /* 0x0000000746207c20 */ /* 0x000fe20008410000 */
[----:B------:R-:W-:Y:S01]  /*25f0*/  UISETP.NE.AND UP0, UPT, UR53, URZ, UPT ;  /* 0x0000003f3500728c */ /* 0x000fe2000bf05270 */
        /* <DEDUP_REMOVED lines=17> */
[----:B------:R-:W-:Y:S01]  /*2710*/  UPRMT UR6, UR42, 0x654, UR6 ;  /* 0x000006542a067896 */ /* 0x000fe20008000006 */
        /* <DEDUP_REMOVED lines=21> */
[----:B------:R-:W-:-:S02]  /*2870*/  IMAD R80, R88, R3, 0x80 ;  /* 0x0000008058507424 */ /* 0x000fc400078e0203 */
        /* <DEDUP_REMOVED lines=23> */
[----:B------:R-:W-:Y:S01]  /*29f0*/  IMAD.U32 R3, RZ, RZ, UR48 ;  /* 0x00000030ff037e24 */ /* 0x000fe2000f8e00ff */
[----:B------:R-:W-:Y:S01]  /*2a00*/  PLOP3.LUT P1, PT, PT, PT, UP0, 0x40, 0x0 ;  /* 0x000000000000781c */ /* 0x000fe20003f2e808 */
[----:B------:R-:W1:Y:S01]  /*2a10*/  MUFU.TANH R7, R7 ;  /* 0x0000000700077308 */ /* 0x000e620000002400 */
[----:B------:R-:W-:Y:S01]  /*2a20*/  IADD3 R2, -R17, 0x1, R80 ;  /* 0x0000000111027810 */ /* 0x000fe20007ffe150 */
[----:B------:R-:W-:Y:S01]  /*2a30*/  ULDC UR35, c[0x0][0x9dc] ;  /* 0x0002770000237ab9 */ /* 0x000fe20000000800 */
[----:B------:R-:W-:Y:S01]  /*2a40*/  SYNCS.ARRIVE.TRANS64.RED.A1T0 RZ, [UR6], RZ ;  /* 0x000000ffffff79a7 */ /* 0x000fe20008100406 */
[----:B------:R-:W-:Y:S01]  /*2a50*/  ULOP3.LUT UR6, URZ, UR35, URZ, 0x33, !UPT ;  /* 0x000000233f067292 */ /* 0x000fe2000f8e333f */
[----:B------:R-:W-:Y:S01]  /*2a60*/  IADD3 R2, -R3, UR38, R2 ;  /* 0x0000002603027c10 */ /* 0x000fe2000fffe102 */
[----:B------:R-:W-:Y:S01]  /*2a70*/  ULDC UR14, c[0x0][0x9e0] ;  /* 0x00027800000e7ab9 */ /* 0x000fe20000000800 */
[----:B------:R-:W-:Y:S01]  /*2a80*/  IADD3 R79, -R17, UR38, R80 ;  /* 0x00000026114f7c10 */ /* 0x000fe2000fffe150 */
[----:B------:R-:W2:Y:S01]  /*2a90*/  MUFU.TANH R89, R89 ;  /* 0x0000005900597308 */ /* 0x000ea20000002400 */
[----:B------:R-:W-:Y:S01]  /*2aa0*/  LEA R77, R88, 0xffffff80, 0x7 ;  /* 0xffffff80584d7811 */ /* 0x000fe200078e38ff */
[----:B------:R-:W-:-:S02]  /*2ab0*/  VIADD R82, R2, UR14 ;  /* 0x0000000e02527c36 */ /* 0x000fc40008000000 */
[----:B------:R-:W-:-:S03]  /*2ac0*/  VIADD R81, R2, UR6 ;  /* 0x0000000602517c36 */ /* 0x000fc60008000000 */
[----:B0-----:R-:W-:Y:S01]  /*2ad0*/  VIADDMNMX R83, R54, R82, R79, PT ;  /* 0x0000005236537246 */ /* 0x001fe2000380014f */
[----:B------:R-:W0:Y:S01]  /*2ae0*/  MUFU.TANH R0, R0 ;  /* 0x0000000000007308 */ /* 0x000e220000002400 */
[----:B------:R-:W-:-:S07]  /*2af0*/  IMAD.IADD R84, R81, 0x1, R54 ;  /* 0x0000000151547824 */ /* 0x000fce00078e0236 */
[----:B------:R-:W3:Y:S08]  /*2b00*/  MUFU.TANH R4, R4 ;  /* 0x0000000400047308 */ /* 0x000ef00000002400 */
        /* <DEDUP_REMOVED lines=61> */
[----:B------:R-:W-:Y:S01]  /*2ee0*/  IMAD.U32 R53, RZ, RZ, UR48 ;  /* 0x00000030ff357e24 */ /* 0x000fe2000f8e00ff */
[----:B------:R-:W-:Y:S04]  /*2ef0*/  BSSY B0, `(.L_x_1082) ;  /* 0x0000013000007945 */ /* 0x000fe80003800000 */
[----:B------:R-:W-:-:S04]  /*2f00*/  IADD3 R53, -R53, UR38, R54 ;  /* 0x0000002635357c10 */ /* 0x000fc8000fffe136 */
        /* <DEDUP_REMOVED lines=11> */
.L_x_1083:
[----:B------:R-:W-:Y:S02]  /*2fc0*/  ULDC UR6, c[0x0][0x9e4] ;  /* 0x0002790000067ab9 */ /* 0x000fe40000000800 */
[----:B------:R-:W-:-:S05]  /*2fd0*/  IMAD.U32 R54, RZ, RZ, UR6 ;  /* 0x00000006ff367e24 */ /* 0x000fca000f8e00ff */
[----:B------:R-:W-:-:S13]  /*2fe0*/  ISETP.NE.AND P1, PT, R54, 0x1, PT ;  /* 0x000000013600780c */ /* 0x000fda0003f25270 */
[----:B------:R-:W1:Y:S02]  /*2ff0*/  @P1 LDC.64 R2, c[0x0][0x9e8] ;  /* 0x00027a00ff021b82 */ /* 0x000e640000000a00 */
[----:B-1----:R-:W-:-:S05]  /*3000*/  @P1 IMAD.HI.U32 R2, R53, R2, RZ ;  /* 0x0000000235021227 */ /* 0x002fca00078e00ff */
[----:B------:R-:W-:-:S07]  /*3010*/  @P1 SHF.R.U32.HI R53, RZ, R3, R2 ;  /* 0x00000003ff351219 */ /* 0x000fce0000011602 */
.L_x_1084:
[----:B------:R-:W-:Y:S05]  /*3020*/  BSYNC B0 ;  /* 0x0000000000007941 */ /* 0x000fea0003800000 */
.L_x_1082:
[----:B------:R-:W-:-:S04]  /*3030*/  IMAD R2, R53, R54, -R77 ;  /* 0x0000003635027224 */ /* 0x000fc800078e0a4d */
[----:B------:R-:W-:-:S05]  /*3040*/  IMAD.IADD R2, R2, 0x1, -R17 ;  /* 0x0000000102027824 */ /* 0x000fca00078e0a11 */
[----:B------:R-:W-:Y:S02]  /*3050*/  VIADDMNMX R83, R2, R54, R83, PT ;  /* 0x0000003602537246 */ /* 0x000fe40003800153 */
[----:B------:R-:W-:-:S07]  /*3060*/  VIMNMX R84, R84, R2, !PT ;  /* 0x0000000254547248 */ /* 0x000fce0007fe0100 */
.L_x_1081:
        /* <DEDUP_REMOVED lines=138> */
[----:B------:R-:W-:Y:S02]  /*3910*/  ISETP.GT.AND P3, PT, R84, 0x60, !P4 ;  /* 0x000000605400780c */ /* 0x000fe40006764270 */
[----:B-1----:R-:W-:-:S02]  /*3920*/  VIADDMNMX R67, R2, R82, R79, PT ;  /* 0x0000005202437246 */ /* 0x002fc4000380014f */
        /* <DEDUP_REMOVED lines=30> */
[----:B------:R-:W-:-:S04]  /*3b10*/  ISETP.GE.AND P5, PT, R80, 0x79, PT ;  /* 0x000000795000780c */ /* 0x000fc80003fa6270 */
[----:B------:R-:W-:-:S04]  /*3b20*/  ISETP.GT.AND P6, PT, R84, 0x78, !P5 ;  /* 0x000000785400780c */ /* 0x000fc80006fc4270 */
[----:B------:R-:W-:-:S04]  /*3b30*/  ISETP.LT.OR P6, PT, R83, 0x79, P6 ;  /* 0x000000795300780c */ /* 0x000fc800037c1670 */
[----:B------:R-:W-:Y:S01]  /*3b40*/  FSEL R42, R76, -INF , !P6 ;  /* 0xff8000004c2a7808 */ /* 0x000fe20007000000 */
[----:B------:R-:W-:Y:S01]  /*3b50*/  IMAD.IADD R76, R81, 0x1, R2 ;  /* 0x00000001514c7824 */ /* 0x000fe200078e0202 */
        /* <DEDUP_REMOVED lines=9> */
[----:B------:R-:W-:-:S04]  /*3bf0*/  ISETP.LT.OR P6, PT, R83, 0x7a, P6 ;  /* 0x0000007a5300780c */ /* 0x000fc800037c1670 */
[----:B------:R-:W-:Y:S02]  /*3c00*/  FSEL R7, R78, -INF , !P6 ;  /* 0xff8000004e077808 */ /* 0x000fe40007000000 */
[----:B------:R-:W-:-:S13]  /*3c10*/  PLOP3.LUT P6, PT, PT, PT, UP0, 0x40, 0x0 ;  /* 0x000000000000781c */ /* 0x000fda0003fce808 */
[----:B------:R-:W-:Y:S05]  /*3c20*/  @P6 BRA `(.L_x_1085) ;  /* 0x0000000000646947 */ /* 0x000fea0003800000 */
        /* <DEDUP_REMOVED lines=14> */
.L_x_1087:
[----:B------:R-:W-:Y:S02]  /*3d10*/  ULDC UR6, c[0x0][0x9e4] ;  /* 0x0002790000067ab9 */ /* 0x000fe40000000800 */
[----:B------:R-:W-:-:S05]  /*3d20*/  IMAD.U32 R70, RZ, RZ, UR6 ;  /* 0x00000006ff467e24 */ /* 0x000fca000f8e00ff */
[----:B------:R-:W-:-:S13]  /*3d30*/  ISETP.NE.AND P6, PT, R70, 0x1, PT ;  /* 0x000000014600780c */ /* 0x000fda0003fc5270 */
[----:B------:R-:W0:Y:S02]  /*3d40*/  @P6 LDC.64 R2, c[0x0][0x9e8] ;  /* 0x00027a00ff026b82 */ /* 0x000e240000000a00 */
[----:B0-----:R-:W-:-:S05]  /*3d50*/  @P6 IMAD.HI.U32 R2, R69, R2, RZ ;  /* 0x0000000245026227 */ /* 0x001fca00078e00ff */
[----:B------:R-:W-:-:S07]  /*3d60*/  @P6 SHF.R.U32.HI R69, RZ, R3, R2 ;  /* 0x00000003ff456219 */ /* 0x000fce0000011602 */
.L_x_1088:
[----:B------:R-:W-:Y:S05]  /*3d70*/  BSYNC B0 ;  /* 0x0000000000007941 */ /* 0x000fea0003800000 */
.L_x_1086:
[----:B------:R-:W-:-:S04]  /*3d80*/  IMAD R2, R69, R70, -R77 ;  /* 0x0000004645027224 */ /* 0x000fc800078e0a4d */
[----:B------:R-:W-:-:S05]  /*3d90*/  IMAD.IADD R2, R2, 0x1, -R17 ;  /* 0x0000000102027824 */ /* 0x000fca00078e0a11 */
[----:B------:R-:W-:Y:S02]  /*3da0*/  VIADDMNMX R67, R2, R70, R67, PT ;  /* 0x0000004602437246 */ /* 0x000fe40003800143 */
[----:B------:R-:W-:-:S07]  /*3db0*/  VIMNMX R76, R76, R2, !PT ;  /* 0x000000024c4c7248 */ /* 0x000fce0007fe0100 */
.L_x_1085:
[----:B------:R-:W-:Y:S01]  /*3dc0*/  ISETP.GT.AND P1, PT, R76, 0x1, !P1 ;  /* 0x000000014c00780c */ /* 0x000fe20004f24270 */
[----:B------:R-:W-:Y:S01]  /*3dd0*/  ULDC UR33, c[0x0][0x988] ;  /* 0x0002620000217ab9 */ /* 0x000fe20000000800 */
[----:B------:R-:W-:Y:S01]  /*3de0*/  LOP3.LUT P6, RZ, R16, 0x4, RZ, 0xc0, !PT ;  /* 0x0000000410ff7812 */ /* 0x000fe200078cc0ff */
[----:B------:R-:W-:Y:S01]  /*3df0*/  UISETP.NE.AND UP1, UPT, UR54, URZ, UPT ;  /* 0x0000003f3600728c */ /* 0x000fe2000bf25270 */
[----:B------:R-:W-:Y:S01]  /*3e00*/  ISETP.LT.OR P1, PT, R67, 0x2, P1 ;  /* 0x000000024300780c */ /* 0x000fe20000f21670 */
[----:B------:R-:W-:Y:S01]  /*3e10*/  UISETP.NE.AND UP0, UPT, UR53, URZ, UPT ;  /* 0x0000003f3500728c */ /* 0x000fe2000bf05270 */
[----:B------:R-:W-:Y:S01]  /*3e20*/  ISETP.GT.AND P2, PT, R76, 0x8, !P2 ;  /* 0x000000084c00780c */ /* 0x000fe20005744270 */
[----:B------:R-:W-:Y:S01]  /*3e30*/  UMOV UR10, UR39 ;  /* 0x00000027000a7c82 */ /* 0x000fe20008000000 */
[----:B------:R-:W-:Y:S02]  /*3e40*/  FSEL R4, R4, -INF , !P1 ;  /* 0xff80000004047808 */ /* 0x000fe40004800000 */
[----:B------:R-:W-:-:S02]  /*3e50*/  ISETP.GT.AND P1, PT, R76, 0x9, !P6 ;  /* 0x000000094c00780c */ /* 0x000fc40007724270 */
[C---:B------:R-:W-:Y:S02]  /*3e60*/  ISETP.LT.OR P2, PT, R67.reuse, 0x9, P2 ;  /* 0x000000094300780c */ /* 0x040fe40001741670 */
[----:B------:R-:W-:Y:S01]  /*3e70*/  ISETP.LT.OR P1, PT, R67, 0xa, P1 ;  /* 0x0000000a4300780c */ /* 0x000fe20000f21670 */
[----:B------:R-:W-:Y:S01]  /*3e80*/  @UP1 ULDC UR6, c[0x0][0x44c] ;  /* 0x0001130000061ab9 */ /* 0x000fe20000000800 */
[----:B------:R-:W-:Y:S01]  /*3e90*/  FSEL R6, R6, -INF , !P2 ;  /* 0xff80000006067808 */ /* 0x000fe20005000000 */
[----:B------:R-:W-:Y:S01]  /*3ea0*/  UIMAD.WIDE.U32 UR6, UR39, UR6, URZ ;  /* 0x00000006270672a5 */ /* 0x000fe2000f8e003f */
[----:B------:R-:W-:Y:S01]  /*3eb0*/  FSEL R5, R5, -INF , !P1 ;  /* 0xff80000005057808 */ /* 0x000fe20004800000 */
[----:B------:R-:W-:Y:S01]  /*3ec0*/  @UP1 ULDC UR11, c[0x0][0x450] ;  /* 0x00011400000b1ab9 */ /* 0x000fe20000000800 */
[C---:B------:R-:W-:Y:S01]  /*3ed0*/  LOP3.LUT P1, RZ, R16.reuse, 0x8, RZ, 0xc0, !PT ;  /* 0x0000000810ff7812 */ /* 0x040fe2000782c0ff */
[----:B------:R-:W-:Y:S01]  /*3ee0*/  @UP1 USHF.R.U32.HI UR10, URZ, UR11, UR7 ;  /* 0x0000000b3f0a1299 */ /* 0x000fe20008011607 */
[----:B------:R-:W-:-:S02]  /*3ef0*/  LOP3.LUT P2, RZ, R16, 0x40000, RZ, 0xc0, !PT ;  /* 0x0004000010ff7812 */ /* 0x000fc4000784c0ff */
[----:B------:R-:W-:Y:S01]  /*3f00*/  ISETP.GT.AND P1, PT, R76, 0x10, !P1 ;  /* 0x000000104c00780c */ /* 0x000fe20004f24270 */
[----:B------:R-:W-:Y:S01]  /*3f10*/  UIADD3 UR58, UR58, UR10, URZ ;  /* 0x0000000a3a3a7290 */ /* 0x000fe2000fffe03f */
[----:B------:R-:W-:Y:S02]  /*3f20*/  LOP3.LUT P6, RZ, R16, 0x20000, RZ, 0xc0, !PT ;  /* 0x0002000010ff7812 */ /* 0x000fe400078cc0ff */
[----:B------:R-:W-:Y:S01]  /*3f30*/  ISETP.LT.OR P1, PT, R67, 0x11, P1 ;  /* 0x000000114300780c */ /* 0x000fe20000f21670 */
[----:B------:R-:W-:Y:S01]  /*3f40*/  UIADD3 UR14, UR58, UR14, URZ ;  /* 0x0000000e3a0e7290 */ /* 0x000fe2000fffe03f */
[----:B------:R-:W-:Y:S02]  /*3f50*/  ISETP.GT.AND P3, PT, R76, 0x70, !P3 ;  /* 0x000000704c00780c */ /* 0x000fe40005f64270 */
[----:B------:R-:W-:Y:S02]  /*3f60*/  FSEL R9, R9, -INF , !P1 ;  /* 0xff80000009097808 */ /* 0x000fe40004800000 */
[----:B------:R-:W-:-:S02]  /*3f70*/  LOP3.LUT P1, RZ, R16, 0x10, RZ, 0xc0, !PT ;  /* 0x0000001010ff7812 */ /* 0x000fc4000782c0ff */
[C---:B------:R-:W-:Y:S02]  /*3f80*/  ISETP.GT.AND P4, PT, R76.reuse, 0x71, !P4 ;  /* 0x000000714c00780c */ /* 0x040fe40006784270 */
[C---:B------:R-:W-:Y:S02]  /*3f90*/  ISETP.GT.AND P1, PT, R76.reuse, 0x11, !P1 ;  /* 0x000000114c00780c */ /* 0x040fe40004f24270 */
[----:B------:R-:W-:Y:S02]  /*3fa0*/  ISETP.GT.AND P5, PT, R76, 0x78, !P5 ;  /* 0x000000784c00780c */ /* 0x000fe40006fa4270 */
[C---:B------:R-:W-:Y:S02]  /*3fb0*/  ISETP.LT.OR P1, PT, R67.reuse, 0x12, P1 ;  /* 0x000000124300780c */ /* 0x040fe40000f21670 */
[----:B------:R-:W-:Y:S02]  /*3fc0*/  ISETP.LT.OR P3, PT, R67, 0x71, P3 ;  /* 0x000000714300780c */ /* 0x000fe40001f61670 */
[----:B------:R-:W-:-:S02]  /*3fd0*/  FSEL R8, R8, -INF , !P1 ;  /* 0xff80000008087808 */ /* 0x000fc40004800000 */
[----:B------:R-:W-:Y:S02]  /*3fe0*/  LOP3.LUT P1, RZ, R16, 0x2000000, RZ, 0xc0, !PT ;  /* 0x0200000010ff7812 */ /* 0x000fe4000782c0ff */
[C---:B------:R-:W-:Y:S02]  /*3ff0*/  ISETP.LT.OR P4, PT, R67.reuse, 0x72, P4 ;  /* 0x000000724300780c */ /* 0x040fe40002781670 */
[----:B------:R-:W-:Y:S02]  /*4000*/  ISETP.GT.AND P1, PT, R76, 0x18, !P1 ;  /* 0x000000184c00780c */ /* 0x000fe40004f24270 */
[C---:B------:R-:W-:Y:S02]  /*4010*/  ISETP.LT.OR P5, PT, R67.reuse, 0x79, P5 ;  /* 0x000000794300780c */ /* 0x040fe40002fa1670 */
[----:B------:R-:W-:Y:S02]  /*4020*/  ISETP.LT.OR P1, PT, R67, 0x19, P1 ;  /* 0x000000194300780c */ /* 0x000fe40000f21670 */
[----:B------:R-:W-:-:S02]  /*4030*/  FSEL R81, R39, -INF , !P4 ;  /* 0xff80000027517808 */ /* 0x000fc40006000000 */
[----:B------:R-:W-:Y:S02]  /*4040*/  FSEL R11, R11, -INF , !P1 ;  /* 0xff8000000b0b7808 */ /* 0x000fe40004800000 */
[----:B------:R-:W-:-:S04]  /*4050*/  LOP3.LUT P1, RZ, R16, 0x1000000, RZ, 0xc0, !PT ;  /* 0x0100000010ff7812 */ /* 0x000fc8000782c0ff */
[----:B------:R-:W-:-:S04]  /*4060*/  ISETP.GT.AND P1, PT, R76, 0x19, !P1 ;  /* 0x000000194c00780c */ /* 0x000fc80004f24270 */
[----:B------:R-:W-:-:S04]  /*4070*/  ISETP.LT.OR P1, PT, R67, 0x1a, P1 ;  /* 0x0000001a4300780c */ /* 0x000fc80000f21670 */
        /* <DEDUP_REMOVED lines=23> */
[----:B------:R-:W-:-:S04]  /*41f0*/  ISETP.LT.OR P1, PT, R67, 0x32, P1 ;  /* 0x000000324300780c */ /* 0x000fc80000f21670 */
[----:B------:R-:W-:Y:S02]  /*4200*/  FSEL R21, R21, -INF , !P1 ;  /* 0xff80000015157808 */ /* 0x000fe40004800000 */
[----:B------:R-:W-:Y:S02]  /*4210*/  ISETP.GT.AND P1, PT, R76, 0x38, !P6 ;  /* 0x000000384c00780c */ /* 0x000fe40007724270 */
[----:B------:R-:W-:Y:S02]  /*4220*/  LOP3.LUT P6, RZ, R16, 0x40, RZ, 0xc0, !PT ;  /* 0x0000004010ff7812 */ /* 0x000fe400078cc0ff */
[----:B------:R-:W-:-:S04]  /*4230*/  ISETP.LT.OR P1, PT, R67, 0x39, P1 ;  /* 0x000000394300780c */ /* 0x000fc80000f21670 */
[----:B------:R-:W-:Y:S02]  /*4240*/  FSEL R2, R24, -INF , !P1 ;  /* 0xff80000018027808 */ /* 0x000fe40004800000 */
[----:B------:R-:W-:Y:S02]  /*4250*/  LOP3.LUT P1, RZ, R16, 0x10000, RZ, 0xc0, !PT ;  /* 0x0001000010ff7812 */ /* 0x000fe4000782c0ff */
[----:B------:R-:W-:Y:S02]  /*4260*/  FMNMX.FTZ R24, R68, R89, !PT ;  /* 0x0000005944187209 */ /* 0x000fe40007810000 */
[----:B------:R-:W-:-:S04]  /*4270*/  ISETP.GT.AND P1, PT, R76, 0x39, !P1 ;  /* 0x000000394c00780c */ /* 0x000fc80004f24270 */
[----:B------:R-:W-:-:S04]  /*4280*/  ISETP.LT.OR P1, PT, R67, 0x3a, P1 ;  /* 0x0000003a4300780c */ /* 0x000fc80000f21670 */
[----:B------:R-:W-:Y:S02]  /*4290*/  FSEL R3, R25, -INF , !P1 ;  /* 0xff80000019037808 */ /* 0x000fe40004800000 */
[----:B------:R-:W-:Y:S02]  /*42a0*/  FMNMX.FTZ R25, R91, R24, !PT ;  /* 0x000000185b197209 */ /* 0x000fe40007810000 */
[----:B------:R-:W-:Y:S02]  /*42b0*/  LOP3.LUT P1, RZ, R16, 0x8000, RZ, 0xc0, !PT ;  /* 0x0000800010ff7812 */ /* 0x000fe4000782c0ff */
[----:B------:R-:W-:Y:S02]  /*42c0*/  FMNMX.FTZ R24, R90, R25, !PT ;  /* 0x000000195a187209 */ /* 0x000fe40007810000 */
[----:B------:R-:W-:Y:S02]  /*42d0*/  ISETP.GT.AND P1, PT, R76, 0x40, !P1 ;  /* 0x000000404c00780c */ /* 0x000fe40004f24270 */
[----:B------:R-:W-:-:S02]  /*42e0*/  FMNMX.FTZ R25, R93, R24, !PT ;  /* 0x000000185d197209 */ /* 0x000fc40007810000 */
[----:B------:R-:W-:Y:S02]  /*42f0*/  ISETP.LT.OR P1, PT, R67, 0x41, P1 ;  /* 0x000000414300780c */ /* 0x000fe40000f21670 */
[----:B------:R-:W-:Y:S02]  /*4300*/  FMNMX.FTZ R24, R92, R25, !PT ;  /* 0x000000195c187209 */ /* 0x000fe40007810000 */
[----:B------:R-:W-:Y:S02]  /*4310*/  FSEL R26, R26, -INF , !P1 ;  /* 0xff8000001a1a7808 */ /* 0x000fe40004800000 */
[----:B------:R-:W-:Y:S02]  /*4320*/  FMNMX.FTZ R25, R53, R24, !PT ;  /* 0x0000001835197209 */ /* 0x000fe40007810000 */
[----:B------:R-:W-:Y:S02]  /*4330*/  LOP3.LUT P1, RZ, R16, 0x4000, RZ, 0xc0, !PT ;  /* 0x0000400010ff7812 */ /* 0x000fe4000782c0ff */
[----:B------:R-:W-:-:S02]  /*4340*/  FMNMX.FTZ R24, R54, R25, !PT ;  /* 0x0000001936187209 */ /* 0x000fc40007810000 */
[----:B------:R-:W-:Y:S02]  /*4350*/  ISETP.GT.AND P1, PT, R76, 0x41, !P1 ;  /* 0x000000414c00780c */ /* 0x000fe40004f24270 */
[----:B------:R-:W-:Y:S02]  /*4360*/  FMNMX.FTZ R25, R55, R24, !PT ;  /* 0x0000001837197209 */ /* 0x000fe40007810000 */
[----:B------:R-:W-:Y:S02]  /*4370*/  ISETP.LT.OR P1, PT, R67, 0x42, P1 ;  /* 0x000000424300780c */ /* 0x000fe40000f21670 */
[----:B------:R-:W-:Y:S02]  /*4380*/  FMNMX.FTZ R24, R56, R25, !PT ;  /* 0x0000001938187209 */ /* 0x000fe40007810000 */
[----:B------:R-:W-:Y:S02]  /*4390*/  FSEL R27, R27, -INF , !P1 ;  /* 0xff8000001b1b7808 */ /* 0x000fe40004800000 */
[----:B------:R-:W-:-:S02]  /*43a0*/  FMNMX.FTZ R25, R57, R24, !PT ;  /* 0x0000001839197209 */ /* 0x000fc40007810000 */
[----:B------:R-:W-:Y:S02]  /*43b0*/  LOP3.LUT P1, RZ, R16, 0x2000, RZ, 0xc0, !PT ;  /* 0x0000200010ff7812 */ /* 0x000fe4000782c0ff */
[----:B------:R-:W-:Y:S02]  /*43c0*/  FMNMX.FTZ R24, R58, R25, !PT ;  /* 0x000000193a187209 */ /* 0x000fe40007810000 */
[----:B------:R-:W-:Y:S02]  /*43d0*/  ISETP.GT.AND P1, PT, R76, 0x48, !P1 ;  /* 0x000000484c00780c */ /* 0x000fe40004f24270 */
[----:B------:R-:W-:Y:S02]  /*43e0*/  FMNMX.FTZ R25, R59, R24, !PT ;  /* 0x000000183b197209 */ /* 0x000fe40007810000 */
[----:B------:R-:W-:Y:S02]  /*43f0*/  ISETP.LT.OR P1, PT, R67, 0x49, P1 ;  /* 0x000000494300780c */ /* 0x000fe40000f21670 */
[----:B------:R-:W-:-:S02]  /*4400*/  FMNMX.FTZ R24, R60, R25, !PT ;  /* 0x000000193c187209 */ /* 0x000fc40007810000 */
        /* <DEDUP_REMOVED lines=36> */
[----:B------:R-:W-:-:S03]  /*4650*/  ISETP.GT.AND P1, PT, R76, 0x59, !P1 ;  /* 0x000000594c00780c */ /* 0x000fc60004f24270 */
[----:B------:R-:W0:Y:S01]  /*4660*/  SHFL.BFLY PT, R24, R25, 0x2, 0x1f ;  /* 0x0c401f0019187f89 */ /* 0x000e2200000e0000 */
        /* <DEDUP_REMOVED lines=11> */
[----:B0-----:R-:W-:Y:S02]  /*4720*/  FMNMX.FTZ R69, R25, R24, !PT ;  /* 0x0000001819457209 */ /* 0x001fe40007810000 */
[----:B------:R-:W-:-:S02]  /*4730*/  FSEL R35, R35, -INF , !P1 ;  /* 0xff80000023237808 */ /* 0x000fc40004800000 */
[----:B------:R-:W-:Y:S01]  /*4740*/  FSEL R80, R37, -INF , !P2 ;  /* 0xff80000025507808 */ /* 0x000fe20005000000 */
[----:B------:R-:W0:Y:S02]  /*4750*/  SHFL.BFLY PT, R24, R69, 0x1, 0x1f ;  /* 0x0c201f0045187f89 */ /* 0x000e2400000e0000 */
[----:B0-----:R-:W-:-:S04]  /*4760*/  FMNMX.FTZ R24, R69, R24, !PT ;  /* 0x0000001845187209 */ /* 0x001fc80007810000 */
[C---:B------:R-:W-:Y:S01]  /*4770*/  FSETP.NEU.FTZ.AND P1, PT, R24.reuse, -INF , PT ;  /* 0xff8000001800780b */ /* 0x040fe20003f3d000 */
[----:B------:R-:W-:-:S05]  /*4780*/  FMUL.FTZ R78, R24, UR33 ;  /* 0x00000021184e7c20 */ /* 0x000fca0008410000 */
[----:B------:R-:W-:Y:S02]  /*4790*/  FSEL R78, R78, RZ, P1 ;  /* 0x000000ff4e4e7208 */ /* 0x000fe40000800000 */
[----:B------:R-:W-:Y:S02]  /*47a0*/  ISETP.GT.AND P1, PT, R76, RZ, !P6 ;  /* 0x000000ff4c00720c */ /* 0x000fe40007724270 */
[----:B------:R-:W-:Y:S01]  /*47b0*/  LOP3.LUT P6, RZ, R16, 0x1, RZ, 0xc0, !PT ;  /* 0x0000000110ff7812 */ /* 0x000fe200078cc0ff */
[--C-:B------:R-:W-:Y:S01]  /*47c0*/  FFMA.FTZ R75, R54, UR33, -R78.reuse ;  /* 0x00000021364b7c23 */ /* 0x100fe2000801084e */
[----:B------:R-:W-:Y:S01]  /*47d0*/  ISETP.LT.OR P1, PT, R67, 0x1, P1 ;  /* 0x000000014300780c */ /* 0x000fe20000f21670 */
[--C-:B------:R-:W-:Y:S01]  /*47e0*/  FFMA.FTZ R77, R56, UR33, -R78.reuse ;  /* 0x00000021384d7c23 */ /* 0x100fe2000801084e */
[--C-:B------:R-:W-:Y:S01]  /*47f0*/  FFMA.FTZ R56, R57, UR33, -R78.reuse ;  /* 0x0000002139387c23 */ /* 0x100fe2000801084e */
[--C-:B------:R-:W-:Y:S01]  /*4800*/  FFMA.FTZ R57, R58, UR33, -R78.reuse ;  /* 0x000000213a397c23 */ /* 0x100fe2000801084e */
[----:B------:R-:W-:Y:S01]  /*4810*/  FSEL R79, R0, -INF , !P1 ;  /* 0xff800000004f7808 */ /* 0x000fe20004800000 */
[--C-:B------:R-:W-:Y:S01]  /*4820*/  FFMA.FTZ R53, R53, UR33, -R78.reuse ;  /* 0x0000002135357c23 */ /* 0x100fe2000801084e */
[----:B------:R-:W-:Y:S01]  /*4830*/  LOP3.LUT P1, RZ, R16, 0x4000000, RZ, 0xc0, !PT ;  /* 0x0400000010ff7812 */ /* 0x000fe2000782c0ff */
[--C-:B------:R-:W-:Y:S01]  /*4840*/  FFMA.FTZ R0, R68, UR33, -R78.reuse ;  /* 0x0000002144007c23 */ /* 0x100fe2000801084e */
[----:B------:R-:W-:Y:S01]  /*4850*/  FMNMX.FTZ R25, R79, R4, !PT ;  /* 0x000000044f197209 */ /* 0x000fe20007810000 */
[--C-:B------:R-:W-:Y:S01]  /*4860*/  FFMA.FTZ R73, R89, UR33, -R78.reuse ;  /* 0x0000002159497c23 */ /* 0x100fe2000801084e */
[----:B------:R-:W-:Y:S01]  /*4870*/  ISETP.GT.AND P1, PT, R76, 0x68, !P1 ;  /* 0x000000684c00780c */ /* 0x000fe20004f24270 */
[--C-:B------:R-:W-:Y:S01]  /*4880*/  FFMA.FTZ R69, R91, UR33, -R78.reuse ;  /* 0x000000215b457c23 */ /* 0x100fe2000801084e */
[----:B------:R-:W-:Y:S01]  /*4890*/  FMNMX.FTZ R70, R6, R25, !PT ;  /* 0x0000001906467209 */ /* 0x000fe20007810000 */
[----:B------:R-:W-:Y:S01]  /*48a0*/  MUFU.EX2 R0, R0 ;  /* 0x0000000000007308 */ /* 0x000fe20000000800 */
[----:B------:R-:W-:Y:S01]  /*48b0*/  ISETP.LT.OR P1, PT, R67, 0x69, P1 ;  /* 0x000000694300780c */ /* 0x000fe20000f21670 */
[--C-:B------:R-:W-:Y:S01]  /*48c0*/  FFMA.FTZ R72, R90, UR33, -R78.reuse ;  /* 0x000000215a487c23 */ /* 0x100fe2000801084e */
[----:B------:R-:W-:Y:S01]  /*48d0*/  FMNMX.FTZ R70, R5, R70, !PT ;  /* 0x0000004605467209 */ /* 0x000fe20007810000 */
[--C-:B------:R-:W-:Y:S01]  /*48e0*/  FFMA.FTZ R68, R93, UR33, -R78.reuse ;  /* 0x000000215d447c23 */ /* 0x100fe2000801084e */
[----:B------:R-:W-:Y:S01]  /*48f0*/  ISETP.GT.AND P6, PT, R76, 0x79, !P6 ;  /* 0x000000794c00780c */ /* 0x000fe200077c4270 */
[--C-:B------:R-:W-:Y:S01]  /*4900*/  FFMA.FTZ R71, R92, UR33, -R78.reuse ;  /* 0x000000215c477c23 */ /* 0x100fe2000801084e */
[----:B------:R-:W-:Y:S01]  /*4910*/  FMNMX.FTZ R25, R9, R70, !PT ;  /* 0x0000004609197209 */ /* 0x000fe20007810000 */
[----:B------:R-:W0:Y:S01]  /*4920*/  MUFU.EX2 R73, R73 ;  /* 0x0000004900497308 */ /* 0x000e220000000800 */
[----:B------:R-:W-:Y:S01]  /*4930*/  FSEL R76, R36, -INF , !P1 ;  /* 0xff800000244c7808 */ /* 0x000fe20004800000 */
[--C-:B------:R-:W-:Y:S01]  /*4940*/  FFMA.FTZ R39, R7, UR33, -R78.reuse ;  /* 0x0000002107277c23 */ /* 0x100fe2000801084e */
[----:B------:R-:W-:Y:S01]  /*4950*/  FMNMX.FTZ R70, R8, R25, !PT ;  /* 0x0000001908467209 */ /* 0x000fe20007810000 */
[--C-:B------:R-:W-:Y:S01]  /*4960*/  FFMA.FTZ R74, R55, UR33, -R78.reuse ;  /* 0x00000021374a7c23 */ /* 0x100fe2000801084e */
[----:B------:R-:W-:Y:S01]  /*4970*/  ISETP.LT.OR P6, PT, R67, 0x7a, P6 ;  /* 0x0000007a4300780c */ /* 0x000fe200037c1670 */
[--C-:B------:R-:W-:Y:S01]  /*4980*/  FFMA.FTZ R55, R61, UR33, -R78.reuse ;  /* 0x000000213d377c23 */ /* 0x100fe2000801084e */
[----:B------:R-:W-:Y:S01]  /*4990*/  FMNMX.FTZ R25, R11, R70, !PT ;  /* 0x000000460b197209 */ /* 0x000fe20007810000 */
[----:B------:R-:W-:Y:S01]  /*49a0*/  MUFU.EX2 R69, R69 ;  /* 0x0000004500457308 */ /* 0x000fe20000000800 */
[----:B------:R-:W-:Y:S01]  /*49b0*/  FSEL R67, R41, -INF , !P6 ;  /* 0xff80000029437808 */ /* 0x000fe20007000000 */
[--C-:B------:R-:W-:Y:S01]  /*49c0*/  FFMA.FTZ R41, R46, UR33, -R78.reuse ;  /* 0x000000212e297c23 */ /* 0x100fe2000801084e */
[----:B------:R-:W-:Y:S01]  /*49d0*/  FMNMX.FTZ R25, R10, R25, !PT ;  /* 0x000000190a197209 */ /* 0x000fe20007810000 */
[--C-:B------:R-:W-:Y:S01]  /*49e0*/  FFMA.FTZ R61, R65, UR33, -R78.reuse ;  /* 0x00000021413d7c23 */ /* 0x100fe2000801084e */
[--C-:B------:R-:W-:Y:S01]  /*49f0*/  FFMA.FTZ R52, R52, UR33, -R78.reuse ;  /* 0x0000002134347c23 */ /* 0x100fe2000801084e */
[--C-:B------:R-:W-:Y:S01]  /*4a00*/  FFMA.FTZ R51, R51, UR33, -R78.reuse ;  /* 0x0000002133337c23 */ /* 0x100fe2000801084e */
[----:B------:R-:W-:Y:S01]  /*4a10*/  FMNMX.FTZ R54, R12, R25, !PT ;  /* 0x000000190c367209 */ /* 0x000fe20007810000 */
[----:B------:R1:W-:Y:S01]  /*4a20*/  MUFU.EX2 R70, R53 ;  /* 0x0000003500467308 */ /* 0x0003e20000000800 */
[--C-:B------:R-:W-:Y:S01]  /*4a30*/  FFMA.FTZ R49, R49, UR33, -R78.reuse ;  /* 0x0000002131317c23 */ /* 0x100fe2000801084e */
[--C-:B------:R-:W-:Y:S01]  /*4a40*/  FFMA.FTZ R50, R50, UR33, -R78.reuse ;  /* 0x0000002132327c23 */ /* 0x100fe2000801084e */
[----:B------:R-:W-:Y:S01]  /*4a50*/  FMNMX.FTZ R25, R13, R54, !PT ;  /* 0x000000360d197209 */ /* 0x000fe20007810000 */
[--C-:B------:R-:W-:Y:S01]  /*4a60*/  FFMA.FTZ R47, R47, UR33, -R78.reuse ;  /* 0x000000212f2f7c23 */ /* 0x100fe2000801084e */
[--C-:B------:R-:W-:Y:S01]  /*4a70*/  FFMA.FTZ R46, R45, UR33, -R78.reuse ;  /* 0x000000212d2e7c23 */ /* 0x100fe2000801084e */
[--C-:B------:R-:W-:Y:S01]  /*4a80*/  FFMA.FTZ R37, R43, UR33, -R78.reuse ;  /* 0x000000212b257c23 */ /* 0x100fe2000801084e */
[----:B------:R-:W-:Y:S01]  /*4a90*/  FMNMX.FTZ R54, R14, R25, !PT ;  /* 0x000000190e367209 */ /* 0x000fe20007810000 */
[----:B------:R-:W-:Y:S01]  /*4aa0*/  MUFU.EX2 R72, R72 ;  /* 0x0000004800487308 */ /* 0x000fe20000000800 */
[--C-:B-1----:R-:W-:Y:S01]  /*4ab0*/  FFMA.FTZ R53, R59, UR33, -R78.reuse ;  /* 0x000000213b357c23 */ /* 0x102fe2000801084e */
[----:B------:R-:W-:Y:S01]  /*4ac0*/  FFMA.FTZ R59, R63, UR33, -R78 ;  /* 0x000000213f3b7c23 */ /* 0x000fe2000801084e */
[----:B------:R-:W-:-:S02]  /*4ad0*/  FMNMX.FTZ R25, R15, R54, !PT ;  /* 0x000000360f197209 */ /* 0x000fc40007810000 */
[----:B------:R-:W-:Y:S02]  /*4ae0*/  FSEL R63, R38, -INF , !P3 ;  /* 0xff800000263f7808 */ /* 0x000fe40005800000 */
        /* <DEDUP_REMOVED lines=11> */
[----:B------:R-:W-:Y:S01]  /*4ba0*/  FMNMX.FTZ R25, R29, R54, !PT ;  /* 0x000000361d197209 */ /* 0x000fe20007810000 */
[----:B------:R-:W-:-:S03]  /*4bb0*/  FFMA.FTZ R54, R60, UR33, -R78 ;  /* 0x000000213c367c23 */ /* 0x000fc6000801084e */
[----:B------:R-:W-:Y:S01]  /*4bc0*/  FMNMX.FTZ R58, R30, R25, !PT ;  /* 0x000000191e3a7209 */ /* 0x000fe20007810000 */
[----:B------:R-:W-:Y:S03]  /*4bd0*/  MUFU.EX2 R77, R77 ;  /* 0x0000004d004d7308 */ /* 0x000fe60000000800 */
[----:B------:R-:W-:-:S04]  /*4be0*/  FMNMX.FTZ R25, R31, R58, !PT ;  /* 0x0000003a1f197209 */ /* 0x000fc80007810000 */
[----:B------:R-:W-:Y:S01]  /*4bf0*/  FMNMX.FTZ R58, R32, R25, !PT ;  /* 0x00000019203a7209 */ /* 0x000fe20007810000 */
[----:B------:R-:W-:Y:S03]  /*4c00*/  MUFU.EX2 R56, R56 ;  /* 0x0000003800387308 */ /* 0x000fe60000000800 */
[----:B------:R-:W-:Y:S01]  /*4c10*/  FMNMX.FTZ R25, R33, R58, !PT ;  /* 0x0000003a21197209 */ /* 0x000fe20007810000 */
[--C-:B------:R-:W-:Y:S01]  /*4c20*/  FFMA.FTZ R58, R62, UR33, -R78.reuse ;  /* 0x000000213e3a7c23 */ /* 0x100fe2000801084e */
[--C-:B------:R-:W-:Y:S02]  /*4c30*/  FFMA.FTZ R62, R66, UR33, -R78.reuse ;  /* 0x00000021423e7c23 */ /* 0x100fe4000801084e */
[----:B------:R-:W-:Y:S01]  /*4c40*/  FMNMX.FTZ R60, R34, R25, !PT ;  /* 0x00000019223c7209 */ /* 0x000fe20007810000 */
[----:B------:R-:W-:Y:S03]  /*4c50*/  MUFU.EX2 R57, R57 ;  /* 0x0000003900397308 */ /* 0x000fe60000000800 */
[----:B------:R-:W-:Y:S01]  /*4c60*/  FMNMX.FTZ R25, R35, R60, !PT ;  /* 0x0000003c23197209 */ /* 0x000fe20007810000 */
[--C-:B------:R-:W-:Y:S01]  /*4c70*/  FFMA.FTZ R60, R64, UR33, -R78.reuse ;  /* 0x00000021403c7c23 */ /* 0x100fe2000801084e */
[----:B------:R-:W-:Y:S01]  /*4c80*/  FSEL R64, R40, -INF , !P5 ;  /* 0xff80000028407808 */ /* 0x000fe20006800000 */
[----:B------:R-:W-:Y:S01]  /*4c90*/  FFMA.FTZ R40, R48, UR33, -R78 ;  /* 0x0000002130287c23 */ /* 0x000fe2000801084e */
        /* <DEDUP_REMOVED lines=8> */
[----:B------:R-:W-:-:S05]  /*4d20*/  FMNMX.FTZ R36, R67, R36, !PT ;  /* 0x0000002443247209 */ /* 0x000fca0007810000 */
[----:B------:R-:W1:Y:S01]  /*4d30*/  SHFL.BFLY PT, R25, R36, 0x2, 0x1f ;  /* 0x0c401f0024197f89 */ /* 0x000e6200000e0000 */
[----:B------:R-:W-:Y:S08]  /*4d40*/  MUFU.EX2 R58, R58 ;  /* 0x0000003a003a7308 */ /* 0x000ff00000000800 */
[----:B------:R-:W-:Y:S08]  /*4d50*/  MUFU.EX2 R59, R59 ;  /* 0x0000003b003b7308 */ /* 0x000ff00000000800 */
[----:B------:R-:W-:Y:S01]  /*4d60*/  MUFU.EX2 R60, R60 ;  /* 0x0000003c003c7308 */ /* 0x000fe20000000800 */
[----:B-1----:R-:W-:Y:S01]  /*4d70*/  FMNMX.FTZ R38, R36, R25, !PT ;  /* 0x0000001924267209 */ /* 0x002fe20007810000 */
[----:B------:R-:W-:-:S06]  /*4d80*/  FFMA.FTZ R36, R44, UR33, -R78 ;  /* 0x000000212c247c23 */ /* 0x000fcc000801084e */
[----:B------:R-:W-:Y:S01]  /*4d90*/  MUFU.EX2 R61, R61 ;  /* 0x0000003d003d7308 */ /* 0x000fe20000000800 */
[----:B------:R-:W1:Y:S07]  /*4da0*/  SHFL.BFLY PT, R25, R38, 0x1, 0x1f ;  /* 0x0c201f0026197f89 */ /* 0x000e6e00000e0000 */
[----:B------:R-:W-:Y:S08]  /*4db0*/  MUFU.EX2 R62, R62 ;  /* 0x0000003e003e7308 */ /* 0x000ff00000000800 */
[----:B------:R-:W-:Y:S08]  /*4dc0*/  MUFU.EX2 R52, R52 ;  /* 0x0000003400347308 */ /* 0x000ff00000000800 */
[----:B------:R-:W-:Y:S01]  /*4dd0*/  MUFU.EX2 R51, R51 ;  /* 0x0000003300337308 */ /* 0x000fe20000000800 */
[----:B-1----:R-:W-:Y:S01]  /*4de0*/  FMNMX.FTZ R25, R38, R25, !PT ;  /* 0x0000001926197209 */ /* 0x002fe20007810000 */
[----:B------:R-:W-:-:S03]  /*4df0*/  FFMA.FTZ R38, R42, UR33, -R78 ;  /* 0x000000212a267c23 */ /* 0x000fc6000801084e */
        /* <DEDUP_REMOVED lines=21> */
[----:B------:R0:W1:Y:S01]  /*4f50*/  MUFU.EX2 R66, R4 ;  /* 0x0000000400427308 */ /* 0x0000620000000800 */
[--C-:B------:R-:W-:Y:S01]  /*4f60*/  FFMA.FTZ R15, R26, UR33, -R42.reuse ;  /* 0x000000211a0f7c23 */ /* 0x100fe2000801082a */
[--C-:B------:R-:W-:Y:S01]  /*4f70*/  FFMA.FTZ R12, R12, UR33, -R42.reuse ;  /* 0x000000210c0c7c23 */ /* 0x100fe2000801082a */
[--C-:B------:R-:W-:Y:S01]  /*4f80*/  FFMA.FTZ R26, R27, UR33, -R42.reuse ;  /* 0x000000211b1a7c23 */ /* 0x100fe2000801082a */
[--C-:B------:R-:W-:Y:S01]  /*4f90*/  FFMA.FTZ R27, R31, UR33, -R42.reuse ;  /* 0x000000211f1b7c23 */ /* 0x100fe2000801082a */
[--C-:B------:R-:W-:Y:S01]  /*4fa0*/  FFMA.FTZ R14, R14, UR33, -R42.reuse ;  /* 0x000000210e0e7c23 */ /* 0x100fe2000801082a */
[--C-:B------:R-:W-:Y:S01]  /*4fb0*/  FFMA.FTZ R2, R2, UR33, -R42.reuse ;  /* 0x0000002102027c23 */ /* 0x100fe2000801082a */
[--C-:B------:R-:W-:Y:S01]  /*4fc0*/  FFMA.FTZ R3, R3, UR33, -R42.reuse ;  /* 0x0000002103037c23 */ /* 0x100fe2000801082a */
[----:B------:R2:W3:Y:S01]  /*4fd0*/  MUFU.EX2 R7, R6 ;  /* 0x0000000600077308 */ /* 0x0004e20000000800 */
[----:B0-----:R-:W-:Y:S01]  /*4fe0*/  FADD.FTZ R4, R0, R73 ;  /* 0x0000004900047221 */ /* 0x001fe20000010000 */
[--C-:B------:R-:W-:Y:S01]  /*4ff0*/  FFMA.FTZ R35, R35, UR33, -R42.reuse ;  /* 0x0000002123237c23 */ /* 0x100fe2000801082a */
[--C-:B------:R-:W-:Y:S01]  /*5000*/  FFMA.FTZ R76, R76, UR33, -R42.reuse ;  /* 0x000000214c4c7c23 */ /* 0x100fe2000801082a */
[--C-:B------:R-:W-:Y:S01]  /*5010*/  FFMA.FTZ R63, R63, UR33, -R42.reuse ;  /* 0x000000213f3f7c23 */ /* 0x100fe2000801082a */
[--C-:B------:R-:W-:Y:S01]  /*5020*/  FFMA.FTZ R64, R64, UR33, -R42.reuse ;  /* 0x0000002140407c23 */ /* 0x100fe2000801082a */
[--C-:B------:R-:W-:Y:S01]  /*5030*/  FFMA.FTZ R80, R80, UR33, -R42.reuse ;  /* 0x0000002150507c23 */ /* 0x100fe2000801082a */
[----:B------:R-:W-:Y:S01]  /*5040*/  FFMA.FTZ R81, R81, UR33, -R42 ;  /* 0x0000002151517c23 */ /* 0x000fe2000801082a */
[----:B------:R0:W4:Y:S01]  /*5050*/  MUFU.EX2 R78, R5 ;  /* 0x00000005004e7308 */ /* 0x0001220000000800 */
[----:B-1----:R-:W-:Y:S01]  /*5060*/  FADD.FTZ R8, R79, R66 ;  /* 0x000000424f087221 */ /* 0x002fe20000010000 */
[----:B--2---:R-:W-:-:S06]  /*5070*/  F2FP.F16.F32.PACK_AB R6, R72, R69 ;  /* 0x000000454806723e */ /* 0x004fcc00000000ff */
[----:B------:R-:W1:Y:S01]  /*5080*/  MUFU.EX2 R9, R9 ;  /* 0x0000000900097308 */ /* 0x000e620000000800 */
[----:B0-----:R-:W-:Y:S01]  /*5090*/  FADD.FTZ R5, R69, R4 ;  /* 0x0000000445057221 */ /* 0x001fe20000010000 */
[----:B---3--:R-:W-:Y:S01]  /*50a0*/  FADD.FTZ R29, R7, R8 ;  /* 0x00000008071d7221 */ /* 0x008fe20000010000 */
[----:B------:R-:W-:Y:S01]  /*50b0*/  F2FP.F16.F32.PACK_AB R4, R73, R0 ;  /* 0x000000004904723e */ /* 0x000fe200000000ff */
[--C-:B------:R-:W-:Y:S01]  /*50c0*/  FFMA.FTZ R0, R30, UR33, -R42.reuse ;  /* 0x000000211e007c23 */ /* 0x100fe2000801082a */
[----:B------:R-:W-:Y:S01]  /*50d0*/  FADD.FTZ R5, R72, R5 ;  /* 0x0000000548057221 */ /* 0x000fe20000010000 */
[--C-:B------:R-:W-:Y:S02]  /*50e0*/  FFMA.FTZ R30, R33, UR33, -R42.reuse ;  /* 0x00000021211e7c23 */ /* 0x100fe4000801082a */
[----:B------:R-:W0:Y:S01]  /*50f0*/  MUFU.EX2 R44, R44 ;  /* 0x0000002c002c7308 */ /* 0x000e220000000800 */
[----:B------:R-:W-:Y:S01]  /*5100*/  FADD.FTZ R10, R68, R5 ;  /* 0x00000005440a7221 */ /* 0x000fe20000010000 */
[----:B----4-:R-:W-:Y:S01]  /*5110*/  FADD.FTZ R8, R78, R29 ;  /* 0x0000001d4e087221 */ /* 0x010fe20000010000 */
[----:B------:R-:W-:Y:S01]  /*5120*/  F2FP.F16.F32.PACK_AB R5, R66, R79 ;  /* 0x0000004f4205723e */ /* 0x000fe200000000ff */
[----:B------:R-:W-:Y:S01]  /*5130*/  FFMA.FTZ R29, R32, UR33, -R42 ;  /* 0x00000021201d7c23 */ /* 0x000fe2000801082a */
[----:B------:R-:W-:Y:S01]  /*5140*/  FADD.FTZ R31, R71, R10 ;  /* 0x0000000a471f7221 */ /* 0x000fe20000010000 */
[----:B------:R-:W-:-:S02]  /*5150*/  F2FP.F16.F32.PACK_AB R7, R78, R7 ;  /* 0x000000074e07723e */ /* 0x000fc400000000ff */
[----:B------:R-:W2:Y:S01]  /*5160*/  MUFU.EX2 R11, R11 ;  /* 0x0000000b000b7308 */ /* 0x000ea20000000800 */
[----:B------:R-:W-:Y:S01]  /*5170*/  FADD.FTZ R10, R70, R31 ;  /* 0x0000001f460a7221 */ /* 0x000fe20000010000 */
[----:B-1----:R-:W-:Y:S01]  /*5180*/  FADD.FTZ R65, R9, R8 ;  /* 0x0000000809417221 */ /* 0x002fe20000010000 */
[----:B------:R-:W-:Y:S01]  /*5190*/  FFMA.FTZ R31, R34, UR33, -R42 ;  /* 0x00000021221f7c23 */ /* 0x000fe2000801082a */
[----:B------:R1:W-:Y:S01]  /*51a0*/  STSM.16.M88.4 [R18+0x21800], R4 ;  /* 0x0218000412007844 */ /* 0x0003e20000000200 */
[----:B------:R-:W-:Y:S01]  /*51b0*/  FADD.FTZ R33, R75, R10 ;  /* 0x0000000a4b217221 */ /* 0x000fe20000010000 */
[----:B------:R-:W-:Y:S02]  /*51c0*/  FFMA.FTZ R42, R67, UR33, -R42 ;  /* 0x00000021432a7c23 */ /* 0x000fe4000801082a */
[----:B------:R-:W3:Y:S01]  /*51d0*/  MUFU.EX2 R48, R48 ;  /* 0x0000003000307308 */ /* 0x000ee20000000800 */
[----:B0-----:R-:W-:Y:S01]  /*51e0*/  FADD.FTZ R8, R44, R65 ;  /* 0x000000412c087221 */ /* 0x001fe20000010000 */
[----:B------:R-:W-:-:S04]  /*51f0*/  FADD.FTZ R10, R74, R33 ;  /* 0x000000214a0a7221 */ /* 0x000fc80000010000 */
[----:B------:R-:W-:Y:S02]  /*5200*/  FADD.FTZ R65, R77, R10 ;  /* 0x0000000a4d417221 */ /* 0x000fe40000010000 */
[----:B------:R-:W0:Y:S01]  /*5210*/  MUFU.EX2 R12, R12 ;  /* 0x0000000c000c7308 */ /* 0x000e220000000800 */
[----:B--2---:R-:W-:Y:S01]  /*5220*/  FADD.FTZ R33, R11, R8 ;  /* 0x000000080b217221 */ /* 0x004fe20000010000 */
[----:B------:R-:W-:Y:S01]  /*5230*/  FADD.FTZ R10, R56, R65 ;  /* 0x00000041380a7221 */ /* 0x000fe20000010000 */
[----:B-1----:R-:W-:-:S03]  /*5240*/  F2FP.F16.F32.PACK_AB R5, R44, R9 ;  /* 0x000000092c05723e */ /* 0x002fc600000000ff */
[----:B------:R-:W-:Y:S01]  /*5250*/  FADD.FTZ R10, R57, R10 ;  /* 0x0000000a390a7221 */ /* 0x000fe20000010000 */
[----:B------:R-:W-:Y:S01]  /*5260*/  F2FP.F16.F32.PACK_AB R4, R71, R68 ;  /* 0x000000444704723e */ /* 0x000fe200000000ff */
[----:B------:R-:W1:Y:S01]  /*5270*/  MUFU.EX2 R43, R43 ;  /* 0x0000002b002b7308 */ /* 0x000e620000000800 */
[C---:B---3--:R-:W-:Y:S01]  /*5280*/  FADD.FTZ R33, R48.reuse, R33 ;  /* 0x0000002130217221 */ /* 0x048fe20000010000 */
[----:B------:R-:W-:Y:S01]  /*5290*/  FADD.FTZ R65, R53, R10 ;  /* 0x0000000a35417221 */ /* 0x000fe20000010000 */
[----:B------:R-:W-:Y:S02]  /*52a0*/  F2FP.F16.F32.PACK_AB R7, R48, R11 ;  /* 0x0000000b3007723e */ /* 0x000fe400000000ff */
[----:B------:R-:W-:Y:S01]  /*52b0*/  F2FP.F16.F32.PACK_AB R6, R75, R70 ;  /* 0x000000464b06723e */ /* 0x000fe200000000ff */
[----:B------:R-:W-:Y:S02]  /*52c0*/  FADD.FTZ R10, R54, R65 ;  /* 0x00000041360a7221 */ /* 0x000fe40000010000 */
[----:B------:R-:W2:Y:S01]  /*52d0*/  MUFU.EX2 R14, R14 ;  /* 0x0000000e000e7308 */ /* 0x000ea20000000800 */
[----:B0-----:R-:W-:Y:S01]  /*52e0*/  FADD.FTZ R8, R12, R33 ;  /* 0x000000210c087221 */ /* 0x001fe20000010000 */
[----:B------:R-:W-:Y:S01]  /*52f0*/  FADD.FTZ R65, R55, R10 ;  /* 0x0000000a37417221 */ /* 0x000fe20000010000 */
[----:B------:R0:W-:Y:S01]  /*5300*/  STSM.16.M88.4 [R23], R4 ;  /* 0x0000000417007844 */ /* 0x0001e20000000200 */
[----:B------:R-:W-:-:S02]  /*5310*/  F2FP.F16.F32.PACK_AB R10, R57, R56 ;  /* 0x00000038390a723e */ /* 0x000fc400000000ff */
[----:B------:R-:W-:Y:S02]  /*5320*/  FADD.FTZ R34, R58, R65 ;  /* 0x000000413a227221 */ /* 0x000fe40000010000 */
[----:B------:R-:W3:Y:S01]  /*5330*/  MUFU.EX2 R45, R45 ;  /* 0x0000002d002d7308 */ /* 0x000ee20000000800 */
[----:B-1----:R-:W-:Y:S01]  /*5340*/  FADD.FTZ R33, R43, R8 ;  /* 0x000000082b217221 */ /* 0x002fe20000010000 */
[----:B------:R-:W-:-:S04]  /*5350*/  FADD.FTZ R9, R59, R34 ;  /* 0x000000223b097221 */ /* 0x000fc80000010000 */
[----:B------:R-:W-:Y:S01]  /*5360*/  FADD.FTZ R44, R60, R9 ;  /* 0x000000093c2c7221 */ /* 0x000fe20000010000 */
[----:B------:R-:W-:Y:S01]  /*5370*/  F2FP.F16.F32.PACK_AB R9, R43, R12 ;  /* 0x0000000c2b09723e */ /* 0x000fe200000000ff */
[----:B------:R-:W1:Y:S01]  /*5380*/  MUFU.EX2 R13, R13 ;  /* 0x0000000d000d7308 */ /* 0x000e620000000800 */
[----:B--2---:R-:W-:Y:S01]  /*5390*/  FADD.FTZ R8, R14, R33 ;  /* 0x000000210e087221 */ /* 0x004fe20000010000 */
[----:B------:R-:W-:Y:S01]  /*53a0*/  FADD.FTZ R43, R61, R44 ;  /* 0x0000002c3d2b7221 */ /* 0x000fe20000010000 */
[----:B0-----:R-:W-:Y:S02]  /*53b0*/  F2FP.F16.F32.PACK_AB R4, R54, R53 ;  /* 0x000000353604723e */ /* 0x001fe400000000ff */
[----:B------:R-:W-:Y:S01]  /*53c0*/  F2FP.F16.F32.PACK_AB R6, R58, R55 ;  /* 0x000000373a06723e */ /* 0x000fe200000000ff */
[----:B------:R-:W-:Y:S02]  /*53d0*/  FADD.FTZ R43, R62, R43 ;  /* 0x0000002b3e2b7221 */ /* 0x000fe40000010000 */
[----:B------:R-:W0:Y:S01]  /*53e0*/  MUFU.EX2 R20, R20 ;  /* 0x0000001400147308 */ /* 0x000e220000000800 */
[C---:B---3--:R-:W-:Y:S01]  /*53f0*/  FADD.FTZ R8, R45.reuse, R8 ;  /* 0x000000082d087221 */ /* 0x048fe20000010000 */
[----:B------:R-:W-:Y:S01]  /*5400*/  F2FP.F16.F32.PACK_AB R11, R45, R14 ;  /* 0x0000000e2d0b723e */ /* 0x000fe200000000ff */
[----:B------:R-:W-:-:S04]  /*5410*/  FADD.FTZ R14, R52, R43 ;  /* 0x0000002b340e7221 */ /* 0x000fc80000010000 */
[----:B------:R-:W-:Y:S01]  /*5420*/  FADD.FTZ R14, R51, R14 ;  /* 0x0000000e330e7221 */ /* 0x000fe20000010000 */
[----:B------:R-:W2:Y:S01]  /*5430*/  MUFU.EX2 R2, R2 ;  /* 0x0000000200027308 */ /* 0x000ea20000000800 */
[----:B-1----:R-:W-:Y:S01]  /*5440*/  FADD.FTZ R33, R13, R8 ;  /* 0x000000080d217221 */ /* 0x002fe20000010000 */
[----:B------:R-:W-:Y:S01]  /*5450*/  F2FP.F16.F32.PACK_AB R8, R77, R74 ;  /* 0x0000004a4d08723e */ /* 0x000fe200000000ff */
[----:B------:R-:W-:Y:S01]  /*5460*/  FADD.FTZ R5, R49, R14 ;  /* 0x0000000e31057221 */ /* 0x000fe20000010000 */
[----:B------:R-:W-:-:S03]  /*5470*/  F2FP.F16.F32.PACK_AB R14, R50, R49 ;  /* 0x00000031320e723e */ /* 0x000fc600000000ff */
[----:B------:R1:W-:Y:S01]  /*5480*/  STSM.16.M88.4 [R22], R8 ;  /* 0x0000000816007844 */ /* 0x0003e20000000200 */
[----:B------:R-:W3:Y:S01]  /*5490*/  MUFU.EX2 R3, R3 ;  /* 0x0000000300037308 */ /* 0x000ee20000000800 */
[----:B0-----:R-:W-:-:S07]  /*54a0*/  FADD.FTZ R33, R20, R33 ;  /* 0x0000002114217221 */ /* 0x001fce0000010000 */
[----:B------:R-:W-:Y:S01]  /*54b0*/  MUFU.EX2 R15, R15 ;  /* 0x0000000f000f7308 */ /* 0x000fe20000000800 */
[----:B--2---:R-:W-:Y:S01]  /*54c0*/  FADD.FTZ R34, R2, R33 ;  /* 0x0000002102227221 */ /* 0x004fe20000010000 */
[----:B-1----:R-:W-:-:S06]  /*54d0*/  F2FP.F16.F32.PACK_AB R8, R60, R59 ;  /* 0x0000003b3c08723e */ /* 0x002fcc00000000ff */
[----:B------:R-:W0:Y:S01]  /*54e0*/  MUFU.EX2 R26, R26 ;  /* 0x0000001a001a7308 */ /* 0x000e220000000800 */
[C---:B---3--:R-:W-:Y:S01]  /*54f0*/  FADD.FTZ R34, R3.reuse, R34 ;  /* 0x0000002203227221 */ /* 0x048fe20000010000 */
[----:B------:R-:W-:Y:S02]  /*5500*/  F2FP.F16.F32.PACK_AB R7, R3, R2 ;  /* 0x000000020307723e */ /* 0x000fe400000000ff */
[----:B------:R-:W-:-:S04]  /*5510*/  F2FP.F16.F32.PACK_AB R10, R62, R61 ;  /* 0x0000003d3e0a723e */ /* 0x000fc800000000ff */
[----:B------:R-:W-:Y:S08]  /*5520*/  MUFU.EX2 R21, R21 ;  /* 0x0000001500157308 */ /* 0x000ff00000000800 */
[----:B------:R-:W1:Y:S01]  /*5530*/  MUFU.EX2 R28, R28 ;  /* 0x0000001c001c7308 */ /* 0x000e620000000800 */
[----:B0-----:R-:W-:-:S07]  /*5540*/  F2FP.F16.F32.PACK_AB R9, R26, R15 ;  /* 0x0000000f1a09723e */ /* 0x001fce00000000ff */
[----:B------:R-:W0:Y:S08]  /*5550*/  MUFU.EX2 R0, R0 ;  /* 0x0000000000007308 */ /* 0x000e300000000800 */
[----:B------:R2:W-:Y:S01]  /*5560*/  MUFU.EX2 R32, R35 ;  /* 0x0000002300207308 */ /* 0x0005e20000000800 */
[----:B-1----:R-:W-:-:S07]  /*5570*/  F2FP.F16.F32.PACK_AB R11, R28, R21 ;  /* 0x000000151c0b723e */ /* 0x002fce00000000ff */
[----:B------:R-:W1:Y:S01]  /*5580*/  MUFU.EX2 R27, R27 ;  /* 0x0000001b001b7308 */ /* 0x000e620000000800 */
[----:B--2---:R-:W-:-:S04]  /*5590*/  FADD.FTZ R35, R15, R34 ;  /* 0x000000220f237221 */ /* 0x004fc80000010000 */
[----:B------:R-:W-:-:S03]  /*55a0*/  FADD.FTZ R12, R26, R35 ;  /* 0x000000231a0c7221 */ /* 0x000fc60000010000 */
[----:B------:R-:W2:Y:S01]  /*55b0*/  MUFU.EX2 R29, R29 ;  /* 0x0000001d001d7308 */ /* 0x000ea20000000800 */
[----:B------:R-:W-:Y:S01]  /*55c0*/  FADD.FTZ R35, R21, R12 ;  /* 0x0000000c15237221 */ /* 0x000fe20000010000 */
[----:B------:R-:W-:-:S03]  /*55d0*/  F2FP.F16.F32.PACK_AB R12, R51, R52 ;  /* 0x00000034330c723e */ /* 0x000fc600000000ff */
[----:B------:R-:W-:-:S03]  /*55e0*/  FADD.FTZ R35, R28, R35 ;  /* 0x000000231c237221 */ /* 0x000fc60000010000 */
[----:B------:R-:W3:Y:S01]  /*55f0*/  MUFU.EX2 R30, R30 ;  /* 0x0000001e001e7308 */ /* 0x000ee20000000800 */
[----:B0-----:R-:W-:Y:S01]  /*5600*/  FADD.FTZ R44, R0, R35 ;  /* 0x00000023002c7221 */ /* 0x001fe20000010000 */
[----:B------:R-:W-:Y:S01]  /*5610*/  FADD.FTZ R35, R50, R5 ;  /* 0x0000000532237221 */ /* 0x000fe20000010000 */
[----:B------:R-:W-:Y:S02]  /*5620*/  F2FP.F16.F32.PACK_AB R5, R20, R13 ;  /* 0x0000000d1405723e */ /* 0x000fe400000000ff */
[C---:B-1----:R-:W-:Y:S01]  /*5630*/  FADD.FTZ R44, R27.reuse, R44 ;  /* 0x0000002c1b2c7221 */ /* 0x042fe20000010000 */
[----:B------:R-:W-:Y:S02]  /*5640*/  F2FP.F16.F32.PACK_AB R13, R27, R0 ;  /* 0x000000001b0d723e */ /* 0x000fe400000000ff */
[----:B------:R-:W0:Y:S01]  /*5650*/  MUFU.EX2 R31, R31 ;  /* 0x0000001f001f7308 */ /* 0x000e220000000800 */
[----:B--2---:R-:W-:Y:S01]  /*5660*/  FADD.FTZ R3, R29, R44 ;  /* 0x0000002c1d037221 */ /* 0x004fe20000010000 */
[----:B------:R1:W-:Y:S04]  /*5670*/  STSM.16.M88.4 [R19], R4 ;  /* 0x0000000413007844 */ /* 0x0003e80000000200 */
[----:B------:R-:W-:Y:S02]  /*5680*/  STSM.16.M88.4 [R18+0x27800], R8 ;  /* 0x0278000812007844 */ /* 0x000fe40000000200 */
[----:B------:R-:W2:Y:S01]  /*5690*/  MUFU.EX2 R40, R40 ;  /* 0x0000002800287308 */ /* 0x000ea20000000800 */
[C---:B---3--:R-:W-:Y:S01]  /*56a0*/  FADD.FTZ R0, R30.reuse, R3 ;  /* 0x000000031e007221 */ /* 0x048fe20000010000 */
[----:B------:R-:W-:-:S05]  /*56b0*/  F2FP.F16.F32.PACK_AB R15, R30, R29 ;  /* 0x0000001d1e0f723e */ /* 0x000fca00000000ff */
[----:B------:R-:W-:Y:S01]  /*56c0*/  STSM.16.M88.4 [R136], R12 ;  /* 0x0000000c88007844 */ /* 0x000fe20000000200 */
[----:B------:R-:W3:Y:S01]  /*56d0*/  MUFU.EX2 R47, R47 ;  /* 0x0000002f002f7308 */ /* 0x000ee20000000800 */
[----:B0-----:R-:W-:Y:S01]  /*56e0*/  FADD.FTZ R21, R31, R0 ;  /* 0x000000001f157221 */ /* 0x001fe20000010000 */
[----:B------:R-:W-:-:S03]  /*56f0*/  F2FP.F16.F32.PACK_AB R29, R32, R31 ;  /* 0x0000001f201d723e */ /* 0x000fc600000000ff */
[----:B------:R-:W-:-:S03]  /*5700*/  FADD.FTZ R21, R32, R21 ;  /* 0x0000001520157221 */ /* 0x000fc60000010000 */
[----:B------:R-:W0:Y:S01]  /*5710*/  MUFU.EX2 R41, R41 ;  /* 0x0000002900297308 */ /* 0x000e220000000800 */
[----:B--2---:R-:W-:-:S07]  /*5720*/  FADD.FTZ R2, R40, R35 ;  /* 0x0000002328027221 */ /* 0x004fce0000010000 */
[----:B------:R-:W2:Y:S01]  /*5730*/  MUFU.EX2 R46, R46 ;  /* 0x0000002e002e7308 */ /* 0x000ea20000000800 */
[C---:B---3--:R-:W-:Y:S01]  /*5740*/  F2FP.F16.F32.PACK_AB R28, R47.reuse, R40 ;  /* 0x000000282f1c723e */ /* 0x048fe200000000ff */
[----:B------:R-:W-:-:S06]  /*5750*/  FADD.FTZ R2, R47, R2 ;  /* 0x000000022f027221 */ /* 0x000fcc0000010000 */
[----:B------:R-:W3:Y:S01]  /*5760*/  MUFU.EX2 R76, R76 ;  /* 0x0000004c004c7308 */ /* 0x000ee20000000800 */
[----:B0-----:R-:W-:-:S07]  /*5770*/  FADD.FTZ R27, R41, R2 ;  /* 0x00000002291b7221 */ /* 0x001fce0000010000 */
[----:B------:R-:W0:Y:S01]  /*5780*/  MUFU.EX2 R33, R80 ;  /* 0x0000005000217308 */ /* 0x000e220000000800 */
[C---:B--2---:R-:W-:Y:S01]  /*5790*/  F2FP.F16.F32.PACK_AB R30, R46.reuse, R41 ;  /* 0x000000292e1e723e */ /* 0x044fe200000000ff */
[----:B------:R-:W-:-:S06]  /*57a0*/  FADD.FTZ R27, R46, R27 ;  /* 0x0000001b2e1b7221 */ /* 0x000fcc0000010000 */
[----:B------:R-:W-:Y:S01]  /*57b0*/  MUFU.EX2 R36, R36 ;  /* 0x0000002400247308 */ /* 0x000fe20000000800 */
[----:B---3--:R-:W-:-:S07]  /*57c0*/  FADD.FTZ R0, R76, R21 ;  /* 0x000000154c007221 */ /* 0x008fce0000010000 */
[----:B------:R-:W1:Y:S01]  /*57d0*/  MUFU.EX2 R37, R37 ;  /* 0x0000002500257308 */ /* 0x000e620000000800 */
[C---:B0-----:R-:W-:Y:S01]  /*57e0*/  F2FP.F16.F32.PACK_AB R31, R33.reuse, R76 ;  /* 0x0000004c211f723e */ /* 0x041fe200000000ff */
[----:B------:R-:W-:-:S04]  /*57f0*/  FADD.FTZ R0, R33, R0 ;  /* 0x0000000021007221 */ /* 0x000fc80000010000 */
[----:B------:R-:W-:Y:S02]  /*5800*/  STSM.16.M88.4 [R22+0x6000], R28 ;  /* 0x0060001c16007844 */ /* 0x000fe40000000200 */
[----:B------:R-:W0:Y:S08]  /*5810*/  MUFU.EX2 R38, R38 ;  /* 0x0000002600267308 */ /* 0x000e300000000800 */
[----:B------:R-:W2:Y:S01]  /*5820*/  MUFU.EX2 R39, R39 ;  /* 0x0000002700277308 */ /* 0x000ea20000000800 */
[----:B-1----:R-:W-:Y:S01]  /*5830*/  F2FP.F16.F32.PACK_AB R4, R37, R36 ;  /* 0x000000242504723e */ /* 0x002fe200000000ff */
[----:B------:R-:W-:-:S04]  /*5840*/  FADD.FTZ R36, R36, R27 ;  /* 0x0000001b24247221 */ /* 0x000fc80000010000 */
[----:B------:R-:W-:Y:S02]  /*5850*/  FADD.FTZ R37, R37, R36 ;  /* 0x0000002425257221 */ /* 0x000fe40000010000 */
[----:B------:R-:W-:Y:S02]  /*5860*/  MUFU.EX2 R63, R63 ;  /* 0x0000003f003f7308 */ /* 0x000fe40000000800 */
[----:B0-----:R-:W-:-:S06]  /*5870*/  FADD.FTZ R2, R38, R37 ;  /* 0x0000002526027221 */ /* 0x001fcc0000010000 */
[----:B------:R-:W0:Y:S01]  /*5880*/  MUFU.EX2 R34, R81 ;  /* 0x0000005100227308 */ /* 0x000e220000000800 */
[C---:B--2---:R-:W-:Y:S01]  /*5890*/  F2FP.F16.F32.PACK_AB R6, R39.reuse, R38 ;  /* 0x000000262706723e */ /* 0x044fe200000000ff */
[----:B------:R-:W-:-:S06]  /*58a0*/  FADD.FTZ R2, R39, R2 ;  /* 0x0000000227027221 */ /* 0x000fcc0000010000 */
[----:B------:R-:W1:Y:S08]  /*58b0*/  MUFU.EX2 R64, R64 ;  /* 0x0000004000407308 */ /* 0x000e700000000800 */
[----:B------:R-:W2:Y:S01]  /*58c0*/  MUFU.EX2 R3, R42 ;  /* 0x0000002a00037308 */ /* 0x000ea20000000800 */
[----:B0-----:R-:W-:Y:S01]  /*58d0*/  F2FP.F16.F32.PACK_AB R5, R34, R63 ;  /* 0x0000003f2205723e */ /* 0x001fe200000000ff */
[----:B------:R-:W-:-:S04]  /*58e0*/  FADD.FTZ R63, R63, R0 ;  /* 0x000000003f3f7221 */ /* 0x000fc80000010000 */
[----:B------:R-:W-:-:S04]  /*58f0*/  FADD.FTZ R63, R34, R63 ;  /* 0x0000003f223f7221 */ /* 0x000fc80000010000 */
[----:B-1----:R-:W-:Y:S01]  /*5900*/  FADD.FTZ R0, R64, R63 ;  /* 0x0000003f40007221 */ /* 0x002fe20000010000 */
[----:B--2---:R-:W-:-:S03]  /*5910*/  F2FP.F16.F32.PACK_AB R7, R3, R64 ;  /* 0x000000400307723e */ /* 0x004fc600000000ff */
[----:B------:R-:W-:Y:S02]  /*5920*/  FADD.FTZ R0, R3, R0 ;  /* 0x0000000003007221 */ /* 0x000fe40000010000 */
[----:B------:R0:W-:Y:S01]  /*5930*/  STSM.16.M88.4 [R19+0x6000], R4 ;  /* 0x0060000413007844 */ /* 0x0001e20000000200 */
[----:B------:R1:W-:Y:S06]  /*5940*/  MEMBAR.ALL.CTA ;  /* 0x0000000000007992 */ /* 0x0003ec0000008000 */
[----:B-1----:R-:W1:Y:S01]  /*5950*/  FENCE.VIEW.ASYNC.S ;  /* 0x00000000000073c6 */ /* 0x002e620000000000 */
[----:B0-----:R-:W-:Y:S01]  /*5960*/  VIADD R6, R88, 0xfffffffe ;  /* 0xfffffffe58067836 */ /* 0x001fe20000000000 */
[----:B-1----:R-:W-:Y:S01]  /*5970*/  NOP ;  /* 0x0000000000007918 */ /* 0x002fe20000000000 */
        /* <DEDUP_REMOVED lines=12> */
.L_x_1090:
[----:B------:R-:W-:Y:S02]  /*5a40*/  ULDC UR18, c[0x0][0x9e4] ;  /* 0x0002790000127ab9 */ /* 0x000fe40000000800 */
[----:B------:R-:W-:-:S11]  /*5a50*/  UISETP.NE.AND UP0, UPT, UR18, 0x1, UPT ;  /* 0x000000011200788c */ /* 0x000fd6000bf05270 */
[----:B------:R-:W-:Y:S02]  /*5a60*/  @UP0 ULDC.64 UR6, c[0x0][0x9e8] ;  /* 0x00027a0000060ab9 */ /* 0x000fe40000000a00 */
[----:B------:R-:W-:-:S04]  /*5a70*/  UIMAD.WIDE.U32 UR10, UR15, UR6, URZ ;  /* 0x000000060f0a72a5 */ /* 0x000fc8000f8e003f */
[----:B------:R-:W-:-:S12]  /*5a80*/  @UP0 USHF.R.U32.HI UR15, URZ, UR7, UR11 ;  /* 0x000000073f0f0299 */ /* 0x000fd8000801160b */
.L_x_1091:
[----:B------:R-:W-:-:S04]  /*5a90*/  UIMAD UR15, UR15, UR18, UR18 ;  /* 0x000000120f0f72a4 */ /* 0x000fc8000f8e0212 */
[----:B------:R-:W-:-:S04]  /*5aa0*/  UISETP.LT.AND UP0, UPT, UR14, UR15, UPT ;  /* 0x0000000f0e00728c */ /* 0x000fc8000bf01270 */
[----:B------:R-:W-:-:S12]  /*5ab0*/  USEL UR14, UR14, UR15, UP0 ;  /* 0x0000000f0e0e7287 */ /* 0x000fd80008000000 */
.L_x_1089:
[----:B------:R-:W-:Y:S01]  /*5ac0*/  USHF.R.S32.HI UR6, URZ, 0x1f, UR14 ;  /* 0x0000001f3f067899 */ /* 0x000fe2000801140e */
[----:B------:R-:W-:Y:S02]  /*5ad0*/  CS2R R134, SRZ ;  /* 0x0000000000867805 */ /* 0x000fe4000001ff00 */
[----:B------:R-:W-:Y:S02]  /*5ae0*/  CS2R R132, SRZ ;  /* 0x0000000000847805 */ /* 0x000fe4000001ff00 */
[----:B------:R-:W-:Y:S01]  /*5af0*/  CS2R R130, SRZ ;  /* 0x0000000000827805 */ /* 0x000fe2000001ff00 */
[----:B------:R-:W-:Y:S01]  /*5b00*/  ULEA.HI UR6, UR6, UR14, URZ, 0x7 ;  /* 0x0000000e06067291 */ /* 0x000fe2000f8f383f */
[----:B------:R-:W-:Y:S02]  /*5b10*/  CS2R R128, SRZ ;  /* 0x0000000000807805 */ /* 0x000fe4000001ff00 */
[----:B------:R-:W-:Y:S02]  /*5b20*/  CS2R R126, SRZ ;  /* 0x00000000007e7805 */ /* 0x000fe4000001ff00 */
[----:B------:R-:W-:Y:S01]  /*5b30*/  CS2R R124, SRZ ;  /* 0x00000000007c7805 */ /* 0x000fe2000001ff00 */
[----:B------:R-:W-:Y:S01]  /*5b40*/  USHF.R.S32.HI UR6, URZ, 0x7, UR6 ;  /* 0x000000073f067899 */ /* 0x000fe20008011406 */
[----:B------:R-:W-:-:S02]  /*5b50*/  CS2R R122, SRZ ;  /* 0x00000000007a7805 */ /* 0x000fc4000001ff00 */
[----:B------:R-:W-:Y:S02]  /*5b60*/  CS2R R120, SRZ ;  /* 0x0000000000787805 */ /* 0x000fe4000001ff00 */
[----:B------:R-:W-:Y:S01]  /*5b70*/  CS2R R118, SRZ ;  /* 0x0000000000767805 */ /* 0x000fe2000001ff00 */
[----:B------:R-:W-:Y:S01]  /*5b80*/  UISETP.LT.AND UP0, UPT, UR36, UR6, UPT ;  /* 0x000000062400728c */ /* 0x000fe2000bf01270 */
[----:B------:R-:W-:Y:S02]  /*5b90*/  CS2R R116, SRZ ;  /* 0x0000000000747805 */ /* 0x000fe4000001ff00 */
[----:B------:R-:W-:Y:S02]  /*5ba0*/  CS2R R114, SRZ ;  /* 0x0000000000727805 */ /* 0x000fe4000001ff00 */
[----:B------:R-:W-:Y:S01]  /*5bb0*/  CS2R R112, SRZ ;  /* 0x0000000000707805 */ /* 0x000fe2000001ff00 */
[----:B------:R-:W-:Y:S01]  /*5bc0*/  USEL UR60, UR36, UR6, !UP0 ;  /* 0x00000006243c7287 */ /* 0x000fe2000c000000 */
[----:B------:R-:W-:-:S02]  /*5bd0*/  CS2R R110, SRZ ;  /* 0x00000000006e7805 */ /* 0x000fc4000001ff00 */
[----:B------:R-:W-:Y:S02]  /*5be0*/  CS2R R108, SRZ ;  /* 0x00000000006c7805 */ /* 0x000fe4000001ff00 */
[----:B------:R-:W-:Y:S02]  /*5bf0*/  CS2R R106, SRZ ;  /* 0x00000000006a7805 */ /* 0x000fe4000001ff00 */
[----:B------:R-:W-:Y:S02]  /*5c00*/  CS2R R104, SRZ ;  /* 0x0000000000687805 */ /* 0x000fe4000001ff00 */
        /* <DEDUP_REMOVED lines=8> */
[----:B------:R-:W-:Y:S01]  /*5c90*/  CS2R R88, SRZ ;  /* 0x0000000000587805 */ /* 0x000fe2000001ff00 */
[----:B------:R-:W-:Y:S06]  /*5ca0*/  @!P1 BRA `(.L_x_1092) ;  /* 0x0000003c003c9947 */ /* 0x000fec0003800000 */
[----:B------:R-:W-:Y:S01]  /*5cb0*/  IMAD.MOV.U32 R5, RZ, RZ, R25 ;  /* 0x000000ffff057224 */ /* 0x000fe200078e0019 */
[----:B------:R-:W-:Y:S01]  /*5cc0*/  UMOV UR28, UR50 ;  /* 0x00000032001c7c82 */ /* 0x000fe20008000000 */
[----:B------:R-:W-:Y:S01]  /*5cd0*/  IMAD.MOV.U32 R4, RZ, RZ, R24 ;  /* 0x000000ffff047224 */ /* 0x000fe200078e0018 */
[----:B------:R-:W-:Y:S01]  /*5ce0*/  UMOV UR61, UR49 ;  /* 0x00000031003d7c82 */ /* 0x000fe20008000000 */
[----:B------:R-:W-:Y:S01]  /*5cf0*/  IMAD.MOV.U32 R3, RZ, RZ, R6 ;  /* 0x000000ffff037224 */ /* 0x000fe200078e0006 */
[----:B------:R-:W-:Y:S01]  /*5d00*/  ULDC UR34, c[0x0][0x9e4] ;  /* 0x0002790000227ab9 */ /* 0x000fe20000000800 */
[----:B------:R-:W-:Y:S01]  /*5d10*/  IMAD.MOV.U32 R135, RZ, RZ, RZ ;  /* 0x000000ffff877224 */ /* 0x000fe200078e00ff */
[----:B------:R-:W-:Y:S01]  /*5d20*/  ULDC UR35, c[0x0][0x9dc] ;  /* 0x0002770000237ab9 */ /* 0x000fe20000000800 */
[----:B------:R-:W-:Y:S01]  /*5d30*/  ULDC UR59, c[0x0][0x9d8] ;  /* 0x00027600003b7ab9 */ /* 0x000fe20000000800 */
[----:B------:R-:W-:Y:S01]  /*5d40*/  ULDC UR33, c[0x0][0x988] ;  /* 0x0002620000217ab9 */ /* 0x000fe20000000800 */
[----:B------:R-:W-:-:S05]  /*5d50*/  ULDC UR58, c[0x0][0x9e0] ;  /* 0x00027800003a7ab9 */ /* 0x000fca0000000800 */
.L_x_1111:
[----:B------:R-:W-:Y:S01]  /*5d60*/  ISETP.NE.AND P2, PT, RZ, UR46, PT ;  /* 0x0000002eff007c0c */ /* 0x000fe2000bf45270 */
[----:B------:R-:W-:-:S04]  /*5d70*/  UISETP.NE.AND UP0, UPT, UR61, 0x1, UPT ;  /* 0x000000013d00788c */ /* 0x000fc8000bf05270 */
[----:B------:R-:W-:-:S04]  /*5d80*/  USEL UR50, URZ, 0x1, UP0 ;  /* 0x000000013f327887 */ /* 0x000fc80008000000 */
[----:B------:R-:W-:-:S04]  /*5d90*/  ULOP3.LUT UR50, UR28, UR50, URZ, 0x3c, !UPT ;  /* 0x000000321c327292 */ /* 0x000fc8000f8e3c3f */
[----:B------:R-:W-:Y:S08]  /*5da0*/  @P2 BRA `(.L_x_1093) ;  /* 0x0000000000382947 */ /* 0x000ff00003800000 */
[----:B------:R-:W-:Y:S05]  /*5db0*/  @!P0 BRA `(.L_x_1094) ;  /* 0x0000000000048947 */ /* 0x000fea0003800000 */
[----:B------:R-:W-:Y:S01]  /*5dc0*/  BPT.TRAP 0x1 ;  /* 0x000000040000795c */ /* 0x000fe20000300000 */
.L_x_1094:
        /* <DEDUP_REMOVED lines=9> */
.L_x_1095:
[----:B-1----:R-:W-:Y:S05]  /*5e60*/  @P1 BRA `(.L_x_1093) ;  /* 0x0000000000081947 */ /* 0x002fea0003800000 */
[----:B------:R-:W1:Y:S02]  /*5e70*/  SYNCS.PHASECHK.TRANS64.TRYWAIT P1, [UR6+0x2d830], R6 ;  /* 0x02d83006ff0075a7 */ /* 0x000e640008020146 */
[----:B-1----:R-:W-:Y:S05]  /*5e80*/  @!P1 BRA `(.L_x_1096) ;  /* 0x0000013800e49947 */ /* 0x002fea0003800000 */
.L_x_1093:
[----:B-1----:R-:W1:Y:S01]  /*5e90*/  S2R R7, SR_TID.X ;  /* 0x0000000000077919 */ /* 0x002e620000002100 */
[----:B------:R-:W-:Y:S01]  /*5ea0*/  UIADD3 UR49, UR61, 0x1, URZ ;  /* 0x000000013d317890 */ /* 0x000fe2000fffe03f */
[----:B------:R-:W-:Y:S01]  /*5eb0*/  UMOV UR7, 0x80000020 ;  /* 0x8000002000077882 */ /* 0x000fe20000000000 */
[----:B------:R-:W-:Y:S02]  /*5ec0*/  UMOV UR11, 0x80000020 ;  /* 0x80000020000b7882 */ /* 0x000fe40000000000 */
        /* <DEDUP_REMOVED lines=36> */
.L_x_1098:
[----:B------:R-:W-:Y:S01]  /*6110*/  ULEA UR6, UR61, UR41, 0x3 ;  /* 0x000000293d067291 */ /* 0x000fe2000f8e183f */
[----:B------:R-:W-:-:S05]  /*6120*/  IMAD.U32 R6, RZ, RZ, UR28 ;  /* 0x0000001cff067e24 */ /* 0x000fca000f8e00ff */
[----:B------:R-:W-:-:S04]  /*6130*/  SHF.L.U32 R6, R6, 0x1f, RZ ;  /* 0x0000001f06067819 */ /* 0x000fc800000006ff */
[----:B------:R0:W1:Y:S01]  /*6140*/  SYNCS.PHASECHK.TRANS64.TRYWAIT P1, [UR6+0x2d850], R6 ;  /* 0x02d85006ff0075a7 */ /* 0x0000620008020146 */
[----:B------:R-:W-:Y:S05]  /*6150*/  @!P0 BRA `(.L_x_1099) ;  /* 0x0000000000048947 */ /* 0x000fea0003800000 */
[----:B------:R-:W-:Y:S01]  /*6160*/  BPT.TRAP 0x1 ;  /* 0x000000040000795c */ /* 0x000fe20000300000 */
.L_x_1099:
[----:B-1----:R-:W-:Y:S05]  /*6170*/  @P1 BRA `(.L_x_1097) ;  /* 0x0000000000081947 */ /* 0x002fea0003800000 */
[----:B------:R-:W1:Y:S02]  /*6180*/  SYNCS.PHASECHK.TRANS64.TRYWAIT P1, [UR6+0x2d850], R6 ;  /* 0x02d85006ff0075a7 */ /* 0x000e640008020146 */
[----:B-1----:R-:W-:Y:S05]  /*6190*/  @!P1 BRA `(.L_x_1100) ;  /* 0x0000013800389947 */ /* 0x002fea0003800000 */
.L_x_1097:
[----:B------:R-:W-:Y:S01]  /*61a0*/  UIADD3 UR6, UR41, 0x400, URZ ;  /* 0x0000040029067890 */ /* 0x000fe2000fffe03f */
[----:B------:R-:W-:Y:S01]  /*61b0*/  WARPGROUP.ARRIVE ;  /* 0x00000000000079c5 */ /* 0x000fe20000000000 */
[----:B------:R-:W-:-:S05]  /*61c0*/  ULEA UR7, UR55, UR41, 0xd ;  /* 0x0000002937077291 */ /* 0x000fca000f8e683f */
[----:B------:R-:W1:Y:S01]  /*61d0*/  S2R R8, SR_TID.X ;  /* 0x0000000000087919 */ /* 0x000e620000002100 */
[----:B------:R-:W-:Y:S02]  /*61e0*/  USHF.R.U32.HI UR6, URZ, 0x4, UR6 ;  /* 0x000000043f067899 */ /* 0x000fe40008011606 */
[----:B------:R-:W-:Y:S02]  /*61f0*/  UIADD3 UR7, UR7, 0x21800, URZ ;  /* 0x0002180007077890 */ /* 0x000fe4000fffe03f */
[----:B------:R-:W-:Y:S02]  /*6200*/  ULOP3.LUT UR6, UR6, 0x3fff, URZ, 0xc0, !UPT ;  /* 0x00003fff06067892 */ /* 0x000fe4000f8ec03f */
[----:B------:R-:W-:Y:S02]  /*6210*/  USHF.R.U32.HI UR7, URZ, 0x4, UR7 ;  /* 0x000000043f077899 */ /* 0x000fe40008011607 */
[----:B------:R-:W-:Y:S02]  /*6220*/  ULOP3.LUT UR10, UR6, 0x2000000, URZ, 0xfc, !UPT ;  /* 0x02000000060a7892 */ /* 0x000fe4000f8efc3f */
[----:B------:R-:W-:-:S02]  /*6230*/  ULOP3.LUT UR6, UR7, 0x3fff, URZ, 0xc0, !UPT ;  /* 0x00003fff07067892 */ /* 0x000fc4000f8ec03f */
[----:B------:R-:W-:Y:S02]  /*6240*/  UIMAD UR7, UR61, 0x600, UR10 ;  /* 0x000006003d0778a4 */ /* 0x000fe4000f8e020a */
[----:B------:R-:W-:Y:S01]  /*6250*/  ULOP3.LUT UR6, UR6, 0x10000, URZ, 0xfc, !UPT ;  /* 0x0001000006067892 */ /* 0x000fe2000f8efc3f */
[----:B------:R-:W-:Y:S01]  /*6260*/  UMOV UR31, 0x80000020 ;  /* 0x80000020001f7882 */ /* 0x000fe20000000000 */
[----:B------:R-:W-:-:S03]  /*6270*/  UMOV UR29, 0x40000040 ;  /* 0x40000040001d7882 */ /* 0x000fc60000000000 */
        /* <DEDUP_REMOVED lines=60> */
.L_x_1101:
[----:B------:R-:W-:Y:S01]  /*6640*/  UISETP.NE.AND UP1, UPT, UR54, URZ, UPT ;  /* 0x0000003f3600728c */ /* 0x000fe2000bf25270 */
[----:B------:R-:W-:Y:S01]  /*6650*/  FMUL.FTZ R9, R27, UR59 ;  /* 0x0000003b1b097c20 */ /* 0x000fe20008410000 */
[----:B------:R-:W-:Y:S01]  /*6660*/  FMUL.FTZ R27, R39, UR59 ;  /* 0x0000003b271b7c20 */ /* 0x000fe20008410000 */
[----:B------:R-:W-:Y:S01]  /*6670*/  FMUL.FTZ R39, R51, UR59 ;  /* 0x0000003b33277c20 */ /* 0x000fe20008410000 */
[----:B------:R-:W-:Y:S02]  /*6680*/  VIADD R51, R137, UR39 ;  /* 0x0000002789337c36 */ /* 0x000fe40008000000 */
        /* <DEDUP_REMOVED lines=13> */
[----:B------:R-:W-:-:S02]  /*6760*/  IMAD.MOV.U32 R83, RZ, RZ, R51 ;  /* 0x000000ffff537224 */ /* 0x000fc400078e0033 */
[----:B------:R-:W-:Y:S01]  /*6770*/  FMUL.FTZ R32, R44, UR59 ;  /* 0x0000003b2c207c20 */ /* 0x000fe20008410000 */
[----:B------:R-:W-:Y:S01]  /*6780*/  @P1 IMAD.HI.U32 R50, R51, UR6, RZ ;  /* 0x0000000633321c27 */ /* 0x000fe2000f8e00ff */
[----:B------:R-:W-:-:S03]  /*6790*/  @UP1 ULDC UR6, c[0x0][0x450] ;  /* 0x0001140000061ab9 */ /* 0x000fc60000000800 */
[----:B------:R-:W-:Y:S01]  /*67a0*/  FMUL.FTZ R44, R56, UR59 ;  /* 0x0000003b382c7c20 */ /* 0x000fe20008410000 */
[----:B------:R-:W-:Y:S01]  /*67b0*/  FMUL.FTZ R56, R66, UR59 ;  /* 0x0000003b42387c20 */ /* 0x000fe20008410000 */
[----:B------:R-:W-:Y:S01]  /*67c0*/  FMUL.FTZ R66, R76, UR59 ;  /* 0x0000003b4c427c20 */ /* 0x000fe20008410000 */
[----:B------:R-:W-:Y:S01]  /*67d0*/  @P2 SHF.R.U32.HI R83, RZ, UR6, R50 ;  /* 0x00000006ff532c19 */ /* 0x000fe20008011632 */
[----:B------:R-:W-:Y:S01]  /*67e0*/  ULEA UR6, UR49, UR41, 0x3 ;  /* 0x0000002931067291 */ /* 0x000fe2000f8e183f */
[----:B------:R-:W-:Y:S01]  /*67f0*/  FMUL.FTZ R76, R84, UR59 ;  /* 0x0000003b544c7c20 */ /* 0x000fe20008410000 */
[----:B------:R-:W-:Y:S01]  /*6800*/  FMUL.FTZ R12, R30, UR59 ;  /* 0x0000003b1e0c7c20 */ /* 0x000fe20008410000 */
[----:B0-----:R-:W-:Y:S01]  /*6810*/  FMUL.FTZ R6, R24, UR59 ;  /* 0x0000003b18067c20 */ /* 0x001fe20008410000 */
[----:B------:R-:W-:Y:S01]  /*6820*/  UIADD3 UR6, UR6, 0x2d840, URZ ;  /* 0x0002d84006067890 */ /* 0x000fe2000fffe03f */
[----:B------:R-:W0:Y:S01]  /*6830*/  SHFL.IDX PT, R84, R83, RZ, 0x1c1f ;  /* 0x001c1fff53547589 */ /* 0x000e2200000e0000 */
        /* <DEDUP_REMOVED lines=39> */
[----:B------:R-:W-:-:S02]  /*6ab0*/  IMAD.SHL.U32 R74, R3, 0x80, RZ ;  /* 0x00000080034a7824 */ /* 0x000fc400078e00ff */
        /* <DEDUP_REMOVED lines=10> */
[----:B------:R-:W-:Y:S01]  /*6b60*/  IADD3 R50, -R17, 0x1, -R74 ;  /* 0x0000000111327810 */ /* 0x000fe20007ffe94a */
[----:B------:R-:W-:Y:S01]  /*6b70*/  SYNCS.ARRIVE.TRANS64.RED.A1T0 RZ, [UR6], RZ ;  /* 0x000000ffffff79a7 */ /* 0x000fe20008100406 */
[----:B------:R-:W-:-:S02]  /*6b80*/  ULOP3.LUT UR6, URZ, UR35, URZ, 0x33, !UPT ;  /* 0x000000233f067292 */ /* 0x000fc4000f8e333f */
[----:B------:R-:W-:-:S03]  /*6b90*/  IADD3 R81, -R81, UR38, R50 ;  /* 0x0000002651517c10 */ /* 0x000fc6000fffe132 */
[----:B------:R-:W2:Y:S02]  /*6ba0*/  MUFU.TANH R7, R7 ;  /* 0x0000000700077308 */ /* 0x000ea40000002400 */
[C---:B------:R-:W-:Y:S02]  /*6bb0*/  VIADD R82, R81.reuse, UR58 ;  /* 0x0000003a51527c36 */ /* 0x040fe40008000000 */
[----:B------:R-:W-:Y:S02]  /*6bc0*/  VIADD R81, R81, UR6 ;  /* 0x0000000651517c36 */ /* 0x000fe40008000000 */
[----:B0-----:R-:W-:Y:S02]  /*6bd0*/  IMAD.IADD R80, R82, 0x1, R84 ;  /* 0x0000000152507824 */ /* 0x001fe400078e0254 */
        /* <DEDUP_REMOVED lines=77> */
.L_x_1104:
[----:B------:R-:W-:-:S05]  /*70b0*/  IMAD.U32 R85, RZ, RZ, UR34 ;  /* 0x00000022ff557e24 */ /* 0x000fca000f8e00ff */
[----:B------:R-:W-:-:S13]  /*70c0*/  ISETP.NE.AND P1, PT, R85, 0x1, PT ;  /* 0x000000015500780c */ /* 0x000fda0003f25270 */
[----:B------:R-:W1:Y:S02]  /*70d0*/  @P1 LDC.64 R50, c[0x0][0x9e8] ;  /* 0x00027a00ff321b82 */ /* 0x000e640000000a00 */
[----:B-1----:R-:W-:-:S05]  /*70e0*/  @P1 IMAD.HI.U32 R50, R84, R50, RZ ;  /* 0x0000003254321227 */ /* 0x002fca00078e00ff */
[----:B------:R-:W-:-:S07]  /*70f0*/  @P1 SHF.R.U32.HI R84, RZ, R51, R50 ;  /* 0x00000033ff541219 */ /* 0x000fce0000011632 */
.L_x_1105:
[----:B------:R-:W-:Y:S05]  /*7100*/  BSYNC B0 ;  /* 0x0000000000007941 */ /* 0x000fea0003800000 */
.L_x_1103:
[----:B------:R-:W-:-:S04]  /*7110*/  IMAD R84, R84, R85, -R74 ;  /* 0x0000005554547224 */ /* 0x000fc800078e0a4a */
[----:B------:R-:W-:-:S05]  /*7120*/  IMAD.IADD R84, R84, 0x1, -R17 ;  /* 0x0000000154547824 */ /* 0x000fca00078e0a11 */
[----:B------:R-:W-:Y:S02]  /*7130*/  VIMNMX R79, R79, R84, !PT ;  /* 0x000000544f4f7248 */ /* 0x000fe40007fe0100 */
[----:B------:R-:W-:-:S07]  /*7140*/  VIADDMNMX R80, R84, R85, R80, PT ;  /* 0x0000005554507246 */ /* 0x000fce0003800150 */
.L_x_1102:
        /* <DEDUP_REMOVED lines=116> */
.L_x_1108:
[----:B------:R-:W-:-:S05]  /*7890*/  IMAD.U32 R79, RZ, RZ, UR34 ;  /* 0x00000022ff4f7e24 */ /* 0x000fca000f8e00ff */
[----:B------:R-:W-:-:S13]  /*78a0*/  ISETP.NE.AND P2, PT, R79, 0x1, PT ;  /* 0x000000014f00780c */ /* 0x000fda0003f45270 */
[----:B------:R-:W0:Y:S02]  /*78b0*/  @P2 LDC.64 R24, c[0x0][0x9e8] ;  /* 0x00027a00ff182b82 */ /* 0x000e240000000a00 */
[----:B0-----:R-:W-:-:S05]  /*78c0*/  @P2 IMAD.HI.U32 R24, R50, R24, RZ ;  /* 0x0000001832182227 */ /* 0x001fca00078e00ff */
[----:B------:R-:W-:-:S07]  /*78d0*/  @P2 SHF.R.U32.HI R50, RZ, R25, R24 ;  /* 0x00000019ff322219 */ /* 0x000fce0000011618 */
.L_x_1109:
[----:B------:R-:W-:Y:S05]  /*78e0*/  BSYNC B0 ;  /* 0x0000000000007941 */ /* 0x000fea0003800000 */
.L_x_1107:
[----:B------:R-:W-:-:S04]  /*78f0*/  IMAD R50, R50, R79, -R74 ;  /* 0x0000004f32327224 */ /* 0x000fc800078e0a4a */
[----:B------:R-:W-:-:S05]  /*7900*/  IMAD.IADD R50, R50, 0x1, -R17 ;  /* 0x0000000132327824 */ /* 0x000fca00078e0a11 */
[----:B------:R-:W-:Y:S02]  /*7910*/  VIMNMX R81, R81, R50, !PT ;  /* 0x0000003251517248 */ /* 0x000fe40007fe0100 */
[----:B------:R-:W-:-:S07]  /*7920*/  VIADDMNMX R82, R50, R79, R82, PT ;  /* 0x0000004f32527246 */ /* 0x000fce0003800152 */
.L_x_1106:
[----:B------:R-:W-:Y:S02]  /*7930*/  FMNMX.FTZ R24, R6, R4, !PT ;  /* 0x0000000406187209 */ /* 0x000fe40007810000 */
[----:B------:R-:W-:Y:S02]  /*7940*/  LOP3.LUT R16, R16, 0xf7ffffff, RZ, 0xc0, !PT ;  /* 0xf7ffffff10107812 */ /* 0x000fe400078ec0ff */
[----:B------:R-:W-:Y:S02]  /*7950*/  FMNMX.FTZ R24, R7, R24, !PT ;  /* 0x0000001807187209 */ /* 0x000fe40007810000 */
[----:B------:R-:W-:Y:S02]  /*7960*/  @P0 LOP3.LUT R16, R16, 0x8000000, RZ, 0xfc, !PT ;  /* 0x0800000010100812 */ /* 0x000fe400078efcff */
[----:B------:R-:W-:Y:S02]  /*7970*/  FMNMX.FTZ R24, R10, R24, !PT ;  /* 0x000000180a187209 */ /* 0x000fe40007810000 */
[----:B------:R-:W-:-:S02]  /*7980*/  ISETP.GT.AND P0, PT, R81, 0x59, P1 ;  /* 0x000000595100780c */ /* 0x000fc40000f04270 */
[----:B------:R-:W-:Y:S02]  /*7990*/  FMNMX.FTZ R24, R11, R24, !PT ;  /* 0x000000180b187209 */ /* 0x000fe40007810000 */
[C---:B------:R-:W-:Y:S02]  /*79a0*/  ISETP.GT.AND P4, PT, R81.reuse, 0x1, P1 ;  /* 0x000000015100780c */ /* 0x040fe40000f84270 */
[----:B------:R-:W-:Y:S02]  /*79b0*/  FMNMX.FTZ R24, R14, R24, !PT ;  /* 0x000000180e187209 */ /* 0x000fe40007810000 */
[----:B------:R-:W-:Y:S02]  /*79c0*/  ISETP.GT.AND P5, PT, R81, 0x8, P1 ;  /* 0x000000085100780c */ /* 0x000fe40000fa4270 */
[----:B------:R-:W-:Y:S02]  /*79d0*/  FMNMX.FTZ R24, R15, R24, !PT ;  /* 0x000000180f187209 */ /* 0x000fe40007810000 */
[----:B------:R-:W-:-:S02]  /*79e0*/  LOP3.LUT R16, R16, 0xbfffffff, RZ, 0xc0, !PT ;  /* 0xbfffffff10107812 */ /* 0x000fc400078ec0ff */
[----:B------:R-:W-:Y:S02]  /*79f0*/  FMNMX.FTZ R24, R51, R24, !PT ;  /* 0x0000001833187209 */ /* 0x000fe40007810000 */
[C---:B------:R-:W-:Y:S02]  /*7a00*/  ISETP.LT.OR P4, PT, R82.reuse, 0x2, P4 ;  /* 0x000000025200780c */ /* 0x040fe40002781670 */
[----:B------:R-:W-:Y:S02]  /*7a10*/  FMNMX.FTZ R24, R83, R24, !PT ;  /* 0x0000001853187209 */ /* 0x000fe40007810000 */
[----:B------:R-:W-:Y:S02]  /*7a20*/  ISETP.LT.OR P5, PT, R82, 0x9, P5 ;  /* 0x000000095200780c */ /* 0x000fe40002fa1670 */
[----:B------:R-:W-:Y:S02]  /*7a30*/  FMNMX.FTZ R24, R28, R24, !PT ;  /* 0x000000181c187209 */ /* 0x000fe40007810000 */
[----:B------:R-:W-:-:S02]  /*7a40*/  @P0 LOP3.LUT R16, R16, 0x40000000, RZ, 0xfc, !PT ;  /* 0x4000000010100812 */ /* 0x000fc400078efcff */
[----:B------:R-:W-:Y:S02]  /*7a50*/  FMNMX.FTZ R24, R29, R24, !PT ;  /* 0x000000181d187209 */ /* 0x000fe40007810000 */
[----:B------:R-:W-:Y:S02]  /*7a60*/  ISETP.GT.AND P0, PT, R81, 0x71, P1 ;  /* 0x000000715100780c */ /* 0x000fe40000f04270 */
[----:B------:R-:W-:Y:S02]  /*7a70*/  FMNMX.FTZ R24, R32, R24, !PT ;  /* 0x0000001820187209 */ /* 0x000fe40007810000 */
[----:B------:R-:W-:Y:S02]  /*7a80*/  FSEL R9, R9, -INF , !P4 ;  /* 0xff80000009097808 */ /* 0x000fe40006000000 */
[----:B------:R-:W-:Y:S02]  /*7a90*/  FMNMX.FTZ R24, R33, R24, !PT ;  /* 0x0000001821187209 */ /* 0x000fe40007810000 */
[----:B------:R-:W-:-:S02]  /*7aa0*/  FSEL R12, R12, -INF , !P5 ;  /* 0xff8000000c0c7808 */ /* 0x000fc40006800000 */
[----:B------:R-:W-:Y:S02]  /*7ab0*/  FMNMX.FTZ R24, R36, R24, !PT ;  /* 0x0000001824187209 */ /* 0x000fe40007810000 */
[----:B------:R-:W-:Y:S02]  /*7ac0*/  ISETP.GT.AND P6, PT, R81, 0x9, P1 ;  /* 0x000000095100780c */ /* 0x000fe40000fc4270 */
[----:B------:R-:W-:Y:S02]  /*7ad0*/  FMNMX.FTZ R24, R37, R24, !PT ;  /* 0x0000001825187209 */ /* 0x000fe40007810000 */
[C---:B------:R-:W-:Y:S02]  /*7ae0*/  ISETP.GT.AND P2, PT, R81.reuse, 0x10, P1 ;  /* 0x000000105100780c */ /* 0x040fe40000f44270 */
[----:B------:R-:W-:Y:S02]  /*7af0*/  FMNMX.FTZ R24, R40, R24, !PT ;  /* 0x0000001828187209 */ /* 0x000fe40007810000 */
[----:B------:R-:W-:-:S02]  /*7b00*/  ISETP.GT.AND P3, PT, R81, 0x11, P1 ;  /* 0x000000115100780c */ /* 0x000fc40000f64270 */
[----:B------:R-:W-:Y:S02]  /*7b10*/  FMNMX.FTZ R24, R41, R24, !PT ;  /* 0x0000001829187209 */ /* 0x000fe40007810000 */
[C---:B------:R-:W-:Y:S02]  /*7b20*/  ISETP.GT.AND P4, PT, R81.reuse, 0x18, P1 ;  /* 0x000000185100780c */ /* 0x040fe40000f84270 */
[----:B------:R-:W-:Y:S02]  /*7b30*/  FMNMX.FTZ R24, R44, R24, !PT ;  /* 0x000000182c187209 */ /* 0x000fe40007810000 */
[----:B------:R-:W-:Y:S02]  /*7b40*/  ISETP.GT.AND P5, PT, R81, 0x19, P1 ;  /* 0x000000195100780c */ /* 0x000fe40000fa4270 */
[----:B------:R-:W-:Y:S02]  /*7b50*/  FMNMX.FTZ R24, R45, R24, !PT ;  /* 0x000000182d187209 */ /* 0x000fe40007810000 */
[----:B------:R-:W-:-:S02]  /*7b60*/  ISETP.LT.OR P6, PT, R82, 0xa, P6 ;  /* 0x0000000a5200780c */ /* 0x000fc400037c1670 */
[----:B------:R-:W-:Y:S02]  /*7b70*/  FMNMX.FTZ R24, R48, R24, !PT ;  /* 0x0000001830187209 */ /* 0x000fe40007810000 */
[C---:B------:R-:W-:Y:S02]  /*7b80*/  ISETP.LT.OR P2, PT, R82.reuse, 0x11, P2 ;  /* 0x000000115200780c */ /* 0x040fe40001741670 */
[----:B------:R-:W-:Y:S02]  /*7b90*/  FMNMX.FTZ R24, R49, R24, !PT ;  /* 0x0000001831187209 */ /* 0x000fe40007810000 */
[----:B------:R-:W-:Y:S02]  /*7ba0*/  ISETP.LT.OR P3, PT, R82, 0x12, P3 ;  /* 0x000000125200780c */ /* 0x000fe40001f61670 */
[----:B------:R-:W-:Y:S02]  /*7bb0*/  FMNMX.FTZ R24, R54, R24, !PT ;  /* 0x0000001836187209 */ /* 0x000fe40007810000 */
[----:B------:R-:W-:-:S02]  /*7bc0*/  ISETP.LT.OR P4, PT, R82, 0x19, P4 ;  /* 0x000000195200780c */ /* 0x000fc40002781670 */
[----:B------:R-:W-:Y:S02]  /*7bd0*/  FMNMX.FTZ R24, R55, R24, !PT ;  /* 0x0000001837187209 */ /* 0x000fe40007810000 */
[----:B------:R-:W-:Y:S02]  /*7be0*/  ISETP.LT.OR P5, PT, R82, 0x1a, P5 ;  /* 0x0000001a5200780c */ /* 0x000fe40002fa1670 */
[----:B------:R-:W-:Y:S02]  /*7bf0*/  FMNMX.FTZ R24, R58, R24, !PT ;  /* 0x000000183a187209 */ /* 0x000fe40007810000 */
[----:B------:R-:W-:Y:S02]  /*7c00*/  LOP3.LUT R16, R16, 0xfffffffd, RZ, 0xc0, !PT ;  /* 0xfffffffd10107812 */ /* 0x000fe400078ec0ff */
[----:B------:R-:W-:Y:S02]  /*7c10*/  FSEL R13, R13, -INF , !P6 ;  /* 0xff8000000d0d7808 */ /* 0x000fe40007000000 */
[----:B------:R-:W-:-:S02]  /*7c20*/  FSEL R20, R20, -INF , !P2 ;  /* 0xff80000014147808 */ /* 0x000fc40005000000 */
[----:B------:R-:W-:Y:S02]  /*7c30*/  FSEL R21, R21, -INF , !P3 ;  /* 0xff80000015157808 */ /* 0x000fe40005800000 */
[----:B------:R-:W-:Y:S02]  /*7c40*/  FSEL R26, R26, -INF , !P4 ;  /* 0xff8000001a1a7808 */ /* 0x000fe40006000000 */
[----:B------:R-:W-:Y:S02]  /*7c50*/  FSEL R27, R27, -INF , !P5 ;  /* 0xff8000001b1b7808 */ /* 0x000fe40006800000 */
[C---:B------:R-:W-:Y:S02]  /*7c60*/  ISETP.GT.AND P6, PT, R81.reuse, 0x20, P1 ;  /* 0x000000205100780c */ /* 0x040fe40000fc4270 */
[C---:B------:R-:W-:Y:S02]  /*7c70*/  ISETP.GT.AND P2, PT, R81.reuse, 0x21, P1 ;  /* 0x000000215100780c */ /* 0x040fe40000f44270 */
[----:B------:R-:W-:-:S02]  /*7c80*/  ISETP.GT.AND P3, PT, R81, 0x28, P1 ;  /* 0x000000285100780c */ /* 0x000fc40000f64270 */
[C---:B------:R-:W-:Y:S02]  /*7c90*/  ISETP.GT.AND P4, PT, R81.reuse, 0x29, P1 ;  /* 0x000000295100780c */ /* 0x040fe40000f84270 */
[----:B------:R-:W-:Y:S02]  /*7ca0*/  ISETP.GT.AND P5, PT, R81, 0x30, P1 ;  /* 0x000000305100780c */ /* 0x000fe40000fa4270 */
[----:B------:R-:W-:Y:S02]  /*7cb0*/  FMNMX.FTZ R24, R59, R24, !PT ;  /* 0x000000183b187209 */ /* 0x000fe40007810000 */
[----:B------:R-:W-:Y:S02]  /*7cc0*/  @P0 LOP3.LUT R16, R16, 0x2, RZ, 0xfc, !PT ;  /* 0x0000000210100812 */ /* 0x000fe400078efcff */
[----:B------:R-:W-:Y:S02]  /*7cd0*/  ISETP.GT.AND P0, PT, R81, 0x78, P1 ;  /* 0x000000785100780c */ /* 0x000fe40000f04270 */
[----:B------:R-:W-:-:S02]  /*7ce0*/  ISETP.LT.OR P6, PT, R82, 0x21, P6 ;  /* 0x000000215200780c */ /* 0x000fc400037c1670 */
[C---:B------:R-:W-:Y:S02]  /*7cf0*/  ISETP.LT.OR P2, PT, R82.reuse, 0x22, P2 ;  /* 0x000000225200780c */ /* 0x040fe40001741670 */
[C---:B------:R-:W-:Y:S02]  /*7d00*/  ISETP.LT.OR P3, PT, R82.reuse, 0x29, P3 ;  /* 0x000000295200780c */ /* 0x040fe40001f61670 */
[C---:B------:R-:W-:Y:S02]  /*7d10*/  ISETP.LT.OR P4, PT, R82.reuse, 0x2a, P4 ;  /* 0x0000002a5200780c */ /* 0x040fe40002781670 */
[----:B------:R-:W-:Y:S02]  /*7d20*/  ISETP.LT.OR P5, PT, R82, 0x31, P5 ;  /* 0x000000315200780c */ /* 0x000fe40002fa1670 */
[----:B------:R-:W-:Y:S02]  /*7d30*/  FMNMX.FTZ R24, R62, R24, !PT ;  /* 0x000000183e187209 */ /* 0x000fe40007810000 */
[----:B------:R-:W-:-:S02]  /*7d40*/  FSEL R30, R30, -INF , !P6 ;  /* 0xff8000001e1e7808 */ /* 0x000fc40007000000 */
[----:B------:R-:W-:Y:S02]  /*7d50*/  FSEL R31, R31, -INF , !P2 ;  /* 0xff8000001f1f7808 */ /* 0x000fe40005000000 */
[----:B------:R-:W-:Y:S02]  /*7d60*/  FSEL R34, R34, -INF , !P3 ;  /* 0xff80000022227808 */ /* 0x000fe40005800000 */
[----:B------:R-:W-:Y:S02]  /*7d70*/  FSEL R35, R35, -INF , !P4 ;  /* 0xff80000023237808 */ /* 0x000fe40006000000 */
[----:B------:R-:W-:Y:S02]  /*7d80*/  FSEL R38, R38, -INF , !P5 ;  /* 0xff80000026267808 */ /* 0x000fe40006800000 */
[----:B------:R-:W-:Y:S02]  /*7d90*/  FMNMX.FTZ R24, R63, R24, !PT ;  /* 0x000000183f187209 */ /* 0x000fe40007810000 */
[----:B------:R-:W-:-:S02]  /*7da0*/  ISETP.GT.AND P6, PT, R81, 0x31, P1 ;  /* 0x000000315100780c */ /* 0x000fc40000fc4270 */
[C---:B------:R-:W-:Y:S02]  /*7db0*/  ISETP.GT.AND P2, PT, R81.reuse, 0x38, P1 ;  /* 0x000000385100780c */ /* 0x040fe40000f44270 */
[C---:B------:R-:W-:Y:S02]  /*7dc0*/  ISETP.GT.AND P3, PT, R81.reuse, 0x39, P1 ;  /* 0x000000395100780c */ /* 0x040fe40000f64270 */
[C---:B------:R-:W-:Y:S02]  /*7dd0*/  ISETP.GT.AND P4, PT, R81.reuse, 0x40, P1 ;  /* 0x000000405100780c */ /* 0x040fe40000f84270 */
[----:B------:R-:W-:Y:S02]  /*7de0*/  ISETP.GT.AND P5, PT, R81, 0x41, P1 ;  /* 0x000000415100780c */ /* 0x000fe40000fa4270 */
[----:B------:R-:W-:Y:S02]  /*7df0*/  LOP3.LUT R16, R16, 0xfffffff7, RZ, 0xc0, !PT ;  /* 0xfffffff710107812 */ /* 0x000fe400078ec0ff */
[----:B------:R-:W-:-:S02]  /*7e00*/  FMNMX.FTZ R24, R66, R24, !PT ;  /* 0x0000001842187209 */ /* 0x000fc40007810000 */
[C---:B------:R-:W-:Y:S02]  /*7e10*/  ISETP.LT.OR P6, PT, R82.reuse, 0x32, P6 ;  /* 0x000000325200780c */ /* 0x040fe400037c1670 */
[C---:B------:R-:W-:Y:S02]  /*7e20*/  ISETP.LT.OR P2, PT, R82.reuse, 0x39, P2 ;  /* 0x000000395200780c */ /* 0x040fe40001741670 */
[C---:B------:R-:W-:Y:S02]  /*7e30*/  ISETP.LT.OR P3, PT, R82.reuse, 0x3a, P3 ;  /* 0x0000003a5200780c */ /* 0x040fe40001f61670 */
[C---:B------:R-:W-:Y:S02]  /*7e40*/  ISETP.LT.OR P4, PT, R82.reuse, 0x41, P4 ;  /* 0x000000415200780c */ /* 0x040fe40002781670 */
[----:B------:R-:W-:Y:S02]  /*7e50*/  ISETP.LT.OR P5, PT, R82, 0x42, P5 ;  /* 0x000000425200780c */ /* 0x000fe40002fa1670 */
[----:B------:R-:W-:-:S02]  /*7e60*/  @P0 LOP3.LUT R16, R16, 0x8, RZ, 0xfc, !PT ;  /* 0x0000000810100812 */ /* 0x000fc400078efcff */
[----:B------:R-:W-:Y:S02]  /*7e70*/  ISETP.GT.AND P0, PT, R81, RZ, P1 ;  /* 0x000000ff5100720c */ /* 0x000fe40000f04270 */
[----:B------:R-:W-:Y:S02]  /*7e80*/  FMNMX.FTZ R24, R67, R24, !PT ;  /* 0x0000001843187209 */ /* 0x000fe40007810000 */
[----:B------:R-:W-:Y:S02]  /*7e90*/  FSEL R39, R39, -INF , !P6 ;  /* 0xff80000027277808 */ /* 0x000fe40007000000 */
[----:B------:R-:W-:Y:S02]  /*7ea0*/  FSEL R42, R42, -INF , !P2 ;  /* 0xff8000002a2a7808 */ /* 0x000fe40005000000 */
[----:B------:R-:W-:Y:S02]  /*7eb0*/  FSEL R43, R43, -INF , !P3 ;  /* 0xff8000002b2b7808 */ /* 0x000fe40005800000 */
[----:B------:R-:W-:-:S02]  /*7ec0*/  FSEL R46, R46, -INF , !P4 ;  /* 0xff8000002e2e7808 */ /* 0x000fc40006000000 */
[----:B------:R-:W-:Y:S02]  /*7ed0*/  FSEL R47, R47, -INF , !P5 ;  /* 0xff8000002f2f7808 */ /* 0x000fe40006800000 */
[C---:B------:R-:W-:Y:S02]  /*7ee0*/  ISETP.GT.AND P6, PT, R81.reuse, 0x48, P1 ;  /* 0x000000485100780c */ /* 0x040fe40000fc4270 */
[C---:B------:R-:W-:Y:S02]  /*7ef0*/  ISETP.GT.AND P2, PT, R81.reuse, 0x49, P1 ;  /* 0x000000495100780c */ /* 0x040fe40000f44270 */
[C---:B------:R-:W-:Y:S02]  /*7f00*/  ISETP.GT.AND P3, PT, R81.reuse, 0x50, P1 ;  /* 0x000000505100780c */ /* 0x040fe40000f64270 */
[C---:B------:R-:W-:Y:S02]  /*7f10*/  ISETP.GT.AND P4, PT, R81.reuse, 0x51, P1 ;  /* 0x000000515100780c */ /* 0x040fe40000f84270 */
[----:B------:R-:W-:-:S02]  /*7f20*/  ISETP.GT.AND P5, PT, R81, 0x58, P1 ;  /* 0x000000585100780c */ /* 0x000fc40000fa4270 */
[----:B------:R-:W-:Y:S02]  /*7f30*/  FMNMX.FTZ R24, R70, R24, !PT ;  /* 0x0000001846187209 */ /* 0x000fe40007810000 */
[C---:B------:R-:W-:Y:S02]  /*7f40*/  ISETP.LT.OR P6, PT, R82.reuse, 0x49, P6 ;  /* 0x000000495200780c */ /* 0x040fe400037c1670 */
[C---:B------:R-:W-:Y:S02]  /*7f50*/  ISETP.LT.OR P2, PT, R82.reuse, 0x4a, P2 ;  /* 0x0000004a5200780c */ /* 0x040fe40001741670 */
[C---:B------:R-:W-:Y:S02]  /*7f60*/  ISETP.LT.OR P3, PT, R82.reuse, 0x51, P3 ;  /* 0x000000515200780c */ /* 0x040fe40001f61670 */
[C---:B------:R-:W-:Y:S02]  /*7f70*/  ISETP.LT.OR P4, PT, R82.reuse, 0x52, P4 ;  /* 0x000000525200780c */ /* 0x040fe40002781670 */
[----:B------:R-:W-:-:S02]  /*7f80*/  ISETP.LT.OR P5, PT, R82, 0x59, P5 ;  /* 0x000000595200780c */ /* 0x000fc40002fa1670 */
[----:B------:R-:W-:Y:S02]  /*7f90*/  FMNMX.FTZ R24, R71, R24, !PT ;  /* 0x0000001847187209 */ /* 0x000fe40007810000 */
[----:B------:R-:W-:Y:S02]  /*7fa0*/  LOP3.LUT R16, R16, 0xffffff7f, RZ, 0xc0, !PT ;  /* 0xffffff7f10107812 */ /* 0x000fe400078ec0ff */
        /* <DEDUP_REMOVED lines=10> */
[----:B------:R-:W-:Y:S02]  /*8050*/  ISETP.GT.AND P1, PT, R81, 0x79, P1 ;  /* 0x000000795100780c */ /* 0x000fe40000f24270 */
[----:B------:R-:W-:Y:S02]  /*8060*/  FMNMX.FTZ R24, R76, R24, !PT ;  /* 0x000000184c187209 */ /* 0x000fe40007810000 */
[----:B------:R-:W-:Y:S02]  /*8070*/  @P0 LOP3.LUT R16, R16, 0x80, RZ, 0xfc, !PT ;  /* 0x0000008010100812 */ /* 0x000fe400078efcff */
[----:B------:R-:W-:Y:S02]  /*8080*/  FMNMX.FTZ R24, R75, R24, !PT ;  /* 0x000000184b187209 */ /* 0x000fe40007810000 */
[C---:B------:R-:W-:Y:S02]  /*8090*/  LOP3.LUT P0, RZ, R16.reuse, 0x40000000, RZ, 0xc0, !PT ;  /* 0x4000000010ff7812 */ /* 0x040fe4000780c0ff */
[----:B------:R-:W-:Y:S01]  /*80a0*/  LOP3.LUT R16, R16, 0xffffffdf, RZ, 0xc0, !PT ;  /* 0xffffffdf10107812 */ /* 0x000fe200078ec0ff */
[----:B------:R-:W0:Y:S01]  /*80b0*/  SHFL.BFLY PT, R25, R24, 0x2, 0x1f ;  /* 0x0c401f0018197f89 */ /* 0x000e2200000e0000 */
[----:B------:R-:W-:-:S02]  /*80c0*/  ISETP.LT.OR P0, PT, R82, 0x5a, P0 ;  /* 0x0000005a5200780c */ /* 0x000fc40000701670 */
[----:B------:R-:W-:Y:S02]  /*80d0*/  @P1 LOP3.LUT R16, R16, 0x20, RZ, 0xfc, !PT ;  /* 0x0000002010101812 */ /* 0x000fe400078efcff */
[----:B------:R-:W-:Y:S02]  /*80e0*/  ISETP.LT.OR P6, PT, R82, 0x71, P6 ;  /* 0x000000715200780c */ /* 0x000fe400037c1670 */
[C---:B------:R-:W-:Y:S02]  /*80f0*/  LOP3.LUT P1, RZ, R16.reuse, 0x2, RZ, 0xc0, !PT ;  /* 0x0000000210ff7812 */ /* 0x040fe4000782c0ff */
[----:B------:R-:W-:Y:S02]  /*8100*/  LOP3.LUT R16, R16, 0xfffffeff, RZ, 0xc0, !PT ;  /* 0xfffffeff10107812 */ /* 0x000fe400078ec0ff */
[----:B------:R-:W-:-:S03]  /*8110*/  ISETP.LT.OR P1, PT, R82, 0x72, P1 ;  /* 0x000000725200780c */ /* 0x000fc60000f21670 */
[----:B------:R-:W-:Y:S02]  /*8120*/  @P0 LOP3.LUT R16, R16, 0x100, RZ, 0xfc, !PT ;  /* 0x0000010010100812 */ /* 0x000fe400078efcff */
[----:B------:R-:W-:Y:S02]  /*8130*/  ISETP.LT.OR P0, PT, R82, 0x61, P2 ;  /* 0x000000615200780c */ /* 0x000fe40001701670 */
[C---:B------:R-:W-:Y:S02]  /*8140*/  LOP3.LUT P2, RZ, R16.reuse, 0x8, RZ, 0xc0, !PT ;  /* 0x0000000810ff7812 */ /* 0x040fe4000784c0ff */
[----:B------:R-:W-:Y:S02]  /*8150*/  LOP3.LUT R16, R16, 0xffffffbf, RZ, 0xc0, !PT ;  /* 0xffffffbf10107812 */ /* 0x000fe400078ec0ff */
[----:B------:R-:W-:Y:S02]  /*8160*/  ISETP.LT.OR P2, PT, R82, 0x79, P2 ;  /* 0x000000795200780c */ /* 0x000fe40001741670 */
[----:B0-----:R-:W-:-:S02]  /*8170*/  FMNMX.FTZ R24, R24, R25, !PT ;  /* 0x0000001918187209 */ /* 0x001fc40007810000 */
[----:B------:R-:W-:Y:S02]  /*8180*/  FSEL R73, R73, -INF , !P1 ;  /* 0xff80000049497808 */ /* 0x000fe40004800000 */
[----:B------:R-:W-:Y:S01]  /*8190*/  FSEL R77, R77, -INF , !P2 ;  /* 0xff8000004d4d7808 */ /* 0x000fe20005000000 */
[----:B------:R-:W0:Y:S01]  /*81a0*/  SHFL.BFLY PT, R25, R24, 0x1, 0x1f ;  /* 0x0c201f0018197f89 */ /* 0x000e2200000e0000 */
[----:B------:R-:W-:Y:S02]  /*81b0*/  @P0 LOP3.LUT R16, R16, 0x40, RZ, 0xfc, !PT ;  /* 0x0000004010100812 */ /* 0x000fe400078efcff */
[----:B------:R-:W-:Y:S02]  /*81c0*/  ISETP.LT.OR P0, PT, R82, 0x62, P3 ;  /* 0x000000625200780c */ /* 0x000fe40001f01670 */
[C---:B------:R-:W-:Y:S02]  /*81d0*/  LOP3.LUT P3, RZ, R16.reuse, 0x80, RZ, 0xc0, !PT ;  /* 0x0000008010ff7812 */ /* 0x040fe4000786c0ff */
[----:B------:R-:W-:-:S02]  /*81e0*/  LOP3.LUT R16, R16, 0xffffffef, RZ, 0xc0, !PT ;  /* 0xffffffef10107812 */ /* 0x000fc400078ec0ff */
[----:B------:R-:W-:-:S04]  /*81f0*/  ISETP.LT.OR P3, PT, R82, 0x1, P3 ;  /* 0x000000015200780c */ /* 0x000fc80001f61670 */
[----:B------:R-:W-:-:S03]  /*8200*/  FSEL R8, R8, -INF , !P3 ;  /* 0xff80000008087808 */ /* 0x000fc60005800000 */
[----:B------:R-:W-:Y:S02]  /*8210*/  @P0 LOP3.LUT R16, R16, 0x10, RZ, 0xfc, !PT ;  /* 0x0000001010100812 */ /* 0x000fe400078efcff */
[----:B------:R-:W-:Y:S02]  /*8220*/  ISETP.LT.OR P0, PT, R82, 0x69, P4 ;  /* 0x000000695200780c */ /* 0x000fe40002701670 */
[C---:B------:R-:W-:Y:S02]  /*8230*/  LOP3.LUT P4, RZ, R16.reuse, 0x20, RZ, 0xc0, !PT ;  /* 0x0000002010ff7812 */ /* 0x040fe4000788c0ff */
[----:B------:R-:W-:Y:S02]  /*8240*/  LOP3.LUT R16, R16, 0xfffffffb, RZ, 0xc0, !PT ;  /* 0xfffffffb10107812 */ /* 0x000fe400078ec0ff */
[----:B0-----:R-:W-:Y:S02]  /*8250*/  FMNMX.FTZ R24, R24, R25, !PT ;  /* 0x0000001918187209 */ /* 0x001fe40007810000 */
[----:B------:R-:W-:-:S03]  /*8260*/  ISETP.LT.OR P4, PT, R82, 0x7a, P4 ;  /* 0x0000007a5200780c */ /* 0x000fc60002781670 */
[----:B------:R-:W-:Y:S01]  /*8270*/  FMUL.FTZ R50, R24, UR33 ;  /* 0x0000002118327c20 */ /* 0x000fe20008410000 */
[----:B------:R-:W-:Y:S02]  /*8280*/  FSEL R78, R78, -INF , !P4 ;  /* 0xff8000004e4e7808 */ /* 0x000fe40006000000 */
[----:B------:R-:W-:Y:S02]  /*8290*/  @P0 LOP3.LUT R16, R16, 0x4, RZ, 0xfc, !PT ;  /* 0x0000000410100812 */ /* 0x000fe400078efcff */
[----:B------:R-:W-:Y:S02]  /*82a0*/  ISETP.LT.OR P0, PT, R82, 0x6a, P5 ;  /* 0x0000006a5200780c */ /* 0x000fe40002f01670 */
[----:B------:R-:W-:Y:S02]  /*82b0*/  FSETP.NEU.FTZ.AND P5, PT, R24, -INF , PT ;  /* 0xff8000001800780b */ /* 0x000fe40003fbd000 */
[----:B------:R-:W-:Y:S02]  /*82c0*/  LOP3.LUT R16, R16, 0xefffffff, RZ, 0xc0, !PT ;  /* 0xefffffff10107812 */ /* 0x000fe400078ec0ff */
[----:B------:R-:W-:-:S02]  /*82d0*/  FSEL R25, R24, RZ, P5 ;  /* 0x000000ff18197208 */ /* 0x000fc40002800000 */
[----:B------:R-:W-:-:S03]  /*82e0*/  FSEL R50, R50, RZ, P5 ;  /* 0x000000ff32327208 */ /* 0x000fc60002800000 */
[----:B------:R-:W-:Y:S01]  /*82f0*/  FADD.FTZ R4, -R25, R4 ;  /* 0x0000000419047221 */ /* 0x000fe20000010100 */
[----:B------:R-:W-:Y:S01]  /*8300*/  FMNMX.FTZ R25, R8, R5, !PT ;  /* 0x0000000508197209 */ /* 0x000fe20007810000 */
[--C-:B------:R-:W-:Y:S01]  /*8310*/  FFMA.FTZ R6, R6, UR33, -R50.reuse ;  /* 0x0000002106067c23 */ /* 0x100fe20008010832 */
[----:B------:R-:W-:Y:S01]  /*8320*/  @P0 LOP3.LUT R16, R16, 0x10000000, RZ, 0xfc, !PT ;  /* 0x1000000010100812 */ /* 0x000fe200078efcff */
[--C-:B------:R-:W-:Y:S01]  /*8330*/  FFMA.FTZ R7, R7, UR33, -R50.reuse ;  /* 0x0000002107077c23 */ /* 0x100fe20008010832 */
[----:B------:R-:W-:Y:S01]  /*8340*/  FMNMX.FTZ R25, R9, R25, !PT ;  /* 0x0000001909197209 */ /* 0x000fe20007810000 */
[--C-:B------:R-:W-:Y:S01]  /*8350*/  FFMA.FTZ R10, R10, UR33, -R50.reuse ;  /* 0x000000210a0a7c23 */ /* 0x100fe20008010832 */
[----:B------:R-:W-:Y:S01]  /*8360*/  LOP3.LUT R16, R16, 0xdfffffff, RZ, 0xc0, !PT ;  /* 0xdfffffff10107812 */ /* 0x000fe200078ec0ff */
[--C-:B------:R-:W-:Y:S01]  /*8370*/  FFMA.FTZ R11, R11, UR33, -R50.reuse ;  /* 0x000000210b0b7c23 */ /* 0x100fe20008010832 */
[----:B------:R-:W-:Y:S01]  /*8380*/  FMNMX.FTZ R25, R12, R25, !PT ;  /* 0x000000190c197209 */ /* 0x000fe20007810000 */
[--C-:B------:R-:W-:Y:S01]  /*8390*/  FFMA.FTZ R14, R14, UR33, -R50.reuse ;  /* 0x000000210e0e7c23 */ /* 0x100fe20008010832 */
[----:B------:R-:W-:Y:S01]  /*83a0*/  @P6 LOP3.LUT R16, R16, 0x20000000, RZ, 0xfc, !PT ;  /* 0x2000000010106812 */ /* 0x000fe200078efcff */
[--C-:B------:R-:W-:Y:S01]  /*83b0*/  FFMA.FTZ R15, R15, UR33, -R50.reuse ;  /* 0x000000210f0f7c23 */ /* 0x100fe20008010832 */
[----:B------:R-:W-:Y:S01]  /*83c0*/  FMNMX.FTZ R25, R13, R25, !PT ;  /* 0x000000190d197209 */ /* 0x000fe20007810000 */
[--C-:B------:R-:W-:Y:S01]  /*83d0*/  FFMA.FTZ R51, R51, UR33, -R50.reuse ;  /* 0x0000002133337c23 */ /* 0x100fe20008010832 */
[----:B------:R-:W-:Y:S01]  /*83e0*/  LOP3.LUT P6, RZ, R16, 0x100, RZ, 0xc0, !PT ;  /* 0x0000010010ff7812 */ /* 0x000fe200078cc0ff */
[--C-:B------:R-:W-:Y:S01]  /*83f0*/  FFMA.FTZ R83, R83, UR33, -R50.reuse ;  /* 0x0000002153537c23 */ /* 0x100fe20008010832 */
[----:B------:R-:W-:Y:S01]  /*8400*/  FMNMX.FTZ R25, R20, R25, !PT ;  /* 0x0000001914197209 */ /* 0x000fe20007810000 */
[--C-:B------:R-:W-:Y:S01]  /*8410*/  FFMA.FTZ R28, R28, UR33, -R50.reuse ;  /* 0x000000211c1c7c23 */ /* 0x100fe20008010832 */
[----:B------:R-:W-:Y:S01]  /*8420*/  LOP3.LUT P0, RZ, R16, 0x40, RZ, 0xc0, !PT ;  /* 0x0000004010ff7812 */ /* 0x000fe2000780c0ff */
[--C-:B------:R-:W-:Y:S01]  /*8430*/  FFMA.FTZ R29, R29, UR33, -R50.reuse ;  /* 0x000000211d1d7c23 */ /* 0x100fe20008010832 */
[----:B------:R-:W-:Y:S01]  /*8440*/  FMNMX.FTZ R25, R21, R25, !PT ;  /* 0x0000001915197209 */ /* 0x000fe20007810000 */
[--C-:B------:R-:W-:Y:S01]  /*8450*/  FFMA.FTZ R32, R32, UR33, -R50.reuse ;  /* 0x0000002120207c23 */ /* 0x100fe20008010832 */
[----:B------:R-:W-:Y:S01]  /*8460*/  FSEL R61, R61, -INF , !P6 ;  /* 0xff8000003d3d7808 */ /* 0x000fe20007000000 */
        /* <DEDUP_REMOVED lines=39> */
[----:B------:R-:W-:Y:S01]  /*86e0*/  FFMA.FTZ R50, R75, UR33, -R50 ;  /* 0x000000214b327c23 */ /* 0x000fe20008010832 */
[----:B------:R-:W-:Y:S01]  /*86f0*/  FMUL.FTZ R75, R4, UR33 ;  /* 0x00000021044b7c20 */ /* 0x000fe20008410000 */
[----:B------:R-:W-:Y:S01]  /*8700*/  FMNMX.FTZ R25, R46, R25, !PT ;  /* 0x000000192e197209 */ /* 0x000fe20007810000 */
[----:B------:R-:W-:Y:S01]  /*8710*/  MUFU.EX2 R6, R6 ;  /* 0x0000000600067308 */ /* 0x000fe20000000800 */
[----:B------:R-:W-:-:S02]  /*8720*/  LOP3.LUT P0, RZ, R16, 0x8000000, RZ, 0xc0, !PT ;  /* 0x0800000010ff7812 */ /* 0x000fc4000780c0ff */
        /* <DEDUP_REMOVED lines=22> */
[----:B------:R-:W0:Y:S01]  /*8890*/  SHFL.BFLY PT, R74, R25, 0x2, 0x1f ;  /* 0x0c401f00194a7f89 */ /* 0x000e2200000e0000 */
[----:B------:R-:W-:Y:S08]  /*88a0*/  MUFU.EX2 R28, R28 ;  /* 0x0000001c001c7308 */ /* 0x000ff00000000800 */
[----:B------:R-:W-:Y:S08]  /*88b0*/  MUFU.EX2 R29, R29 ;  /* 0x0000001d001d7308 */ /* 0x000ff00000000800 */
[----:B------:R-:W-:Y:S01]  /*88c0*/  MUFU.EX2 R32, R32 ;  /* 0x0000002000207308 */ /* 0x000fe20000000800 */
[----:B0-----:R-:W-:-:S07]  /*88d0*/  FMNMX.FTZ R25, R25, R74, !PT ;  /* 0x0000004a19197209 */ /* 0x001fce0007810000 */
[----:B------:R-:W-:Y:S01]  /*88e0*/  MUFU.EX2 R33, R33 ;  /* 0x0000002100217308 */ /* 0x000fe20000000800 */
[----:B------:R-:W0:Y:S07]  /*88f0*/  SHFL.BFLY PT, R74, R25, 0x1, 0x1f ;  /* 0x0c201f00194a7f89 */ /* 0x000e2e00000e0000 */
[----:B------:R-:W-:Y:S08]  /*8900*/  MUFU.EX2 R36, R36 ;  /* 0x0000002400247308 */ /* 0x000ff00000000800 */
[----:B------:R-:W-:Y:S08]  /*8910*/  MUFU.EX2 R37, R37 ;  /* 0x0000002500257308 */ /* 0x000ff00000000800 */
[----:B------:R-:W-:Y:S01]  /*8920*/  MUFU.EX2 R40, R40 ;  /* 0x0000002800287308 */ /* 0x000fe20000000800 */
[----:B0-----:R-:W-:-:S04]  /*8930*/  FMNMX.FTZ R25, R25, R74, !PT ;  /* 0x0000004a19197209 */ /* 0x001fc80007810000 */
[----:B------:R-:W-:-:S03]  /*8940*/  FSETP.NEU.FTZ.AND P1, PT, R25, -INF , PT ;  /* 0xff8000001900780b */ /* 0x000fc60003f3d000 */
[----:B------:R-:W-:Y:S01]  /*8950*/  MUFU.EX2 R41, R41 ;  /* 0x0000002900297308 */ /* 0x000fe20000000800 */
[----:B------:R-:W-:-:S05]  /*8960*/  FSEL R74, R25, RZ, P1 ;  /* 0x000000ff194a7208 */ /* 0x000fca0000800000 */
[----:B------:R-:W-:Y:S01]  /*8970*/  FADD.FTZ R5, -R74, R5 ;  /* 0x000000054a057221 */ /* 0x000fe20000010100 */
[----:B------:R-:W-:Y:S01]  /*8980*/  FMUL.FTZ R74, R25, UR33 ;  /* 0x00000021194a7c20 */ /* 0x000fe20008410000 */
[----:B------:R-:W-:Y:S02]  /*8990*/  MUFU.EX2 R44, R44 ;  /* 0x0000002c002c7308 */ /* 0x000fe40000000800 */
[----:B------:R-:W-:Y:S02]  /*89a0*/  FMUL.FTZ R5, R5, UR33 ;  /* 0x0000002105057c20 */ /* 0x000fe40008410000 */
[----:B------:R-:W-:-:S04]  /*89b0*/  FSEL R4, R74, RZ, P1 ;  /* 0x000000ff4a047208 */ /* 0x000fc80000800000 */
        /* <DEDUP_REMOVED lines=33> */
[----:B------:R-:W-:Y:S01]  /*8bd0*/  MUFU.EX2 R75, R8 ;  /* 0x00000008004b7308 */ /* 0x000fe20000000800 */
[----:B0-----:R-:W-:-:S04]  /*8be0*/  FFMA.FTZ R2, R74, R2, R6 ;  /* 0x000000024a027223 */ /* 0x001fc80000010006 */
[----:B------:R-:W-:-:S03]  /*8bf0*/  FADD.FTZ R2, R7, R2 ;  /* 0x0000000207027221 */ /* 0x000fc60000010000 */
[----:B------:R-:W-:Y:S08]  /*8c00*/  MUFU.EX2 R4, R12 ;  /* 0x0000000c00047308 */ /* 0x000ff00000000800 */
[----:B------:R-:W0:Y:S08]  /*8c10*/  MUFU.EX2 R12, R5 ;  /* 0x00000005000c7308 */ /* 0x000e300000000800 */
[----:B------:R-:W1:Y:S08]  /*8c20*/  MUFU.EX2 R9, R9 ;  /* 0x0000000900097308 */ /* 0x000e700000000800 */
[----:B------:R-:W2:Y:S01]  /*8c30*/  MUFU.EX2 R79, R13 ;  /* 0x0000000d004f7308 */ /* 0x000ea20000000800 */
[----:B0-----:R-:W-:-:S07]  /*8c40*/  FFMA.FTZ R0, R12, R0, R75 ;  /* 0x000000000c007223 */ /* 0x001fce000001004b */
[----:B------:R-:W0:Y:S01]  /*8c50*/  MUFU.EX2 R20, R20 ;  /* 0x0000001400147308 */ /* 0x000e220000000800 */
[----:B-1----:R-:W-:Y:S01]  /*8c60*/  FADD.FTZ R5, R9, R0 ;  /* 0x0000000009057221 */ /* 0x002fe20000010000 */
[----:B------:R-:W-:-:S03]  /*8c70*/  FADD.FTZ R0, R10, R2 ;  /* 0x000000020a007221 */ /* 0x000fc60000010000 */
[----:B------:R-:W-:Y:S01]  /*8c80*/  FADD.FTZ R2, R4, R5 ;  /* 0x0000000504027221 */ /* 0x000fe20000010000 */
[----:B------:R-:W-:Y:S02]  /*8c90*/  FADD.FTZ R0, R11, R0 ;  /* 0x000000000b007221 */ /* 0x000fe40000010000 */
[----:B------:R-:W1:Y:S01]  /*8ca0*/  MUFU.EX2 R21, R21 ;  /* 0x0000001500157308 */ /* 0x000e620000000800 */
[----:B--2---:R-:W-:Y:S01]  /*8cb0*/  FADD.FTZ R2, R79, R2 ;  /* 0x000000024f027221 */ /* 0x004fe20000010000 */
[----:B------:R-:W-:-:S04]  /*8cc0*/  FADD.FTZ R0, R14, R0 ;  /* 0x000000000e007221 */ /* 0x000fc80000010000 */
[----:B------:R-:W-:Y:S02]  /*8cd0*/  FADD.FTZ R0, R15, R0 ;  /* 0x000000000f007221 */ /* 0x000fe40000010000 */
[----:B------:R-:W2:Y:S01]  /*8ce0*/  MUFU.EX2 R26, R26 ;  /* 0x0000001a001a7308 */ /* 0x000ea20000000800 */
        /* <DEDUP_REMOVED lines=96> */
.L_x_1110:
[----:B------:R-:W-:Y:S01]  /*92f0*/  ULEA UR6, UR61, UR41, 0x3 ;  /* 0x000000293d067291 */ /* 0x000fe2000f8e183f */
[----:B------:R-:W-:Y:S01]  /*9300*/  F2FP.F16.F32.PACK_AB R10, R11, R10 ;  /* 0x0000000a0b0a723e */ /* 0x000fe200000000ff */
[----:B------:R-:W-:Y:S01]  /*9310*/  UMOV UR28, UR50 ;  /* 0x00000032001c7c82 */ /* 0x000fe20008000000 */
[----:B------:R-:W-:Y:S01]  /*9320*/  F2FP.F16.F32.PACK_AB R8, R7, R6 ;  /* 0x000000060708723e */ /* 0x000fe200000000ff */
[----:B------:R-:W-:Y:S01]  /*9330*/  UIADD3 UR6, UR6, 0x2d860, URZ ;  /* 0x0002d86006067890 */ /* 0x000fe2000fffe03f */
[----:B------:R-:W-:Y:S01]  /*9340*/  F2FP.F16.F32.PACK_AB R9, R9, R75 ;  /* 0x0000004b0909723e */ /* 0x000fe200000000ff */
[----:B------:R-:W-:Y:S01]  /*9350*/  UMOV UR61, UR49 ;  /* 0x00000031003d7c82 */ /* 0x000fe20008000000 */
[----:B------:R-:W-:Y:S01]  /*9360*/  F2FP.F16.F32.PACK_AB R11, R79, R4 ;  /* 0x000000044f0b723e */ /* 0x000fe200000000ff */
[----:B------:R-:W-:Y:S01]  /*9370*/  UPRMT UR6, UR42, 0x654, UR6 ;  /* 0x000006542a067896 */ /* 0x000fe20008000006 */
        /* <DEDUP_REMOVED lines=11> */
[----:B------:R-:W-:Y:S01]  /*9430*/  STSM.16.M88.4 [R18+0x21800], R8 ;  /* 0x0218000812007844 */ /* 0x000fe20000000200 */
        /* <DEDUP_REMOVED lines=9> */
[----:B------:R-:W-:Y:S01]  /*94d0*/  STSM.16.M88.4 [R22], R28 ;  /* 0x0000001c16007844 */ /* 0x000fe20000000200 */
[----:B------:R-:W-:Y:S01]  /*94e0*/  F2FP.F16.F32.PACK_AB R38, R41, R40 ;  /* 0x000000282926723e */ /* 0x000fe200000000ff */
[-C--:B------:R-:W-:Y:S01]  /*94f0*/  FMUL.FTZ R101, R101, R74.reuse ;  /* 0x0000004a65657220 */ /* 0x080fe20000410000 */
[----:B------:R-:W-:Y:S01]  /*9500*/  F2FP.F16.F32.PACK_AB R39, R43, R39 ;  /* 0x000000272b27723e */ /* 0x000fe200000000ff */
[----:B------:R-:W-:Y:S01]  /*9510*/  FMUL.FTZ R104, R104, R74 ;  /* 0x0000004a68687220 */ /* 0x000fe20000410000 */
[----:B------:R-:W-:Y:S01]  /*9520*/  F2FP.F16.F32.PACK_AB R45, R35, R46 ;  /* 0x0000002e232d723e */ /* 0x000fe200000000ff */
[----:B------:R-:W-:Y:S01]  /*9530*/  FMUL.FTZ R105, R105, R74 ;  /* 0x0000004a69697220 */ /* 0x000fe20000410000 */
[----:B------:R-:W-:Y:S01]  /*9540*/  F2FP.F16.F32.PACK_AB R46, R49, R48 ;  /* 0x00000030312e723e */ /* 0x000fe200000000ff */
[----:B------:R-:W-:Y:S01]  /*9550*/  STSM.16.M88.4 [R19], R36 ;  /* 0x0000002413007844 */ /* 0x000fe20000000200 */
[----:B------:R-:W-:Y:S01]  /*9560*/  F2FP.F16.F32.PACK_AB R47, R53, R47 ;  /* 0x0000002f352f723e */ /* 0x000fe200000000ff */
[----:B------:R-:W-:Y:S01]  /*9570*/  FMUL.FTZ R108, R108, R74 ;  /* 0x0000004a6c6c7220 */ /* 0x000fe20000410000 */
[----:B------:R-:W-:Y:S01]  /*9580*/  F2FP.F16.F32.PACK_AB R58, R59, R58 ;  /* 0x0000003a3b3a723e */ /* 0x000fe200000000ff */
[----:B------:R-:W-:Y:S01]  /*9590*/  FMUL.FTZ R109, R109, R74 ;  /* 0x0000004a6d6d7220 */ /* 0x000fe20000410000 */
[----:B------:R-:W-:Y:S01]  /*95a0*/  F2FP.F16.F32.PACK_AB R56, R55, R54 ;  /* 0x000000363738723e */ /* 0x000fe200000000ff */
[----:B------:R-:W-:Y:S01]  /*95b0*/  STSM.16.M88.4 [R18+0x27800], R44 ;  /* 0x0278002c12007844 */ /* 0x000fe20000000200 */
[----:B------:R-:W-:Y:S01]  /*95c0*/  F2FP.F16.F32.PACK_AB R57, R57, R34 ;  /* 0x000000223939723e */ /* 0x000fe200000000ff */
[----:B------:R-:W-:Y:S01]  /*95d0*/  FMUL.FTZ R112, R112, R74 ;  /* 0x0000004a70707220 */ /* 0x000fe20000410000 */
[----:B------:R-:W-:Y:S01]  /*95e0*/  F2FP.F16.F32.PACK_AB R59, R61, R60 ;  /* 0x0000003c3d3b723e */ /* 0x000fe200000000ff */
[----:B------:R-:W-:Y:S01]  /*95f0*/  FMUL.FTZ R113, R113, R74 ;  /* 0x0000004a71717220 */ /* 0x000fe20000410000 */
[----:B0-----:R-:W-:Y:S01]  /*9600*/  F2FP.F16.F32.PACK_AB R4, R63, R62 ;  /* 0x0000003e3f04723e */ /* 0x001fe200000000ff */
        /* <DEDUP_REMOVED lines=19> */
[-C--:B------:R-:W-:Y:S01]  /*9740*/  FMUL.FTZ R132, R132, R74.reuse ;  /* 0x0000004a84847220 */ /* 0x080fe20000410000 */
[----:B------:R-:W-:Y:S01]  /*9750*/  FMUL.FTZ R133, R133, R74 ;  /* 0x0000004a85857220 */ /* 0x000fe20000410000 */
[-C--:B------:R-:W-:Y:S01]  /*9760*/  FMUL.FTZ R90, R90, R12.reuse ;  /* 0x0000000c5a5a7220 */ /* 0x080fe20000410000 */
[----:B------:R-:W-:Y:S01]  /*9770*/  @!PT LDS RZ, [RZ] ;  /* 0x00000000fffff984 */ /* 0x000fe20000000800 */
[----:B------:R-:W-:Y:S01]  /*9780*/  @!PT LDS RZ, [RZ] ;  /* 0x00000000fffff984 */ /* 0x000fe20000000800 */
[----:B------:R-:W-:Y:S01]  /*9790*/  @!PT LDS RZ, [RZ] ;  /* 0x00000000fffff984 */ /* 0x000fe20000000800 */
[----:B------:R-:W-:Y:S01]  /*97a0*/  @!PT LDS RZ, [RZ] ;  /* 0x00000000fffff984 */ /* 0x000fe20000000800 */
[----:B------:R2:W-:Y:S06]  /*97b0*/  MEMBAR.ALL.CTA ;  /* 0x0000000000007992 */ /* 0x0005ec0000008000 */
[----:B--2---:R-:W2:Y:S01]  /*97c0*/  FENCE.VIEW.ASYNC.S ;  /* 0x00000000000073c6 */ /* 0x004ea20000000000 */
        /* <DEDUP_REMOVED lines=26> */
[----:B--2---:R-:W-:Y:S01]  /*9970*/  NOP ;  /* 0x0000000000007918 */ /* 0x004fe20000000000 */
[----:B-1----:R-:W-:Y:S05]  /*9980*/  @P1 BRA `(.L_x_1111) ;  /* 0xffffffc000f41947 */ /* 0x002fea000383ffff */
[----:B------:R-:W-:-:S07]  /*9990*/  IMAD.MOV.U32 R6, RZ, RZ, R3 ;  /* 0x000000ffff067224 */ /* 0x000fce00078e0003 */
.L_x_1092:
[----:B------:R-:W-:Y:S02]  /*99a0*/  UISETP.NE.AND UP1, UPT, UR54, URZ, UPT ;  /* 0x0000003f3600728c */ /* 0x000fe4000bf25270 */
[----:B------:R-:W-:Y:S02]  /*99b0*/  UISETP.NE.AND UP0, UPT, UR53, URZ, UPT ;  /* 0x0000003f3500728c */ /* 0x000fe4000bf05270 */
[----:B------:R-:W-:Y:S02]  /*99c0*/  UIADD3 UR10, UR39, 0xbf, URZ ;  /* 0x000000bf270a7890 */ /* 0x000fe4000fffe03f */
[----:B------:R-:W-:Y:S02]  /*99d0*/  UIADD3 UR11, UR38, 0x1, -UR48 ;  /* 0x00000001260b7890 */ /* 0x000fe4000fffe830 */
[----:B------:R-:W-:-:S03]  /*99e0*/  PLOP3.LUT P1, PT, PT, PT, UP0, 0x40, 0x0 ;  /* 0x000000000000781c */ /* 0x000fc60003f2e808 */
[----:B------:R-:W-:Y:S01]  /*99f0*/  @UP1 ULDC UR6, c[0x0][0x44c] ;  /* 0x0001130000061ab9 */ /* 0x000fe20000000800 */
[----:B------:R-:W-:Y:S01]  /*9a00*/  @UP1 ULDC UR14, c[0x0][0x450] ;  /* 0x00011400000e1ab9 */ /* 0x000fe20000000800 */
[----:B------:R-:W-:-:S04]  /*9a10*/  UIMAD.WIDE.U32 UR6, UR10, UR6, URZ ;  /* 0x000000060a0672a5 */ /* 0x000fc8000f8e003f */
[----:B------:R-:W-:-:S04]  /*9a20*/  @UP1 USHF.R.U32.HI UR10, URZ, UR14, UR7 ;  /* 0x0000000e3f0a1299 */ /* 0x000fc80008011607 */
[----:B------:R-:W-:-:S04]  /*9a30*/  UIADD3 UR10, UR11, UR10, URZ ;  /* 0x0000000a0b0a7290 */ /* 0x000fc8000fffe03f */
[----:B------:R-:W-:Y:S01]  /*9a40*/  UIADD3 UR35, UR10, -UR35, URZ ;  /* 0x800000230a237290 */ /* 0x000fe2000fffe03f */
[----:B------:R-:W-:Y:S11]  /*9a50*/  @P1 BRA `(.L_x_1112) ;  /* 0x0000000000501947 */ /* 0x000ff60003800000 */
[----:B------:R-:W-:Y:S02]  /*9a60*/  UMOV UR14, UR10 ;  /* 0x0000000a000e7c82 */ /* 0x000fe40008000000 */
        /* <DEDUP_REMOVED lines=11> */
.L_x_1113:
[----:B------:R-:W-:Y:S02]  /*9b20*/  ULDC UR15, c[0x0][0x9e4] ;  /* 0x00027900000f7ab9 */ /* 0x000fe40000000800 */
[----:B------:R-:W-:-:S11]  /*9b30*/  UISETP.NE.AND UP0, UPT, UR15, 0x1, UPT ;  /* 0x000000010f00788c */ /* 0x000fd6000bf05270 */
[----:B------:R-:W-:Y:S02]  /*9b40*/  @UP0 ULDC.64 UR6, c[0x0][0x9e8] ;  /* 0x00027a0000060ab9 */ /* 0x000fe40000000a00 */
[----:B------:R-:W-:-:S04]  /*9b50*/  UIMAD.WIDE.U32 UR10, UR14, UR6, URZ ;  /* 0x000000060e0a72a5 */ /* 0x000fc8000f8e003f */
[----:B------:R-:W-:-:S12]  /*9b60*/  @UP0 USHF.R.U32.HI UR14, URZ, UR7, UR11 ;  /* 0x000000073f0e0299 */ /* 0x000fd8000801160b */
.L_x_1114:
[----:B------:R-:W-:-:S04]  /*9b70*/  UIMAD UR14, UR14, UR15, URZ ;  /* 0x0000000f0e0e72a4 */ /* 0x000fc8000f8e023f */
[----:B------:R-:W-:-:S04]  /*9b80*/  UISETP.LT.AND UP0, UPT, UR35, UR14, UPT ;  /* 0x0000000e2300728c */ /* 0x000fc8000bf01270 */
[----:B------:R-:W-:-:S12]  /*9b90*/  USEL UR35, UR35, UR14, !UP0 ;  /* 0x0000000e23237287 */ /* 0x000fd8000c000000 */
.L_x_1112:
[----:B------:R-:W-:-:S04]  /*9ba0*/  UIADD3 UR35, UR35, 0x7f, URZ ;  /* 0x0000007f23237890 */ /* 0x000fc8000fffe03f */
        /* <DEDUP_REMOVED lines=11> */
[----:B------:R-:W-:Y:S01]  /*9c60*/  IMAD.MOV.U32 R4, RZ, RZ, R6 ;  /* 0x000000ffff047224 */ /* 0x000fe200078e0006 */
[----:B------:R-:W-:Y:S01]  /*9c70*/  ULDC UR34, c[0x0][0x9d8] ;  /* 0x0002760000227ab9 */ /* 0x000fe20000000800 */
[----:B------:R-:W-:-:S05]  /*9c80*/  ULDC UR33, c[0x0][0x988] ;  /* 0x0002620000217ab9 */ /* 0x000fca0000000800 */
.L_x_1126:
[----:B------:R-:W-:Y:S01]  /*9c90*/  ISETP.NE.AND P2, PT, RZ, UR46, PT ;  /* 0x0000002eff007c0c */ /* 0x000fe2000bf45270 */
[----:B------:R-:W-:-:S04]  /*9ca0*/  UISETP.NE.AND UP0, UPT, UR55, 0x1, UPT ;  /* 0x000000013700788c */ /* 0x000fc8000bf05270 */
[----:B------:R-:W-:-:S04]  /*9cb0*/  USEL UR50, URZ, 0x1, UP0 ;  /* 0x000000013f327887 */ /* 0x000fc80008000000 */
[----:B------:R-:W-:-:S04]  /*9cc0*/  ULOP3.LUT UR50, UR28, UR50, URZ, 0x3c, !UPT ;  /* 0x000000321c327292 */ /* 0x000fc8000f8e3c3f */
[----:B------:R-:W-:Y:S08]  /*9cd0*/  @P2 BRA `(.L_x_1116) ;  /* 0x0000000000382947 */ /* 0x000ff00003800000 */
[----:B------:R-:W-:Y:S05]  /*9ce0*/  @!P0 BRA `(.L_x_1117) ;  /* 0x0000000000048947 */ /* 0x000fea0003800000 */
[----:B------:R-:W-:Y:S01]  /*9cf0*/  BPT.TRAP 0x1 ;  /* 0x000000040000795c */ /* 0x000fe20000300000 */
.L_x_1117:
        /* <DEDUP_REMOVED lines=9> */
.L_x_1118:
[----:B-1----:R-:W-:Y:S05]  /*9d90*/  @P1 BRA `(.L_x_1116) ;  /* 0x0000000000081947 */ /* 0x002fea0003800000 */
[----:B------:R-:W1:Y:S02]  /*9da0*/  SYNCS.PHASECHK.TRANS64.TRYWAIT P1, [UR6+0x2d830], R6 ;  /* 0x02d83006ff0075a7 */ /* 0x000e640008020146 */
[----:B-1----:R-:W-:Y:S05]  /*9db0*/  @!P1 BRA `(.L_x_1119) ;  /* 0x000000fc00489947 */ /* 0x002fea0003800000 */
.L_x_1116:
        /* <DEDUP_REMOVED lines=40> */
.L_x_1121:
[----:B------:R-:W-:Y:S01]  /*a040*/  ULEA UR6, UR55, UR41, 0x3 ;  /* 0x0000002937067291 */ /* 0x000fe2000f8e183f */
[----:B------:R-:W-:-:S05]  /*a050*/  IMAD.U32 R6, RZ, RZ, UR28 ;  /* 0x0000001cff067e24 */ /* 0x000fca000f8e00ff */
[----:B------:R-:W-:-:S04]  /*a060*/  SHF.L.U32 R6, R6, 0x1f, RZ ;  /* 0x0000001f06067819 */ /* 0x000fc800000006ff */
[----:B------:R0:W1:Y:S01]  /*a070*/  SYNCS.PHASECHK.TRANS64.TRYWAIT P1, [UR6+0x2d850], R6 ;  /* 0x02d85006ff0075a7 */ /* 0x0000620008020146 */
[----:B------:R-:W-:Y:S05]  /*a080*/  @!P0 BRA `(.L_x_1122) ;  /* 0x0000000000048947 */ /* 0x000fea0003800000 */
[----:B------:R-:W-:Y:S01]  /*a090*/  BPT.TRAP 0x1 ;  /* 0x000000040000795c */ /* 0x000fe20000300000 */
.L_x_1122:
[----:B-1----:R-:W-:Y:S05]  /*a0a0*/  @P1 BRA `(.L_x_1120) ;  /* 0x0000000000081947 */ /* 0x002fea0003800000 */
[----:B------:R-:W1:Y:S02]  /*a0b0*/  SYNCS.PHASECHK.TRANS64.TRYWAIT P1, [UR6+0x2d850], R6 ;  /* 0x02d85006ff0075a7 */ /* 0x000e640008020146 */
[----:B-1----:R-:W-:Y:S05]  /*a0c0*/  @!P1 BRA `(.L_x_1123) ;  /* 0x000000f8009c9947 */ /* 0x002fea0003800000 */
.L_x_1120:
[----:B------:R-:W-:Y:S01]  /*a0d0*/  UIADD3 UR6, UR41, 0x400, URZ ;  /* 0x0000040029067890 */ /* 0x000fe2000fffe03f */
[----:B------:R-:W-:Y:S01]  /*a0e0*/  WARPGROUP.ARRIVE ;  /* 0x00000000000079c5 */ /* 0x000fe20000000000 */
[----:B------:R-:W-:Y:S01]  /*a0f0*/  UMOV UR29, 0x40000040 ;  /* 0x40000040001d7882 */ /* 0x000fe20000000000 */
[----:B------:R-:W-:Y:S01]  /*a100*/  UMOV UR31, 0x80000020 ;  /* 0x80000020001f7882 */ /* 0x000fe20000000000 */
[----:B------:R-:W-:-:S03]  /*a110*/  USHF.R.U32.HI UR6, URZ, 0x4, UR6 ;  /* 0x000000043f067899 */ /* 0x000fc60008011606 */
[----:B------:R-:W1:Y:S01]  /*a120*/  S2R R8, SR_TID.X ;  /* 0x0000000000087919 */ /* 0x000e620000002100 */
        /* <DEDUP_REMOVED lines=64> */
.L_x_1124:
        /* <DEDUP_REMOVED lines=82> */
[----:B------:R-:W-:-:S04]  /*aa50*/  ULEA UR6, UR49, UR41, 0x3 ;  /* 0x0000002931067291 */ /* 0x000fc8000f8e183f */
[----:B------:R-:W1:Y:S01]  /*aa60*/  MUFU.TANH R30, R30 ;  /* 0x0000001e001e7308 */ /* 0x000e620000002400 */
[----:B--2---:R-:W-:Y:S01]  /*aa70*/  FMNMX.FTZ R24, R28, R24, !PT ;  /* 0x000000181c187209 */ /* 0x004fe20007810000 */
[----:B------:R-:W-:-:S04]  /*aa80*/  UIADD3 UR6, UR6, 0x2d840, URZ ;  /* 0x0002d84006067890 */ /* 0x000fc8000fffe03f */
[----:B------:R-:W-:Y:S02]  /*aa90*/  UPRMT UR6, UR42, 0x654, UR6 ;  /* 0x000006542a067896 */ /* 0x000fe40008000006 */
[----:B------:R-:W2:Y:S01]  /*aaa0*/  MUFU.TANH R31, R31 ;  /* 0x0000001f001f7308 */ /* 0x000ea20000002400 */
[----:B0-----:R-:W-:-:S06]  /*aab0*/  FMNMX.FTZ R24, R29, R24, !PT ;  /* 0x000000181d187209 */ /* 0x001fcc0007810000 */
[----:B------:R-:W-:Y:S01]  /*aac0*/  SYNCS.ARRIVE.TRANS64.RED.A1T0 RZ, [UR6], RZ ;  /* 0x000000ffffff79a7 */ /* 0x000fe20008100406 */
        /* <DEDUP_REMOVED lines=43> */
[----:B-1----:R-:W-:-:S05]  /*ad80*/  FMNMX.FTZ R24, R65, R24, !PT ;  /* 0x0000001841187209 */ /* 0x002fca0007810000 */
[----:B------:R-:W1:Y:S02]  /*ad90*/  SHFL.BFLY PT, R25, R24, 0x2, 0x1f ;  /* 0x0c401f0018197f89 */ /* 0x000e6400000e0000 */
[----:B------:R-:W3:Y:S08]  /*ada0*/  MUFU.TANH R12, R12 ;  /* 0x0000000c000c7308 */ /* 0x000ef00000002400 */
[----:B------:R-:W4:Y:S08]  /*adb0*/  MUFU.TANH R13, R13 ;  /* 0x0000000d000d7308 */ /* 0x000f300000002400 */
[----:B------:R-:W5:Y:S01]  /*adc0*/  MUFU.TANH R20, R20 ;  /* 0x0000001400147308 */ /* 0x000f620000002400 */
[----:B-1----:R-:W-:-:S07]  /*add0*/  FMNMX.FTZ R24, R24, R25, !PT ;  /* 0x0000001918187209 */ /* 0x002fce0007810000 */
[----:B------:R-:W1:Y:S01]  /*ade0*/  MUFU.TANH R21, R21 ;  /* 0x0000001500157308 */ /* 0x000e620000002400 */
[----:B------:R-:W2:Y:S07]  /*adf0*/  SHFL.BFLY PT, R25, R24, 0x1, 0x1f ;  /* 0x0c201f0018197f89 */ /* 0x000eae00000e0000 */
[----:B------:R-:W1:Y:S08]  /*ae00*/  MUFU.TANH R38, R38 ;  /* 0x0000002600267308 */ /* 0x000e700000002400 */
[----:B------:R-:W1:Y:S08]  /*ae10*/  MUFU.TANH R39, R39 ;  /* 0x0000002700277308 */ /* 0x000e700000002400 */
[----:B------:R-:W1:Y:S01]  /*ae20*/  MUFU.TANH R42, R42 ;  /* 0x0000002a002a7308 */ /* 0x000e620000002400 */
[----:B--2---:R-:W-:-:S02]  /*ae30*/  FMNMX.FTZ R24, R24, R25, !PT ;  /* 0x0000001918187209 */ /* 0x004fc40007810000 */
[----:B------:R-:W-:-:S05]  /*ae40*/  FMNMX.FTZ R25, R8, R5, !PT ;  /* 0x0000000508197209 */ /* 0x000fca0007810000 */
[----:B------:R-:W2:Y:S01]  /*ae50*/  MUFU.TANH R43, R43 ;  /* 0x0000002b002b7308 */ /* 0x000ea20000002400 */
[----:B0-----:R-:W-:-:S04]  /*ae60*/  FMNMX.FTZ R25, R9, R25, !PT ;  /* 0x0000001909197209 */ /* 0x001fc80007810000 */
[----:B---3--:R-:W-:-:S03]  /*ae70*/  FMNMX.FTZ R25, R12, R25, !PT ;  /* 0x000000190c197209 */ /* 0x008fc60007810000 */
[----:B------:R-:W0:Y:S01]  /*ae80*/  MUFU.TANH R46, R46 ;  /* 0x0000002e002e7308 */ /* 0x000e220000002400 */
[----:B----4-:R-:W-:-:S04]  /*ae90*/  FMNMX.FTZ R25, R13, R25, !PT ;  /* 0x000000190d197209 */ /* 0x010fc80007810000 */
[----:B-----5:R-:W-:-:S03]  /*aea0*/  FMNMX.FTZ R25, R20, R25, !PT ;  /* 0x0000001914197209 */ /* 0x020fc60007810000 */
[----:B------:R-:W3:Y:S01]  /*aeb0*/  MUFU.TANH R47, R47 ;  /* 0x0000002f002f7308 */ /* 0x000ee20000002400 */
[----:B-1----:R-:W-:-:S04]  /*aec0*/  FMNMX.FTZ R25, R21, R25, !PT ;  /* 0x0000001915197209 */ /* 0x002fc80007810000 */
[----:B------:R-:W-:-:S03]  /*aed0*/  FMNMX.FTZ R25, R38, R25, !PT ;  /* 0x0000001926197209 */ /* 0x000fc60007810000 */
[----:B------:R-:W1:Y:S01]  /*aee0*/  MUFU.TANH R50, R50 ;  /* 0x0000003200327308 */ /* 0x000e620000002400 */
[----:B------:R-:W-:-:S04]  /*aef0*/  FMNMX.FTZ R25, R39, R25, !PT ;  /* 0x0000001927197209 */ /* 0x000fc80007810000 */
[----:B------:R-:W-:-:S03]  /*af00*/  FMNMX.FTZ R25, R42, R25, !PT ;  /* 0x000000192a197209 */ /* 0x000fc60007810000 */
[----:B------:R-:W4:Y:S01]  /*af10*/  MUFU.TANH R51, R51 ;  /* 0x0000003300337308 */ /* 0x000f220000002400 */
[----:B--2---:R-:W-:-:S04]  /*af20*/  FMNMX.FTZ R25, R43, R25, !PT ;  /* 0x000000192b197209 */ /* 0x004fc80007810000 */
[----:B0-----:R-:W-:-:S03]  /*af30*/  FMNMX.FTZ R25, R46, R25, !PT ;  /* 0x000000192e197209 */ /* 0x001fc60007810000 */
[----:B------:R-:W0:Y:S01]  /*af40*/  MUFU.TANH R54, R54 ;  /* 0x0000003600367308 */ /* 0x000e220000002400 */
[----:B---3--:R-:W-:-:S04]  /*af50*/  FMNMX.FTZ R25, R47, R25, !PT ;  /* 0x000000192f197209 */ /* 0x008fc80007810000 */
[----:B-1----:R-:W-:-:S03]  /*af60*/  FMNMX.FTZ R25, R50, R25, !PT ;  /* 0x0000001932197209 */ /* 0x002fc60007810000 */
[----:B------:R-:W1:Y:S01]  /*af70*/  MUFU.TANH R55, R55 ;  /* 0x0000003700377308 */ /* 0x000e620000002400 */
[----:B----4-:R-:W-:-:S07]  /*af80*/  FMNMX.FTZ R25, R51, R25, !PT ;  /* 0x0000001933197209 */ /* 0x010fce0007810000 */
        /* <DEDUP_REMOVED lines=37> */
[----:B0-----:R-:W-:Y:S01]  /*b1e0*/  FMNMX.FTZ R25, R25, R78, !PT ;  /* 0x0000004e19197209 */ /* 0x001fe20007810000 */
[C---:B------:R-:W-:Y:S01]  /*b1f0*/  FADD.FTZ R78, -R24.reuse, R3 ;  /* 0x00000003184e7221 */ /* 0x040fe20000010100 */
[----:B------:R-:W-:-:S03]  /*b200*/  FMUL.FTZ R3, R24, UR33 ;  /* 0x0000002118037c20 */ /* 0x000fc60008410000 */
[----:B------:R-:W-:Y:S01]  /*b210*/  FADD.FTZ R79, -R25, R5 ;  /* 0x00000005194f7221 */ /* 0x000fe20000010100 */
[----:B------:R-:W-:Y:S01]  /*b220*/  FMUL.FTZ R5, R78, UR33 ;  /* 0x000000214e057c20 */ /* 0x000fe20008410000 */
        /* <DEDUP_REMOVED lines=32> */
[----:B------:R-:W-:Y:S01]  /*b430*/  FMUL.FTZ R65, R25, UR33 ;  /* 0x0000002119417c20 */ /* 0x000fe20008410000 */
[----:B------:R-:W-:Y:S01]  /*b440*/  FMUL.FTZ R79, R79, UR33 ;  /* 0x000000214f4f7c20 */ /* 0x000fe20008410000 */
[----:B------:R-:W-:Y:S02]  /*b450*/  MUFU.EX2 R5, R5 ;  /* 0x0000000500057308 */ /* 0x000fe40000000800 */
        /* <DEDUP_REMOVED lines=34> */
[----:B0-----:R-:W-:-:S07]  /*b680*/  FFMA.FTZ R2, R5, R2, R6 ;  /* 0x0000000205027223 */ /* 0x001fce0000010006 */
[----:B------:R-:W0:Y:S08]  /*b690*/  MUFU.EX2 R65, R8 ;  /* 0x0000000800417308 */ /* 0x000e300000000800 */
[----:B------:R-:W1:Y:S08]  /*b6a0*/  MUFU.EX2 R7, R7 ;  /* 0x0000000700077308 */ /* 0x000e700000000800 */
[----:B------:R-:W2:Y:S01]  /*b6b0*/  MUFU.EX2 R9, R9 ;  /* 0x0000000900097308 */ /* 0x000ea20000000800 */
[----:B0-----:R-:W-:-:S07]  /*b6c0*/  FFMA.FTZ R0, R52, R0, R65 ;  /* 0x0000000034007223 */ /* 0x001fce0000010041 */
        /* <DEDUP_REMOVED lines=124> */
.L_x_1125:
        /* <DEDUP_REMOVED lines=14> */
[-C--:B------:R-:W-:Y:S01]  /*bf70*/  FMUL.FTZ R92, R92, R5.reuse ;  /* 0x000000055c5c7220 */ /* 0x080fe20000410000 */
[----:B------:R-:W-:Y:S01]  /*bf80*/  F2FP.F16.F32.PACK_AB R15, R21, R38 ;  /* 0x00000026150f723e */ /* 0x000fe200000000ff */
[-C--:B------:R-:W-:Y:S01]  /*bf90*/  FMUL.FTZ R93, R93, R5.reuse ;  /* 0x000000055d5d7220 */ /* 0x080fe20000410000 */
[----:B------:R-:W-:Y:S01]  /*bfa0*/  F2FP.F16.F32.PACK_AB R28, R29, R28 ;  /* 0x0000001c1d1c723e */ /* 0x000fe200000000ff */
[----:B------:R-:W-:Y:S01]  /*bfb0*/  SYNCS.ARRIVE.TRANS64.RED.A1T0 RZ, [UR6], RZ ;  /* 0x000000ffffff79a7 */ /* 0x000fe20008100406 */
[----:B------:R-:W-:Y:S01]  /*bfc0*/  F2FP.F16.F32.PACK_AB R30, R31, R30 ;  /* 0x0000001e1f1e723e */ /* 0x000fe200000000ff */
[----:B------:R0:W-:Y:S01]  /*bfd0*/  STSM.16.M88.4 [R18+0x21800], R8 ;  /* 0x0218000812007844 */ /* 0x0001e20000000200 */
[----:B------:R-:W-:Y:S01]  /*bfe0*/  F2FP.F16.F32.PACK_AB R29, R43, R42 ;  /* 0x0000002a2b1d723e */ /* 0x000fe200000000ff */
[-C--:B------:R-:W-:Y:S01]  /*bff0*/  FMUL.FTZ R96, R96, R5.reuse ;  /* 0x0000000560607220 */ /* 0x080fe20000410000 */
[----:B------:R-:W-:Y:S01]  /*c000*/  F2FP.F16.F32.PACK_AB R31, R20, R46 ;  /* 0x0000002e141f723e */ /* 0x000fe200000000ff */
[----:B------:R1:W-:Y:S01]  /*c010*/  STSM.16.M88.4 [R23], R12 ;  /* 0x0000000c17007844 */ /* 0x0003e20000000200 */
[----:B------:R-:W-:Y:S01]  /*c020*/  F2FP.F16.F32.PACK_AB R32, R33, R32 ;  /* 0x000000202120723e */ /* 0x000fe200000000ff */
[-C--:B------:R-:W-:Y:S01]  /*c030*/  FMUL.FTZ R97, R97, R5.reuse ;  /* 0x0000000561617220 */ /* 0x080fe20000410000 */
[----:B------:R-:W-:Y:S01]  /*c040*/  F2FP.F16.F32.PACK_AB R34, R35, R34 ;  /* 0x000000222322723e */ /* 0x000fe200000000ff */
[----:B------:R1:W-:Y:S01]  /*c050*/  STSM.16.M88.4 [R22], R28 ;  /* 0x0000001c16007844 */ /* 0x0003e20000000200 */
[----:B------:R-:W-:Y:S01]  /*c060*/  F2FP.F16.F32.PACK_AB R33, R51, R50 ;  /* 0x000000323321723e */ /* 0x000fe200000000ff */
[-C--:B------:R-:W-:Y:S01]  /*c070*/  FMUL.FTZ R100, R100, R5.reuse ;  /* 0x0000000564647220 */ /* 0x080fe20000410000 */
[----:B------:R-:W-:Y:S01]  /*c080*/  F2FP.F16.F32.PACK_AB R35, R55, R54 ;  /* 0x000000363723723e */ /* 0x000fe200000000ff */
[-C--:B------:R-:W-:Y:S01]  /*c090*/  FMUL.FTZ R101, R101, R5.reuse ;  /* 0x0000000565657220 */ /* 0x080fe20000410000 */
[----:B------:R-:W-:Y:S01]  /*c0a0*/  F2FP.F16.F32.PACK_AB R36, R37, R36 ;  /* 0x000000242524723e */ /* 0x000fe200000000ff */
[-C--:B------:R-:W-:Y:S01]  /*c0b0*/  FMUL.FTZ R104, R104, R5.reuse ;  /* 0x0000000568687220 */ /* 0x080fe20000410000 */
[----:B------:R-:W-:Y:S01]  /*c0c0*/  F2FP.F16.F32.PACK_AB R37, R59, R58 ;  /* 0x0000003a3b25723e */ /* 0x000fe200000000ff */
[----:B------:R1:W-:Y:S01]  /*c0d0*/  STSM.16.M88.4 [R19], R32 ;  /* 0x0000002013007844 */ /* 0x0003e20000000200 */
[----:B------:R-:W-:Y:S01]  /*c0e0*/  F2FP.F16.F32.PACK_AB R38, R41, R40 ;  /* 0x000000282926723e */ /* 0x000fe200000000ff */
[----:B------:R-:W-:Y:S01]  /*c0f0*/  FMUL.FTZ R105, R105, R5 ;  /* 0x0000000569697220 */ /* 0x000fe20000410000 */
        /* <DEDUP_REMOVED lines=10> */
[----:B0-----:R-:W-:Y:S01]  /*c1a0*/  F2FP.F16.F32.PACK_AB R8, R53, R78 ;  /* 0x0000004e3508723e */ /* 0x001fe200000000ff */
        /* <DEDUP_REMOVED lines=54> */
[----:B0-----:R-:W-:Y:S01]  /*c510*/  NOP ;  /* 0x0000000000007918 */ /* 0x001fe20000000000 */
[----:B-1----:R-:W-:Y:S05]  /*c520*/  @P1 BRA `(.L_x_1126) ;  /* 0xffffffd400d81947 */ /* 0x002fea000383ffff */
[----:B------:R-:W-:-:S07]  /*c530*/  IMAD.MOV.U32 R6, RZ, RZ, R4 ;  /* 0x000000ffff067224 */ /* 0x000fce00078e0004 */
.L_x_1115:
[----:B------:R-:W-:-:S13]  /*c540*/  ISETP.GE.AND P1, PT, R6, UR36, PT ;  /* 0x0000002406007c0c */ /* 0x000fda000bf26270 */
[----:B------:R-:W-:Y:S05]  /*c550*/  @!P1 BRA `(.L_x_1127) ;  /* 0x0000003c00209947 */ /* 0x000fea0003800000 */
[----:B------:R-:W-:Y:S01]  /*c560*/  IMAD.MOV.U32 R4, RZ, RZ, R25 ;  /* 0x000000ffff047224 */ /* 0x000fe200078e0019 */
[----:B------:R-:W-:Y:S01]  /*c570*/  UMOV UR28, UR50 ;  /* 0x00000032001c7c82 */ /* 0x000fe20008000000 */
[----:B------:R-:W-:Y:S01]  /*c580*/  IMAD.MOV.U32 R3, RZ, RZ, R24 ;  /* 0x000000ffff037224 */ /* 0x000fe200078e0018 */
[----:B------:R-:W-:Y:S01]  /*c590*/  UMOV UR59, UR49 ;  /* 0x00000031003b7c82 */ /* 0x000fe20008000000 */
[----:B------:R-:W-:Y:S01]  /*c5a0*/  ULDC UR34, c[0x0][0x9e4] ;  /* 0x0002790000227ab9 */ /* 0x000fe20000000800 */
[----:B------:R-:W-:Y:S01]  /*c5b0*/  ULDC UR55, c[0x0][0x9dc] ;  /* 0x0002770000377ab9 */ /* 0x000fe20000000800 */
[----:B------:R-:W-:Y:S01]  /*c5c0*/  ULDC UR58, c[0x0][0x9d8] ;  /* 0x00027600003a7ab9 */ /* 0x000fe20000000800 */
[----:B------:R-:W-:Y:S01]  /*c5d0*/  ULDC UR33, c[0x0][0x988] ;  /* 0x0002620000217ab9 */ /* 0x000fe20000000800 */
[----:B------:R-:W-:-:S05]  /*c5e0*/  ULDC UR35, c[0x0][0x9e0] ;  /* 0x0002780000237ab9 */ /* 0x000fca0000000800 */
.L_x_1146:
[----:B------:R-:W-:Y:S01]  /*c5f0*/  ISETP.NE.AND P2, PT, RZ, UR46, PT ;  /* 0x0000002eff007c0c */ /* 0x000fe2000bf45270 */
[----:B------:R-:W-:-:S04]  /*c600*/  UISETP.NE.AND UP0, UPT, UR59, 0x1, UPT ;  /* 0x000000013b00788c */ /* 0x000fc8000bf05270 */
[----:B------:R-:W-:-:S04]  /*c610*/  USEL UR50, URZ, 0x1, UP0 ;  /* 0x000000013f327887 */ /* 0x000fc80008000000 */
[----:B------:R-:W-:-:S04]  /*c620*/  ULOP3.LUT UR50, UR28, UR50, URZ, 0x3c, !UPT ;  /* 0x000000321c327292 */ /* 0x000fc8000f8e3c3f */
[----:B------:R-:W-:Y:S08]  /*c630*/  @P2 BRA `(.L_x_1128) ;  /* 0x0000000000382947 */ /* 0x000ff00003800000 */
[----:B------:R-:W-:Y:S05]  /*c640*/  @!P0 BRA `(.L_x_1129) ;  /* 0x0000000000048947 */ /* 0x000fea0003800000 */
[----:B------:R-:W-:Y:S01]  /*c650*/  BPT.TRAP 0x1 ;  /* 0x000000040000795c */ /* 0x000fe20000300000 */
.L_x_1129:
        /* <DEDUP_REMOVED lines=9> */
.L_x_1130:
[----:B-1----:R-:W-:Y:S05]  /*c6f0*/  @P1 BRA `(.L_x_1128) ;  /* 0x0000000000081947 */ /* 0x002fea0003800000 */
[----:B------:R-:W1:Y:S02]  /*c700*/  SYNCS.PHASECHK.TRANS64.TRYWAIT P1, [UR6+0x2d830], R5 ;  /* 0x02d83005ff0075a7 */ /* 0x000e640008020146 */
[----:B-1----:R-:W-:Y:S05]  /*c710*/  @!P1 BRA `(.L_x_1131) ;  /* 0x000000d400209947 */ /* 0x002fea0003800000 */
.L_x_1128:
[----:B------:R-:W2:Y:S01]  /*c720*/  S2R R7, SR_TID.X ;  /* 0x0000000000077919 */ /* 0x000ea20000002100 */
        /* <DEDUP_REMOVED lines=15> */
[----:B--2---:R-:W-:-:S05]  /*c820*/  SHF.R.U32.HI R7, RZ, 0x7, R7 ;  /* 0x00000007ff077819 */ /* 0x004fca0000011607 */
[----:B01----:R-:W-:-:S05]  /*c830*/  VIADD R5, R7, 0x8 ;  /* 0x0000000807057836 */ /* 0x003fca0000000000 */
        /* <DEDUP_REMOVED lines=22> */
.L_x_1133:
[----:B------:R-:W-:Y:S01]  /*c9a0*/  ULEA UR6, UR59, UR41, 0x3 ;  /* 0x000000293b067291 */ /* 0x000fe2000f8e183f */
[----:B------:R-:W-:-:S05]  /*c9b0*/  IMAD.U32 R5, RZ, RZ, UR28 ;  /* 0x0000001cff057e24 */ /* 0x000fca000f8e00ff */
[----:B------:R-:W-:-:S04]  /*c9c0*/  SHF.L.U32 R5, R5, 0x1f, RZ ;  /* 0x0000001f05057819 */ /* 0x000fc800000006ff */
[----:B------:R0:W1:Y:S01]  /*c9d0*/  SYNCS.PHASECHK.TRANS64.TRYWAIT P1, [UR6+0x2d850], R5 ;  /* 0x02d85005ff0075a7 */ /* 0x0000620008020146 */
[----:B------:R-:W-:Y:S05]  /*c9e0*/  @!P0 BRA `(.L_x_1134) ;  /* 0x0000000000048947 */ /* 0x000fea0003800000 */
[----:B------:R-:W-:Y:S01]  /*c9f0*/  BPT.TRAP 0x1 ;  /* 0x000000040000795c */ /* 0x000fe20000300000 */
.L_x_1134:
[----:B-1----:R-:W-:Y:S05]  /*ca00*/  @P1 BRA `(.L_x_1132) ;  /* 0x0000000000081947 */ /* 0x002fea0003800000 */
[----:B------:R-:W1:Y:S02]  /*ca10*/  SYNCS.PHASECHK.TRANS64.TRYWAIT P1, [UR6+0x2d850], R5 ;  /* 0x02d85005ff0075a7 */ /* 0x000e640008020146 */
[----:B-1----:R-:W-:Y:S05]  /*ca20*/  @!P1 BRA `(.L_x_1135) ;  /* 0x000000d000749947 */ /* 0x002fea0003800000 */
.L_x_1132:
        /* <DEDUP_REMOVED lines=70> */
.L_x_1136:
        /* <DEDUP_REMOVED lines=167> */
.L_x_1139:
[----:B------:R-:W-:-:S05]  /*d900*/  IMAD.U32 R85, RZ, RZ, UR34 ;  /* 0x00000022ff557e24 */ /* 0x000fca000f8e00ff */
[----:B------:R-:W-:-:S13]  /*d910*/  ISETP.NE.AND P1, PT, R85, 0x1, PT ;  /* 0x000000015500780c */ /* 0x000fda0003f25270 */
[----:B------:R-:W1:Y:S02]  /*d920*/  @P1 LDC.64 R50, c[0x0][0x9e8] ;  /* 0x00027a00ff321b82 */ /* 0x000e640000000a00 */
[----:B-1----:R-:W-:-:S05]  /*d930*/  @P1 IMAD.HI.U32 R50, R84, R50, RZ ;  /* 0x0000003254321227 */ /* 0x002fca00078e00ff */
[----:B------:R-:W-:-:S07]  /*d940*/  @P1 SHF.R.U32.HI R84, RZ, R51, R50 ;  /* 0x00000033ff541219 */ /* 0x000fce0000011632 */
.L_x_1140:
[----:B------:R-:W-:Y:S05]  /*d950*/  BSYNC B0 ;  /* 0x0000000000007941 */ /* 0x000fea0003800000 */
.L_x_1138:
[----:B------:R-:W-:-:S04]  /*d960*/  IMAD R84, R84, R85, -R75 ;  /* 0x0000005554547224 */ /* 0x000fc800078e0a4b */
[----:B------:R-:W-:-:S05]  /*d970*/  IMAD.IADD R84, R84, 0x1, -R17 ;  /* 0x0000000154547824 */ /* 0x000fca00078e0a11 */
[----:B------:R-:W-:Y:S02]  /*d980*/  VIMNMX R79, R79, R84, !PT ;  /* 0x000000544f4f7248 */ /* 0x000fe40007fe0100 */
[----:B------:R-:W-:-:S07]  /*d990*/  VIADDMNMX R80, R84, R85, R80, PT ;  /* 0x0000005554507246 */ /* 0x000fce0003800150 */
.L_x_1137:
        /* <DEDUP_REMOVED lines=116> */
.L_x_1143:
[----:B------:R-:W-:-:S05]  /*e0e0*/  IMAD.U32 R79, RZ, RZ, UR34 ;  /* 0x00000022ff4f7e24 */ /* 0x000fca000f8e00ff */
[----:B------:R-:W-:-:S13]  /*e0f0*/  ISETP.NE.AND P2, PT, R79, 0x1, PT ;  /* 0x000000014f00780c */ /* 0x000fda0003f45270 */
[----:B------:R-:W0:Y:S02]  /*e100*/  @P2 LDC.64 R24, c[0x0][0x9e8] ;  /* 0x00027a00ff182b82 */ /* 0x000e240000000a00 */
[----:B0-----:R-:W-:-:S05]  /*e110*/  @P2 IMAD.HI.U32 R24, R50, R24, RZ ;  /* 0x0000001832182227 */ /* 0x001fca00078e00ff */
[----:B------:R-:W-:-:S07]  /*e120*/  @P2 SHF.R.U32.HI R50, RZ, R25, R24 ;  /* 0x00000019ff322219 */ /* 0x000fce0000011618 */
.L_x_1144:
[----:B------:R-:W-:Y:S05]  /*e130*/  BSYNC B0 ;  /* 0x0000000000007941 */ /* 0x000fea0003800000 */
.L_x_1142:
[----:B------:R-:W-:-:S04]  /*e140*/  IMAD R50, R50, R79, -R75 ;  /* 0x0000004f32327224 */ /* 0x000fc800078e0a4b */
[----:B------:R-:W-:-:S05]  /*e150*/  IMAD.IADD R50, R50, 0x1, -R17 ;  /* 0x0000000132327824 */ /* 0x000fca00078e0a11 */
[----:B------:R-:W-:Y:S02]  /*e160*/  VIMNMX R81, R81, R50, !PT ;  /* 0x0000003251517248 */ /* 0x000fe40007fe0100 */
[----:B------:R-:W-:-:S07]  /*e170*/  VIADDMNMX R82, R50, R79, R82, PT ;  /* 0x0000004f32527246 */ /* 0x000fce0003800152 */
.L_x_1141:
        /* <DEDUP_REMOVED lines=147> */
[----:B------:R-:W-:-:S04]  /*eab0*/  ISETP.LT.OR P4, PT, R82, 0x7a, P4 ;  /* 0x0000007a5200780c */ /* 0x000fc80002781670 */
[----:B------:R-:W-:Y:S02]  /*eac0*/  FSEL R78, R78, -INF , !P4 ;  /* 0xff8000004e4e7808 */ /* 0x000fe40006000000 */
[----:B------:R-:W-:Y:S02]  /*ead0*/  @P0 LOP3.LUT R16, R16, 0x4, RZ, 0xfc, !PT ;  /* 0x0000000410100812 */ /* 0x000fe400078efcff */
[----:B------:R-:W-:Y:S02]  /*eae0*/  ISETP.LT.OR P0, PT, R82, 0x6a, P5 ;  /* 0x0000006a5200780c */ /* 0x000fe40002f01670 */
[----:B------:R-:W-:Y:S02]  /*eaf0*/  FSETP.NEU.FTZ.AND P5, PT, R24, -INF , PT ;  /* 0xff8000001800780b */ /* 0x000fe40003fbd000 */
[----:B------:R-:W-:Y:S02]  /*eb00*/  LOP3.LUT R16, R16, 0xefffffff, RZ, 0xc0, !PT ;  /* 0xefffffff10107812 */ /* 0x000fe400078ec0ff */
[----:B------:R-:W-:-:S05]  /*eb10*/  FSEL R25, R24, RZ, P5 ;  /* 0x000000ff18197208 */ /* 0x000fca0002800000 */
[----:B------:R-:W-:Y:S01]  /*eb20*/  FADD.FTZ R3, -R25, R3 ;  /* 0x0000000319037221 */ /* 0x000fe20000010100 */
[----:B------:R-:W-:Y:S01]  /*eb30*/  FMUL.FTZ R25, R24, UR33 ;  /* 0x0000002118197c20 */ /* 0x000fe20008410000 */
[----:B------:R-:W-:Y:S02]  /*eb40*/  @P0 LOP3.LUT R16, R16, 0x10000000, RZ, 0xfc, !PT ;  /* 0x1000000010100812 */ /* 0x000fe400078efcff */
[----:B------:R-:W-:Y:S02]  /*eb50*/  FMUL.FTZ R3, R3, UR33 ;  /* 0x0000002103037c20 */ /* 0x000fe40008410000 */
[----:B------:R-:W-:Y:S02]  /*eb60*/  FSEL R25, R25, RZ, P5 ;  /* 0x000000ff19197208 */ /* 0x000fe40002800000 */
[----:B------:R-:W-:Y:S02]  /*eb70*/  LOP3.LUT R16, R16, 0xdfffffff, RZ, 0xc0, !PT ;  /* 0xdfffffff10107812 */ /* 0x000fe400078ec0ff */
        /* <DEDUP_REMOVED lines=33> */
[----:B------:R-:W-:Y:S01]  /*ed90*/  FMNMX.FTZ R25, R7, R4, !PT ;  /* 0x0000000407197209 */ /* 0x000fe20007810000 */
[----:B------:R-:W0:Y:S01]  /*eda0*/  MUFU.EX2 R5, R5 ;  /* 0x0000000500057308 */ /* 0x000e220000000800 */
[----:B------:R-:W-:-:S02]  /*edb0*/  @P6 LOP3.LUT R16, R16, 0x20000000, RZ, 0xfc, !PT ;  /* 0x2000000010106812 */ /* 0x000fc400078efcff */
[----:B------:R-:W-:Y:S02]  /*edc0*/  FMNMX.FTZ R25, R9, R25, !PT ;  /* 0x0000001909197209 */ /* 0x000fe40007810000 */
[----:B------:R-:W-:Y:S02]  /*edd0*/  LOP3.LUT P6, RZ, R16, 0x100, RZ, 0xc0, !PT ;  /* 0x0000010010ff7812 */ /* 0x000fe400078cc0ff */
[----:B------:R-:W-:Y:S01]  /*ede0*/  FMNMX.FTZ R25, R12, R25, !PT ;  /* 0x000000190c197209 */ /* 0x000fe20007810000 */
[----:B------:R-:W1:Y:S01]  /*edf0*/  MUFU.EX2 R8, R8 ;  /* 0x0000000800087308 */ /* 0x000e620000000800 */
[----:B------:R-:W-:Y:S02]  /*ee00*/  LOP3.LUT P0, RZ, R16, 0x40, RZ, 0xc0, !PT ;  /* 0x0000004010ff7812 */ /* 0x000fe4000780c0ff */
[----:B------:R-:W-:Y:S02]  /*ee10*/  FMNMX.FTZ R25, R13, R25, !PT ;  /* 0x000000190d197209 */ /* 0x000fe40007810000 */
[----:B------:R-:W-:-:S02]  /*ee20*/  FSEL R60, R60, -INF , !P6 ;  /* 0xff8000003c3c7808 */ /* 0x000fc40007000000 */
[----:B------:R-:W-:Y:S01]  /*ee30*/  FMNMX.FTZ R25, R20, R25, !PT ;  /* 0x0000001914197209 */ /* 0x000fe20007810000 */
[----:B------:R-:W-:Y:S01]  /*ee40*/  MUFU.EX2 R10, R10 ;  /* 0x0000000a000a7308 */ /* 0x000fe20000000800 */
[----:B------:R-:W-:Y:S01]  /*ee50*/  LOP3.LUT P5, RZ, R16, 0x10, RZ, 0xc0, !PT ;  /* 0x0000001010ff7812 */ /* 0x000fe200078ac0ff */
[----:B0-----:R-:W-:Y:S01]  /*ee60*/  FFMA.FTZ R2, R3, R2, R5 ;  /* 0x0000000203027223 */ /* 0x001fe20000010005 */
[----:B------:R-:W-:Y:S02]  /*ee70*/  FMNMX.FTZ R25, R21, R25, !PT ;  /* 0x0000001915197209 */ /* 0x000fe40007810000 */
[----:B------:R-:W-:Y:S02]  /*ee80*/  FSEL R63, R63, -INF , !P0 ;  /* 0xff8000003f3f7808 */ /* 0x000fe40004000000 */
[----:B------:R-:W-:Y:S01]  /*ee90*/  FMNMX.FTZ R25, R26, R25, !PT ;  /* 0x000000191a197209 */ /* 0x000fe20007810000 */
[----:B------:R-:W-:Y:S01]  /*eea0*/  MUFU.EX2 R11, R11 ;  /* 0x0000000b000b7308 */ /* 0x000fe20000000800 */
[----:B------:R-:W-:Y:S01]  /*eeb0*/  FSEL R65, R65, -INF , !P5 ;  /* 0xff80000041417808 */ /* 0x000fe20006800000 */
[----:B-1----:R-:W-:Y:S01]  /*eec0*/  FADD.FTZ R2, R8, R2 ;  /* 0x0000000208027221 */ /* 0x002fe20000010000 */
[----:B------:R-:W-:-:S02]  /*eed0*/  FMNMX.FTZ R25, R27, R25, !PT ;  /* 0x000000191b197209 */ /* 0x000fc40007810000 */
[----:B------:R-:W-:Y:S02]  /*eee0*/  LOP3.LUT P5, RZ, R16, 0x4, RZ, 0xc0, !PT ;  /* 0x0000000410ff7812 */ /* 0x000fe400078ac0ff */
[----:B------:R-:W-:Y:S01]  /*eef0*/  FMNMX.FTZ R25, R30, R25, !PT ;  /* 0x000000191e197209 */ /* 0x000fe20007810000 */
[----:B------:R-:W-:Y:S01]  /*ef00*/  MUFU.EX2 R14, R14 ;  /* 0x0000000e000e7308 */ /* 0x000fe20000000800 */
[----:B------:R-:W-:Y:S02]  /*ef10*/  LOP3.LUT P0, RZ, R16, 0x10000000, RZ, 0xc0, !PT ;  /* 0x1000000010ff7812 */ /* 0x000fe4000780c0ff */
[----:B------:R-:W-:Y:S02]  /*ef20*/  FMNMX.FTZ R25, R31, R25, !PT ;  /* 0x000000191f197209 */ /* 0x000fe40007810000 */
[----:B------:R-:W-:Y:S02]  /*ef30*/  FSEL R67, R67, -INF , !P5 ;  /* 0xff80000043437808 */ /* 0x000fe40006800000 */
[----:B------:R-:W-:Y:S01]  /*ef40*/  FMNMX.FTZ R25, R34, R25, !PT ;  /* 0x0000001922197209 */ /* 0x000fe20007810000 */
[----:B------:R-:W-:Y:S01]  /*ef50*/  MUFU.EX2 R15, R15 ;  /* 0x0000000f000f7308 */ /* 0x000fe20000000800 */
[----:B------:R-:W-:-:S02]  /*ef60*/  LOP3.LUT P6, RZ, R16, 0x20000000, RZ, 0xc0, !PT ;  /* 0x2000000010ff7812 */ /* 0x000fc400078cc0ff */
[----:B------:R-:W-:Y:S02]  /*ef70*/  FMNMX.FTZ R25, R35, R25, !PT ;  /* 0x0000001923197209 */ /* 0x000fe40007810000 */
[----:B------:R-:W-:Y:S02]  /*ef80*/  FSEL R69, R69, -INF , !P0 ;  /* 0xff80000045457808 */ /* 0x000fe40004000000 */
[----:B------:R-:W-:Y:S01]  /*ef90*/  FMNMX.FTZ R25, R38, R25, !PT ;  /* 0x0000001926197209 */ /* 0x000fe20007810000 */
[----:B------:R-:W-:Y:S01]  /*efa0*/  MUFU.EX2 R51, R51 ;  /* 0x0000003300337308 */ /* 0x000fe20000000800 */
[----:B------:R-:W-:Y:S02]  /*efb0*/  FSEL R71, R71, -INF , !P6 ;  /* 0xff80000047477808 */ /* 0x000fe40007000000 */
[----:B------:R-:W-:Y:S02]  /*efc0*/  FMNMX.FTZ R25, R39, R25, !PT ;  /* 0x0000001927197209 */ /* 0x000fe40007810000 */
[----:B------:R-:W-:-:S02]  /*efd0*/  LOP3.LUT P0, RZ, R16, 0x8000000, RZ, 0xc0, !PT ;  /* 0x0800000010ff7812 */ /* 0x000fc4000780c0ff */
        /* <DEDUP_REMOVED lines=65> */
[--C-:B------:R-:W-:Y:S01]  /*f3f0*/  FFMA.FTZ R46, R46, UR33, -R50.reuse ;  /* 0x000000212e2e7c23 */ /* 0x100fe20008010832 */
[--C-:B------:R-:W-:Y:S01]  /*f400*/  FFMA.FTZ R47, R47, UR33, -R50.reuse ;  /* 0x000000212f2f7c23 */ /* 0x100fe20008010832 */
[--C-:B------:R-:W-:Y:S01]  /*f410*/  FFMA.FTZ R52, R52, UR33, -R50.reuse ;  /* 0x0000002134347c23 */ /* 0x100fe20008010832 */
[--C-:B------:R-:W-:Y:S01]  /*f420*/  FFMA.FTZ R53, R53, UR33, -R50.reuse ;  /* 0x0000002135357c23 */ /* 0x100fe20008010832 */
[--C-:B------:R-:W-:Y:S01]  /*f430*/  FFMA.FTZ R56, R56, UR33, -R50.reuse ;  /* 0x0000002138387c23 */ /* 0x100fe20008010832 */
[----:B------:R-:W2:Y:S01]  /*f440*/  MUFU.EX2 R12, R12 ;  /* 0x0000000c000c7308 */ /* 0x000ea20000000800 */
        /* <DEDUP_REMOVED lines=12> */
[----:B------:R-:W-:-:S03]  /*f510*/  FFMA.FTZ R50, R78, UR33, -R50 ;  /* 0x000000214e327c23 */ /* 0x000fc60008010832 */
[----:B------:R-:W3:Y:S08]  /*f520*/  MUFU.EX2 R13, R20 ;  /* 0x00000014000d7308 */ /* 0x000ef00000000800 */
[----:B------:R-:W-:Y:S08]  /*f530*/  MUFU.EX2 R20, R31 ;  /* 0x0000001f00147308 */ /* 0x000ff00000000800 */
[----:B------:R-:W4:Y:S08]  /*f540*/  MUFU.EX2 R21, R21 ;  /* 0x0000001500157308 */ /* 0x000f300000000800 */
[----:B------:R1:W-:Y:S08]  /*f550*/  MUFU.EX2 R31, R34 ;  /* 0x00000022001f7308 */ /* 0x0003f00000000800 */
[----:B------:R-:W5:Y:S01]  /*f560*/  MUFU.EX2 R26, R26 ;  /* 0x0000001a001a7308 */ /* 0x000f620000000800 */
[----:B-1----:R-:W-:Y:S01]  /*f570*/  FADD.FTZ R34, R9, R0 ;  /* 0x0000000009227221 */ /* 0x002fe20000010000 */
[----:B------:R-:W-:-:S03]  /*f580*/  FADD.FTZ R0, R10, R2 ;  /* 0x000000020a007221 */ /* 0x000fc60000010000 */
[----:B--2---:R-:W-:Y:S01]  /*f590*/  FADD.FTZ R2, R12, R34 ;  /* 0x000000220c027221 */ /* 0x004fe20000010000 */
[----:B------:R-:W-:Y:S02]  /*f5a0*/  FADD.FTZ R0, R11, R0 ;  /* 0x000000000b007221 */ /* 0x000fe40000010000 */
[----:B------:R-:W1:Y:S01]  /*f5b0*/  MUFU.EX2 R27, R27 ;  /* 0x0000001b001b7308 */ /* 0x000e620000000800 */
[----:B0-----:R-:W-:Y:S01]  /*f5c0*/  FADD.FTZ R2, R75, R2 ;  /* 0x000000024b027221 */ /* 0x001fe20000010000 */
[----:B------:R-:W-:-:S03]  /*f5d0*/  FADD.FTZ R0, R14, R0 ;  /* 0x000000000e007221 */ /* 0x000fc60000010000 */
[----:B---3--:R-:W-:Y:S01]  /*f5e0*/  FADD.FTZ R2, R13, R2 ;  /* 0x000000020d027221 */ /* 0x008fe20000010000 */
[----:B------:R-:W-:Y:S02]  /*f5f0*/  FADD.FTZ R0, R15, R0 ;  /* 0x000000000f007221 */ /* 0x000fe40000010000 */
[----:B------:R-:W0:Y:S01]  /*f600*/  MUFU.EX2 R30, R30 ;  /* 0x0000001e001e7308 */ /* 0x000e220000000800 */
[----:B----4-:R-:W-:Y:S01]  /*f610*/  FADD.FTZ R2, R21, R2 ;  /* 0x0000000215027221 */ /* 0x010fe20000010000 */
[----:B------:R-:W-:-:S03]  /*f620*/  FADD.FTZ R0, R51, R0 ;  /* 0x0000000033007221 */ /* 0x000fc60000010000 */
[----:B-----5:R-:W-:Y:S01]  /*f630*/  FADD.FTZ R2, R26, R2 ;  /* 0x000000021a027221 */ /* 0x020fe20000010000 */
[----:B------:R-:W-:Y:S02]  /*f640*/  FADD.FTZ R0, R83, R0 ;  /* 0x0000000053007221 */ /* 0x000fe40000010000 */
[----:B------:R-:W2:Y:S01]  /*f650*/  MUFU.EX2 R79, R35 ;  /* 0x00000023004f7308 */ /* 0x000ea20000000800 */
[----:B-1----:R-:W-:Y:S01]  /*f660*/  FADD.FTZ R2, R27, R2 ;  /* 0x000000021b027221 */ /* 0x002fe20000010000 */
[----:B------:R-:W-:-:S04]  /*f670*/  FADD.FTZ R0, R28, R0 ;  /* 0x000000001c007221 */ /* 0x000fc80000010000 */
[----:B------:R-:W-:Y:S02]  /*f680*/  FADD.FTZ R0, R29, R0 ;  /* 0x000000001d007221 */ /* 0x000fe40000010000 */
[----:B------:R-:W1:Y:S01]  /*f690*/  MUFU.EX2 R38, R38 ;  /* 0x0000002600267308 */ /* 0x000e620000000800 */
[----:B0-----:R-:W-:Y:S01]  /*f6a0*/  FADD.FTZ R2, R30, R2 ;  /* 0x000000021e027221 */ /* 0x001fe20000010000 */
[----:B------:R-:W-:-:S03]  /*f6b0*/  FADD.FTZ R0, R32, R0 ;  /* 0x0000000020007221 */ /* 0x000fc60000010000 */
[----:B------:R-:W-:Y:S01]  /*f6c0*/  FADD.FTZ R2, R20, R2 ;  /* 0x0000000214027221 */ /* 0x000fe20000010000 */
[----:B------:R-:W-:Y:S02]  /*f6d0*/  FADD.FTZ R0, R33, R0 ;  /* 0x0000000021007221 */ /* 0x000fe40000010000 */
[----:B------:R-:W0:Y:S01]  /*f6e0*/  MUFU.EX2 R78, R39 ;  /* 0x00000027004e7308 */ /* 0x000e220000000800 */
[----:B------:R-:W-:Y:S01]  /*f6f0*/  FADD.FTZ R2, R31, R2 ;  /* 0x000000021f027221 */ /* 0x000fe20000010000 */
[----:B------:R-:W-:-:S03]  /*f700*/  FADD.FTZ R0, R36, R0 ;  /* 0x0000000024007221 */ /* 0x000fc60000010000 */
[----:B--2---:R-:W-:Y:S01]  /*f710*/  FADD.FTZ R2, R79, R2 ;  /* 0x000000024f027221 */ /* 0x004fe20000010000 */
[----:B------:R-:W-:Y:S02]  /*f720*/  FADD.FTZ R0, R37, R0 ;  /* 0x0000000025007221 */ /* 0x000fe40000010000 */
[----:B------:R-:W2:Y:S01]  /*f730*/  MUFU.EX2 R39, R42 ;  /* 0x0000002a00277308 */ /* 0x000ea20000000800 */
[----:B-1----:R-:W-:Y:S01]  /*f740*/  FADD.FTZ R2, R38, R2 ;  /* 0x0000000226027221 */ /* 0x002fe20000010000 */
[----:B------:R-:W-:-:S04]  /*f750*/  FADD.FTZ R0, R40, R0 ;  /* 0x0000000028007221 */ /* 0x000fc80000010000 */
[----:B------:R-:W-:Y:S02]  /*f760*/  FADD.FTZ R0, R41, R0 ;  /* 0x0000000029007221 */ /* 0x000fe40000010000 */
[----:B------:R-:W1:Y:S01]  /*f770*/  MUFU.EX2 R43, R43 ;  /* 0x0000002b002b7308 */ /* 0x000e620000000800 */
[----:B0-----:R-:W-:Y:S01]  /*f780*/  FADD.FTZ R2, R78, R2 ;  /* 0x000000024e027221 */ /* 0x001fe20000010000 */
[----:B------:R-:W-:-:S04]  /*f790*/  FADD.FTZ R0, R44, R0 ;  /* 0x000000002c007221 */ /* 0x000fc80000010000 */
[----:B------:R-:W-:Y:S02]  /*f7a0*/  FADD.FTZ R0, R45, R0 ;  /* 0x000000002d007221 */ /* 0x000fe40000010000 */
[----:B------:R-:W0:Y:S01]  /*f7b0*/  MUFU.EX2 R46, R46 ;  /* 0x0000002e002e7308 */ /* 0x000e220000000800 */
[----:B--2---:R-:W-:Y:S01]  /*f7c0*/  FADD.FTZ R2, R39, R2 ;  /* 0x0000000227027221 */ /* 0x004fe20000010000 */
[----:B------:R-:W-:-:S04]  /*f7d0*/  FADD.FTZ R0, R48, R0 ;  /* 0x0000000030007221 */ /* 0x000fc80000010000 */
        /* <DEDUP_REMOVED lines=11> */
[----:B------:R-:W-:-:S06]  /*f890*/  FADD.FTZ R0, R62, R0 ;  /* 0x000000003e007221 */ /* 0x000fcc0000010000 */
        /* <DEDUP_REMOVED lines=42> */
.L_x_1145:
        /* <DEDUP_REMOVED lines=54> */
[----:B------:R-:W-:Y:S01]  /*fea0*/  FMUL.FTZ R117, R117, R3 ;  /* 0x0000000375757220 */ /* 0x000fe20000410000 */
[----:B------:R-:W-:Y:S01]  /*feb0*/  F2FP.F16.F32.PACK_AB R67, R69, R67 ;  /* 0x000000434543723e */ /* 0x000fe200000000ff */
[-C--:B------:R-:W-:Y:S01]  /*fec0*/  FMUL.FTZ R120, R120, R3.reuse ;  /* 0x0000000378787220 */ /* 0x080fe20000410000 */
[----:B0-----:R-:W-:Y:S01]  /*fed0*/  F2FP.F16.F32.PACK_AB R8, R72, R70 ;  /* 0x000000464808723e */ /* 0x001fe200000000ff */
        /* <DEDUP_REMOVED lines=48> */
.L_x_1127:
[----:B------:R-:W-:Y:S06]  /*101e0*/  BAR.ARV 0x8, 0x200 ;  /* 0x0208000000007b1d */ /* 0x000fec0000002000 */
[----:B------:R-:W-:Y:S05]  /*101f0*/  @!P0 BRA `(.L_x_1147) ;  /* 0x0000000000048947 */ /* 0x000fea0003800000 */
[----:B------:R-:W-:Y:S01]  /*10200*/  BPT.TRAP 0x1 ;  /* 0x000000040000795c */ /* 0x000fe20000300000 */
.L_x_1147:
[----:B------:R-:W-:Y:S01]  /*10210*/  ULEA UR8, UR49, UR41, 0x3 ;  /* 0x0000002931087291 */ /* 0x000fe2000f8e183f */
[----:B------:R-:W-:-:S05]  /*10220*/  IMAD.U32 R3, RZ, RZ, UR50 ;  /* 0x00000032ff037e24 */ /* 0x000fca000f8e00ff */
[----:B------:R-:W-:-:S04]  /*10230*/  SHF.L.U32 R3, R3, 0x1f, RZ ;  /* 0x0000001f03037819 */ /* 0x000fc800000006ff */
[----:B------:R0:W1:Y:S01]  /*10240*/  SYNCS.PHASECHK.TRANS64.TRYWAIT P1, [UR8+0x2d850], R3 ;  /* 0x02d85003ff0075a7 */ /* 0x0000620008020148 */
[----:B------:R-:W-:Y:S05]  /*10250*/  @!P0 BRA `(.L_x_1148) ;  /* 0x0000000000048947 */ /* 0x000fea0003800000 */
[----:B------:R-:W-:Y:S01]  /*10260*/  BPT.TRAP 0x1 ;  /* 0x000000040000795c */ /* 0x000fe20000300000 */
.L_x_1148:
[----:B-1----:R-:W-:Y:S05]  /*10270*/  @P1 BRA `(.L_x_1149) ;  /* 0x0000000000081947 */ /* 0x002fea0003800000 */
[----:B------:R-:W1:Y:S02]  /*10280*/  SYNCS.PHASECHK.TRANS64.TRYWAIT P1, [UR8+0x2d850], R3 ;  /* 0x02d85003ff0075a7 */ /* 0x000e640008020148 */
[----:B-1----:R-:W-:Y:S05]  /*10290*/  @!P1 BRA `(.L_x_1150) ;  /* 0x0000009800709947 */ /* 0x002fea0003800000 */
.L_x_1149:
[----:B------:R-:W-:Y:S01]  /*102a0*/  UIADD3 UR41, UR41, 0x400, URZ ;  /* 0x0000040029297890 */ /* 0x000fe2000fffe03f */
[----:B------:R-:W-:Y:S01]  /*102b0*/  WARPGROUP.ARRIVE ;  /* 0x00000000000079c5 */ /* 0x000fe20000000000 */
[----:B------:R-:W-:Y:S01]  /*102c0*/  ULOP3.LUT UR45, UR45, 0x10000, URZ, 0xfc, !UPT ;  /* 0x000100002d2d7892 */ /* 0x000fe2000f8efc3f */
[----:B01----:R-:W0:Y:S01]  /*102d0*/  SHFL.BFLY PT, R3, R2, 0x2, 0x1f ;  /* 0x0c401f0002037f89 */ /* 0x003e2200000e0000 */
[----:B------:R-:W-:Y:S01]  /*102e0*/  USHF.R.U32.HI UR41, URZ, 0x4, UR41 ;  /* 0x000000043f297899 */ /* 0x000fe20008011629 */
[----:B------:R-:W-:Y:S01]  /*102f0*/  IMAD.MOV.U32 R7, RZ, RZ, RZ ;  /* 0x000000ffff077224 */ /* 0x000fe200078e00ff */
        /* <DEDUP_REMOVED lines=12> */
[----:B------:R-:W-:Y:S01]  /*103c0*/  IMAD.MOV.U32 R2, RZ, RZ, -0x800000 ;  /* 0xff800000ff027424 */ /* 0x000fe200078e00ff */
[----:B------:R-:W-:Y:S01]  /*103d0*/  UMOV UR5, 0x40000040 ;  /* 0x4000004000057882 */ /* 0x000fe20000000000 */
[----:B------:R-:W-:Y:S01]  /*103e0*/  UMOV UR7, 0x80000020 ;  /* 0x8000002000077882 */ /* 0x000fe20000000000 */
[----:B------:R-:W0:Y:S01]  /*103f0*/  SHFL.BFLY PT, R4, R3, 0x1, 0x1f ;  /* 0x0c201f0003047f89 */ /* 0x000e2200000e0000 */
[----:B-1----:R-:W-:Y:S01]  /*10400*/  FADD.FTZ R5, R5, R0 ;  /* 0x0000000005057221 */ /* 0x002fe20000010000 */
[----:B------:R-:W-:-:S04]  /*10410*/  IMAD.MOV.U32 R0, RZ, RZ, -0x800000 ;  /* 0xff800000ff007424 */ /* 0x000fc800078e00ff */
[----:B------:R-:W1:Y:S01]  /*10420*/  SHFL.BFLY PT, R6, R5, 0x1, 0x1f ;  /* 0x0c201f0005067f89 */ /* 0x000e6200000e0000 */
[----:B0-----:R-:W-:Y:S01]  /*10430*/  FADD.FTZ R9, R3, R4 ;  /* 0x0000000403097221 */ /* 0x001fe20000010000 */
[----:B------:R-:W-:Y:S02]  /*10440*/  IMAD.MOV.U32 R4, RZ, RZ, RZ ;  /* 0x000000ffff047224 */ /* 0x000fe400078e00ff */
[----:B------:R-:W-:Y:S02]  /*10450*/  IMAD.U32 R3, RZ, RZ, UR33 ;  /* 0x00000021ff037e24 */ /* 0x000fe4000f8e00ff */
[----:B------:R-:W-:Y:S01]  /*10460*/  FSETP.NE.FTZ.AND P1, PT, R9, RZ, PT ;  /* 0x000000ff0900720b */ /* 0x000fe20003f35000 */
[----:B-1----:R-:W-:Y:S01]  /*10470*/  FADD.FTZ R10, R5, R6 ;  /* 0x00000006050a7221 */ /* 0x002fe20000010000 */
[----:B------:R-:W-:-:S04]  /*10480*/  IMAD.U32 R5, RZ, RZ, UR33 ;  /* 0x00000021ff057e24 */ /* 0x000fc8000f8e00ff */
[----:B------:R-:W-:-:S07]  /*10490*/  FSETP.NE.FTZ.AND P2, PT, R10, RZ, PT ;  /* 0x000000ff0a00720b */ /* 0x000fce0003f55000 */
[----:B------:R-:W0:Y:S01]  /*104a0*/  @P1 MUFU.LG2 R6, R9 ;  /* 0x0000000900061308 */ /* 0x000e220000000c00 */
[----:B------:R-:W-:-:S05]  /*104b0*/  @P1 FMUL.FTZ R3, R3, 0.69314718246459960938 ;  /* 0x3f31721803031820 */ /* 0x000fca0000410000 */
[----:B------:R-:W-:Y:S02]  /*104c0*/  @P2 FMUL.FTZ R5, R5, 0.69314718246459960938 ;  /* 0x3f31721805052820 */ /* 0x000fe40000410000 */
        /* <DEDUP_REMOVED lines=55> */
.L_x_1151:
        /* <DEDUP_REMOVED lines=10> */
[----:B------:R-:W-:Y:S01]  /*108e0*/  USEL UR4, URZ, 0x1, UP0 ;  /* 0x000000013f047887 */ /* 0x000fe20008000000 */
        /* <DEDUP_REMOVED lines=44> */
[----:B------:R-:W-:-:S02]  /*10bb0*/  UIADD3 UR51, UR51, 0x1, URZ ;  /* 0x0000000133337890 */ /* 0x000fc4000fffe03f */
[----:B------:R-:W-:Y:S02]  /*10bc0*/  USEL UR49, UR49, URZ, UP0 ;  /* 0x0000003f31317287 */ /* 0x000fe40008000000 */
[----:B------:R-:W-:-:S12]  /*10bd0*/  ULOP3.LUT UR50, UR50, UR4, URZ, 0x3c, !UPT ;  /* 0x0000000432327292 */ /* 0x000fd8000f8e3c3f */
.L_x_1073:
[----:B------:R-:W0:Y:S08]  /*10be0*/  S2UR UR42, SR_CgaCtaId ;  /* 0x00000000002a79c3 */ /* 0x000e300000008800 */
[----:B------:R-:W-:Y:S06]  /*10bf0*/  BAR.SYNC.DEFER_BLOCKING 0x5, 0x200 ;  /* 0x0148000000007b1d */ /* 0x000fec0000010000 */
[----:B------:R-:W-:Y:S01]  /*10c00*/  UMOV UR41, 0x400 ;  /* 0x0000040000297882 */ /* 0x000fe20000000000 */
[----:B------:R-:W-:Y:S01]  /*10c10*/  BSSY B0, `(.L_x_1152) ;  /* 0x0000284000007945 */ /* 0x000fe20003800000 */
[----:B0-----:R-:W-:-:S09]  /*10c20*/  ULEA UR41, UR42, UR41, 0x18 ;  /* 0x000000292a297291 */ /* 0x001fd2000f8ec03f */
[----:B------:R-:W0:Y:S02]  /*10c30*/  LDS.128 R4, [UR41+0x2d8d0] ;  /* 0x02d8d029ff047984 */ /* 0x000e240008000c00 */
[----:B0-----:R-:W-:Y:S02]  /*10c40*/  R2UR UR6, R5 ;  /* 0x00000000050672ca */ /* 0x001fe400000e0000 */
[----:B------:R-:W-:Y:S02]  /*10c50*/  R2UR UR5, R6 ;  /* 0x00000000060572ca */ /* 0x000fe400000e0000 */
[----:B------:R-:W-:Y:S01]  /*10c60*/  R2UR UR7, R7 ;  /* 0x00000000070772ca */ /* 0x000fe200000e0000 */
[----:B------:R-:W-:Y:S06]  /*10c70*/  BAR.ARV 0x4, 0x200 ;  /* 0x0108000000007b1d */ /* 0x000fec0000002000 */
[----:B------:R-:W-:Y:S08]  /*10c80*/  @P0 BRA `(.L_x_1153) ;  /* 0x0000001c00300947 */ /* 0x000ff00003800000 */
[----:B------:R-:W2:Y:S01]  /*10c90*/  LDL R3, [R1+0x14] ;  /* 0x0000140001037983 */ /* 0x000ea20000100800 */
[----:B------:R-:W0:Y:S01]  /*10ca0*/  S2UR UR4, SR_SWINHI ;  /* 0x00000000000479c3 */ /* 0x000e220000002f00 */
[----:B------:R-:W-:-:S07]  /*10cb0*/  ULDC.64 UR10, c[0x0][0xc00] ;  /* 0x00030000000a7ab9 */ /* 0x000fce0000000a00 */
[----:B------:R-:W1:Y:S01]  /*10cc0*/  LDC R36, c[0x0][0xbe8] ;  /* 0x0002fa00ff247b82 */ /* 0x000e620000000800 */
[----:B------:R-:W-:Y:S01]  /*10cd0*/  UMOV UR8, UR41 ;  /* 0x0000002900087c82 */ /* 0x000fe20008000000 */
[----:B0-----:R-:W-:Y:S01]  /*10ce0*/  UMOV UR9, UR4 ;  /* 0x0000000400097c82 */ /* 0x001fe20008000000 */
[----:B------:R-:W-:Y:S02]  /*10cf0*/  IMAD.U32 R28, RZ, RZ, UR8 ;  /* 0x00000008ff1c7e24 */ /* 0x000fe4000f8e00ff */
[----:B------:R-:W-:Y:S01]  /*10d00*/  IMAD.U32 R29, RZ, RZ, UR9 ;  /* 0x00000009ff1d7e24 */ /* 0x000fe2000f8e00ff */
[----:B------:R-:W-:Y:S02]  /*10d10*/  ULDC.64 UR8, c[0x0][0xc00] ;  /* 0x0003000000087ab9 */ /* 0x000fe40000000a00 */
[----:B------:R-:W-:Y:S01]  /*10d20*/  UIMAD.WIDE UR8, UR43, 0x4, UR8 ;  /* 0x000000042b0878a5 */ /* 0x000fe2000f8e0208 */
[----:B------:R-:W-:Y:S01]  /*10d30*/  BAR.SYNC.DEFER_BLOCKING 0x1, 0x180 ;  /* 0x0046000000007b1d */ /* 0x000fe20000010000 */
[----:B--2---:R-:W-:-:S03]  /*10d40*/  IMAD.WIDE R4, R3, 0x2, R28 ;  /* 0x0000000203047825 */ /* 0x004fc600078e021c */
[C---:B------:R-:W-:Y:S02]  /*10d50*/  LOP3.LUT R3, R4.reuse, 0x180, RZ, 0xc0, !PT ;  /* 0x0000018004037812 */ /* 0x040fe400078ec0ff */
[----:B------:R-:W-:Y:S02]  /*10d60*/  IADD3 R8, P4, R4, 0x20, RZ ;  /* 0x0000002004087810 */ /* 0x000fe40007f9e0ff */
[----:B------:R-:W-:Y:S02]  /*10d70*/  SHF.R.U64 R3, R3, 0x3, RZ ;  /* 0x0000000303037819 */ /* 0x000fe400000012ff */
[----:B------:R-:W-:Y:S01]  /*10d80*/  LOP3.LUT R6, R8, 0x180, RZ, 0xc0, !PT ;  /* 0x0000018008067812 */ /* 0x000fe200078ec0ff */
[----:B------:R-:W-:Y:S01]  /*10d90*/  IMAD.X R25, RZ, RZ, R5, P4 ;  /* 0x000000ffff197224 */ /* 0x000fe200020e0605 */
[C---:B------:R-:W-:Y:S02]  /*10da0*/  IADD3 R27, P3, R4.reuse, 0x3000, RZ ;  /* 0x00003000041b7810 */ /* 0x040fe40007f7e0ff */
[----:B------:R-:W-:-:S02]  /*10db0*/  IADD3 R10, P2, R4, 0x3020, RZ ;  /* 0x00003020040a7810 */ /* 0x000fc40007f5e0ff */
[C---:B------:R-:W-:Y:S01]  /*10dc0*/  IADD3 R31, P1, R4.reuse, 0x6000, RZ ;  /* 0x00006000041f7810 */ /* 0x040fe20007f3e0ff */
[--C-:B------:R-:W-:Y:S01]  /*10dd0*/  IMAD.X R15, RZ, RZ, R5.reuse, P3 ;  /* 0x000000ffff0f7224 */ /* 0x100fe200018e0605 */
[----:B------:R-:W-:Y:S01]  /*10de0*/  IADD3 R30, P0, R4, 0x6020, RZ ;  /* 0x00006020041e7810 */ /* 0x000fe20007f1e0ff */
[--C-:B------:R-:W-:Y:S01]  /*10df0*/  IMAD.X R13, RZ, RZ, R5.reuse, P2 ;  /* 0x000000ffff0d7224 */ /* 0x100fe200010e0605 */
[----:B------:R-:W-:Y:S01]  /*10e00*/  LOP3.LUT R4, R3, R4, RZ, 0x3c, !PT ;  /* 0x0000000403047212 */ /* 0x000fe200078e3cff */
[--C-:B------:R-:W-:Y:S01]  /*10e10*/  IMAD.X R9, RZ, RZ, R5.reuse, P1 ;  /* 0x000000ffff097224 */ /* 0x100fe200008e0605 */
[----:B------:R-:W-:Y:S01]  /*10e20*/  SHF.R.U64 R3, R6, 0x3, RZ ;  /* 0x0000000306037819 */ /* 0x000fe200000012ff */
[----:B------:R-:W-:Y:S01]  /*10e30*/  IMAD.X R11, RZ, RZ, R5, P0 ;  /* 0x000000ffff0b7224 */ /* 0x000fe200000e0605 */
[----:B------:R-:W-:Y:S02]  /*10e40*/  LOP3.LUT R7, R27, 0x180, RZ, 0xc0, !PT ;  /* 0x000001801b077812 */ /* 0x000fe400078ec0ff */
[----:B------:R-:W-:-:S02]  /*10e50*/  LOP3.LUT R24, R3, R8, RZ, 0x3c, !PT ;  /* 0x0000000803187212 */ /* 0x000fc400078e3cff */
[----:B------:R-:W-:Y:S02]  /*10e60*/  SHF.R.U64 R6, R7, 0x3, RZ ;  /* 0x0000000307067819 */ /* 0x000fe400000012ff */
[----:B------:R-:W-:Y:S02]  /*10e70*/  LOP3.LUT R3, R10, 0x180, RZ, 0xc0, !PT ;  /* 0x000001800a037812 */ /* 0x000fe400078ec0ff */
[----:B------:R-:W-:Y:S02]  /*10e80*/  LOP3.LUT R14, R6, R27, RZ, 0x3c, !PT ;  /* 0x0000001b060e7212 */ /* 0x000fe400078e3cff */
[----:B------:R-:W-:Y:S02]  /*10e90*/  SHF.R.U64 R3, R3, 0x3, RZ ;  /* 0x0000000303037819 */ /* 0x000fe400000012ff */
[----:B------:R-:W-:Y:S02]  /*10ea0*/  LOP3.LUT R8, R31, 0x180, RZ, 0xc0, !PT ;  /* 0x000001801f087812 */ /* 0x000fe400078ec0ff */
[----:B------:R-:W-:-:S02]  /*10eb0*/  LOP3.LUT R27, R30, 0x180, RZ, 0xc0, !PT ;  /* 0x000001801e1b7812 */ /* 0x000fc400078ec0ff */
[----:B------:R-:W-:Y:S02]  /*10ec0*/  LOP3.LUT R12, R3, R10, RZ, 0x3c, !PT ;  /* 0x0000000a030c7212 */ /* 0x000fe400078e3cff */
[----:B------:R-:W-:Y:S02]  /*10ed0*/  SHF.R.U64 R8, R8, 0x3, RZ ;  /* 0x0000000308087819 */ /* 0x000fe400000012ff */
[----:B------:R-:W-:Y:S02]  /*10ee0*/  SHF.R.U64 R27, R27, 0x3, RZ ;  /* 0x000000031b1b7819 */ /* 0x000fe400000012ff */
[----:B------:R-:W-:Y:S02]  /*10ef0*/  MOV R26, R4 ;  /* 0x00000004001a7202 */ /* 0x000fe40000000f00 */
[----:B------:R-:W-:Y:S02]  /*10f00*/  F2FP.F16.F32.PACK_AB R4, R21, R20 ;  /* 0x000000141504723e */ /* 0x000fe400000000ff */
[----:B------:R-:W-:-:S02]  /*10f10*/  F2FP.F16.F32.PACK_AB R5, R91, R90 ;  /* 0x0000005a5b05723e */ /* 0x000fc400000000ff */
[----:B------:R-:W-:Y:S02]  /*10f20*/  F2FP.F16.F32.PACK_AB R6, R93, R92 ;  /* 0x0000005c5d06723e */ /* 0x000fe400000000ff */
[----:B------:R-:W-:Y:S02]  /*10f30*/  F2FP.F16.F32.PACK_AB R7, R95, R94 ;  /* 0x0000005e5f07723e */ /* 0x000fe400000000ff */
[----:B------:R-:W-:Y:S02]  /*10f40*/  MOV R35, R14 ;  /* 0x0000000e00237202 */ /* 0x000fe40000000f00 */
[----:B------:R-:W-:Y:S01]  /*10f50*/  MOV R34, R12 ;  /* 0x0000000c00227202 */ /* 0x000fe20000000f00 */
[----:B------:R0:W-:Y:S01]  /*10f60*/  STSM.16.M88.4 [R26], R4 ;  /* 0x000000041a007844 */ /* 0x0001e20000000200 */
[----:B------:R-:W-:Y:S01]  /*10f70*/  LOP3.LUT R8, R8, R31, RZ, 0x3c, !PT ;  /* 0x0000001f08087212 */ /* 0x000fe200078e3cff */
[----:B------:R-:W-:Y:S01]  /*10f80*/  IMAD.U32 R31, RZ, RZ, UR9 ;  /* 0x00000009ff1f7e24 */ /* 0x000fe2000f8e00ff */
[----:B------:R-:W-:Y:S01]  /*10f90*/  LOP3.LUT R10, R27, R30, RZ, 0x3c, !PT ;  /* 0x0000001e1b0a7212 */ /* 0x000fe200078e3cff */
[----:B------:R-:W-:Y:S01]  /*10fa0*/  IMAD.U32 R30, RZ, RZ, UR8 ;  /* 0x00000008ff1e7e24 */ /* 0x000fe2000f8e00ff */
[----:B------:R-:W-:Y:S01]  /*10fb0*/  MOV R24, R24 ;  /* 0x0000001800187202 */ /* 0x000fe20000000f00 */
[----:B------:R-:W-:Y:S01]  /*10fc0*/  ULDC.64 UR8, c[0x0][0xc08] ;  /* 0x0003020000087ab9 */ /* 0x000fe20000000a00 */
[----:B------:R-:W-:-:S02]  /*10fd0*/  F2FP.F16.F32.PACK_AB R12, R97, R96 ;  /* 0x00000060610c723e */ /* 0x000fc400000000ff */
[----:B------:R-:W-:Y:S02]  /*10fe0*/  F2FP.F16.F32.PACK_AB R13, R99, R98 ;  /* 0x00000062630d723e */ /* 0x000fe400000000ff */
[----:B------:R-:W-:Y:S02]  /*10ff0*/  F2FP.F16.F32.PACK_AB R14, R101, R100 ;  /* 0x00000064650e723e */ /* 0x000fe400000000ff */
[----:B------:R-:W-:Y:S02]  /*11000*/  F2FP.F16.F32.PACK_AB R15, R103, R102 ;  /* 0x00000066670f723e */ /* 0x000fe400000000ff */
[----:B------:R-:W-:Y:S02]  /*11010*/  MOV R3, R8 ;  /* 0x0000000800037202 */ /* 0x000fe40000000f00 */
[----:B------:R-:W-:Y:S01]  /*11020*/  MOV R33, R10 ;  /* 0x0000000a00217202 */ /* 0x000fe20000000f00 */
[----:B------:R2:W-:Y:S01]  /*11030*/  STSM.16.M88.4 [R24], R12 ;  /* 0x0000000c18007844 */ /* 0x0005e20000000200 */
[----:B0-----:R-:W-:-:S02]  /*11040*/  F2FP.F16.F32.PACK_AB R4, R105, R104 ;  /* 0x000000686904723e */ /* 0x001fc400000000ff */
[----:B------:R-:W-:Y:S02]  /*11050*/  F2FP.F16.F32.PACK_AB R5, R107, R106 ;  /* 0x0000006a6b05723e */ /* 0x000fe400000000ff */
[----:B------:R-:W-:Y:S02]  /*11060*/  F2FP.F16.F32.PACK_AB R6, R109, R108 ;  /* 0x0000006c6d06723e */ /* 0x000fe400000000ff */
[----:B------:R-:W-:Y:S02]  /*11070*/  F2FP.F16.F32.PACK_AB R7, R111, R110 ;  /* 0x0000006e6f07723e */ /* 0x000fe400000000ff */
[----:B------:R-:W-:Y:S02]  /*11080*/  F2FP.F16.F32.PACK_AB R8, R113, R112 ;  /* 0x000000707108723e */ /* 0x000fe400000000ff */
[----:B------:R-:W-:Y:S01]  /*11090*/  F2FP.F16.F32.PACK_AB R9, R115, R114 ;  /* 0x000000727309723e */ /* 0x000fe200000000ff */
[----:B------:R-:W-:Y:S01]  /*110a0*/  STSM.16.M88.4 [R35], R4 ;  /* 0x0000000423007844 */ /* 0x000fe20000000200 */
[----:B------:R-:W-:-:S02]  /*110b0*/  F2FP.F16.F32.PACK_AB R10, R117, R116 ;  /* 0x00000074750a723e */ /* 0x000fc400000000ff */
[----:B------:R-:W-:Y:S02]  /*110c0*/  F2FP.F16.F32.PACK_AB R11, R119, R118 ;  /* 0x00000076770b723e */ /* 0x000fe400000000ff */
[----:B--2---:R-:W-:Y:S02]  /*110d0*/  F2FP.F16.F32.PACK_AB R12, R121, R120 ;  /* 0x00000078790c723e */ /* 0x004fe400000000ff */
[----:B------:R-:W-:Y:S01]  /*110e0*/  F2FP.F16.F32.PACK_AB R13, R123, R122 ;  /* 0x0000007a7b0d723e */ /* 0x000fe200000000ff */
[----:B------:R-:W-:Y:S01]  /*110f0*/  STSM.16.M88.4 [R34], R8 ;  /* 0x0000000822007844 */ /* 0x000fe20000000200 */
[----:B------:R-:W-:Y:S02]  /*11100*/  F2FP.F16.F32.PACK_AB R14, R125, R124 ;  /* 0x0000007c7d0e723e */ /* 0x000fe400000000ff */
[----:B------:R-:W-:Y:S02]  /*11110*/  F2FP.F16.F32.PACK_AB R15, R127, R126 ;  /* 0x0000007e7f0f723e */ /* 0x000fe400000000ff */
[----:B------:R-:W-:-:S02]  /*11120*/  F2FP.F16.F32.PACK_AB R24, R129, R128 ;  /* 0x000000808118723e */ /* 0x000fc400000000ff */
[----:B------:R-:W-:Y:S01]  /*11130*/  F2FP.F16.F32.PACK_AB R25, R131, R130 ;  /* 0x000000828319723e */ /* 0x000fe200000000ff */
[----:B------:R0:W-:Y:S01]  /*11140*/  STSM.16.M88.4 [R3], R12 ;  /* 0x0000000c03007844 */ /* 0x0001e20000000200 */
[----:B------:R-:W-:Y:S02]  /*11150*/  F2FP.F16.F32.PACK_AB R26, R133, R132 ;  /* 0x00000084851a723e */ /* 0x000fe400000000ff */
[----:B------:R-:W-:Y:S02]  /*11160*/  F2FP.F16.F32.PACK_AB R27, R135, R134 ;  /* 0x00000086871b723e */ /* 0x000fe400000000ff */
[----:B------:R-:W-:-:S03]  /*11170*/  ISETP.NE.U32.AND P0, PT, RZ, UR10, PT ;  /* 0x0000000aff007c0c */ /* 0x000fc6000bf05070 */
[----:B------:R2:W-:Y:S01]  /*11180*/  STSM.16.M88.4 [R33], R24 ;  /* 0x0000001821007844 */ /* 0x0005e20000000200 */
[----:B------:R-:W-:Y:S01]  /*11190*/  BAR.SYNC.DEFER_BLOCKING 0x1, 0x180 ;  /* 0x0046000000007b1d */ /* 0x000fe20000010000 */
[----:B------:R-:W-:-:S13]  /*111a0*/  ISETP.NE.AND.EX P0, PT, RZ, UR11, PT, P0 ;  /* 0x0000000bff007c0c */ /* 0x000fda000bf05300 */
[----:B------:R-:W3:Y:S01]  /*111b0*/  @P0 LDG.E R32, desc[UR56][R30.64] ;  /* 0x000000381e200981 */ /* 0x000ee2000c1e1900 */
[----:B------:R-:W-:Y:S01]  /*111c0*/  UISETP.NE.U32.AND UP0, UPT, UR8, URZ, UPT ;  /* 0x0000003f0800728c */ /* 0x000fe2000bf05070 */
[----:B-1----:R-:W-:Y:S01]  /*111d0*/  ISETP.NE.AND P1, PT, R36, 0x1, PT ;  /* 0x000000012400780c */ /* 0x002fe20003f25270 */
[----:B------:R-:W-:Y:S02]  /*111e0*/  ULDC UR4, c[0x0][0xa88] ;  /* 0x0002a20000047ab9 */ /* 0x000fe40000000800 */
[----:B------:R-:W-:Y:S01]  /*111f0*/  UISETP.NE.AND.EX UP0, UPT, UR9, URZ, UPT, UP0 ;  /* 0x0000003f0900728c */ /* 0x000fe2000bf05300 */
[----:B0-----:R-:W-:Y:S01]  /*11200*/  IMAD.U32 R3, RZ, RZ, UR4 ;  /* 0x00000004ff037e24 */ /* 0x001fe2000f8e00ff */
[----:B------:R-:W-:-:S04]  /*11210*/  ULDC UR4, c[0x0][0xad4] ;  /* 0x0002b50000047ab9 */ /* 0x000fc80000000800 */
[----:B------:R-:W-:-:S04]  /*11220*/  PLOP3.LUT P4, PT, PT, PT, UP0, 0x80, 0x0 ;  /* 0x000000000000781c */ /* 0x000fc80003f8f008 */
[----:B------:R-:W0:Y:S01]  /*11230*/  @P1 LDC R6, c[0x0][0xbec] ;  /* 0x0002fb00ff061b82 */ /* 0x000e220000000800 */
[----:B------:R-:W-:Y:S02]  /*11240*/  @UP0 ULDC.64 UR8, c[0x0][0xc08] ;  /* 0x0003020000080ab9 */ /* 0x000fe40000000a00 */
[----:B------:R-:W-:Y:S02]  /*11250*/  @UP0 UIMAD.WIDE UR8, UR43, 0x4, UR8 ;  /* 0x000000042b0808a5 */ /* 0x000fe4000f8e0208 */
[----:B------:R-:W-:-:S03]  /*11260*/  UISETP.NE.AND UP0, UPT, UR47, URZ, UPT ;  /* 0x0000003f2f00728c */ /* 0x000fc6000bf05270 */
[----:B------:R-:W1:Y:S01]  /*11270*/  @P1 LDC R9, c[0x0][0xbf0] ;  /* 0x0002fc00ff091b82 */ /* 0x000e620000000800 */
[----:B------:R-:W-:Y:S01]  /*11280*/  USEL UR4, UR47, UR4, UP0 ;  /* 0x000000042f047287 */ /* 0x000fe20008000000 */
[----:B------:R-:W-:Y:S01]  /*11290*/  IMAD.U32 R4, RZ, RZ, UR8 ;  /* 0x00000008ff047e24 */ /* 0x000fe2000f8e00ff */
[----:B------:R-:W-:Y:S01]  /*112a0*/  UMOV UR19, 0x9b8 ;  /* 0x000009b800137882 */ /* 0x000fe20000000000 */
[----:B------:R-:W-:Y:S01]  /*112b0*/  IMAD.U32 R5, RZ, RZ, UR9 ;  /* 0x00000009ff057e24 */ /* 0x000fe2000f8e00ff */
[----:B------:R-:W-:Y:S02]  /*112c0*/  UISETP.GT.AND UP1, UPT, UR4, 0x1, UPT ;  /* 0x000000010400788c */ /* 0x000fe4000bf24270 */
[----:B------:R-:W-:Y:S02]  /*112d0*/  UISETP.NE.U32.AND UP0, UPT, UR10, URZ, UPT ;  /* 0x0000003f0a00728c */ /* 0x000fe4000bf05070 */
[----:B------:R-:W-:Y:S01]  /*112e0*/  USEL UR19, UR19, 0x978, UP1 ;  /* 0x0000097813137887 */ /* 0x000fe20008800000 */
[----:B------:R-:W-:Y:S01]  /*112f0*/  VIADD R11, R137, UR39 ;  /* 0x00000027890b7c36 */ /* 0x000fe20008000000 */
[----:B------:R-:W-:Y:S01]  /*11300*/  UISETP.NE.AND.EX UP0, UPT, UR11, URZ, UPT, UP0 ;  /* 0x0000003f0b00728c */ /* 0x000fe2000bf05300 */
[----:B------:R0:W5:Y:S01]  /*11310*/  @P4 LDG.E R3, desc[UR56][R4.64] ;  /* 0x0000003804034981 */ /* 0x000162000c1e1900 */
[----:B------:R-:W-:Y:S01]  /*11320*/  UMOV UR4, URZ ;  /* 0x0000003f00047c82 */ /* 0x000fe20008000000 */
[----:B------:R-:W-:Y:S01]  /*11330*/  USHF.R.S32.HI UR10, URZ, 0x1f, UR43 ;  /* 0x0000001f3f0a7899 */ /* 0x000fe2000801142b */
[----:B------:R-:W-:Y:S01]  /*11340*/  IMAD.MOV.U32 R7, RZ, RZ, R11 ;  /* 0x000000ffff077224 */ /* 0x000fe200078e000b */
[----:B------:R-:W-:-:S02]  /*11350*/  USEL UR8, UR43, URZ, !UP0 ;  /* 0x0000003f2b087287 */ /* 0x000fc4000c000000 */
[----:B------:R-:W-:Y:S02]  /*11360*/  USEL UR9, UR37, URZ, UP1 ;  /* 0x0000003f25097287 */ /* 0x000fe40008800000 */
[----:B------:R-:W-:Y:S01]  /*11370*/  USEL UR18, UR10, URZ, !UP0 ;  /* 0x0000003f0a127287 */ /* 0x000fe2000c000000 */
[----:B------:R-:W-:Y:S02]  /*11380*/  ULDC.64 UR14, c[0x0][UR19+0x220] ;  /* 0x00008800130e7abb */ /* 0x000fe40008000a00 */
[----:B------:R-:W-:Y:S01]  /*11390*/  ULDC.64 UR10, c[0x0][UR19+0x218] ;  /* 0x00008600130a7abb */ /* 0x000fe20008000a00 */
[----:B0-----:R-:W-:Y:S01]  /*113a0*/  @P1 IMAD.HI.U32 R4, R11, R6, RZ ;  /* 0x000000060b041227 */ /* 0x001fe200078e00ff */
[----:B------:R-:W-:Y:S01]  /*113b0*/  ULDC.64 UR16, c[0x0][UR19+0x228] ;  /* 0x00008a0013107abb */ /* 0x000fe20008000a00 */
[----:B------:R-:W-:Y:S02]  /*113c0*/  UIMAD UR15, UR15, UR8, URZ ;  /* 0x000000080f0f72a4 */ /* 0x000fe4000f8e023f */
[----:B------:R-:W-:Y:S01]  /*113d0*/  UIMAD.WIDE.U32 UR12, UR10, UR40, URZ ;  /* 0x000000280a0c72a5 */ /* 0x000fe2000f8e003f */
[----:B-1----:R-:W-:Y:S01]  /*113e0*/  @P1 SHF.R.U32.HI R7, RZ, R9, R4 ;  /* 0x00000009ff071219 */ /* 0x002fe20000011604 */
[----:B------:R-:W-:-:S02]  /*113f0*/  UIMAD UR20, UR11, UR40, URZ ;  /* 0x000000280b1472a4 */ /* 0x000fc4000f8e023f */
[----:B------:R-:W-:Y:S02]  /*11400*/  UIMAD.WIDE.U32 UR10, UR14, UR8, URZ ;  /* 0x000000080e0a72a5 */ /* 0x000fe4000f8e003f */
[----:B------:R-:W-:Y:S01]  /*11410*/  UIMAD.WIDE.U32 UR22, UR16, UR9, URZ ;  /* 0x00000009101672a5 */ /* 0x000fe2000f8e003f */
[----:B------:R-:W-:Y:S01]  /*11420*/  IMAD.MOV R9, RZ, RZ, -R7 ;  /* 0x000000ffff097224 */ /* 0x000fe200078e0a07 */
[----:B------:R-:W-:Y:S02]  /*11430*/  UIMAD UR9, UR17, UR9, URZ ;  /* 0x00000009110972a4 */ /* 0x000fe4000f8e023f */
[----:B------:R-:W-:Y:S01]  /*11440*/  UIMAD UR15, UR14, UR18, UR15 ;  /* 0x000000120e0f72a4 */ /* 0x000fe2000f8e020f */
[----:B------:R-:W-:Y:S01]  /*11450*/  IMAD R9, R36, R9, R11 ;  /* 0x0000000924097224 */ /* 0x000fe200078e020b */
[----:B------:R-:W-:Y:S01]  /*11460*/  UIADD3 UR20, UR13, UR20, URZ ;  /* 0x000000140d147290 */ /* 0x000fe2000fffe03f */
[----:B------:R-:W-:Y:S02]  /*11470*/  IMAD.U32 R4, RZ, RZ, UR22 ;  /* 0x00000016ff047e24 */ /* 0x000fe4000f8e00ff */
[----:B------:R-:W-:Y:S01]  /*11480*/  IMAD.U32 R5, RZ, RZ, UR23 ;  /* 0x00000017ff057e24 */ /* 0x000fe2000f8e00ff */
[----:B------:R-:W-:-:S02]  /*11490*/  SHF.R.S32.HI R5, RZ, 0x1f, R7 ;  /* 0x0000001fff057819 */ /* 0x000fc40000011407 */
[----:B------:R-:W-:Y:S02]  /*114a0*/  SHF.R.S32.HI R6, RZ, 0x1f, R9 ;  /* 0x0000001fff067819 */ /* 0x000fe40000011409 */
[----:B---3--:R-:W-:-:S13]  /*114b0*/  @P0 R2UR UR4, R32 ;  /* 0x00000000200402ca */ /* 0x008fda00000e0000 */
[----:B------:R-:W-:Y:S02]  /*114c0*/  UIADD3 UR12, UP0, UP2, UR10, UR12, UR4 ;  /* 0x0000000c0a0c7290 */ /* 0x000fe4000fa1e004 */
[----:B------:R-:W-:Y:S02]  /*114d0*/  UIADD3 UR10, UR23, UR9, URZ ;  /* 0x00000009170a7290 */ /* 0x000fe4000fffe03f */
[----:B------:R-:W-:Y:S02]  /*114e0*/  UIADD3 UR9, UR11, UR15, URZ ;  /* 0x0000000f0b097290 */ /* 0x000fe4000fffe03f */
[----:B------:R-:W-:Y:S01]  /*114f0*/  USHF.R.S32.HI UR14, URZ, 0x1f, UR4 ;  /* 0x0000001f3f0e7899 */ /* 0x000fe20008011404 */
[----:B------:R-:W-:Y:S01]  /*11500*/  IADD3 R4, P2, P3, R7, UR12, R4 ;  /* 0x0000000c07047c10 */ /* 0x000fe2000fb5e004 */
[----:B------:R-:W-:Y:S01]  /*11510*/  IMAD.U32 R8, RZ, RZ, UR10 ;  /* 0x0000000aff087e24 */ /* 0x000fe2000f8e00ff */
[----:B------:R-:W-:Y:S01]  /*11520*/  ULDC.64 UR10, c[0x0][UR19+0x210] ;  /* 0x00008400130a7abb */ /* 0x000fe20008000a00 */
[----:B------:R-:W-:Y:S01]  /*11530*/  UIADD3.X UR9, UR9, UR20, UR14, UP0, UP2 ;  /* 0x0000001409097290 */ /* 0x000fe200087e440e */
[----:B------:R-:W-:Y:S01]  /*11540*/  IMAD R7, R9, UR11, RZ ;  /* 0x0000000b09077c24 */ /* 0x000fe2000f8e02ff */
[----:B------:R-:W-:Y:S01]  /*11550*/  ULDC.64 UR12, c[0x0][0xba8] ;  /* 0x0002ea00000c7ab9 */ /* 0x000fe20000000a00 */
[----:B------:R-:W-:Y:S01]  /*11560*/  @!UP1 ULDC UR12, c[0x0][0xb50] ;  /* 0x0002d400000c9ab9 */ /* 0x000fe20000000800 */
[----:B------:R-:W-:Y:S01]  /*11570*/  @!UP1 ULDC UR13, c[0x0][0xb54] ;  /* 0x0002d500000d9ab9 */ /* 0x000fe20000000800 */
[----:B------:R-:W-:Y:S01]  /*11580*/  IMAD R7, R6, UR10, R7 ;  /* 0x0000000a06077c24 */ /* 0x000fe2000f8e0207 */
[----:B------:R-:W-:-:S03]  /*11590*/  IADD3.X R5, R5, UR9, R8, P2, P3 ;  /* 0x0000000905057c10 */ /* 0x000fc600097e6408 */
[----:B------:R-:W-:-:S04]  /*115a0*/  IMAD.WIDE.U32 R4, R9, UR10, R4 ;  /* 0x0000000a09047c25 */ /* 0x000fc8000f8e0004 */
[----:B------:R-:W-:Y:S01]  /*115b0*/  IMAD.IADD R5, R5, 0x1, R7 ;  /* 0x0000000105057824 */ /* 0x000fe200078e0207 */
[----:B------:R-:W-:-:S04]  /*115c0*/  LEA R9, P2, R4, UR12, 0x2 ;  /* 0x0000000c04097c11 */ /* 0x000fc8000f8410ff */
[----:B------:R-:W-:Y:S01]  /*115d0*/  LEA.HI.X R10, R4, UR13, R5, 0x2, P2 ;  /* 0x0000000d040a7c11 */ /* 0x000fe200090f1405 */
[----:B--2---:R-:W-:Y:S08]  /*115e0*/  @P4 BRA `(.L_x_1154) ;  /* 0x0000000000104947 */ /* 0x004ff00003800000 */
[----:B------:R-:W-:Y:S05]  /*115f0*/  @!P0 BRA `(.L_x_1154) ;  /* 0x00000000000c8947 */ /* 0x000fea0003800000 */
[----:B------:R-:W2:Y:S04]  /*11600*/  LDG.E R4, desc[UR56][R30.64] ;  /* 0x000000381e047981 */ /* 0x000ea8000c1e1900 */
[----:B-----5:R-:W2:Y:S02]  /*11610*/  LDG.E R3, desc[UR56][R30.64+0x4] ;  /* 0x000004381e037981 */ /* 0x020ea4000c1e1900 */
[----:B--2---:R-:W-:-:S07]  /*11620*/  IMAD.IADD R3, R3, 0x1, -R4 ;  /* 0x0000000103037824 */ /* 0x004fce00078e0a04 */
.L_x_1154:
[----:B------:R-:W2:Y:S01]  /*11630*/  LDL R8, [R1+0x10] ;  /* 0x0000100001087983 */ /* 0x000ea20000100800 */
[----:B-----5:R-:W-:Y:S01]  /*11640*/  IMAD R3, R3, R36, RZ ;  /* 0x0000002403037224 */ /* 0x020fe200078e02ff */
[----:B------:R-:W-:Y:S02]  /*11650*/  LOP3.LUT P0, RZ, R153, 0x3, RZ, 0xc0, !PT ;  /* 0x0000000399ff7812 */ /* 0x000fe4000780c0ff */
[----:B------:R-:W-:Y:S01]  /*11660*/  SHFL.IDX PT, R4, R9, RZ, 0x1c1f ;  /* 0x001c1fff09047589 */ /* 0x000fe200000e0000 */
[----:B------:R-:W-:-:S03]  /*11670*/  PLOP3.LUT P3, PT, PT, PT, UP1, 0x80, 0x0 ;  /* 0x000000000000781c */ /* 0x000fc60003f6f018 */
[----:B------:R-:W0:Y:S04]  /*11680*/  SHFL.IDX PT, R5, R10, RZ, 0x1c1f ;  /* 0x001c1fff0a057589 */ /* 0x000e2800000e0000 */
[----:B------:R-:W-:Y:S04]  /*11690*/  SHFL.IDX PT, R6, R9, 0x1, 0x1c1f ;  /* 0x003c1f0009067f89 */ /* 0x000fe800000e0000 */
[----:B------:R-:W1:Y:S01]  /*116a0*/  SHFL.IDX PT, R7, R10, 0x1, 0x1c1f ;  /* 0x003c1f000a077f89 */ /* 0x000e6200000e0000 */
[----:B--2---:R-:W-:-:S04]  /*116b0*/  VIADD R12, R8, UR39 ;  /* 0x00000027080c7c36 */ /* 0x004fc80008000000 */
[C---:B------:R-:W-:Y:S01]  /*116c0*/  VIADD R8, R12.reuse, 0x8 ;  /* 0x000000080c087836 */ /* 0x040fe20000000000 */
[----:B------:R-:W-:-:S04]  /*116d0*/  ISETP.GE.OR P2, PT, R12, R3, P0 ;  /* 0x000000030c00720c */ /* 0x000fc80000746670 */
[----:B------:R-:W-:-:S09]  /*116e0*/  ISETP.GE.OR P0, PT, R8, R3, P0 ;  /* 0x000000030800720c */ /* 0x000fd20000706670 */
[----:B0-----:R0:W-:Y:S01]  /*116f0*/  @!P2 ST.E desc[UR56][R4.64], R0 ;  /* 0x000000000400a985 */ /* 0x0011e2000c101938 */
[----:B------:R-:W-:-:S03]  /*11700*/  ISETP.GE.AND P2, PT, R12, R3, PT ;  /* 0x000000030c00720c */ /* 0x000fc60003f46270 */
[----:B-1----:R0:W-:Y:S01]  /*11710*/  @!P0 ST.E desc[UR56][R6.64], R2 ;  /* 0x0000000206008985 */ /* 0x0021e2000c101938 */
[----:B------:R-:W-:Y:S01]  /*11720*/  ISETP.GE.AND P0, PT, R8, R3, PT ;  /* 0x000000030800720c */ /* 0x000fe20003f06270 */
[----:B------:R-:W-:-:S12]  /*11730*/  @P3 BRA `(.L_x_1155) ;  /* 0x0000000400fc3947 */ /* 0x000fd80003800000 */
[----:B0-----:R-:W-:Y:S01]  /*11740*/  IMAD R5, R152, 0x20, R138 ;  /* 0x0000002098057824 */ /* 0x001fe200078e028a */
[----:B------:R-:W0:Y:S01]  /*11750*/  @P1 LDC R21, c[0x0][0xbec] ;  /* 0x0002fb00ff151b82 */ /* 0x000e220000000800 */
[----:B------:R-:W-:Y:S02]  /*11760*/  ULDC.64 UR12, c[0x0][0xaa0] ;  /* 0x0002a800000c7ab9 */ /* 0x000fe40000000a00 */
[----:B------:R-:W-:-:S03]  /*11770*/  IMAD.WIDE R28, R5, 0x2, R28 ;  /* 0x00000002051c7825 */ /* 0x000fc600078e021c */
[C---:B------:R-:W-:Y:S02]  /*11780*/  IADD3 R7, P5, R28.reuse, 0x7800, RZ ;  /* 0x000078001c077810 */ /* 0x040fe40007fbe0ff */
[----:B------:R-:W1:Y:S01]  /*11790*/  @P1 LDC R39, c[0x0][0xbf0] ;  /* 0x0002fc00ff271b82 */ /* 0x000e620000000800 */
[----:B------:R-:W-:Y:S01]  /*117a0*/  UIMAD UR9, UR14, UR12, URZ ;  /* 0x0000000c0e0972a4 */ /* 0x000fe2000f8e023f */
[C---:B------:R-:W-:Y:S02]  /*117b0*/  IADD3 R9, P0, R28.reuse, 0x1800, RZ ;  /* 0x000018001c097810 */ /* 0x040fe40007f1e0ff */
[----:B------:R-:W-:Y:S01]  /*117c0*/  LOP3.LUT R0, R7, 0x180, RZ, 0xc0, !PT ;  /* 0x0000018007007812 */ /* 0x000fe200078ec0ff */
[----:B------:R-:W-:Y:S01]  /*117d0*/  UIMAD.WIDE.U32 UR10, UR4, UR12, URZ ;  /* 0x0000000c040a72a5 */ /* 0x000fe2000f8e003f */
[----:B------:R-:W-:Y:S01]  /*117e0*/  IADD3 R13, P2, R28, 0x3000, RZ ;  /* 0x000030001c0d7810 */ /* 0x000fe20007f5e0ff */
[----:B------:R-:W-:Y:S01]  /*117f0*/  IMAD.X R33, RZ, RZ, R29, P5 ;  /* 0x000000ffff217224 */ /* 0x000fe200028e061d */
[----:B------:R-:W-:Y:S01]  /*11800*/  SHF.R.U64 R0, R0, 0x3, RZ ;  /* 0x0000000300007819 */ /* 0x000fe200000012ff */
[----:B------:R-:W-:Y:S01]  /*11810*/  UIMAD UR9, UR4, UR13, UR9 ;  /* 0x0000000d040972a4 */ /* 0x000fe2000f8e0209 */
[----:B------:R-:W-:-:S02]  /*11820*/  IADD3 R25, P3, R28, 0x4800, RZ ;  /* 0x000048001c197810 */ /* 0x000fc40007f7e0ff */
[----:B------:R-:W-:Y:S01]  /*11830*/  LOP3.LUT R32, R0, R7, RZ, 0x3c, !PT ;  /* 0x0000000700207212 */ /* 0x000fe200078e3cff */
[----:B------:R-:W-:Y:S01]  /*11840*/  IMAD R0, R151, 0x60, R152 ;  /* 0x0000006097007824 */ /* 0x000fe200078e0298 */
[----:B------:R-:W-:Y:S01]  /*11850*/  UIADD3 UR11, UR11, UR9, URZ ;  /* 0x000000090b0b7290 */ /* 0x000fe2000fffe03f */
[----:B------:R-:W-:Y:S01]  /*11860*/  IADD3 R31, P4, R28, 0x6000, RZ ;  /* 0x000060001c1f7810 */ /* 0x000fe20007f9e0ff */
[----:B------:R-:W-:Y:S01]  /*11870*/  ULDC.64 UR12, c[0x0][0xae8] ;  /* 0x0002ba00000c7ab9 */ /* 0x000fe20000000a00 */
[----:B------:R-:W-:Y:S01]  /*11880*/  VIADD R2, R0, UR39 ;  /* 0x0000002700027c36 */ /* 0x000fe20008000000 */
[----:B------:R-:W-:Y:S01]  /*11890*/  UIMAD.WIDE.U32 UR10, UR40, UR12, UR10 ;  /* 0x0000000c280a72a5 */ /* 0x000fe2000f8e000a */
[----:B------:R-:W-:Y:S01]  /*118a0*/  LOP3.LUT R8, R9, 0x180, RZ, 0xc0, !PT ;  /* 0x0000018009087812 */ /* 0x000fe200078ec0ff */
[----:B------:R-:W-:Y:S01]  /*118b0*/  USHF.R.S32.HI UR4, URZ, 0x1f, UR8 ;  /* 0x0000001f3f047899 */ /* 0x000fe20008011408 */
[----:B0-----:R-:W-:Y:S01]  /*118c0*/  @P1 IMAD.HI.U32 R0, R2, R21, RZ ;  /* 0x0000001502001227 */ /* 0x001fe200078e00ff */
[----:B------:R-:W-:Y:S01]  /*118d0*/  UIMAD UR11, UR40, UR13, UR11 ;  /* 0x0000000d280b72a4 */ /* 0x000fe2000f8e020b */
[----:B------:R-:W-:Y:S01]  /*118e0*/  LOP3.LUT R12, R13, 0x180, RZ, 0xc0, !PT ;  /* 0x000001800d0c7812 */ /* 0x000fe200078ec0ff */
[----:B------:R-:W5:Y:S01]  /*118f0*/  LD.E.128 R32, desc[UR56][R32.64] ;  /* 0x0000003820207980 */ /* 0x000f62000c101d00 */
[----:B------:R-:W-:Y:S01]  /*11900*/  ULDC.64 UR12, c[0x0][0xaf0] ;  /* 0x0002bc00000c7ab9 */ /* 0x000fe20000000a00 */
[----:B------:R-:W-:Y:S01]  /*11910*/  IMAD.MOV.U32 R37, RZ, RZ, R2 ;  /* 0x000000ffff257224 */ /* 0x000fe200078e0002 */
[----:B------:R-:W-:Y:S01]  /*11920*/  UIMAD UR4, UR4, UR12, URZ ;  /* 0x0000000c040472a4 */ /* 0x000fe2000f8e023f */
[----:B-1----:R-:W-:-:S02]  /*11930*/  @P1 SHF.R.U32.HI R37, RZ, R39, R0 ;  /* 0x00000027ff251219 */ /* 0x002fc40000011600 */
[----:B------:R-:W-:Y:S02]  /*11940*/  LOP3.LUT R24, R25, 0x180, RZ, 0xc0, !PT ;  /* 0x0000018019187812 */ /* 0x000fe400078ec0ff */
[----:B------:R-:W-:Y:S02]  /*11950*/  LOP3.LUT R30, R31, 0x180, RZ, 0xc0, !PT ;  /* 0x000001801f1e7812 */ /* 0x000fe400078ec0ff */
[----:B------:R-:W-:Y:S01]  /*11960*/  LOP3.LUT R5, R28, 0x180, RZ, 0xc0, !PT ;  /* 0x000001801c057812 */ /* 0x000fe200078ec0ff */
[----:B------:R-:W-:Y:S01]  /*11970*/  UIMAD UR4, UR8, UR13, UR4 ;  /* 0x0000000d080472a4 */ /* 0x000fe2000f8e0204 */
[--C-:B------:R-:W-:Y:S01]  /*11980*/  SHF.R.S32.HI R0, RZ, 0x1f, R37.reuse ;  /* 0x0000001fff007819 */ /* 0x100fe20000011425 */
[----:B------:R-:W-:Y:S01]  /*11990*/  UIMAD.WIDE.U32 UR8, UR8, UR12, UR10 ;  /* 0x0000000c080872a5 */ /* 0x000fe2000f8e000a */
[----:B------:R-:W-:Y:S01]  /*119a0*/  SHF.R.U64 R8, R8, 0x3, RZ ;  /* 0x0000000308087819 */ /* 0x000fe200000012ff */
[----:B------:R-:W-:Y:S01]  /*119b0*/  IMAD.MOV R39, RZ, RZ, -R37 ;  /* 0x000000ffff277224 */ /* 0x000fe200078e0a25 */
[----:B------:R-:W-:Y:S01]  /*119c0*/  SHF.R.U64 R12, R12, 0x3, RZ ;  /* 0x000000030c0c7819 */ /* 0x000fe200000012ff */
[----:B------:R-:W-:Y:S01]  /*119d0*/  ULDC.64 UR10, c[0x0][0xae0] ;  /* 0x0002b800000a7ab9 */ /* 0x000fe20000000a00 */
[----:B------:R-:W-:-:S02]  /*119e0*/  SHF.R.U64 R24, R24, 0x3, RZ ;  /* 0x0000000318187819 */ /* 0x000fc400000012ff */
[----:B------:R-:W-:Y:S02]  /*119f0*/  SHF.R.U64 R30, R30, 0x3, RZ ;  /* 0x000000031e1e7819 */ /* 0x000fe400000012ff */
[----:B------:R-:W-:Y:S01]  /*11a00*/  SHF.R.U64 R5, R5, 0x3, RZ ;  /* 0x0000000305057819 */ /* 0x000fe200000012ff */
[----:B------:R-:W-:Y:S01]  /*11a10*/  UIADD3 UR4, UR9, UR4, URZ ;  /* 0x0000000409047290 */ /* 0x000fe2000fffe03f */
[----:B------:R-:W-:Y:S01]  /*11a20*/  LOP3.LUT R8, R8, R9, RZ, 0x3c, !PT ;  /* 0x0000000908087212 */ /* 0x000fe200078e3cff */
[----:B------:R-:W-:Y:S01]  /*11a30*/  IMAD R0, R0, UR10, RZ ;  /* 0x0000000a00007c24 */ /* 0x000fe2000f8e02ff */
[----:B------:R-:W-:Y:S01]  /*11a40*/  LOP3.LUT R12, R12, R13, RZ, 0x3c, !PT ;  /* 0x0000000d0c0c7212 */ /* 0x000fe200078e3cff */
[----:B------:R-:W-:Y:S01]  /*11a50*/  IMAD R39, R36, R39, R2 ;  /* 0x0000002724277224 */ /* 0x000fe200078e0202 */
[----:B------:R-:W-:Y:S01]  /*11a60*/  LOP3.LUT R24, R24, R25, RZ, 0x3c, !PT ;  /* 0x0000001918187212 */ /* 0x000fe200078e3cff */
[--C-:B------:R-:W-:Y:S01]  /*11a70*/  IMAD.X R9, RZ, RZ, R29.reuse, P0 ;  /* 0x000000ffff097224 */ /* 0x100fe200000e061d */
[----:B------:R-:W-:Y:S01]  /*11a80*/  LOP3.LUT R30, R30, R31, RZ, 0x3c, !PT ;  /* 0x0000001f1e1e7212 */ /* 0x000fe200078e3cff */
[--C-:B------:R-:W-:Y:S01]  /*11a90*/  IMAD.X R13, RZ, RZ, R29.reuse, P2 ;  /* 0x000000ffff0d7224 */ /* 0x100fe200010e061d */
[----:B------:R-:W-:Y:S01]  /*11aa0*/  LOP3.LUT R4, R5, R28, RZ, 0x3c, !PT ;  /* 0x0000001c05047212 */ /* 0x000fe200078e3cff */
[----:B------:R-:W-:-:S02]  /*11ab0*/  IMAD.X R25, RZ, RZ, R29, P3 ;  /* 0x000000ffff197224 */ /* 0x000fc400018e061d */
[--C-:B------:R-:W-:Y:S01]  /*11ac0*/  IMAD.X R31, RZ, RZ, R29.reuse, P4 ;  /* 0x000000ffff1f7224 */ /* 0x100fe200020e061d */
[----:B------:R-:W5:Y:S01]  /*11ad0*/  LD.E.128 R8, desc[UR56][R8.64] ;  /* 0x0000003808087980 */ /* 0x000f62000c101d00 */
[----:B------:R-:W-:Y:S02]  /*11ae0*/  IMAD.MOV.U32 R5, RZ, RZ, R29 ;  /* 0x000000ffff057224 */ /* 0x000fe400078e001d */
[----:B------:R-:W-:Y:S01]  /*11af0*/  IMAD R41, R37, UR11, R0 ;  /* 0x0000000b25297c24 */ /* 0x000fe2000f8e0200 */
[----:B------:R-:W-:Y:S01]  /*11b00*/  SHF.R.S32.HI R0, RZ, 0x1f, R39 ;  /* 0x0000001fff007819 */ /* 0x000fe20000011427 */
[----:B------:R-:W-:Y:S01]  /*11b10*/  IMAD.U32 R21, RZ, RZ, UR9 ;  /* 0x00000009ff157e24 */ /* 0x000fe2000f8e00ff */
[----:B------:R-:W5:Y:S01]  /*11b20*/  LD.E.128 R12, desc[UR56][R12.64] ;  /* 0x000000380c0c7980 */ /* 0x000f62000c101d00 */
[----:B------:R-:W-:Y:S01]  /*11b30*/  IMAD.U32 R20, RZ, RZ, UR8 ;  /* 0x00000008ff147e24 */ /* 0x000fe2000f8e00ff */
[----:B------:R-:W-:Y:S01]  /*11b40*/  ULDC.64 UR8, c[0x0][0xad8] ;  /* 0x0002b60000087ab9 */ /* 0x000fe20000000a00 */
[----:B------:R-:W-:Y:S01]  /*11b50*/  IMAD.U32 R21, RZ, RZ, UR4 ;  /* 0x00000004ff157e24 */ /* 0x000fe2000f8e00ff */
[----:B------:R-:W5:Y:S01]  /*11b60*/  LD.E.128 R4, desc[UR56][R4.64] ;  /* 0x0000003804047980 */ /* 0x000f62000c101d00 */
[----:B------:R-:W-:-:S03]  /*11b70*/  IMAD R0, R0, UR8, RZ ;  /* 0x0000000800007c24 */ /* 0x000fc6000f8e02ff */
[----:B------:R-:W5:Y:S01]  /*11b80*/  LD.E.128 R24, desc[UR56][R24.64] ;  /* 0x0000003818187980 */ /* 0x000f62000c101d00 */
[----:B------:R-:W-:-:S03]  /*11b90*/  IMAD.WIDE.U32 R20, R37, UR10, R20 ;  /* 0x0000000a25147c25 */ /* 0x000fc6000f8e0014 */
[----:B------:R-:W5:Y:S01]  /*11ba0*/  LD.E.128 R28, desc[UR56][R30.64] ;  /* 0x000000381e1c7980 */ /* 0x000f62000c101d00 */
[----:B------:R-:W-:Y:S01]  /*11bb0*/  @!PT LDS RZ, [RZ] ;  /* 0x00000000fffff984 */ /* 0x000fe20000000800 */
[----:B------:R-:W-:Y:S01]  /*11bc0*/  @!PT LDS RZ, [RZ] ;  /* 0x00000000fffff984 */ /* 0x000fe20000000800 */
[----:B------:R-:W-:Y:S01]  /*11bd0*/  @!PT LDS RZ, [RZ] ;  /* 0x00000000fffff984 */ /* 0x000fe20000000800 */
[----:B------:R-:W-:Y:S01]  /*11be0*/  @!PT LDS RZ, [RZ] ;  /* 0x00000000fffff984 */ /* 0x000fe20000000800 */
[----:B------:R0:W-:Y:S06]  /*11bf0*/  MEMBAR.ALL.CTA ;  /* 0x0000000000007992 */ /* 0x0001ec0000008000 */
[----:B0-----:R-:W0:Y:S01]  /*11c00*/  FENCE.VIEW.ASYNC.S ;  /* 0x00000000000073c6 */ /* 0x001e220000000000 */
[----:B------:R-:W-:Y:S02]  /*11c10*/  IMAD.IADD R21, R21, 0x1, R41 ;  /* 0x0000000115157824 */ /* 0x000fe400078e0229 */
[----:B------:R-:W-:-:S02]  /*11c20*/  IMAD R37, R39, UR9, R0 ;  /* 0x0000000927257c24 */ /* 0x000fc4000f8e0200 */
[----:B------:R-:W-:Y:S01]  /*11c30*/  VIADD R0, R152, UR39 ;  /* 0x0000002798007c36 */ /* 0x000fe20008000000 */
[----:B------:R-:W-:Y:S01]  /*11c40*/  UIADD3 UR4, UR41, 0x2d820, URZ ;  /* 0x0002d82029047890 */ /* 0x000fe2000fffe03f */
[----:B------:R-:W-:Y:S01]  /*11c50*/  IMAD.WIDE.U32 R20, R39, UR8, R20 ;  /* 0x0000000827147c25 */ /* 0x000fe2000f8e0014 */
[----:B------:R-:W-:Y:S02]  /*11c60*/  ULDC.64 UR8, c[0x0][0xa80] ;  /* 0x0002a00000087ab9 */ /* 0x000fe40000000a00 */
[----:B------:R-:W-:Y:S01]  /*11c70*/  ISETP.GE.AND P0, PT, R0, R3, PT ;  /* 0x000000030000720c */ /* 0x000fe20003f06270 */
[----:B------:R-:W-:Y:S01]  /*11c80*/  IMAD.IADD R21, R21, 0x1, R37 ;  /* 0x0000000115157824 */ /* 0x000fe200078e0225 */
[----:B------:R-:W-:Y:S01]  /*11c90*/  UPRMT UR4, URZ, 0x654, UR4 ;  /* 0x000006543f047896 */ /* 0x000fe20008000004 */
[----:B------:R-:W-:-:S04]  /*11ca0*/  LEA R2, P1, R20, UR8, 0x1 ;  /* 0x0000000814027c11 */ /* 0x000fc8000f8208ff */
[----:B------:R-:W-:Y:S01]  /*11cb0*/  LEA.HI.X R42, R20, UR9, R21, 0x1, P1 ;  /* 0x00000009142a7c11 */ /* 0x000fe200088f0c15 */
[----:B0-----:R0:W1:Y:S01]  /*11cc0*/  SHFL.IDX PT, R36, R2, RZ, 0x1c1f ;  /* 0x001c1fff02247589 */ /* 0x00106200000e0000 */
[----:B------:R-:W-:Y:S03]  /*11cd0*/  BSSY B1, `(.L_x_1156) ;  /* 0x0000012000017945 */ /* 0x000fe60003800000 */
[----:B------:R0:W2:Y:S01]  /*11ce0*/  SHFL.IDX PT, R37, R42, RZ, 0x1c1f ;  /* 0x001c1fff2a257589 */ /* 0x0000a200000e0000 */
[----:B------:R-:W-:Y:S01]  /*11cf0*/  SYNCS.ARRIVE.TRANS64.RED.A1T0 RZ, [UR4], RZ ;  /* 0x000000ffffff79a7 */ /* 0x000fe20008100404 */
[----:B------:R-:W-:Y:S02]  /*11d00*/  SHF.R.S32.HI R43, RZ, 0x1f, R141 ;  /* 0x0000001fff2b7819 */ /* 0x000fe4000001148d */
[----:B------:R-:W-:Y:S01]  /*11d10*/  SHF.R.S32.HI R44, RZ, 0x1f, R139 ;  /* 0x0000001fff2c7819 */ /* 0x000fe2000001148b */
[----:B------:R-:W-:Y:S06]  /*11d20*/  @P0 BRA `(.L_x_1157) ;  /* 0x0000000000300947 */ /* 0x000fec0003800000 */
[----:B------:R-:W-:Y:S02]  /*11d30*/  ULDC UR4, c[0x0][0xac8] ;  /* 0x0002b20000047ab9 */ /* 0x000fe40000000800 */
[----:B------:R-:W-:Y:S02]  /*11d40*/  ISETP.GE.AND P1, PT, R139, UR4, PT ;  /* 0x000000048b007c0c */ /* 0x000fe4000bf26270 */
[----:B------:R-:W-:Y:S02]  /*11d50*/  ISETP.GE.AND P2, PT, R141, UR4, PT ;  /* 0x000000048d007c0c */ /* 0x000fe4000bf46270 */
[----:B------:R-:W-:-:S09]  /*11d60*/  ISETP.GE.AND P0, PT, R138, UR4, PT ;  /* 0x000000048a007c0c */ /* 0x000fd2000bf06270 */
[-C--:B-1----:R-:W-:Y:S02]  /*11d70*/  @!P1 LEA R38, P3, R139, R36.reuse, 0x1 ;  /* 0x000000248b269211 */ /* 0x082fe400078608ff */
[----:B------:R-:W-:Y:S02]  /*11d80*/  @!P2 LEA R40, P4, R141, R36, 0x1 ;  /* 0x000000248d28a211 */ /* 0x000fe400078808ff */
[----:B--2---:R-:W-:Y:S01]  /*11d90*/  @!P0 IMAD.WIDE R20, R138, 0x2, R36 ;  /* 0x000000028a148825 */ /* 0x004fe200078e0224 */
[-C--:B------:R-:W-:Y:S02]  /*11da0*/  @!P1 LEA.HI.X R39, R139, R37.reuse, R44, 0x1, P3 ;  /* 0x000000258b279211 */ /* 0x080fe400018f0c2c */
[----:B------:R-:W-:Y:S02]  /*11db0*/  @!P2 LEA.HI.X R41, R141, R37, R43, 0x1, P4 ;  /* 0x000000258d29a211 */ /* 0x000fe400020f0c2b */
[----:B-----5:R3:W-:Y:S04]  /*11dc0*/  @!P0 ST.E.128 desc[UR56][R20.64], R4 ;  /* 0x0000000414008985 */ /* 0x0207e8000c101d38 */
[----:B------:R3:W-:Y:S04]  /*11dd0*/  @!P1 ST.E.128 desc[UR56][R38.64], R12 ;  /* 0x0000000c26009985 */ /* 0x0007e8000c101d38 */
[----:B------:R3:W-:Y:S02]  /*11de0*/  @!P2 ST.E.128 desc[UR56][R40.64], R28 ;  /* 0x0000001c2800a985 */ /* 0x0007e4000c101d38 */
.L_x_1157:
[----:B------:R-:W-:Y:S05]  /*11df0*/  BSYNC B1 ;  /* 0x0000000000017941 */ /* 0x000fea0003800000 */
.L_x_1156:
        /* <DEDUP_REMOVED lines=19> */
.L_x_1155:
[----:B------:R-:W-:Y:S01]  /*11f30*/  ULDC.64 UR12, c[0x0][0xb08] ;  /* 0x0002c200000c7ab9 */ /* 0x000fe20000000a00 */
[----:B0-----:R-:W0:Y:S01]  /*11f40*/  @P1 LDC R0, c[0x0][0xbec] ;  /* 0x0002fb00ff001b82 */ /* 0x001e220000000800 */
[----:B------:R-:W-:Y:S01]  /*11f50*/  UIMAD UR9, UR14, UR12, URZ ;  /* 0x0000000c0e0972a4 */ /* 0x000fe2000f8e023f */
[----:B------:R-:W-:Y:S01]  /*11f60*/  IMAD.MOV.U32 R5, RZ, RZ, R11 ;  /* 0x000000ffff057224 */ /* 0x000fe200078e000b */
[----:B------:R-:W-:Y:S01]  /*11f70*/  UIMAD.WIDE.U32 UR10, UR4, UR12, URZ ;  /* 0x0000000c040a72a5 */ /* 0x000fe2000f8e003f */
[----:B------:R-:W-:Y:S01]  /*11f80*/  VIADD R26, R17, 0x8 ;  /* 0x00000008111a7836 */ /* 0x000fe20000000000 */
[----:B------:R-:W-:Y:S01]  /*11f90*/  UIMAD UR9, UR4, UR13, UR9 ;  /* 0x0000000d040972a4 */ /* 0x000fe2000f8e0209 */
[----:B------:R-:W-:Y:S01]  /*11fa0*/  BSSY B1, `(.L_x_1159) ;  /* 0x0000064000017945 */ /* 0x000fe20003800000 */
[----:B------:R-:W-:Y:S01]  /*11fb0*/  USHF.R.S32.HI UR4, URZ, 0x1f, UR8 ;  /* 0x0000001f3f047899 */ /* 0x000fe20008011408 */
[----:B------:R-:W1:Y:S01]  /*11fc0*/  @P1 LDC R3, c[0x0][0xbf0] ;  /* 0x0002fc00ff031b82 */ /* 0x000e620000000800 */
[----:B------:R-:W-:Y:S01]  /*11fd0*/  UIADD3 UR11, UR11, UR9, URZ ;  /* 0x000000090b0b7290 */ /* 0x000fe2000fffe03f */
[----:B------:R-:W-:Y:S01]  /*11fe0*/  SHF.R.S32.HI R24, RZ, 0x1f, R17 ;  /* 0x0000001fff187819 */ /* 0x000fe20000011411 */
[----:B------:R-:W-:Y:S01]  /*11ff0*/  ULDC.64 UR12, c[0x0][0xb38] ;  /* 0x0002ce00000c7ab9 */ /* 0x000fe20000000a00 */
[----:B------:R-:W-:Y:S01]  /*12000*/  SHF.R.S32.HI R27, RZ, 0x1f, R140 ;  /* 0x0000001fff1b7819 */ /* 0x000fe2000001148c */
[----:B------:R-:W-:Y:S01]  /*12010*/  UIMAD.WIDE.U32 UR10, UR40, UR12, UR10 ;  /* 0x0000000c280a72a5 */ /* 0x000fe2000f8e000a */
[----:B------:R-:W-:-:S02]  /*12020*/  SHF.R.S32.HI R25, RZ, 0x1f, R26 ;  /* 0x0000001fff197819 */ /* 0x000fc4000001141a */
[----:B------:R-:W-:Y:S01]  /*12030*/  SHF.R.S32.HI R28, RZ, 0x1f, R146 ;  /* 0x0000001fff1c7819 */ /* 0x000fe20000011492 */
[----:B------:R-:W-:Y:S01]  /*12040*/  UIMAD UR11, UR40, UR13, UR11 ;  /* 0x0000000d280b72a4 */ /* 0x000fe2000f8e020b */
[----:B------:R-:W-:Y:S02]  /*12050*/  SHF.R.S32.HI R29, RZ, 0x1f, R147 ;  /* 0x0000001fff1d7819 */ /* 0x000fe40000011493 */
[----:B------:R-:W-:Y:S01]  /*12060*/  ULDC.64 UR12, c[0x0][0xb40] ;  /* 0x0002d000000c7ab9 */ /* 0x000fe20000000a00 */
[----:B------:R-:W-:Y:S01]  /*12070*/  SHF.R.S32.HI R30, RZ, 0x1f, R148 ;  /* 0x0000001fff1e7819 */ /* 0x000fe20000011494 */
[----:B------:R-:W-:Y:S01]  /*12080*/  UIMAD UR4, UR4, UR12, URZ ;  /* 0x0000000c040472a4 */ /* 0x000fe2000f8e023f */
[----:B------:R-:W-:Y:S01]  /*12090*/  SHF.R.S32.HI R31, RZ, 0x1f, R149 ;  /* 0x0000001fff1f7819 */ /* 0x000fe20000011495 */
[----:B0-----:R-:W-:Y:S01]  /*120a0*/  @P1 IMAD.HI.U32 R0, R11, R0, RZ ;  /* 0x000000000b001227 */ /* 0x001fe200078e00ff */
[----:B------:R-:W-:Y:S01]  /*120b0*/  SHF.R.S32.HI R32, RZ, 0x1f, R150 ;  /* 0x0000001fff207819 */ /* 0x000fe20000011496 */
[----:B------:R-:W-:-:S02]  /*120c0*/  UIMAD UR4, UR8, UR13, UR4 ;  /* 0x0000000d080472a4 */ /* 0x000fc4000f8e0204 */
[----:B------:R-:W-:-:S03]  /*120d0*/  UIMAD.WIDE.U32 UR8, UR8, UR12, UR10 ;  /* 0x0000000c080872a5 */ /* 0x000fc6000f8e000a */
[----:B------:R-:W-:Y:S01]  /*120e0*/  ULDC.64 UR10, c[0x0][0xb48] ;  /* 0x0002d200000a7ab9 */ /* 0x000fe20000000a00 */
[----:B------:R-:W-:Y:S01]  /*120f0*/  UIADD3 UR9, UR9, UR4, URZ ;  /* 0x0000000409097290 */ /* 0x000fe2000fffe03f */
[----:B-1----:R-:W-:Y:S01]  /*12100*/  @P1 SHF.R.U32.HI R5, RZ, R3, R0 ;  /* 0x00000003ff051219 */ /* 0x002fe20000011600 */
[----:B------:R-:W-:Y:S02]  /*12110*/  UIADD3 UR4, UR41, 0x2d820, URZ ;  /* 0x0002d82029047890 */ /* 0x000fe4000fffe03f */
[----:B------:R-:W-:Y:S01]  /*12120*/  UIMAD.WIDE.U32 UR8, UR37, UR10, UR8 ;  /* 0x0000000a250872a5 */ /* 0x000fe2000f8e0008 */
[--C-:B------:R-:W-:Y:S01]  /*12130*/  SHF.R.S32.HI R0, RZ, 0x1f, R5.reuse ;  /* 0x0000001fff007819 */ /* 0x100fe20000011405 */
[----:B------:R-:W-:Y:S01]  /*12140*/  IMAD.MOV R7, RZ, RZ, -R5 ;  /* 0x000000ffff077224 */ /* 0x000fe200078e0a05 */
[----:B------:R-:W-:Y:S02]  /*12150*/  UPRMT UR4, URZ, 0x654, UR4 ;  /* 0x000006543f047896 */ /* 0x000fe40008000004 */
[----:B------:R-:W-:Y:S01]  /*12160*/  UIMAD UR37, UR37, UR11, UR9 ;  /* 0x0000000b252572a4 */ /* 0x000fe2000f8e0209 */
[----:B------:R-:W-:-:S02]  /*12170*/  IMAD R7, R36, R7, R11 ;  /* 0x0000000724077224 */ /* 0x000fc400078e020b */
[----:B------:R-:W-:Y:S01]  /*12180*/  ULDC.64 UR10, c[0x0][0xb30] ;  /* 0x0002cc00000a7ab9 */ /* 0x000fe20000000a00 */
[----:B------:R-:W-:Y:S02]  /*12190*/  IMAD.U32 R3, RZ, RZ, UR9 ;  /* 0x00000009ff037e24 */ /* 0x000fe4000f8e00ff */
[----:B------:R-:W-:Y:S01]  /*121a0*/  IMAD R0, R0, UR10, RZ ;  /* 0x0000000a00007c24 */ /* 0x000fe2000f8e02ff */
[----:B------:R-:W-:Y:S01]  /*121b0*/  SYNCS.ARRIVE.TRANS64.RED.A1T0 RZ, [UR4], RZ ;  /* 0x000000ffffff79a7 */ /* 0x000fe20008100404 */
[----:B------:R-:W-:Y:S01]  /*121c0*/  IMAD.U32 R2, RZ, RZ, UR8 ;  /* 0x00000008ff027e24 */ /* 0x000fe2000f8e00ff */
[----:B------:R-:W-:Y:S01]  /*121d0*/  ULDC.64 UR8, c[0x0][0xb28] ;  /* 0x0002ca0000087ab9 */ /* 0x000fe20000000a00 */
[----:B------:R-:W-:Y:S02]  /*121e0*/  IMAD.U32 R3, RZ, RZ, UR37 ;  /* 0x00000025ff037e24 */ /* 0x000fe4000f8e00ff */
[C---:B------:R-:W-:Y:S01]  /*121f0*/  IMAD R9, R5.reuse, UR11, R0 ;  /* 0x0000000b05097c24 */ /* 0x040fe2000f8e0200 */
[----:B------:R-:W-:Y:S01]  /*12200*/  SHF.R.S32.HI R0, RZ, 0x1f, R7 ;  /* 0x0000001fff007819 */ /* 0x000fe20000011407 */
[----:B------:R-:W-:-:S04]  /*12210*/  IMAD.WIDE.U32 R2, R5, UR10, R2 ;  /* 0x0000000a05027c25 */ /* 0x000fc8000f8e0002 */
[----:B------:R-:W-:Y:S02]  /*12220*/  IMAD R0, R0, UR8, RZ ;  /* 0x0000000800007c24 */ /* 0x000fe4000f8e02ff */
[----:B------:R-:W-:Y:S02]  /*12230*/  IMAD.IADD R3, R3, 0x1, R9 ;  /* 0x0000000103037824 */ /* 0x000fe400078e0209 */
[C---:B------:R-:W-:Y:S02]  /*12240*/  IMAD R5, R7.reuse, UR9, R0 ;  /* 0x0000000907057c24 */ /* 0x040fe4000f8e0200 */
[----:B------:R-:W-:Y:S01]  /*12250*/  IMAD.WIDE.U32 R2, R7, UR8, R2 ;  /* 0x0000000807027c25 */ /* 0x000fe2000f8e0002 */
[----:B------:R-:W-:-:S03]  /*12260*/  ULDC.64 UR8, c[0x0][0xb00] ;  /* 0x0002c00000087ab9 */ /* 0x000fc60000000a00 */
[----:B------:R-:W-:Y:S01]  /*12270*/  IMAD.IADD R3, R3, 0x1, R5 ;  /* 0x0000000103037824 */ /* 0x000fe200078e0205 */
[----:B------:R-:W-:-:S04]  /*12280*/  LEA R0, P1, R2, UR8, 0x2 ;  /* 0x0000000802007c11 */ /* 0x000fc8000f8210ff */
[----:B------:R-:W-:Y:S01]  /*12290*/  LEA.HI.X R14, R2, UR9, R3, 0x2, P1 ;  /* 0x00000009020e7c11 */ /* 0x000fe200088f1403 */
        /* <DEDUP_REMOVED lines=9> */
[C---:B------:R-:W-:Y:S02]  /*12330*/  @!P3 LEA R4, P6, R26.reuse, R15, 0x2 ;  /* 0x0000000f1a04b211 */ /* 0x040fe400078c10ff */
[-C--:B--2---:R-:W-:Y:S02]  /*12340*/  @!P1 LEA.HI.X R3, R17, R13.reuse, R24, 0x2, P5 ;  /* 0x0000000d11039211 */ /* 0x084fe400028f1418 */
[----:B------:R-:W-:Y:S02]  /*12350*/  @!P3 LEA.HI.X R5, R26, R13, R25, 0x2, P6 ;  /* 0x0000000d1a05b211 */ /* 0x000fe400030f1419 */
[----:B------:R-:W-:Y:S01]  /*12360*/  ISETP.GE.AND P5, PT, R149, UR4, PT ;  /* 0x0000000495007c0c */ /* 0x000fe2000bfa6270 */
[----:B------:R1:W-:Y:S01]  /*12370*/  @!P1 ST.E.64 desc[UR56][R2.64], R20 ;  /* 0x0000001402009985 */ /* 0x0003e2000c101b38 */
[----:B------:R-:W-:-:S02]  /*12380*/  @!P4 LEA R6, P1, R140, R15, 0x2 ;  /* 0x0000000f8c06c211 */ /* 0x000fc400078210ff */
[----:B------:R-:W-:Y:S01]  /*12390*/  @!P2 LEA R8, P6, R150, R15, 0x2 ;  /* 0x0000000f9608a211 */ /* 0x000fe200078c10ff */
[----:B------:R2:W-:Y:S01]  /*123a0*/  @!P3 ST.E.64 desc[UR56][R4.64], R92 ;  /* 0x0000005c0400b985 */ /* 0x0005e2000c101b38 */
[----:B------:R-:W-:Y:S02]  /*123b0*/  ISETP.GE.AND P3, PT, R148, UR4, PT ;  /* 0x0000000494007c0c */ /* 0x000fe4000bf66270 */
[-C--:B------:R-:W-:Y:S02]  /*123c0*/  @!P4 LEA.HI.X R7, R140, R13.reuse, R27, 0x2, P1 ;  /* 0x0000000d8c07c211 */ /* 0x080fe400008f141b */
[----:B------:R-:W-:Y:S02]  /*123d0*/  ISETP.GE.AND P1, PT, R147, UR4, PT ;  /* 0x0000000493007c0c */ /* 0x000fe4000bf26270 */
[----:B------:R-:W-:Y:S01]  /*123e0*/  @!P2 LEA.HI.X R9, R150, R13, R32, 0x2, P6 ;  /* 0x0000000d9609a211 */ /* 0x000fe200030f1420 */
[----:B------:R3:W-:Y:S01]  /*123f0*/  @!P4 ST.E.64 desc[UR56][R6.64], R96 ;  /* 0x000000600600c985 */ /* 0x0007e2000c101b38 */
[----:B------:R-:W-:-:S03]  /*12400*/  @!P5 LEA R10, P4, R149, R15, 0x2 ;  /* 0x0000000f950ad211 */ /* 0x000fc600078810ff */
[----:B------:R4:W-:Y:S01]  /*12410*/  @!P2 ST.E.64 desc[UR56][R8.64], R100 ;  /* 0x000000640800a985 */ /* 0x0009e2000c101b38 */
[----:B------:R-:W-:Y:S02]  /*12420*/  ISETP.GE.AND P2, PT, R146, UR4, PT ;  /* 0x0000000492007c0c */ /* 0x000fe4000bf46270 */
[----:B------:R-:W-:Y:S02]  /*12430*/  @!P5 LEA.HI.X R11, R149, R13, R31, 0x2, P4 ;  /* 0x0000000d950bd211 */ /* 0x000fe400020f141f */
[CC--:B-1----:R-:W-:Y:S02]  /*12440*/  @!P3 LEA R2, P6, R148.reuse, R15.reuse, 0x2 ;  /* 0x0000000f9402b211 */ /* 0x0c2fe400078c10ff */
[----:B--2---:R-:W-:Y:S01]  /*12450*/  @!P1 LEA R4, P4, R147, R15, 0x2 ;  /* 0x0000000f93049211 */ /* 0x004fe200078810ff */
[----:B------:R1:W-:Y:S01]  /*12460*/  @!P5 ST.E.64 desc[UR56][R10.64], R104 ;  /* 0x000000680a00d985 */ /* 0x0003e2000c101b38 */
[----:B------:R-:W-:Y:S02]  /*12470*/  @!P3 LEA.HI.X R3, R148, R13, R30, 0x2, P6 ;  /* 0x0000000d9403b211 */ /* 0x000fe400030f141e */
[----:B------:R-:W-:-:S02]  /*12480*/  ISETP.GE.AND P5, PT, R145, UR4, PT ;  /* 0x0000000491007c0c */ /* 0x000fc4000bfa6270 */
[----:B------:R-:W-:Y:S01]  /*12490*/  @!P1 LEA.HI.X R5, R147, R13, R29, 0x2, P4 ;  /* 0x0000000d93059211 */ /* 0x000fe200020f141d */
[----:B------:R2:W-:Y:S01]  /*124a0*/  @!P3 ST.E.64 desc[UR56][R2.64], R108 ;  /* 0x0000006c0200b985 */ /* 0x0005e2000c101b38 */
[----:B------:R-:W-:Y:S02]  /*124b0*/  ISETP.GE.AND P4, PT, R144, UR4, PT ;  /* 0x0000000490007c0c */ /* 0x000fe4000bf86270 */
[----:B---3--:R-:W-:Y:S01]  /*124c0*/  @!P2 LEA R6, P6, R146, R15, 0x2 ;  /* 0x0000000f9206a211 */ /* 0x008fe200078c10ff */
[----:B------:R3:W-:Y:S01]  /*124d0*/  @!P1 ST.E.64 desc[UR56][R4.64], R112 ;  /* 0x0000007004009985 */ /* 0x0007e2000c101b38 */
[----:B------:R-:W-:Y:S02]  /*124e0*/  ISETP.GE.AND P3, PT, R143, UR4, PT ;  /* 0x000000048f007c0c */ /* 0x000fe4000bf66270 */
[----:B------:R-:W-:Y:S02]  /*124f0*/  ISETP.GE.AND P1, PT, R142, UR4, PT ;  /* 0x000000048e007c0c */ /* 0x000fe4000bf26270 */
[----:B------:R-:W-:-:S02]  /*12500*/  @!P2 LEA.HI.X R7, R146, R13, R28, 0x2, P6 ;  /* 0x0000000d9207a211 */ /* 0x000fc400030f141c */
[----:B----4-:R-:W-:-:S03]  /*12510*/  @!P5 LEA R8, P6, R145, R15, 0x2 ;  /* 0x0000000f9108d211 */ /* 0x010fc600078c10ff */
[----:B------:R3:W-:Y:S01]  /*12520*/  @!P2 ST.E.64 desc[UR56][R6.64], R116 ;  /* 0x000000740600a985 */ /* 0x0007e2000c101b38 */
[C---:B-1----:R-:W-:Y:S02]  /*12530*/  @!P4 LEA R10, P2, R144.reuse, R15, 0x2 ;  /* 0x0000000f900ac211 */ /* 0x042fe400078410ff */
[----:B------:R-:W-:Y:S02]  /*12540*/  @!P5 LEA.HI.X R9, R145, R13, R157, 0x2, P6 ;  /* 0x0000000d9109d211 */ /* 0x000fe400030f149d */
[C---:B--2---:R-:W-:Y:S02]  /*12550*/  @!P3 LEA R2, P6, R143.reuse, R15, 0x2 ;  /* 0x0000000f8f02b211 */ /* 0x044fe400078c10ff */
[----:B------:R-:W-:Y:S01]  /*12560*/  @!P4 LEA.HI.X R11, R144, R13, R156, 0x2, P2 ;  /* 0x0000000d900bc211 */ /* 0x000fe200010f149c */
[----:B------:R3:W-:Y:S01]  /*12570*/  @!P5 ST.E.64 desc[UR56][R8.64], R120 ;  /* 0x000000780800d985 */ /* 0x0007e2000c101b38 */
[C---:B------:R-:W-:Y:S02]  /*12580*/  @!P1 LEA R12, P2, R142.reuse, R15, 0x2 ;  /* 0x0000000f8e0c9211 */ /* 0x040fe400078410ff */
[-C--:B------:R-:W-:Y:S01]  /*12590*/  @!P3 LEA.HI.X R3, R143, R13.reuse, R155, 0x2, P6 ;  /* 0x0000000d8f03b211 */ /* 0x080fe200030f149b */
[----:B------:R3:W-:Y:S01]  /*125a0*/  @!P4 ST.E.64 desc[UR56][R10.64], R124 ;  /* 0x0000007c0a00c985 */ /* 0x0007e2000c101b38 */
[----:B------:R-:W-:-:S03]  /*125b0*/  @!P1 LEA.HI.X R13, R142, R13, R154, 0x2, P2 ;  /* 0x0000000d8e0d9211 */ /* 0x000fc600010f149a */
[----:B------:R3:W-:Y:S04]  /*125c0*/  @!P3 ST.E.64 desc[UR56][R2.64], R128 ;  /* 0x000000800200b985 */ /* 0x0007e8000c101b38 */
[----:B------:R3:W-:Y:S02]  /*125d0*/  @!P1 ST.E.64 desc[UR56][R12.64], R132 ;  /* 0x000000840c009985 */ /* 0x0007e4000c101b38 */
.L_x_1160:
[----:B------:R-:W-:Y:S05]  /*125e0*/  BSYNC B1 ;  /* 0x0000000000017941 */ /* 0x000fea0003800000 */
.L_x_1159:
[----:B-1----:R1:W4:Y:S04]  /*125f0*/  SHFL.IDX PT, R15, R14, 0x1, 0x1c1f ;  /* 0x003c1f000e0f7f89 */ /* 0x00232800000e0000 */
        /* <DEDUP_REMOVED lines=8> */
[CC--:B0--3--:R-:W-:Y:S02]  /*12680*/  @!P5 LEA R2, P0, R17.reuse, R21.reuse, 0x2 ;  /* 0x000000151102d211 */ /* 0x0c9fe400078010ff */
[C---:B------:R-:W-:Y:S02]  /*12690*/  @!P6 LEA R4, P1, R26.reuse, R21, 0x2 ;  /* 0x000000151a04e211 */ /* 0x040fe400078210ff */
[-C--:B----4-:R-:W-:Y:S02]  /*126a0*/  @!P5 LEA.HI.X R3, R17, R15.reuse, R24, 0x2, P0 ;  /* 0x0000000f1103d211 */ /* 0x090fe400000f1418 */
[----:B------:R-:W-:Y:S02]  /*126b0*/  @!P6 LEA.HI.X R5, R26, R15, R25, 0x2, P1 ;  /* 0x0000000f1a05e211 */ /* 0x000fe400008f1419 */
[----:B------:R-:W-:Y:S01]  /*126c0*/  ISETP.GE.AND P1, PT, R148, UR4, PT ;  /* 0x0000000494007c0c */ /* 0x000fe2000bf26270 */
[----:B------:R0:W-:Y:S01]  /*126d0*/  @!P5 ST.E.64 desc[UR56][R2.64], R90 ;  /* 0x0000005a0200d985 */ /* 0x0001e2000c101b38 */
[----:B------:R-:W-:-:S02]  /*126e0*/  @!P2 LEA R6, P0, R140, R21, 0x2 ;  /* 0x000000158c06a211 */ /* 0x000fc400078010ff */
[-C--:B------:R-:W-:Y:S01]  /*126f0*/  @!P3 LEA R8, P5, R150, R21.reuse, 0x2 ;  /* 0x000000159608b211 */ /* 0x080fe200078a10ff */
[----:B------:R3:W-:Y:S01]  /*12700*/  @!P6 ST.E.64 desc[UR56][R4.64], R94 ;  /* 0x0000005e0400e985 */ /* 0x0007e2000c101b38 */
[----:B------:R-:W-:Y:S02]  /*12710*/  @!P4 LEA R10, P6, R149, R21, 0x2 ;  /* 0x00000015950ac211 */ /* 0x000fe400078c10ff */
[-C--:B------:R-:W-:Y:S02]  /*12720*/  @!P2 LEA.HI.X R7, R140, R15.reuse, R27, 0x2, P0 ;  /* 0x0000000f8c07a211 */ /* 0x080fe400000f141b */
[-C--:B------:R-:W-:Y:S02]  /*12730*/  @!P3 LEA.HI.X R9, R150, R15.reuse, R32, 0x2, P5 ;  /* 0x0000000f9609b211 */ /* 0x080fe400028f1420 */
[----:B------:R-:W-:Y:S01]  /*12740*/  ISETP.GE.AND P0, PT, R147, UR4, PT ;  /* 0x0000000493007c0c */ /* 0x000fe2000bf06270 */
[----:B------:R-:W-:Y:S01]  /*12750*/  @!P2 ST.E.64 desc[UR56][R6.64], R98 ;  /* 0x000000620600a985 */ /* 0x000fe2000c101b38 */
[----:B------:R-:W-:-:S02]  /*12760*/  @!P4 LEA.HI.X R11, R149, R15, R31, 0x2, P6 ;  /* 0x0000000f950bc211 */ /* 0x000fc400030f141f */
[----:B0-----:R-:W-:Y:S01]  /*12770*/  @!P1 LEA R2, P5, R148, R21, 0x2 ;  /* 0x0000001594029211 */ /* 0x001fe200078a10ff */
[----:B------:R0:W-:Y:S01]  /*12780*/  @!P3 ST.E.64 desc[UR56][R8.64], R102 ;  /* 0x000000660800b985 */ /* 0x0001e2000c101b38 */
[----:B------:R-:W-:Y:S02]  /*12790*/  ISETP.GE.AND P3, PT, R145, UR4, PT ;  /* 0x0000000491007c0c */ /* 0x000fe4000bf66270 */
[----:B------:R-:W-:Y:S01]  /*127a0*/  ISETP.GE.AND P2, PT, R144, UR4, PT ;  /* 0x0000000490007c0c */ /* 0x000fe2000bf46270 */
[----:B------:R4:W-:Y:S01]  /*127b0*/  @!P4 ST.E.64 desc[UR56][R10.64], R106 ;  /* 0x0000006a0a00c985 */ /* 0x0009e2000c101b38 */
[----:B------:R-:W-:Y:S02]  /*127c0*/  ISETP.GE.AND P4, PT, R146, UR4, PT ;  /* 0x0000000492007c0c */ /* 0x000fe4000bf86270 */
[----:B------:R-:W-:Y:S02]  /*127d0*/  @!P1 LEA.HI.X R3, R148, R15, R30, 0x2, P5 ;  /* 0x0000000f94039211 */ /* 0x000fe400028f141e */
[----:B------:R-:W-:-:S02]  /*127e0*/  ISETP.GE.AND P5, PT, R143, UR4, PT ;  /* 0x000000048f007c0c */ /* 0x000fc4000bfa6270 */
[C---:B---3--:R-:W-:Y:S01]  /*127f0*/  @!P0 LEA R4, P6, R147.reuse, R21, 0x2 ;  /* 0x0000001593048211 */ /* 0x048fe200078c10ff */
[----:B------:R3:W-:Y:S03]  /*12800*/  @!P1 ST.E.64 desc[UR56][R2.64], R110 ;  /* 0x0000006e02009985 */ /* 0x0007e6000c101b38 */
[----:B------:R-:W-:Y:S02]  /*12810*/  @!P0 LEA.HI.X R5, R147, R15, R29, 0x2, P6 ;  /* 0x0000000f93058211 */ /* 0x000fe400030f141d */
[-C--:B0-----:R-:W-:Y:S02]  /*12820*/  @!P3 LEA R8, P6, R145, R21.reuse, 0x2 ;  /* 0x000000159108b211 */ /* 0x081fe400078c10ff */
[-C--:B------:R-:W-:Y:S01]  /*12830*/  @!P4 LEA R6, P1, R146, R21.reuse, 0x2 ;  /* 0x000000159206c211 */ /* 0x080fe200078210ff */
[----:B------:R3:W-:Y:S01]  /*12840*/  @!P0 ST.E.64 desc[UR56][R4.64], R114 ;  /* 0x0000007204008985 */ /* 0x0007e2000c101b38 */
[----:B----4-:R-:W-:-:S02]  /*12850*/  @!P2 LEA R10, P0, R144, R21, 0x2 ;  /* 0x00000015900aa211 */ /* 0x010fc400078010ff */
[----:B------:R-:W-:Y:S02]  /*12860*/  @!P4 LEA.HI.X R7, R146, R15, R28, 0x2, P1 ;  /* 0x0000000f9207c211 */ /* 0x000fe400008f141c */
[----:B------:R-:W-:Y:S02]  /*12870*/  @!P5 LEA R12, P1, R143, R21, 0x2 ;  /* 0x000000158f0cd211 */ /* 0x000fe400078210ff */
[-C--:B------:R-:W-:Y:S01]  /*12880*/  @!P3 LEA.HI.X R9, R145, R15.reuse, R157, 0x2, P6 ;  /* 0x0000000f9109b211 */ /* 0x080fe200030f149d */
[----:B------:R3:W-:Y:S01]  /*12890*/  @!P4 ST.E.64 desc[UR56][R6.64], R118 ;  /* 0x000000760600c985 */ /* 0x0007e2000c101b38 */
[-C--:B------:R-:W-:Y:S02]  /*128a0*/  @!P2 LEA.HI.X R11, R144, R15.reuse, R156, 0x2, P0 ;  /* 0x0000000f900ba211 */ /* 0x080fe400000f149c */
[----:B--2---:R-:W-:Y:S01]  /*128b0*/  @!P5 LEA.HI.X R13, R143, R15, R155, 0x2, P1 ;  /* 0x0000000f8f0dd211 */ /* 0x004fe200008f149b */
[----:B------:R3:W-:Y:S01]  /*128c0*/  @!P3 ST.E.64 desc[UR56][R8.64], R122 ;  /* 0x0000007a0800b985 */ /* 0x0007e2000c101b38 */
[----:B------:R-:W-:-:S03]  /*128d0*/  ISETP.GE.AND P0, PT, R142, UR4, PT ;  /* 0x000000048e007c0c */ /* 0x000fc6000bf06270 */
[----:B------:R3:W-:Y:S04]  /*128e0*/  @!P2 ST.E.64 desc[UR56][R10.64], R126 ;  /* 0x0000007e0a00a985 */ /* 0x0007e8000c101b38 */
[----:B------:R3:W-:Y:S06]  /*128f0*/  @!P5 ST.E.64 desc[UR56][R12.64], R130 ;  /* 0x000000820c00d985 */ /* 0x0007ec000c101b38 */
[----:B------:R-:W-:Y:S05]  /*12900*/  @P0 BRA `(.L_x_1158) ;  /* 0x0000000800d00947 */ /* 0x000fea0003800000 */
[----:B---3--:R-:W-:-:S04]  /*12910*/  LEA R2, P0, R142, R21, 0x2 ;  /* 0x000000158e027211 */ /* 0x008fc800078010ff */
[----:B------:R-:W-:-:S05]  /*12920*/  LEA.HI.X R3, R142, R15, R154, 0x2, P0 ;  /* 0x0000000f8e037211 */ /* 0x000fca00000f149a */
[----:B------:R0:W-:Y:S01]  /*12930*/  ST.E.64 desc[UR56][R2.64], R134 ;  /* 0x0000008602007985 */ /* 0x0001e2000c101b38 */
[----:B------:R-:W-:Y:S05]  /*12940*/  BRA `(.L_x_1158) ;  /* 0x0000000800c07947 */ /* 0x000fea0003800000 */
.L_x_1153:
[----:B------:R-:W-:Y:S02]  /*12950*/  ULDC.64 UR8, c[0x0][0xc00] ;  /* 0x0003000000087ab9 */ /* 0x000fe40000000a00 */
[----:B------:R-:W-:-:S04]  /*12960*/  UISETP.NE.U32.AND UP0, UPT, UR8, URZ, UPT ;  /* 0x0000003f0800728c */ /* 0x000fc8000bf05070 */
[----:B------:R-:W-:-:S03]  /*12970*/  UISETP.NE.AND.EX UP0, UPT, UR9, URZ, UPT, UP0 ;  /* 0x0000003f0900728c */ /* 0x000fc6000bf05300 */
[----:B------:R-:W-:Y:S02]  /*12980*/  ULDC.64 UR8, c[0x0][0xc00] ;  /* 0x0003000000087ab9 */ /* 0x000fe40000000a00 */
[----:B------:R-:W-:Y:S01]  /*12990*/  UIMAD.WIDE UR8, UR43, 0x4, UR8 ;  /* 0x000000042b0878a5 */ /* 0x000fe2000f8e0208 */
[----:B------:R-:W-:-:S05]  /*129a0*/  PLOP3.LUT P1, PT, PT, PT, UP0, 0x80, 0x0 ;  /* 0x000000000000781c */ /* 0x000fca0003f2f008 */
[----:B------:R-:W-:Y:S02]  /*129b0*/  IMAD.U32 R2, RZ, RZ, UR8 ;  /* 0x00000008ff027e24 */ /* 0x000fe4000f8e00ff */
[----:B------:R-:W-:Y:S01]  /*129c0*/  IMAD.U32 R3, RZ, RZ, UR9 ;  /* 0x00000009ff037e24 */ /* 0x000fe2000f8e00ff */
[----:B------:R-:W-:Y:S02]  /*129d0*/  ULDC.64 UR8, c[0x0][0xc08] ;  /* 0x0003020000087ab9 */ /* 0x000fe40000000a00 */
[----:B------:R-:W-:Y:S01]  /*129e0*/  UISETP.NE.U32.AND UP1, UPT, UR8, URZ, UPT ;  /* 0x0000003f0800728c */ /* 0x000fe2000bf25070 */
[----:B------:R-:W-:Y:S02]  /*129f0*/  ULDC UR4, c[0x0][0xa88] ;  /* 0x0002a20000047ab9 */ /* 0x000fe40000000800 */
[----:B------:R-:W2:Y:S01]  /*12a00*/  @P1 LDG.E R6, desc[UR56][R2.64] ;  /* 0x0000003802061981 */ /* 0x000ea2000c1e1900 */
[----:B------:R-:W-:Y:S01]  /*12a10*/  UISETP.NE.AND.EX UP1, UPT, UR9, URZ, UPT, UP1 ;  /* 0x0000003f0900728c */ /* 0x000fe2000bf25310 */
[----:B------:R-:W-:Y:S01]  /*12a20*/  IMAD.U32 R0, RZ, RZ, UR4 ;  /* 0x00000004ff007e24 */ /* 0x000fe2000f8e00ff */
[----:B------:R-:W0:Y:S04]  /*12a30*/  S2R R7, SR_TID.X ;  /* 0x0000000000077919 */ /* 0x000e280000002100 */
[----:B------:R-:W-:-:S05]  /*12a40*/  PLOP3.LUT P2, PT, PT, PT, UP1, 0x80, 0x0 ;  /* 0x000000000000781c */ /* 0x000fca0003f4f018 */
[----:B------:R-:W-:Y:S02]  /*12a50*/  @UP1 ULDC.64 UR8, c[0x0][0xc08] ;  /* 0x0003020000081ab9 */ /* 0x000fe40000000a00 */
[----:B------:R-:W-:-:S06]  /*12a60*/  @UP1 UIMAD.WIDE UR8, UR43, 0x4, UR8 ;  /* 0x000000042b0818a5 */ /* 0x000fcc000f8e0208 */
[----:B------:R-:W-:Y:S02]  /*12a70*/  IMAD.U32 R4, RZ, RZ, UR8 ;  /* 0x00000008ff047e24 */ /* 0x000fe4000f8e00ff */
[----:B------:R-:W-:-:S05]  /*12a80*/  IMAD.U32 R5, RZ, RZ, UR9 ;  /* 0x00000009ff057e24 */ /* 0x000fca000f8e00ff */
[----:B------:R1:W5:Y:S01]  /*12a90*/  @P2 LDG.E R0, desc[UR56][R4.64] ;  /* 0x0000003804002981 */ /* 0x000362000c1e1900 */
[----:B------:R-:W-:Y:S01]  /*12aa0*/  UISETP.NE.AND UP1, UPT, UR47, URZ, UPT ;  /* 0x0000003f2f00728c */ /* 0x000fe2000bf25270 */
[----:B------:R-:W-:Y:S01]  /*12ab0*/  UMOV UR4, URZ ;  /* 0x0000003f00047c82 */ /* 0x000fe20008000000 */
[----:B0-----:R-:W-:-:S09]  /*12ac0*/  VIADD R7, R7, 0xffffff80 ;  /* 0xffffff8007077836 */ /* 0x001fd20000000000 */
[----:B------:R-:W-:Y:S01]  /*12ad0*/  @!UP1 ULDC UR47, c[0x0][0xad4] ;  /* 0x0002b500002f9ab9 */ /* 0x000fe20000000800 */
[----:B------:R-:W-:Y:S02]  /*12ae0*/  ISETP.GT.AND P0, PT, R7, 0xbf, PT ;  /* 0x000000bf0700780c */ /* 0x000fe40003f04270 */
[----:B--2---:R-:W-:Y:S01]  /*12af0*/  @P1 R2UR UR4, R6 ;  /* 0x00000000060412ca */ /* 0x004fe200000e0000 */
[----:B-1----:R-:W-:-:S14]  /*12b00*/  @P2 BRA `(.L_x_1161) ;  /* 0x0000000000102947 */ /* 0x002fdc0003800000 */
[----:B------:R-:W-:Y:S05]  /*12b10*/  @!P1 BRA `(.L_x_1161) ;  /* 0x00000000000c9947 */ /* 0x000fea0003800000 */
[----:B------:R-:W2:Y:S04]  /*12b20*/  LDG.E R5, desc[UR56][R2.64] ;  /* 0x0000003802057981 */ /* 0x000ea8000c1e1900 */
[----:B-----5:R-:W2:Y:S02]  /*12b30*/  LDG.E R0, desc[UR56][R2.64+0x4] ;  /* 0x0000043802007981 */ /* 0x020ea4000c1e1900 */
[----:B--2---:R-:W-:-:S07]  /*12b40*/  IMAD.IADD R0, R0, 0x1, -R5 ;  /* 0x0000000100007824 */ /* 0x004fce00078e0a05 */
.L_x_1161:
[----:B------:R-:W-:Y:S01]  /*12b50*/  USHF.R.S32.HI UR15, URZ, 0x1f, UR43 ;  /* 0x0000001f3f0f7899 */ /* 0x000fe2000801142b */
[----:B------:R-:W-:Y:S01]  /*12b60*/  BSSY B1, `(.L_x_1162) ;  /* 0x000003a000017945 */ /* 0x000fe20003800000 */
[----:B------:R-:W-:Y:S02]  /*12b70*/  USHF.R.S32.HI UR21, URZ, 0x1f, UR4 ;  /* 0x0000001f3f157899 */ /* 0x000fe40008011404 */
[----:B------:R-:W-:Y:S02]  /*12b80*/  USEL UR14, UR43, URZ, !UP0 ;  /* 0x0000003f2b0e7287 */ /* 0x000fe4000c000000 */
[----:B------:R-:W-:Y:S01]  /*12b90*/  USEL UR15, UR15, URZ, !UP0 ;  /* 0x0000003f0f0f7287 */ /* 0x000fe2000c000000 */
[----:B------:R-:W-:Y:S11]  /*12ba0*/  @P0 BRA `(.L_x_1163) ;  /* 0x0000000000d40947 */ /* 0x000ff60003800000 */
[----:B------:R-:W0:Y:S01]  /*12bb0*/  S2R R3, SR_TID.X ;  /* 0x0000000000037919 */ /* 0x000e220000002100 */
[----:B------:R-:W1:Y:S01]  /*12bc0*/  LDC R9, c[0x0][0xbe8] ;  /* 0x0002fa00ff097b82 */ /* 0x000e620000000800 */
[----:B------:R-:W-:Y:S02]  /*12bd0*/  IMAD.U32 R4, RZ, RZ, UR39 ;  /* 0x00000027ff047e24 */ /* 0x000fe4000f8e00ff */
[----:B-1---5:R-:W-:-:S03]  /*12be0*/  IMAD R2, R0, R9, RZ ;  /* 0x0000000900027224 */ /* 0x022fc600078e02ff */
[----:B0-----:R-:W-:-:S04]  /*12bf0*/  IADD3 R4, R4, -0x80, R3 ;  /* 0xffffff8004047810 */ /* 0x001fc80007ffe003 */
[----:B------:R-:W-:-:S13]  /*12c00*/  ISETP.GE.AND P0, PT, R4, R2, PT ;  /* 0x000000020400720c */ /* 0x000fda0003f06270 */
[----:B------:R-:W-:Y:S05]  /*12c10*/  @P0 BRA `(.L_x_1163) ;  /* 0x0000000000b80947 */ /* 0x000fea0003800000 */
[----:B------:R-:W-:Y:S01]  /*12c20*/  ISETP.NE.AND P0, PT, R9, 0x1, PT ;  /* 0x000000010900780c */ /* 0x000fe20003f05270 */
[----:B------:R-:W-:Y:S01]  /*12c30*/  UISETP.GT.AND UP0, UPT, UR47, 0x1, UPT ;  /* 0x000000012f00788c */ /* 0x000fe2000bf04270 */
[----:B------:R-:W-:Y:S01]  /*12c40*/  IMAD.MOV.U32 R5, RZ, RZ, R4 ;  /* 0x000000ffff057224 */ /* 0x000fe200078e0004 */
[----:B------:R-:W-:Y:S02]  /*12c50*/  UMOV UR19, 0x9b8 ;  /* 0x000009b800137882 */ /* 0x000fe40000000000 */
[----:B------:R-:W-:Y:S02]  /*12c60*/  USEL UR19, UR19, 0x978, UP0 ;  /* 0x0000097813137887 */ /* 0x000fe40008000000 */
[----:B------:R-:W-:-:S06]  /*12c70*/  USEL UR18, UR37, URZ, UP0 ;  /* 0x0000003f25127287 */ /* 0x000fcc0008000000 */
[----:B------:R-:W0:Y:S04]  /*12c80*/  @P0 LDC R3, c[0x0][0xbec] ;  /* 0x0002fb00ff030b82 */ /* 0x000e280000000800 */
[----:B------:R-:W-:Y:S01]  /*12c90*/  ULDC.64 UR8, c[0x0][UR19+0x218] ;  /* 0x0000860013087abb */ /* 0x000fe20008000a00 */
[----:B------:R-:W-:Y:S01]  /*12ca0*/  ULDC.64 UR12, c[0x0][UR19+0x220] ;  /* 0x00008800130c7abb */ /* 0x000fe20008000a00 */
[----:B------:R-:W-:Y:S01]  /*12cb0*/  ULDC.64 UR16, c[0x0][UR19+0x228] ;  /* 0x00008a0013107abb */ /* 0x000fe20008000a00 */
[----:B------:R-:W-:Y:S01]  /*12cc0*/  UIMAD.WIDE.U32 UR10, UR8, UR40, URZ ;  /* 0x00000028080a72a5 */ /* 0x000fe2000f8e003f */
[----:B------:R-:W1:Y:S01]  /*12cd0*/  @P0 LDC R7, c[0x0][0xbf0] ;  /* 0x0002fc00ff070b82 */ /* 0x000e620000000800 */
[----:B------:R-:W-:Y:S02]  /*12ce0*/  UIMAD UR20, UR9, UR40, URZ ;  /* 0x00000028091472a4 */ /* 0x000fe4000f8e023f */
[----:B------:R-:W-:-:S02]  /*12cf0*/  UIMAD UR13, UR13, UR14, URZ ;  /* 0x0000000e0d0d72a4 */ /* 0x000fc4000f8e023f */
[----:B------:R-:W-:Y:S02]  /*12d00*/  UIMAD.WIDE.U32 UR22, UR16, UR18, URZ ;  /* 0x00000012101672a5 */ /* 0x000fe4000f8e003f */
[----:B------:R-:W-:Y:S02]  /*12d10*/  UIMAD.WIDE.U32 UR8, UR12, UR14, URZ ;  /* 0x0000000e0c0872a5 */ /* 0x000fe4000f8e003f */
[----:B------:R-:W-:Y:S02]  /*12d20*/  UIMAD UR16, UR17, UR18, URZ ;  /* 0x00000012111072a4 */ /* 0x000fe4000f8e023f */
[----:B------:R-:W-:Y:S02]  /*12d30*/  UIMAD UR13, UR12, UR15, UR13 ;  /* 0x0000000f0c0d72a4 */ /* 0x000fe4000f8e020d */
[----:B------:R-:W-:Y:S02]  /*12d40*/  UIADD3 UR10, UP1, UP2, UR8, UR10, UR4 ;  /* 0x0000000a080a7290 */ /* 0x000fe4000fa3e004 */
[----:B------:R-:W-:Y:S01]  /*12d50*/  UIADD3 UR16, UR23, UR16, URZ ;  /* 0x0000001017107290 */ /* 0x000fe2000fffe03f */
[----:B0-----:R-:W-:Y:S01]  /*12d60*/  @P0 IMAD.HI.U32 R2, R4, R3, RZ ;  /* 0x0000000304020227 */ /* 0x001fe200078e00ff */
[----:B------:R-:W-:-:S02]  /*12d70*/  UIADD3 UR20, UR11, UR20, URZ ;  /* 0x000000140b147290 */ /* 0x000fc4000fffe03f */
[----:B------:R-:W-:Y:S01]  /*12d80*/  UIADD3 UR13, UR9, UR13, URZ ;  /* 0x0000000d090d7290 */ /* 0x000fe2000fffe03f */
[----:B------:R-:W-:Y:S02]  /*12d90*/  IMAD.U32 R3, RZ, RZ, UR23 ;  /* 0x00000017ff037e24 */ /* 0x000fe4000f8e00ff */
[----:B------:R-:W-:Y:S01]  /*12da0*/  IMAD.U32 R6, RZ, RZ, UR16 ;  /* 0x00000010ff067e24 */ /* 0x000fe2000f8e00ff */
[----:B------:R-:W-:Y:S01]  /*12db0*/  ULDC.64 UR8, c[0x0][UR19+0x210] ;  /* 0x0000840013087abb */ /* 0x000fe20008000a00 */
[----:B-1----:R-:W-:Y:S01]  /*12dc0*/  @P0 SHF.R.U32.HI R5, RZ, R7, R2 ;  /* 0x00000007ff050219 */ /* 0x002fe20000011602 */
[----:B------:R-:W-:-:S04]  /*12dd0*/  IMAD.U32 R2, RZ, RZ, UR22 ;  /* 0x00000016ff027e24 */ /* 0x000fc8000f8e00ff */
[--C-:B------:R-:W-:Y:S01]  /*12de0*/  IMAD.MOV R7, RZ, RZ, -R5.reuse ;  /* 0x000000ffff077224 */ /* 0x100fe200078e0a05 */
[----:B------:R-:W-:Y:S01]  /*12df0*/  IADD3 R2, P0, P1, R5, UR10, R2 ;  /* 0x0000000a05027c10 */ /* 0x000fe2000f91e002 */
[----:B------:R-:W-:Y:S01]  /*12e00*/  UIADD3.X UR10, UR13, UR20, UR21, UP1, UP2 ;  /* 0x000000140d0a7290 */ /* 0x000fe20008fe4415 */
[----:B------:R-:W-:Y:S01]  /*12e10*/  SHF.R.S32.HI R5, RZ, 0x1f, R5 ;  /* 0x0000001fff057819 */ /* 0x000fe20000011405 */
[----:B------:R-:W-:-:S04]  /*12e20*/  IMAD R7, R9, R7, R4 ;  /* 0x0000000709077224 */ /* 0x000fc800078e0204 */
[----:B------:R-:W-:Y:S01]  /*12e30*/  IADD3.X R3, R5, UR10, R6, P0, P1 ;  /* 0x0000000a05037c10 */ /* 0x000fe200087e2406 */
[C---:B------:R-:W-:Y:S01]  /*12e40*/  IMAD R9, R7.reuse, UR9, RZ ;  /* 0x0000000907097c24 */ /* 0x040fe2000f8e02ff */
[----:B------:R-:W-:Y:S01]  /*12e50*/  SHF.R.S32.HI R4, RZ, 0x1f, R7 ;  /* 0x0000001fff047819 */ /* 0x000fe20000011407 */
[----:B------:R-:W-:Y:S01]  /*12e60*/  ULDC.64 UR10, c[0x0][0xba8] ;  /* 0x0002ea00000a7ab9 */ /* 0x000fe20000000a00 */
[----:B------:R-:W-:Y:S01]  /*12e70*/  @!UP0 ULDC UR10, c[0x0][0xb50] ;  /* 0x0002d400000a8ab9 */ /* 0x000fe20000000800 */
[----:B------:R-:W-:Y:S01]  /*12e80*/  IMAD.WIDE.U32 R2, R7, UR8, R2 ;  /* 0x0000000807027c25 */ /* 0x000fe2000f8e0002 */
[----:B------:R-:W-:-:S03]  /*12e90*/  @!UP0 ULDC UR11, c[0x0][0xb54] ;  /* 0x0002d500000b8ab9 */ /* 0x000fc60000000800 */
[----:B------:R-:W-:Y:S01]  /*12ea0*/  IMAD R9, R4, UR8, R9 ;  /* 0x0000000804097c24 */ /* 0x000fe2000f8e0209 */
[----:B------:R-:W-:-:S03]  /*12eb0*/  LEA R4, P0, R2, UR10, 0x2 ;  /* 0x0000000a02047c11 */ /* 0x000fc6000f8010ff */
[----:B------:R-:W-:-:S05]  /*12ec0*/  IMAD.IADD R3, R3, 0x1, R9 ;  /* 0x0000000103037824 */ /* 0x000fca00078e0209 */
[----:B------:R-:W-:Y:S01]  /*12ed0*/  LEA.HI.X R5, R2, UR11, R3, 0x2, P0 ;  /* 0x0000000b02057c11 */ /* 0x000fe200080f1403 */
[----:B------:R-:W-:-:S05]  /*12ee0*/  IMAD.MOV.U32 R3, RZ, RZ, -0x800000 ;  /* 0xff800000ff037424 */ /* 0x000fca00078e00ff */
[----:B------:R0:W-:Y:S02]  /*12ef0*/  STG.E desc[UR56][R4.64], R3 ;  /* 0x0000000304007986 */ /* 0x0001e4000c101938 */
.L_x_1163:
[----:B------:R-:W-:Y:S05]  /*12f00*/  BSYNC B1 ;  /* 0x0000000000017941 */ /* 0x000fea0003800000 */
.L_x_1162:
[----:B------:R-:W-:-:S06]  /*12f10*/  UISETP.GT.AND UP0, UPT, UR47, 0x1, UPT ;  /* 0x000000012f00788c */ /* 0x000fcc000bf04270 */
[----:B------:R-:W-:-:S13]  /*12f20*/  PLOP3.LUT P0, PT, PT, PT, UP0, 0x80, 0x0 ;  /* 0x000000000000781c */ /* 0x000fda0003f0f008 */
[----:B------:R-:W-:Y:S05]  /*12f30*/  @P0 BRA `(.L_x_1158) ;  /* 0x0000000400440947 */ /* 0x000fea0003800000 */
[----:B------:R-:W1:Y:S01]  /*12f40*/  LDC R11, c[0x0][0xbe8] ;  /* 0x0002fa00ff0b7b82 */ /* 0x000e620000000800 */
[----:B------:R-:W-:Y:S01]  /*12f50*/  ULDC.64 UR12, c[0x0][0xaa0] ;  /* 0x0002a800000c7ab9 */ /* 0x000fe20000000a00 */
[----:B------:R-:W-:Y:S01]  /*12f60*/  IMAD R2, R151, 0x60, R152 ;  /* 0x0000006097027824 */ /* 0x000fe200078e0298 */
[----:B------:R-:W-:Y:S01]  /*12f70*/  UIMAD UR10, UR21, UR12, URZ ;  /* 0x0000000c150a72a4 */ /* 0x000fe2000f8e023f */
[----:B------:R-:W-:Y:S01]  /*12f80*/  BSSY B1, `(.L_x_1164) ;  /* 0x000003b000017945 */ /* 0x000fe20003800000 */
[----:B------:R-:W-:Y:S01]  /*12f90*/  UIMAD.WIDE.U32 UR8, UR4, UR12, URZ ;  /* 0x0000000c040872a5 */ /* 0x000fe2000f8e003f */
[----:B0-----:R-:W-:Y:S01]  /*12fa0*/  VIADD R4, R2, UR39 ;  /* 0x0000002702047c36 */ /* 0x001fe20008000000 */
[----:B------:R-:W-:Y:S01]  /*12fb0*/  UIMAD UR10, UR4, UR13, UR10 ;  /* 0x0000000d040a72a4 */ /* 0x000fe2000f8e020a */
[----:B------:R-:W-:Y:S02]  /*12fc0*/  SHF.R.S32.HI R10, RZ, 0x1f, R141 ;  /* 0x0000001fff0a7819 */ /* 0x000fe4000001148d */
[----:B------:R-:W-:Y:S01]  /*12fd0*/  IMAD.MOV.U32 R5, RZ, RZ, R4 ;  /* 0x000000ffff057224 */ /* 0x000fe200078e0004 */
[----:B------:R-:W-:Y:S01]  /*12fe0*/  UIADD3 UR9, UR9, UR10, URZ ;  /* 0x0000000a09097290 */ /* 0x000fe2000fffe03f */
[----:B------:R-:W-:-:S02]  /*12ff0*/  SHF.R.S32.HI R14, RZ, 0x1f, R139 ;  /* 0x0000001fff0e7819 */ /* 0x000fc4000001148b */
[----:B------:R-:W-:Y:S02]  /*13000*/  ULDC.64 UR10, c[0x0][0xae8] ;  /* 0x0002ba00000a7ab9 */ /* 0x000fe40000000a00 */
[----:B------:R-:W-:-:S04]  /*13010*/  UIMAD.WIDE.U32 UR8, UR40, UR10, UR8 ;  /* 0x0000000a280872a5 */ /* 0x000fc8000f8e0008 */
[----:B------:R-:W-:-:S03]  /*13020*/  UIMAD UR9, UR40, UR11, UR9 ;  /* 0x0000000b280972a4 */ /* 0x000fc6000f8e0209 */
[----:B------:R-:W-:Y:S01]  /*13030*/  ULDC.64 UR10, c[0x0][0xaf0] ;  /* 0x0002bc00000a7ab9 */ /* 0x000fe20000000a00 */
[----:B-1----:R-:W-:Y:S01]  /*13040*/  ISETP.NE.AND P0, PT, R11, 0x1, PT ;  /* 0x000000010b00780c */ /* 0x002fe20003f05270 */
[----:B------:R-:W-:-:S04]  /*13050*/  UIMAD UR15, UR15, UR10, URZ ;  /* 0x0000000a0f0f72a4 */ /* 0x000fc8000f8e023f */
[----:B------:R-:W-:Y:S02]  /*13060*/  UIMAD UR4, UR14, UR11, UR15 ;  /* 0x0000000b0e0472a4 */ /* 0x000fe4000f8e020f */
[----:B------:R-:W-:-:S03]  /*13070*/  UIMAD.WIDE.U32 UR14, UR14, UR10, UR8 ;  /* 0x0000000a0e0e72a5 */ /* 0x000fc6000f8e0008 */
[----:B------:R-:W-:Y:S01]  /*13080*/  ULDC.64 UR8, c[0x0][0xae0] ;  /* 0x0002b80000087ab9 */ /* 0x000fe20000000a00 */
[----:B------:R-:W-:Y:S02]  /*13090*/  UIADD3 UR4, UR15, UR4, URZ ;  /* 0x000000040f047290 */ /* 0x000fe4000fffe03f */
[----:B------:R-:W0:Y:S08]  /*130a0*/  @P0 LDC R3, c[0x0][0xbec] ;  /* 0x0002fb00ff030b82 */ /* 0x000e300000000800 */
[----:B------:R-:W1:Y:S01]  /*130b0*/  @P0 LDC R7, c[0x0][0xbf0] ;  /* 0x0002fc00ff070b82 */ /* 0x000e620000000800 */
[----:B0-----:R-:W-:-:S04]  /*130c0*/  @P0 IMAD.HI.U32 R2, R4, R3, RZ ;  /* 0x0000000304020227 */ /* 0x001fc800078e00ff */
[----:B------:R-:W-:Y:S02]  /*130d0*/  IMAD.U32 R3, RZ, RZ, UR15 ;  /* 0x0000000fff037e24 */ /* 0x000fe4000f8e00ff */
[----:B------:R-:W-:Y:S01]  /*130e0*/  IMAD.U32 R3, RZ, RZ, UR4 ;  /* 0x00000004ff037e24 */ /* 0x000fe2000f8e00ff */
[----:B-1----:R-:W-:-:S04]  /*130f0*/  @P0 SHF.R.U32.HI R5, RZ, R7, R2 ;  /* 0x00000007ff050219 */ /* 0x002fc80000011602 */
[--C-:B------:R-:W-:Y:S01]  /*13100*/  SHF.R.S32.HI R2, RZ, 0x1f, R5.reuse ;  /* 0x0000001fff027819 */ /* 0x100fe20000011405 */
[----:B------:R-:W-:-:S04]  /*13110*/  IMAD.MOV R7, RZ, RZ, -R5 ;  /* 0x000000ffff077224 */ /* 0x000fc800078e0a05 */
[----:B------:R-:W-:Y:S02]  /*13120*/  IMAD R7, R11, R7, R4 ;  /* 0x000000070b077224 */ /* 0x000fe400078e0204 */
[----:B------:R-:W-:Y:S02]  /*13130*/  IMAD R4, R2, UR8, RZ ;  /* 0x0000000802047c24 */ /* 0x000fe4000f8e02ff */
[----:B------:R-:W-:Y:S02]  /*13140*/  IMAD.U32 R2, RZ, RZ, UR14 ;  /* 0x0000000eff027e24 */ /* 0x000fe4000f8e00ff */
[C---:B------:R-:W-:Y:S01]  /*13150*/  IMAD R9, R5.reuse, UR9, R4 ;  /* 0x0000000905097c24 */ /* 0x040fe2000f8e0204 */
[----:B------:R-:W-:Y:S01]  /*13160*/  SHF.R.S32.HI R4, RZ, 0x1f, R7 ;  /* 0x0000001fff047819 */ /* 0x000fe20000011407 */
[----:B------:R-:W-:Y:S01]  /*13170*/  IMAD.WIDE.U32 R2, R5, UR8, R2 ;  /* 0x0000000805027c25 */ /* 0x000fe2000f8e0002 */
[----:B------:R-:W-:-:S03]  /*13180*/  ULDC.64 UR8, c[0x0][0xad8] ;  /* 0x0002b60000087ab9 */ /* 0x000fc60000000a00 */
[----:B------:R-:W-:Y:S02]  /*13190*/  IMAD R4, R4, UR8, RZ ;  /* 0x0000000804047c24 */ /* 0x000fe4000f8e02ff */
[----:B------:R-:W-:Y:S02]  /*131a0*/  IMAD.IADD R3, R3, 0x1, R9 ;  /* 0x0000000103037824 */ /* 0x000fe400078e0209 */
[----:B-----5:R-:W-:Y:S02]  /*131b0*/  IMAD R11, R0, R11, RZ ;  /* 0x0000000b000b7224 */ /* 0x020fe400078e02ff */
[----:B------:R-:W-:Y:S02]  /*131c0*/  VIADD R0, R152, UR39 ;  /* 0x0000002798007c36 */ /* 0x000fe40008000000 */
[C---:B------:R-:W-:Y:S02]  /*131d0*/  IMAD R5, R7.reuse, UR9, R4 ;  /* 0x0000000907057c24 */ /* 0x040fe4000f8e0204 */
[----:B------:R-:W-:Y:S01]  /*131e0*/  IMAD.WIDE.U32 R2, R7, UR8, R2 ;  /* 0x0000000807027c25 */ /* 0x000fe2000f8e0002 */
[----:B------:R-:W-:Y:S01]  /*131f0*/  ISETP.GE.AND P0, PT, R0, R11, PT ;  /* 0x0000000b0000720c */ /* 0x000fe20003f06270 */
[----:B------:R-:W-:-:S02]  /*13200*/  ULDC.64 UR8, c[0x0][0xa80] ;  /* 0x0002a00000087ab9 */ /* 0x000fc40000000a00 */
        /* <DEDUP_REMOVED lines=15> */
[----:B------:R3:W-:Y:S04]  /*13300*/  @!P2 ST.E.128 desc[UR56][R6.64], RZ ;  /* 0x000000ff0600a985 */ /* 0x0007e8000c101d38 */
[----:B------:R3:W-:Y:S04]  /*13310*/  @!P3 ST.E.128 desc[UR56][R8.64], RZ ;  /* 0x000000ff0800b985 */ /* 0x0007e8000c101d38 */
[----:B------:R3:W-:Y:S02]  /*13320*/  @!P4 ST.E.128 desc[UR56][R12.64], RZ ;  /* 0x000000ff0c00c985 */ /* 0x0007e4000c101d38 */
.L_x_1165:
[----:B------:R-:W-:Y:S05]  /*13330*/  BSYNC B1 ;  /* 0x0000000000017941 */ /* 0x000fea0003800000 */
.L_x_1164:
        /* <DEDUP_REMOVED lines=9> */
[-C--:B-1-3--:R-:W-:Y:S02]  /*133d0*/  @!P3 LEA R6, P0, R139, R2.reuse, 0x1 ;  /* 0x000000028b06b211 */ /* 0x08afe400078008ff */
[----:B------:R-:W-:Y:S02]  /*133e0*/  @!P4 LEA R8, P1, R141, R2, 0x1 ;  /* 0x000000028d08c211 */ /* 0x000fe400078208ff */
[----:B0---4-:R-:W-:Y:S01]  /*133f0*/  @!P2 IMAD.WIDE R4, R138, 0x2, R2 ;  /* 0x000000028a04a825 */ /* 0x011fe200078e0202 */
[-C--:B------:R-:W-:Y:S02]  /*13400*/  @!P3 LEA.HI.X R7, R139, R3.reuse, R14, 0x1, P0 ;  /* 0x000000038b07b211 */ /* 0x080fe400000f0c0e */
[----:B------:R-:W-:Y:S02]  /*13410*/  @!P4 LEA.HI.X R9, R141, R3, R10, 0x1, P1 ;  /* 0x000000038d09c211 */ /* 0x000fe400008f0c0a */
[----:B------:R2:W-:Y:S04]  /*13420*/  @!P2 ST.E.128 desc[UR56][R4.64], RZ ;  /* 0x000000ff0400a985 */ /* 0x0005e8000c101d38 */
[----:B------:R2:W-:Y:S04]  /*13430*/  @!P3 ST.E.128 desc[UR56][R6.64], RZ ;  /* 0x000000ff0600b985 */ /* 0x0005e8000c101d38 */
[----:B------:R2:W-:Y:S02]  /*13440*/  @!P4 ST.E.128 desc[UR56][R8.64], RZ ;  /* 0x000000ff0800c985 */ /* 0x0005e4000c101d38 */
.L_x_1158:
[----:B------:R-:W-:Y:S05]  /*13450*/  BSYNC B0 ;  /* 0x0000000000007941 */ /* 0x000fea0003800000 */
.L_x_1152:
[----:B------:R-:W-:Y:S02]  /*13460*/  ULDC UR4, c[0x0][0xc3c] ;  /* 0x00030f0000047ab9 */ /* 0x000fe40000000800 */
[----:B------:R-:W-:-:S06]  /*13470*/  UISETP.GE.AND UP0, UPT, UR7, UR4, UPT ;  /* 0x000000040700728c */ /* 0x000fcc000bf06270 */
[----:B------:R-:W-:-:S13]  /*13480*/  PLOP3.LUT P0, PT, PT, PT, UP0, 0x80, 0x0 ;  /* 0x000000000000781c */ /* 0x000fda0003f0f008 */
[----:B------:R-:W-:Y:S05]  /*13490*/  @!P0 BRA `(.L_x_1166) ;  /* 0xfffffed800d48947 */ /* 0x000fea000383ffff */
[----:B------:R-:W-:Y:S05]  /*134a0*/  EXIT ;  /* 0x000000000000794d */ /* 0x000fea0003800000 */
.L_x_1061:
[----:B------:R-:W-:-:S08]  /*134b0*/  NOP ;  /* 0x0000000000007918 */ /* 0x000fd00000000000 */
[----:B------:R-:W0:-:S00]  /*134c0*/  USETMAXREG.DEALLOC.CTAPOOL 0x20 ;  /* 0x00000020000079c8 */ /* 0x000e0000080e0500 */
[----:B0-----:R-:W-:Y:S01]  /*134d0*/  LOP3.LUT R0, R0, 0x3, RZ, 0xc0, !PT ;  /* 0x0000000300007812 */ /* 0x001fe200078ec0ff */
[----:B------:R-:W-:Y:S01]  /*134e0*/  IMAD.MOV.U32 R6, RZ, RZ, RZ ;  /* 0x000000ffff067224 */ /* 0x000fe200078e00ff */
[----:B------:R-:W-:-:S04]  /*134f0*/  LOP3.LUT R16, R16, 0xffffff7f, RZ, 0xc0, !PT ;  /* 0xffffff7f10107812 */ /* 0x000fc800078ec0ff */
[----:B------:R-:W0:Y:S02]  /*13500*/  SHFL.IDX PT, R0, R0, RZ, 0x1f ;  /* 0x00001fff00007589 */ /* 0x000e2400000e0000 */
[----:B0-----:R-:W-:-:S13]  /*13510*/  ISETP.NE.AND P0, PT, R0, RZ, PT ;  /* 0x000000ff0000720c */ /* 0x001fda0003f05270 */
        /* <DEDUP_REMOVED lines=9> */
.L_x_1167:
        /* <DEDUP_REMOVED lines=44> */
.L_x_1171:
[----:B------:R-:W0:Y:S01]  /*13870*/  LDC R2, c[0x0][0xc3c] ;  /* 0x00030f00ff027b82 */ /* 0x000e220000000800 */
[----:B------:R-:W-:-:S06]  /*13880*/  UIADD3 UR4, UR4, 0x1f, URZ ;  /* 0x0000001f04047890 */ /* 0x000fcc000fffe03f */
[----:B0-----:R-:W-:-:S13]  /*13890*/  ISETP.LE.AND P6, PT, R2, UR4, PT ;  /* 0x0000000402007c0c */ /* 0x001fda000bfc3270 */
[----:B------:R-:W-:Y:S05]  /*138a0*/  @P6 BRA `(.L_x_1170) ;  /* 0x0000000800a46947 */ /* 0x000fea0003800000 */
[----:B------:R-:W-:-:S05]  /*138b0*/  VIADD R7, R0, UR4 ;  /* 0x0000000400077c36 */ /* 0x000fca0008000000 */
[----:B------:R-:W-:-:S13]  /*138c0*/  ISETP.GE.OR P6, PT, R7, R2, !P0 ;  /* 0x000000020700720c */ /* 0x000fda00047c6670 */
[----:B------:R-:W0:Y:S08]  /*138d0*/  @!P6 LDC.64 R4, c[0x0][0xc80] ;  /* 0x00032000ff04eb82 */ /* 0x000e300000000a00 */
[----:B------:R-:W1:Y:S01]  /*138e0*/  @!P6 LDC.64 R2, c[0x0][0xc78] ;  /* 0x00031e00ff02eb82 */ /* 0x000e620000000a00 */
[----:B0-----:R-:W-:-:S04]  /*138f0*/  @!P6 IMAD.WIDE R4, R7, 0x4, R4 ;  /* 0x000000040704e825 */ /* 0x001fc800078e0204 */
[----:B-1----:R-:W-:Y:S01]  /*13900*/  @!P6 IMAD.WIDE R2, R7, 0x4, R2 ;  /* 0x000000040702e825 */ /* 0x002fe200078e0202 */
[----:B------:R-:W-:-:S06]  /*13910*/  CS2R R6, SRZ ;  /* 0x0000000000067805 */ /* 0x000fcc000001ff00 */
[----:B------:R-:W2:Y:S04]  /*13920*/  @!P6 LDG.E R6, desc[UR56][R4.64] ;  /* 0x000000380406e981 */ /* 0x000ea8000c1e1900 */
        /* <DEDUP_REMOVED lines=22> */
.L_x_1169:
        /* <DEDUP_REMOVED lines=8> */
[----:B------:R1:W2:Y:S01]  /*13b10*/  SHFL.IDX PT, R6, R6, R27, 0x1f ;  /* 0x00001f1b06067589 */ /* 0x0002a200000e0000 */
[----:B0-----:R-:W-:-:S07]  /*13b20*/  ISETP.NE.AND P1, PT, R7, 0x1, PT ;  /* 0x000000010700780c */ /* 0x001fce0003f25270 */
[----:B-1----:R-:W-:Y:S06]  /*13b30*/  @!P0 BRA `(.L_x_1172) ;  /* 0x0000000000088947 */ /* 0x002fec0003800000 */
[----:B------:R-:W-:-:S06]  /*13b40*/  VIADD R24, R27, 0xffffffff ;  /* 0xffffffff1b187836 */ /* 0x000fcc0000000000 */
[----:B------:R0:W1:Y:S02]  /*13b50*/  SHFL.IDX PT, R24, R5, R24, 0x1f ;  /* 0x00001f1805187589 */ /* 0x00006400000e0000 */
.L_x_1172:
[----:B-1----:R-:W-:Y:S02]  /*13b60*/  IMAD R24, R24, UR5, R3 ;  /* 0x0000000518187c24 */ /* 0x002fe4000f8e0203 */
[----:B------:R-:W-:-:S03]  /*13b70*/  VIADD R27, R27, UR4 ;  /* 0x000000041b1b7c36 */ /* 0x000fc60008000000 */
[----:B0-----:R-:W-:Y:S01]  /*13b80*/  IADD3 R5, -R24, UR6, RZ ;  /* 0x0000000618057c10 */ /* 0x001fe2000fffe1ff */
[----:B------:R-:W-:Y:S06]  /*13b90*/  @!P1 BRA `(.L_x_1173) ;  /* 0x0000000000e89947 */ /* 0x000fec0003800000 */
[-C--:B--2---:R-:W-:Y:S02]  /*13ba0*/  IABS R8, R6.reuse ;  /* 0x0000000600087213 */ /* 0x084fe40000000000 */
[----:B------:R-:W-:Y:S02]  /*13bb0*/  IABS R4, R7 ;  /* 0x0000000700047213 */ /* 0x000fe40000000000 */
[----:B------:R-:W0:Y:S01]  /*13bc0*/  I2F.RP R9, R8 ;  /* 0x0000000800097306 */ /* 0x000e220000209400 */
[----:B------:R-:W-:Y:S02]  /*13bd0*/  IABS R10, R5 ;  /* 0x00000005000a7213 */ /* 0x000fe40000000000 */
[----:B------:R-:W-:-:S05]  /*13be0*/  IABS R12, R6 ;  /* 0x00000006000c7213 */ /* 0x000fca0000000000 */
[----:B0-----:R-:W0:Y:S02]  /*13bf0*/  MUFU.RCP R9, R9 ;  /* 0x0000000900097308 */ /* 0x001e240000001000 */
[----:B0-----:R-:W-:-:S06]  /*13c00*/  VIADD R2, R9, 0xffffffe ;  /* 0x0ffffffe09027836 */ /* 0x001fcc0000000000 */
[----:B------:R-:W0:Y:S08]  /*13c10*/  I2F.RP R9, R4 ;  /* 0x0000000400097306 */ /* 0x000e300000209400 */
[----:B------:R1:W2:Y:S08]  /*13c20*/  F2I.FTZ.U32.TRUNC.NTZ R3, R2 ;  /* 0x0000000200037305 */ /* 0x0002b0000021f000 */
[----:B0-----:R-:W0:Y:S01]  /*13c30*/  MUFU.RCP R9, R9 ;  /* 0x0000000900097308 */ /* 0x001e220000001000 */
[----:B-1----:R-:W-:-:S02]  /*13c40*/  IMAD.MOV.U32 R2, RZ, RZ, RZ ;  /* 0x000000ffff027224 */ /* 0x002fc400078e00ff */
[----:B--2---:R-:W-:-:S04]  /*13c50*/  IMAD.MOV R11, RZ, RZ, -R3 ;  /* 0x000000ffff0b7224 */ /* 0x004fc800078e0a03 */
[----:B------:R-:W-:-:S04]  /*13c60*/  IMAD R11, R11, R8, RZ ;  /* 0x000000080b0b7224 */ /* 0x000fc800078e02ff */
[----:B------:R-:W-:-:S04]  /*13c70*/  IMAD.HI.U32 R3, R3, R11, R2 ;  /* 0x0000000b03037227 */ /* 0x000fc800078e0002 */
[----:B------:R-:W-:Y:S02]  /*13c80*/  IMAD.MOV R11, RZ, RZ, -R12 ;  /* 0x000000ffff0b7224 */ /* 0x000fe400078e0a0c */
[----:B------:R-:W-:-:S04]  /*13c90*/  IMAD.HI.U32 R2, R3, R10, RZ ;  /* 0x0000000a03027227 */ /* 0x000fc800078e00ff */
[----:B------:R-:W-:Y:S02]  /*13ca0*/  IMAD R3, R2, R11, R10 ;  /* 0x0000000b02037224 */ /* 0x000fe400078e020a */
[----:B0-----:R-:W-:-:S03]  /*13cb0*/  VIADD R10, R9, 0xffffffe ;  /* 0x0ffffffe090a7836 */ /* 0x001fc60000000000 */
[----:B------:R-:W-:-:S13]  /*13cc0*/  ISETP.GT.U32.AND P1, PT, R8, R3, PT ;  /* 0x000000030800720c */ /* 0x000fda0003f24070 */
[----:B------:R-:W-:Y:S02]  /*13cd0*/  @!P1 IMAD.IADD R3, R3, 0x1, -R8 ;  /* 0x0000000103039824 */ /* 0x000fe400078e0a08 */
[----:B------:R-:W-:Y:S01]  /*13ce0*/  @!P1 VIADD R2, R2, 0x1 ;  /* 0x0000000102029836 */ /* 0x000fe20000000000 */
[----:B------:R-:W-:Y:S02]  /*13cf0*/  ISETP.NE.AND P1, PT, R6, RZ, PT ;  /* 0x000000ff0600720c */ /* 0x000fe40003f25270 */
[----:B------:R-:W-:Y:S02]  /*13d00*/  ISETP.GE.U32.AND P0, PT, R3, R8, PT ;  /* 0x000000080300720c */ /* 0x000fe40003f06070 */
[----:B------:R-:W-:Y:S01]  /*13d10*/  LOP3.LUT R8, R5, R6, RZ, 0x3c, !PT ;  /* 0x0000000605087212 */ /* 0x000fe200078e3cff */
[----:B------:R-:W0:Y:S03]  /*13d20*/  F2I.FTZ.U32.TRUNC.NTZ R3, R10 ;  /* 0x0000000a00037305 */ /* 0x000e26000021f000 */
[----:B------:R-:W-:-:S07]  /*13d30*/  ISETP.GE.AND P2, PT, R8, RZ, PT ;  /* 0x000000ff0800720c */ /* 0x000fce0003f46270 */
[----:B------:R-:W-:-:S04]  /*13d40*/  @P0 VIADD R2, R2, 0x1 ;  /* 0x0000000102020836 */ /* 0x000fc80000000000 */
[----:B------:R-:W-:Y:S01]  /*13d50*/  IMAD.MOV.U32 R12, RZ, RZ, R2 ;  /* 0x000000ffff0c7224 */ /* 0x000fe200078e0002 */
[----:B------:R-:W-:Y:S01]  /*13d60*/  IABS R2, R7 ;  /* 0x0000000700027213 */ /* 0x000fe20000000000 */
[----:B0-----:R-:W-:Y:S02]  /*13d70*/  IMAD.MOV R9, RZ, RZ, -R3 ;  /* 0x000000ffff097224 */ /* 0x001fe400078e0a03 */
[----:B------:R-:W-:Y:S01]  /*13d80*/  @!P2 IMAD.MOV R12, RZ, RZ, -R12 ;  /* 0x000000ffff0ca224 */ /* 0x000fe200078e0a0c */
[----:B------:R-:W-:Y:S01]  /*13d90*/  @!P1 LOP3.LUT R12, RZ, R6, RZ, 0x33, !PT ;  /* 0x00000006ff0c9212 */ /* 0x000fe200078e33ff */
[----:B------:R-:W-:Y:S02]  /*13da0*/  IMAD.MOV R10, RZ, RZ, -R2 ;  /* 0x000000ffff0a7224 */ /* 0x000fe400078e0a02 */
[----:B------:R-:W-:Y:S01]  /*13db0*/  IMAD R9, R9, R4, RZ ;  /* 0x0000000409097224 */ /* 0x000fe200078e02ff */
[----:B------:R-:W-:Y:S01]  /*13dc0*/  IABS R8, R12 ;  /* 0x0000000c00087213 */ /* 0x000fe20000000000 */
[----:B------:R-:W-:-:S04]  /*13dd0*/  IMAD.MOV.U32 R2, RZ, RZ, RZ ;  /* 0x000000ffff027224 */ /* 0x000fc800078e00ff */
[----:B------:R-:W-:-:S04]  /*13de0*/  IMAD.HI.U32 R2, R3, R9, R2 ;  /* 0x0000000903027227 */ /* 0x000fc800078e0002 */
[----:B------:R-:W-:Y:S02]  /*13df0*/  IMAD.MOV.U32 R3, RZ, RZ, R8 ;  /* 0x000000ffff037224 */ /* 0x000fe400078e0008 */
[----:B------:R-:W-:Y:S02]  /*13e00*/  IMAD.MOV.U32 R8, RZ, RZ, R10 ;  /* 0x000000ffff087224 */ /* 0x000fe400078e000a */
[----:B------:R-:W-:-:S04]  /*13e10*/  IMAD.HI.U32 R2, R2, R3, RZ ;  /* 0x0000000302027227 */ /* 0x000fc800078e00ff */
[----:B------:R-:W-:-:S05]  /*13e20*/  IMAD R3, R2, R8, R3 ;  /* 0x0000000802037224 */ /* 0x000fca00078e0203 */
[----:B------:R-:W-:-:S13]  /*13e30*/  ISETP.GT.U32.AND P1, PT, R4, R3, PT ;  /* 0x000000030400720c */ /* 0x000fda0003f24070 */
[----:B------:R-:W-:Y:S02]  /*13e40*/  @!P1 IMAD.IADD R3, R3, 0x1, -R4 ;  /* 0x0000000103039824 */ /* 0x000fe400078e0a04 */
[----:B------:R-:W-:Y:S01]  /*13e50*/  @!P1 VIADD R2, R2, 0x1 ;  /* 0x0000000102029836 */ /* 0x000fe20000000000 */
[----:B------:R-:W-:Y:S02]  /*13e60*/  ISETP.NE.AND P1, PT, R7, RZ, PT ;  /* 0x000000ff0700720c */ /* 0x000fe40003f25270 */
[----:B------:R-:W-:Y:S02]  /*13e70*/  ISETP.GE.U32.AND P0, PT, R3, R4, PT ;  /* 0x000000040300720c */ /* 0x000fe40003f06070 */
[----:B------:R-:W-:-:S04]  /*13e80*/  LOP3.LUT R3, R12, R7, RZ, 0x3c, !PT ;  /* 0x000000070c037212 */ /* 0x000fc800078e3cff */
[----:B------:R-:W-:Y:S01]  /*13e90*/  ISETP.GE.AND P2, PT, R3, RZ, PT ;  /* 0x000000ff0300720c */ /* 0x000fe20003f46270 */
[----:B------:R-:W-:-:S06]  /*13ea0*/  IMAD.MOV R3, RZ, RZ, -R12 ;  /* 0x000000ffff037224 */ /* 0x000fcc00078e0a0c */
[----:B------:R-:W-:-:S06]  /*13eb0*/  @P0 VIADD R2, R2, 0x1 ;  /* 0x0000000102020836 */ /* 0x000fcc0000000000 */
[----:B------:R-:W-:Y:S01]  /*13ec0*/  @!P2 IMAD.MOV R2, RZ, RZ, -R2 ;  /* 0x000000ffff02a224 */ /* 0x000fe200078e0a02 */
[----:B------:R-:W-:-:S05]  /*13ed0*/  @!P1 LOP3.LUT R2, RZ, R7, RZ, 0x33, !PT ;  /* 0x00000007ff029212 */ /* 0x000fca00078e33ff */
[----:B------:R-:W-:-:S04]  /*13ee0*/  IMAD.MOV R26, RZ, RZ, -R2 ;  /* 0x000000ffff1a7224 */ /* 0x000fc800078e0a02 */
[C---:B------:R-:W-:Y:S02]  /*13ef0*/  IMAD R26, R7.reuse, R26, R12 ;  /* 0x0000001a071a7224 */ /* 0x040fe400078e020c */
[----:B------:R-:W-:Y:S02]  /*13f00*/  IMAD R7, R7, 0x1000000, R2 ;  /* 0x0100000007077824 */ /* 0x000fe400078e0202 */
[----:B------:R-:W-:Y:S02]  /*13f10*/  IMAD R2, R6, R3, R5 ;  /* 0x0000000306027224 */ /* 0x000fe400078e0205 */
[----:B------:R-:W-:Y:S01]  /*13f20*/  IMAD R26, R26, 0x10000, R7 ;  /* 0x000100001a1a7824 */ /* 0x000fe200078e0207 */
[----:B------:R-:W-:Y:S06]  /*13f30*/  BRA `(.L_x_1174) ;  /* 0x0000000000f47947 */ /* 0x000fec0003800000 */
.L_x_1173:
[----:B------:R-:W0:Y:S02]  /*13f40*/  LDC.64 R2, c[0x0][0xc90] ;  /* 0x00032400ff027b82 */ /* 0x000e240000000a00 */
[----:B0-----:R-:W-:-:S05]  /*13f50*/  IMAD.WIDE R2, R27, 0x4, R2 ;  /* 0x000000041b027825 */ /* 0x001fca00078e0202 */
[----:B------:R0:W2:Y:S01]  /*13f60*/  LDG.E R7, desc[UR56][R2.64] ;  /* 0x0000003802077981 */ /* 0x0000a2000c1e1900 */
[----:B------:R-:W-:Y:S01]  /*13f70*/  IABS R13, R5 ;  /* 0x00000005000d7213 */ /* 0x000fe20000000000 */
[----:B0-----:R-:W-:Y:S02]  /*13f80*/  IMAD.MOV.U32 R2, RZ, RZ, RZ ;  /* 0x000000ffff027224 */ /* 0x001fe400078e00ff */
[----:B--2---:R-:W-:-:S05]  /*13f90*/  IMAD R4, R6, R7, RZ ;  /* 0x0000000706047224 */ /* 0x004fca00078e02ff */
[-C--:B------:R-:W-:Y:S02]  /*13fa0*/  IABS R10, R4.reuse ;  /* 0x00000004000a7213 */ /* 0x080fe40000000000 */
[----:B------:R-:W-:Y:S02]  /*13fb0*/  IABS R12, R4 ;  /* 0x00000004000c7213 */ /* 0x000fe40000000000 */
[----:B------:R-:W0:Y:S08]  /*13fc0*/  I2F.RP R8, R10 ;  /* 0x0000000a00087306 */ /* 0x000e300000209400 */
[----:B0-----:R-:W0:Y:S02]  /*13fd0*/  MUFU.RCP R8, R8 ;  /* 0x0000000800087308 */ /* 0x001e240000001000 */
[----:B0-----:R-:W-:-:S06]  /*13fe0*/  VIADD R9, R8, 0xffffffe ;  /* 0x0ffffffe08097836 */ /* 0x001fcc0000000000 */
[----:B------:R-:W0:Y:S02]  /*13ff0*/  F2I.FTZ.U32.TRUNC.NTZ R3, R9 ;  /* 0x0000000900037305 */ /* 0x000e24000021f000 */
[----:B0-----:R-:W-:-:S04]  /*14000*/  IMAD.MOV R11, RZ, RZ, -R3 ;  /* 0x000000ffff0b7224 */ /* 0x001fc800078e0a03 */
[----:B------:R-:W-:-:S04]  /*14010*/  IMAD R11, R11, R10, RZ ;  /* 0x0000000a0b0b7224 */ /* 0x000fc800078e02ff */
[----:B------:R-:W-:-:S04]  /*14020*/  IMAD.HI.U32 R2, R3, R11, R2 ;  /* 0x0000000b03027227 */ /* 0x000fc800078e0002 */
[----:B------:R-:W-:Y:S02]  /*14030*/  IMAD.MOV R3, RZ, RZ, -R12 ;  /* 0x000000ffff037224 */ /* 0x000fe400078e0a0c */
        /* <DEDUP_REMOVED lines=12> */
[----:B------:R-:W-:Y:S02]  /*14100*/  IMAD R8, R7, R2, RZ ;  /* 0x0000000207087224 */ /* 0x000fe400078e02ff */
[----:B------:R-:W-:Y:S02]  /*14110*/  IMAD.MOV R2, RZ, RZ, -R2 ;  /* 0x000000ffff027224 */ /* 0x000fe400078e0a02 */
[----:B------:R-:W-:Y:S02]  /*14120*/  IMAD.MOV R10, RZ, RZ, -R8 ;  /* 0x000000ffff0a7224 */ /* 0x000fe400078e0a08 */
[----:B------:R-:W-:-:S03]  /*14130*/  IMAD R12, R4, R2, R5 ;  /* 0x00000002040c7224 */ /* 0x000fc600078e0205 */
[----:B------:R-:W-:-:S04]  /*14140*/  VIADDMNMX R7, R10, UR5, R7, PT ;  /* 0x000000050a077c46 */ /* 0x000fc8000b800107 */
[-C--:B------:R-:W-:Y:S01]  /*14150*/  IABS R9, R7.reuse ;  /* 0x0000000700097213 */ /* 0x080fe20000000000 */
[----:B------:R-:W-:Y:S01]  /*14160*/  IMAD.MOV R26, RZ, RZ, -R7 ;  /* 0x000000ffff1a7224 */ /* 0x000fe200078e0a07 */
[----:B------:R-:W-:Y:S02]  /*14170*/  IABS R4, R7 ;  /* 0x0000000700047213 */ /* 0x000fe40000000000 */
[----:B------:R-:W0:Y:S03]  /*14180*/  I2F.RP R10, R9 ;  /* 0x00000009000a7306 */ /* 0x000e260000209400 */
[----:B------:R-:W-:-:S05]  /*14190*/  IMAD.MOV R4, RZ, RZ, -R4 ;  /* 0x000000ffff047224 */ /* 0x000fca00078e0a04 */
[----:B0-----:R-:W0:Y:S02]  /*141a0*/  MUFU.RCP R10, R10 ;  /* 0x0000000a000a7308 */ /* 0x001e240000001000 */
[----:B0-----:R-:W-:-:S06]  /*141b0*/  VIADD R3, R10, 0xffffffe ;  /* 0x0ffffffe0a037836 */ /* 0x001fcc0000000000 */
[----:B------:R-:W0:Y:S02]  /*141c0*/  F2I.FTZ.U32.TRUNC.NTZ R3, R3 ;  /* 0x0000000300037305 */ /* 0x000e24000021f000 */
[----:B0-----:R-:W-:-:S04]  /*141d0*/  IMAD.MOV R11, RZ, RZ, -R3 ;  /* 0x000000ffff0b7224 */ /* 0x001fc800078e0a03 */
[----:B------:R-:W-:Y:S01]  /*141e0*/  IMAD.MOV.U32 R2, RZ, RZ, R11 ;  /* 0x000000ffff027224 */ /* 0x000fe200078e000b */
[----:B------:R-:W-:-:S03]  /*141f0*/  IABS R11, R12 ;  /* 0x0000000c000b7213 */ /* 0x000fc60000000000 */
[----:B------:R-:W-:Y:S02]  /*14200*/  IMAD R5, R2, R9, RZ ;  /* 0x0000000902057224 */ /* 0x000fe400078e02ff */
[----:B------:R-:W-:-:S04]  /*14210*/  IMAD.MOV.U32 R2, RZ, RZ, RZ ;  /* 0x000000ffff027224 */ /* 0x000fc800078e00ff */
[----:B------:R-:W-:Y:S01]  /*14220*/  IMAD.HI.U32 R2, R3, R5, R2 ;  /* 0x0000000503027227 */ /* 0x000fe200078e0002 */
[----:B------:R-:W-:-:S04]  /*14230*/  LOP3.LUT R3, R12, R7, RZ, 0x3c, !PT ;  /* 0x000000070c037212 */ /* 0x000fc800078e3cff */
[----:B------:R-:W-:Y:S01]  /*14240*/  ISETP.GE.AND P2, PT, R3, RZ, PT ;  /* 0x000000ff0300720c */ /* 0x000fe20003f46270 */
[----:B------:R-:W-:Y:S01]  /*14250*/  IMAD.HI.U32 R2, R2, R11, RZ ;  /* 0x0000000b02027227 */ /* 0x000fe200078e00ff */
[----:B------:R-:W-:-:S03]  /*14260*/  IADD3 R3, R8, 0x1000000, R12 ;  /* 0x0100000008037810 */ /* 0x000fc60007ffe00c */
        /* <DEDUP_REMOVED lines=9> */
[----:B------:R-:W-:-:S07]  /*14300*/  IMAD R26, R2, R26, R3 ;  /* 0x0000001a021a7224 */ /* 0x000fce00078e0203 */
.L_x_1174:
[----:B------:R-:W-:-:S05]  /*14310*/  LOP3.LUT R25, RZ, R2, RZ, 0x33, !PT ;  /* 0x00000002ff197212 */ /* 0x000fca00078e33ff */
[----:B------:R-:W-:Y:S01]  /*14320*/  IMAD.IADD R25, R6, 0x1, R25 ;  /* 0x0000000106197824 */ /* 0x000fe200078e0219 */
[----:B------:R-:W-:Y:S06]  /*14330*/  BRA `(.L_x_1175) ;  /* 0x0000000000147947 */ /* 0x000fec0003800000 */
.L_x_1170:
[----:B------:R-:W-:Y:S01]  /*14340*/  ULDC UR4, c[0x0][0xc3c] ;  /* 0x00030f0000047ab9 */ /* 0x000fe20000000800 */
[----:B------:R-:W-:Y:S02]  /*14350*/  IMAD.MOV.U32 R25, RZ, RZ, RZ ;  /* 0x000000ffff197224 */ /* 0x000fe400078e00ff */
[----:B------:R-:W-:Y:S02]  /*14360*/  IMAD.U32 R24, RZ, RZ, UR6 ;  /* 0x00000006ff187e24 */ /* 0x000fe4000f8e00ff */
[----:B------:R-:W-:Y:S02]  /*14370*/  IMAD.MOV.U32 R26, RZ, RZ, RZ ;  /* 0x000000ffff1a7224 */ /* 0x000fe400078e00ff */
[----:B------:R-:W-:-:S07]  /*14380*/  IMAD.U32 R27, RZ, RZ, UR4 ;  /* 0x00000004ff1b7e24 */ /* 0x000fce000f8e00ff */
.L_x_1175:
[----:B------:R-:W-:-:S13]  /*14390*/  ISETP.NE.AND P0, PT, R0, RZ, PT ;  /* 0x000000ff0000720c */ /* 0x000fda0003f05270 */
[----:B------:R-:W0:Y:S01]  /*143a0*/  @!P0 S2R R3, SR_CgaCtaId ;  /* 0x0000000000038919 */ /* 0x000e220000008800 */
[----:B------:R-:W-:-:S04]  /*143b0*/  @!P0 MOV R0, 0x400 ;  /* 0x0000040000008802 */ /* 0x000fc80000000f00 */
[----:B0-----:R-:W-:-:S05]  /*143c0*/  @!P0 LEA R0, R3, R0, 0x18 ;  /* 0x0000000003008211 */ /* 0x001fca00078ec0ff */
[----:B------:R0:W-:Y:S01]  /*143d0*/  @!P0 STS.128 [R0+0x2d8d0], R24 ;  /* 0x02d8d01800008388 */ /* 0x0001e20000000c00 */
[----:B------:R-:W-:Y:S06]  /*143e0*/  BAR.ARV 0x5, 0x200 ;  /* 0x0148000000007b1d */ /* 0x000fec0000002000 */
.L_x_1168:
[----:B------:R2:W-:Y:S01]  /*143f0*/  STL [R1+0x28], RZ ;  /* 0x000028ff01007387 */ /* 0x0005e20000100800 */
[----:B------:R-:W-:Y:S01]  /*14400*/  ULDC UR4, c[0x0][0xc3c] ;  /* 0x00030f0000047ab9 */ /* 0x000fe20000000800 */
[----:B------:R-:W-:Y:S01]  /*14410*/  IMAD.MOV.U32 R29, RZ, RZ, 0x1 ;  /* 0x00000001ff1d7424 */ /* 0x000fe200078e00ff */
[----:B-1----:R-:W-:Y:S01]  /*14420*/  ISETP.GE.AND P0, PT, R27, UR4, PT ;  /* 0x000000041b007c0c */ /* 0x002fe2000bf06270 */
[----:B------:R-:W-:-:S12]  /*14430*/  IMAD.MOV.U32 R23, RZ, RZ, RZ ;  /* 0x000000ffff177224 */ /* 0x000fd800078e00ff */
[----:B--2---:R-:W-:Y:S05]  /*14440*/  @P0 BRA `(.L_x_1176) ;  /* 0x0000005000600947 */ /* 0x004fea0003800000 */
[----:B------:R-:W1:Y:S01]  /*14450*/  S2R R3, SR_TID.X ;  /* 0x0000000000037919 */ /* 0x000e620000002100 */
[----:B------:R-:W2:Y:S01]  /*14460*/  S2UR UR5, SR_CgaCtaId ;  /* 0x00000000000579c3 */ /* 0x000ea20000008800 */
[----:B------:R-:W-:Y:S01]  /*14470*/  UMOV UR4, 0x400 ;  /* 0x0000040000047882 */ /* 0x000fe20000000000 */
[----:B------:R-:W-:Y:S01]  /*14480*/  BSSY B8, `(.L_x_1176) ;  /* 0x0000514000087945 */ /* 0x000fe20003800000 */
[----:B------:R3:W-:Y:S01]  /*14490*/  STL [R1+0x28], RZ ;  /* 0x000028ff01007387 */ /* 0x0007e20000100800 */
[----:B------:R-:W-:Y:S01]  /*144a0*/  IMAD.MOV.U32 R29, RZ, RZ, 0x1 ;  /* 0x00000001ff1d7424 */ /* 0x000fe200078e00ff */
[----:B------:R-:W-:Y:S01]  /*144b0*/  ULOP3.LUT UR36, UR44, 0x2, URZ, 0xfc, !UPT ;  /* 0x000000022c247892 */ /* 0x000fe2000f8efc3f */
[----:B------:R-:W-:Y:S01]  /*144c0*/  IMAD.MOV.U32 R23, RZ, RZ, RZ ;  /* 0x000000ffff177224 */ /* 0x000fe200078e00ff */
[----:B------:R-:W-:Y:S01]  /*144d0*/  ULDC UR37, c[0x0][0xc] ;  /* 0x0000030000257ab9 */ /* 0x000fe20000000800 */
[----:B--2---:R-:W-:-:S06]  /*144e0*/  ULEA UR4, UR5, UR4, 0x18 ;  /* 0x0000000405047291 */ /* 0x004fcc000f8ec03f */
[----:B------:R-:W-:Y:S01]  /*144f0*/  IMAD.U32 R17, RZ, RZ, UR4 ;  /* 0x00000004ff117e24 */ /* 0x000fe2000f8e00ff */
[C---:B-1----:R-:W-:Y:S01]  /*14500*/  LOP3.LUT R5, R3.reuse, 0x7f, RZ, 0xc0, !PT ;  /* 0x0000007f03057812 */ /* 0x042fe200078ec0ff */
[C---:B0-----:R-:W-:Y:S02]  /*14510*/  IMAD.SHL.U32 R0, R3.reuse, 0x8, RZ ;  /* 0x0000000803007824 */ /* 0x041fe400078e00ff */
[----:B------:R-:W-:Y:S01]  /*14520*/  IMAD.SHL.U32 R4, R3, 0x20, RZ ;  /* 0x0000002003047824 */ /* 0x000fe200078e00ff */
[----:B------:R-:W-:Y:S02]  /*14530*/  SHF.R.U32.HI R5, RZ, 0x2, R5 ;  /* 0x00000002ff057819 */ /* 0x000fe40000011605 */
[----:B------:R-:W-:Y:S02]  /*14540*/  LOP3.LUT R2, R0, 0xd8, RZ, 0xc0, !PT ;  /* 0x000000d800027812 */ /* 0x000fe400078ec0ff */
[----:B------:R-:W-:Y:S02]  /*14550*/  LOP3.LUT R6, R4, 0x60, RZ, 0xc0, !PT ;  /* 0x0000006004067812 */ /* 0x000fe400078ec0ff */
[----:B------:R-:W-:-:S02]  /*14560*/  LOP3.LUT R3, R2, 0x18, R3, 0x78, !PT ;  /* 0x0000001802037812 */ /* 0x000fc400078e7803 */
[----:B------:R-:W-:Y:S02]  /*14570*/  LOP3.LUT R4, R0, 0x18, RZ, 0xc0, !PT ;  /* 0x0000001800047812 */ /* 0x000fe400078ec0ff */
[----:B------:R-:W-:Y:S02]  /*14580*/  LOP3.LUT R2, R3, 0x320, R0, 0xf8, !PT ;  /* 0x0000032003027812 */ /* 0x000fe400078ef800 */
[----:B------:R-:W-:Y:S02]  /*14590*/  LOP3.LUT R0, R5, R6, RZ, 0xfc, !PT ;  /* 0x0000000605007212 */ /* 0x000fe400078efcff */
[----:B------:R-:W-:Y:S01]  /*145a0*/  LOP3.LUT R5, R4, 0x20, RZ, 0xfc, !PT ;  /* 0x0000002004057812 */ /* 0x000fe200078efcff */
[----:B------:R-:W-:Y:S01]  /*145b0*/  IMAD R0, R2, 0x2, R17 ;  /* 0x0000000202007824 */ /* 0x000fe200078e0211 */
[----:B------:R-:W-:-:S04]  /*145c0*/  LOP3.LUT R3, R4, 0x40, RZ, 0xfc, !PT ;  /* 0x0000004004037812 */ /* 0x000fc800078efcff */
[----:B------:R3:W-:Y:S03]  /*145d0*/  STL [R1+0x18], R0 ;  /* 0x0000180001007387 */ /* 0x0007e60000100800 */
.L_x_1247:
[----:B------:R-:W-:Y:S05]  /*145e0*/  YIELD ;  /* 0x0000000000007946 */ /* 0x000fea0003800000 */
[----:B------:R-:W-:Y:S01]  /*145f0*/  ULDC.64 UR4, c[0x0][0xa28] ;  /* 0x00028a0000047ab9 */ /* 0x000fe20000000a00 */
[----:B------:R-:W-:Y:S01]  /*14600*/  IMAD.MOV.U32 R19, RZ, RZ, RZ ;  /* 0x000000ffff137224 */ /* 0x000fe200078e00ff */
[----:B------:R-:W-:-:S04]  /*14610*/  ISETP.NE.U32.AND P0, PT, RZ, UR4, PT ;  /* 0x00000004ff007c0c */ /* 0x000fc8000bf05070 */
[----:B------:R-:W-:Y:S01]  /*14620*/  ISETP.NE.AND.EX P0, PT, RZ, UR5, PT, P0 ;  /* 0x00000005ff007c0c */ /* 0x000fe2000bf05300 */
[----:B------:R-:W-:-:S12]  /*14630*/  ULDC.64 UR4, c[0x0][0xa18] ;  /* 0x0002860000047ab9 */ /* 0x000fd80000000a00 */
[----:B0-----:R-:W0:Y:S02]  /*14640*/  @P0 LDC.64 R2, c[0x0][0xa28] ;  /* 0x00028a00ff020b82 */ /* 0x001e240000000a00 */
[----:B0-----:R-:W-:-:S05]  /*14650*/  @P0 IMAD.WIDE R2, R27, 0x4, R2 ;  /* 0x000000041b020825 */ /* 0x001fca00078e0202 */
[----:B--2---:R0:W2:Y:S01]  /*14660*/  @P0 LDG.E R19, desc[UR56][R2.64] ;  /* 0x0000003802130981 */ /* 0x0040a2000c1e1900 */
[----:B------:R-:W-:Y:S01]  /*14670*/  ISETP.NE.U32.AND P0, PT, RZ, UR4, PT ;  /* 0x00000004ff007c0c */ /* 0x000fe2000bf05070 */
[----:B---3--:R-:W-:Y:S01]  /*14680*/  IMAD.MOV.U32 R0, RZ, RZ, RZ ;  /* 0x000000ffff007224 */ /* 0x008fe200078e00ff */
[----:B------:R-:W-:Y:S02]  /*14690*/  LOP3.LUT R16, R16, 0xffffffbf, RZ, 0xc0, !PT ;  /* 0xffffffbf10107812 */ /* 0x000fe400078ec0ff */
[----:B------:R-:W-:Y:S01]  /*146a0*/  ISETP.NE.AND.EX P1, PT, RZ, UR5, PT, P0 ;  /* 0x00000005ff007c0c */ /* 0x000fe2000bf25300 */
[----:B------:R-:W-:Y:S02]  /*146b0*/  ULDC.64 UR4, c[0x0][0xa00] ;  /* 0x0002800000047ab9 */ /* 0x000fe40000000a00 */
[----:B------:R-:W-:Y:S01]  /*146c0*/  ISETP.NE.U32.AND P0, PT, RZ, UR4, PT ;  /* 0x00000004ff007c0c */ /* 0x000fe2000bf05070 */
[----:B0-----:R-:W0:Y:S03]  /*146d0*/  LDC.64 R2, c[0x0][0xa00] ;  /* 0x00028000ff027b82 */ /* 0x001e260000000a00 */
[----:B------:R-:W-:Y:S01]  /*146e0*/  ISETP.NE.AND.EX P2, PT, RZ, UR5, PT, P0 ;  /* 0x00000005ff007c0c */ /* 0x000fe2000bf45300 */
[----:B------:R-:W-:-:S05]  /*146f0*/  ULDC.64 UR4, c[0x0][0x418] ;  /* 0x0001060000047ab9 */ /* 0x000fca0000000a00 */
[----:B------:R-:W1:Y:S07]  /*14700*/  @P1 LDC.64 R4, c[0x0][0xa18] ;  /* 0x00028600ff041b82 */ /* 0x000e6e0000000a00 */
[----:B------:R-:W-:Y:S01]  /*14710*/  @P2 LOP3.LUT R16, R16, 0x40, RZ, 0xfc, !PT ;  /* 0x0000004010102812 */ /* 0x000fe200078efcff */
[----:B0-----:R-:W-:-:S05]  /*14720*/  IMAD.WIDE R2, R27, 0x4, R2 ;  /* 0x000000041b027825 */ /* 0x001fca00078e0202 */
[----:B------:R-:W3:Y:S01]  /*14730*/  @P2 LDG.E R0, desc[UR56][R2.64] ;  /* 0x0000003802002981 */ /* 0x000ee2000c1e1900 */
[----:B-1----:R-:W-:-:S05]  /*14740*/  @P1 IMAD.WIDE R4, R27, 0x4, R4 ;  /* 0x000000041b041825 */ /* 0x002fca00078e0204 */
[----:B------:R0:W5:Y:S01]  /*14750*/  @P1 LDG.E R28, desc[UR56][R4.64] ;  /* 0x00000038041c1981 */ /* 0x000162000c1e1900 */
        /* <DEDUP_REMOVED lines=8> */
[----:B-1----:R-:W-:Y:S01]  /*147e0*/  IMAD.U32 R0, RZ, RZ, UR4 ;  /* 0x00000004ff007e24 */ /* 0x002fe2000f8e00ff */
[----:B------:R-:W-:Y:S06]  /*147f0*/  @P1 BRA `(.L_x_1177) ;  /* 0x0000000000181947 */ /* 0x000fec0003800000 */
[----:B------:R-:W-:Y:S02]  /*14800*/  ULDC UR4, c[0x0][0x288] ;  /* 0x0000a20000047ab9 */ /* 0x000fe40000000800 */
[----:B-----5:R-:W-:Y:S01]  /*14810*/  IMAD.U32 R28, RZ, RZ, UR4 ;  /* 0x00000004ff1c7e24 */ /* 0x020fe2000f8e00ff */
[----:B------:R-:W-:Y:S06]  /*14820*/  @!P2 BRA `(.L_x_1177) ;  /* 0x00000000000ca947 */ /* 0x000fec0003800000 */
[----:B0-----:R-:W2:Y:S04]  /*14830*/  LDG.E R5, desc[UR56][R2.64] ;  /* 0x0000003802057981 */ /* 0x001ea8000c1e1900 */
[----:B------:R-:W2:Y:S02]  /*14840*/  LDG.E R28, desc[UR56][R2.64+0x4] ;  /* 0x00000438021c7981 */ /* 0x000ea4000c1e1900 */
[----:B--2---:R-:W-:-:S07]  /*14850*/  IMAD.IADD R28, R28, 0x1, -R5 ;  /* 0x000000011c1c7824 */ /* 0x004fce00078e0a05 */
.L_x_1177:
[----:B------:R-:W-:Y:S02]  /*14860*/  ULDC.64 UR4, c[0x0][0xa20] ;  /* 0x0002880000047ab9 */ /* 0x000fe40000000a00 */
[----:B------:R-:W-:-:S04]  /*14870*/  ISETP.NE.U32.AND P0, PT, RZ, UR4, PT ;  /* 0x00000004ff007c0c */ /* 0x000fc8000bf05070 */
[----:B------:R-:W-:-:S13]  /*14880*/  ISETP.NE.AND.EX P0, PT, RZ, UR5, PT, P0 ;  /* 0x00000005ff007c0c */ /* 0x000fda000bf05300 */
[----:B------:R-:W-:Y:S05]  /*14890*/  @!P0 BRA `(.L_x_1178) ;  /* 0x0000000000108947 */ /* 0x000fea0003800000 */
[----:B------:R-:W1:Y:S02]  /*148a0*/  LDC.64 R2, c[0x0][0xa20] ;  /* 0x00028800ff027b82 */ /* 0x000e640000000a00 */
[----:B-1----:R-:W-:-:S05]  /*148b0*/  IMAD.WIDE R2, R27, 0x4, R2 ;  /* 0x000000041b027825 */ /* 0x002fca00078e0202 */
[----:B------:R1:W5:Y:S01]  /*148c0*/  LDG.E R0, desc[UR56][R2.64] ;  /* 0x0000003802007981 */ /* 0x000362000c1e1900 */
[----:B------:R-:W-:Y:S05]  /*148d0*/  BRA `(.L_x_1179) ;  /* 0x0000000000247947 */ /* 0x000fea0003800000 */
.L_x_1178:
[----:B------:R-:W-:Y:S02]  /*148e0*/  ULDC.64 UR4, c[0x0][0xa08] ;  /* 0x0002820000047ab9 */ /* 0x000fe40000000a00 */
[----:B------:R-:W-:-:S04]  /*148f0*/  ISETP.NE.U32.AND P0, PT, RZ, UR4, PT ;  /* 0x00000004ff007c0c */ /* 0x000fc8000bf05070 */
[----:B------:R-:W-:-:S13]  /*14900*/  ISETP.NE.AND.EX P0, PT, RZ, UR5, PT, P0 ;  /* 0x00000005ff007c0c */ /* 0x000fda000bf05300 */
[----:B------:R-:W-:Y:S05]  /*14910*/  @!P0 BRA `(.L_x_1179) ;  /* 0x0000000000148947 */ /* 0x000fea0003800000 */
[----:B------:R-:W1:Y:S02]  /*14920*/  LDC.64 R2, c[0x0][0xa08] ;  /* 0x00028200ff027b82 */ /* 0x000e640000000a00 */
[----:B-1----:R-:W-:-:S05]  /*14930*/  IMAD.WIDE R2, R27, 0x4, R2 ;  /* 0x000000041b027825 */ /* 0x002fca00078e0202 */
[----:B------:R-:W2:Y:S04]  /*14940*/  LDG.E R0, desc[UR56][R2.64] ;  /* 0x0000003802007981 */ /* 0x000ea8000c1e1900 */
[----:B0-----:R-:W2:Y:S02]  /*14950*/  LDG.E R5, desc[UR56][R2.64+0x4] ;  /* 0x0000043802057981 */ /* 0x001ea4000c1e1900 */
[----:B--2---:R-:W-:-:S07]  /*14960*/  IMAD.IADD R0, R5, 0x1, -R0 ;  /* 0x0000000105007824 */ /* 0x004fce00078e0a00 */
.L_x_1179:
[----:B-1----:R-:W1:Y:S01]  /*14970*/  LDC R2, c[0x0][0x448] ;  /* 0x00011200ff027b82 */ /* 0x002e620000000800 */
[----:B------:R-:W-:Y:S01]  /*14980*/  IMAD R25, R25, 0xc0, RZ ;  /* 0x000000c019197824 */ /* 0x000fe200078e02ff */
[----:B------:R-:W-:Y:S01]  /*14990*/  LOP3.LUT R16, R16, 0xfffffff7, RZ, 0xc0, !PT ;  /* 0xfffffff710107812 */ /* 0x000fe200078ec0ff */
[----:B-----5:R-:W-:Y:S02]  /*149a0*/  IMAD.IADD R7, R0, 0x1, -R19 ;  /* 0x0000000100077824 */ /* 0x020fe400078e0a13 */
[----:B------:R-:W-:-:S03]  /*149b0*/  VIADD R3, R25, 0xbf ;  /* 0x000000bf19037836 */ /* 0x000fc60000000000 */
[----:B------:R-:W-:Y:S01]  /*149c0*/  IADD3 R0, R7, 0x1, -R28 ;  /* 0x0000000107007810 */ /* 0x000fe20007ffe81c */
[----:B------:R2:W-:Y:S01]  /*149d0*/  STL [R1+0x8], R7 ;  /* 0x0000080701007387 */ /* 0x0005e20000100800 */
[----:B-1----:R-:W-:-:S13]  /*149e0*/  ISETP.NE.AND P2, PT, R2, 0x1, PT ;  /* 0x000000010200780c */ /* 0x002fda0003f45270 */
[----:B0-----:R-:W0:Y:S01]  /*149f0*/  @P2 LDC R4, c[0x0][0x44c] ;  /* 0x00011300ff042b82 */ /* 0x001e220000000800 */
[----:B------:R-:W-:-:S07]  /*14a00*/  @P2 LOP3.LUT R16, R16, 0x8, RZ, 0xfc, !PT ;  /* 0x0000000810102812 */ /* 0x000fce00078efcff */
[----:B------:R-:W1:Y:S01]  /*14a10*/  @P2 LDC R2, c[0x0][0x450] ;  /* 0x00011400ff022b82 */ /* 0x000e620000000800 */
[----:B0-----:R-:W-:-:S05]  /*14a20*/  @P2 IMAD.HI.U32 R5, R3, R4, RZ ;  /* 0x0000000403052227 */ /* 0x001fca00078e00ff */
[----:B-1----:R-:W-:-:S05]  /*14a30*/  @P2 SHF.R.U32.HI R3, RZ, R2, R5 ;  /* 0x00000002ff032219 */ /* 0x002fca0000011605 */
[----:B------:R-:W-:Y:S02]  /*14a40*/  IMAD.IADD R0, R0, 0x1, R3 ;  /* 0x0000000100007824 */ /* 0x000fe400078e0203 */
[----:B------:R-:W0:Y:S02]  /*14a50*/  LDC.64 R2, c[0x0][0x9e0] ;  /* 0x00027800ff027b82 */ /* 0x000e240000000a00 */
[----:B0-----:R-:W-:Y:S01]  /*14a60*/  ISETP.GE.AND P1, PT, R3, 0x1, PT ;  /* 0x000000010300780c */ /* 0x001fe20003f26270 */
[----:B------:R-:W-:-:S12]  /*14a70*/  IMAD.IADD R2, R0, 0x1, R2 ;  /* 0x0000000100027824 */ /* 0x000fd800078e0202 */
[----:B--2---:R-:W-:Y:S05]  /*14a80*/  @!P1 BRA `(.L_x_1180) ;  /* 0x0000000000489947 */ /* 0x004fea0003800000 */
[C---:B------:R-:W-:Y:S01]  /*14a90*/  ISETP.GT.AND P0, PT, R0.reuse, RZ, PT ;  /* 0x000000ff0000720c */ /* 0x040fe20003f04270 */
[----:B------:R-:W-:Y:S01]  /*14aa0*/  BSSY B0, `(.L_x_1181) ;  /* 0x000000e000007945 */ /* 0x000fe20003800000 */
[----:B------:R-:W-:-:S11]  /*14ab0*/  VIADD R6, R0, 0xffffffff ;  /* 0xffffffff00067836 */ /* 0x000fd60000000000 */
[----:B------:R-:W-:Y:S05]  /*14ac0*/  @P0 BRA `(.L_x_1182) ;  /* 0x00000000001c0947 */ /* 0x000fea0003800000 */
[----:B------:R-:W-:Y:S01]  /*14ad0*/  ISETP.NE.AND P0, PT, R3, 0x1, PT ;  /* 0x000000010300780c */ /* 0x000fe20003f05270 */
[----:B------:R-:W-:-:S12]  /*14ae0*/  IMAD.MOV R0, RZ, RZ, -R0 ;  /* 0x000000ffff007224 */ /* 0x000fd800078e0a00 */
[----:B------:R-:W0:Y:S02]  /*14af0*/  @P0 LDC.64 R4, c[0x0][0x9e8] ;  /* 0x00027a00ff040b82 */ /* 0x000e240000000a00 */
[----:B0-----:R-:W-:-:S05]  /*14b00*/  @P0 IMAD.HI.U32 R4, R0, R4, RZ ;  /* 0x0000000400040227 */ /* 0x001fca00078e00ff */
[----:B------:R-:W-:-:S04]  /*14b10*/  @P0 SHF.R.U32.HI R0, RZ, R5, R4 ;  /* 0x00000005ff000219 */ /* 0x000fc80000011604 */
[----:B------:R-:W-:Y:S01]  /*14b20*/  LOP3.LUT R6, RZ, R0, RZ, 0x33, !PT ;  /* 0x00000000ff067212 */ /* 0x000fe200078e33ff */
[----:B------:R-:W-:Y:S06]  /*14b30*/  BRA `(.L_x_1183) ;  /* 0x0000000000107947 */ /* 0x000fec0003800000 */
.L_x_1182:
[----:B------:R-:W-:-:S13]  /*14b40*/  ISETP.NE.AND P0, PT, R3, 0x1, PT ;  /* 0x000000010300780c */ /* 0x000fda0003f05270 */
[----:B------:R-:W0:Y:S02]  /*14b50*/  @P0 LDC.64 R4, c[0x0][0x9e8] ;  /* 0x00027a00ff040b82 */ /* 0x000e240000000a00 */
[----:B0-----:R-:W-:-:S05]  /*14b60*/  @P0 IMAD.HI.U32 R4, R6, R4, RZ ;  /* 0x0000000406040227 */ /* 0x001fca00078e00ff */
[----:B------:R-:W-:-:S07]  /*14b70*/  @P0 SHF.R.U32.HI R6, RZ, R5, R4 ;  /* 0x00000005ff060219 */ /* 0x000fce0000011604 */
.L_x_1183:
[----:B------:R-:W-:Y:S05]  /*14b80*/  BSYNC B0 ;  /* 0x0000000000007941 */ /* 0x000fea0003800000 */
.L_x_1181:
[----:B------:R-:W-:-:S05]  /*14b90*/  IMAD R5, R6, R3, R3 ;  /* 0x0000000306057224 */ /* 0x000fca00078e0203 */
[----:B------:R-:W-:-:S07]  /*14ba0*/  VIMNMX R2, R2, R5, PT ;  /* 0x0000000502027248 */ /* 0x000fce0003fe0100 */
.L_x_1180:
[----:B------:R-:W0:Y:S01]  /*14bb0*/  @P2 LDC R4, c[0x0][0x44c] ;  /* 0x00011300ff042b82 */ /* 0x000e220000000800 */
[----:B------:R-:W-:-:S07]  /*14bc0*/  ULDC UR4, c[0x0][0x9dc] ;  /* 0x0002770000047ab9 */ /* 0x000fce0000000800 */
[----:B------:R-:W1:Y:S01]  /*14bd0*/  @P2 LDC R0, c[0x0][0x450] ;  /* 0x00011400ff002b82 */ /* 0x000e620000000800 */
[----:B0-----:R-:W-:-:S04]  /*14be0*/  @P2 IMAD.HI.U32 R5, R25, R4, RZ ;  /* 0x0000000419052227 */ /* 0x001fc800078e00ff */
[----:B------:R-:W-:Y:S01]  /*14bf0*/  IMAD.MOV.U32 R4, RZ, RZ, R25 ;  /* 0x000000ffff047224 */ /* 0x000fe200078e0019 */
[----:B-1----:R-:W-:Y:S01]  /*14c00*/  @P2 SHF.R.U32.HI R4, RZ, R0, R5 ;  /* 0x00000000ff042219 */ /* 0x002fe20000011605 */
[----:B------:R-:W-:Y:S02]  /*14c10*/  VIADD R0, R2, 0x7f ;  /* 0x0000007f02007836 */ /* 0x000fe40000000000 */
[----:B------:R-:W-:Y:S01]  /*14c20*/  VIADD R2, R7, 0x7f ;  /* 0x0000007f07027836 */ /* 0x000fe20000000000 */
[----:B------:R-:W-:Y:S02]  /*14c30*/  IADD3 R6, R4, R7, -R28 ;  /* 0x0000000704067210 */ /* 0x000fe40007ffe81c */
[----:B------:R-:W-:-:S04]  /*14c40*/  SHF.R.S32.HI R5, RZ, 0x1f, R0 ;  /* 0x0000001fff057819 */ /* 0x000fc80000011400 */
[----:B------:R-:W-:Y:S02]  /*14c50*/  LEA.HI R0, R5, R0, RZ, 0x7 ;  /* 0x0000000005007211 */ /* 0x000fe400078f38ff */
[----:B------:R-:W-:Y:S02]  /*14c60*/  SHF.R.S32.HI R5, RZ, 0x1f, R2 ;  /* 0x0000001fff057819 */ /* 0x000fe40000011402 */
[----:B------:R-:W-:Y:S02]  /*14c70*/  SHF.R.S32.HI R0, RZ, 0x7, R0 ;  /* 0x00000007ff007819 */ /* 0x000fe40000011400 */
[----:B------:R-:W-:Y:S01]  /*14c80*/  LEA.HI R5, R5, R2, RZ, 0x7 ;  /* 0x0000000205057211 */ /* 0x000fe200078f38ff */
[----:B------:R-:W-:-:S03]  /*14c90*/  VIADD R2, R6, -UR4 ;  /* 0x8000000406027c36 */ /* 0x000fc60008000000 */
[----:B------:R-:W-:-:S04]  /*14ca0*/  SHF.R.S32.HI R5, RZ, 0x7, R5 ;  /* 0x00000007ff057819 */ /* 0x000fc80000011405 */
[----:B------:R-:W-:Y:S01]  /*14cb0*/  VIMNMX R0, R5, R0, PT ;  /* 0x0000000005007248 */ /* 0x000fe20003fe0100 */
[----:B------:R-:W-:Y:S06]  /*14cc0*/  @!P1 BRA `(.L_x_1184) ;  /* 0x0000000000449947 */ /* 0x000fec0003800000 */
[----:B------:R-:W-:Y:S01]  /*14cd0*/  ISETP.GT.AND P0, PT, R6, -0x1, PT ;  /* 0xffffffff0600780c */ /* 0x000fe20003f04270 */
[----:B------:R-:W-:-:S12]  /*14ce0*/  BSSY B0, `(.L_x_1185) ;  /* 0x000000d000007945 */ /* 0x000fd80003800000 */
[----:B------:R-:W-:Y:S05]  /*14cf0*/  @P0 BRA `(.L_x_1186) ;  /* 0x00000000001c0947 */ /* 0x000fea0003800000 */
[----:B------:R-:W-:Y:S02]  /*14d00*/  ISETP.NE.AND P0, PT, R3, 0x1, PT ;  /* 0x000000010300780c */ /* 0x000fe40003f05270 */
[----:B------:R-:W-:-:S11]  /*14d10*/  LOP3.LUT R6, RZ, R6, RZ, 0x33, !PT ;  /* 0x00000006ff067212 */ /* 0x000fd600078e33ff */
[----:B------:R-:W0:Y:S02]  /*14d20*/  @P0 LDC.64 R4, c[0x0][0x9e8] ;  /* 0x00027a00ff040b82 */ /* 0x000e240000000a00 */
[----:B0-----:R-:W-:-:S05]  /*14d30*/  @P0 IMAD.HI.U32 R4, R6, R4, RZ ;  /* 0x0000000406040227 */ /* 0x001fca00078e00ff */
[----:B------:R-:W-:-:S04]  /*14d40*/  @P0 SHF.R.U32.HI R6, RZ, R5, R4 ;  /* 0x00000005ff060219 */ /* 0x000fc80000011604 */
[----:B------:R-:W-:Y:S01]  /*14d50*/  LOP3.LUT R6, RZ, R6, RZ, 0x33, !PT ;  /* 0x00000006ff067212 */ /* 0x000fe200078e33ff */
[----:B------:R-:W-:Y:S06]  /*14d60*/  BRA `(.L_x_1187) ;  /* 0x0000000000107947 */ /* 0x000fec0003800000 */
.L_x_1186:
[----:B------:R-:W-:-:S13]  /*14d70*/  ISETP.NE.AND P0, PT, R3, 0x1, PT ;  /* 0x000000010300780c */ /* 0x000fda0003f05270 */
[----:B------:R-:W0:Y:S02]  /*14d80*/  @P0 LDC.64 R4, c[0x0][0x9e8] ;  /* 0x00027a00ff040b82 */ /* 0x000e240000000a00 */
[----:B0-----:R-:W-:-:S05]  /*14d90*/  @P0 IMAD.HI.U32 R4, R6, R4, RZ ;  /* 0x0000000406040227 */ /* 0x001fca00078e00ff */
[----:B------:R-:W-:-:S07]  /*14da0*/  @P0 SHF.R.U32.HI R6, RZ, R5, R4 ;  /* 0x00000005ff060219 */ /* 0x000fce0000011604 */
.L_x_1187:
[----:B------:R-:W-:Y:S05]  /*14db0*/  BSYNC B0 ;  /* 0x0000000000007941 */ /* 0x000fea0003800000 */
.L_x_1185:
[----:B------:R-:W-:-:S05]  /*14dc0*/  IMAD R3, R6, R3, RZ ;  /* 0x0000000306037224 */ /* 0x000fca00078e02ff */
[----:B------:R-:W-:-:S07]  /*14dd0*/  VIMNMX R2, R2, R3, !PT ;  /* 0x0000000302027248 */ /* 0x000fce0007fe0100 */
.L_x_1184:
[C---:B------:R-:W-:Y:S01]  /*14de0*/  LOP3.LUT R3, R26.reuse, 0xff000000, RZ, 0xc0, !PT ;  /* 0xff0000001a037812 */ /* 0x040fe200078ec0ff */
[----:B------:R-:W-:Y:S01]  /*14df0*/  BSSY B0, `(.L_x_1188) ;  /* 0x0000029000007945 */ /* 0x000fe20003800000 */
[----:B------:R-:W-:Y:S02]  /*14e00*/  LOP3.LUT R4, R26, 0xff0000, RZ, 0xc0, !PT ;  /* 0x00ff00001a047812 */ /* 0x000fe400078ec0ff */
[----:B------:R-:W-:-:S04]  /*14e10*/  SHF.R.U32.HI R3, RZ, 0x8, R3 ;  /* 0x00000008ff037819 */ /* 0x000fc80000011603 */
[----:B------:R-:W-:Y:S02]  /*14e20*/  LEA.HI R4, R4, R3, RZ, 0x10 ;  /* 0x0000000304047211 */ /* 0x000fe400078f80ff */
[----:B------:R-:W-:-:S04]  /*14e30*/  SHF.R.S32.HI R3, RZ, 0x1f, R2 ;  /* 0x0000001fff037819 */ /* 0x000fc80000011402 */
[----:B------:R-:W-:Y:S01]  /*14e40*/  LEA.HI R3, R3, R2, RZ, 0x7 ;  /* 0x0000000203037211 */ /* 0x000fe200078f38ff */
[----:B------:R-:W-:-:S03]  /*14e50*/  IMAD.MOV.U32 R2, RZ, RZ, RZ ;  /* 0x000000ffff027224 */ /* 0x000fc600078e00ff */
[----:B------:R-:W-:-:S04]  /*14e60*/  SHF.R.S32.HI R3, RZ, 0x7, R3 ;  /* 0x00000007ff037819 */ /* 0x000fc80000011403 */
[----:B------:R-:W-:-:S04]  /*14e70*/  VIMNMX R5, RZ, R3, !PT ;  /* 0x00000003ff057248 */ /* 0x000fc80007fe0100 */
[----:B------:R-:W-:-:S13]  /*14e80*/  ISETP.GT.AND P0, PT, R0, R5, PT ;  /* 0x000000050000720c */ /* 0x000fda0003f04270 */
[----:B------:R-:W-:Y:S05]  /*14e90*/  @!P0 BRA `(.L_x_1189) ;  /* 0x0000000000788947 */ /* 0x000fea0003800000 */
[----:B------:R-:W-:-:S04]  /*14ea0*/  SHF.R.U32.HI R6, RZ, 0x10, R4 ;  /* 0x00000010ff067819 */ /* 0x000fc80000011604 */
[----:B------:R-:W-:-:S13]  /*14eb0*/  ISETP.NE.AND P0, PT, R6, RZ, PT ;  /* 0x000000ff0600720c */ /* 0x000fda0003f05270 */
[----:B------:R-:W0:Y:S02]  /*14ec0*/  @!P0 LDC R6, c[0x0][0x9f0] ;  /* 0x00027c00ff068b82 */ /* 0x000e240000000800 */
[----:B0-----:R-:W-:Y:S02]  /*14ed0*/  IABS R8, R6 ;  /* 0x0000000600087213 */ /* 0x001fe40000000000 */
[----:B------:R-:W-:Y:S02]  /*14ee0*/  IADD3 R7, R6, -0x1, R0 ;  /* 0xffffffff06077810 */ /* 0x000fe40007ffe000 */
[----:B------:R-:W0:Y:S03]  /*14ef0*/  I2F.RP R2, R8 ;  /* 0x0000000800027306 */ /* 0x000e260000209400 */
[----:B------:R-:W-:-:S05]  /*14f00*/  IMAD.IADD R7, R7, 0x1, -R5 ;  /* 0x0000000107077824 */ /* 0x000fca00078e0a05 */
        /* <DEDUP_REMOVED lines=19> */
[----:B------:R-:W-:-:S04]  /*15040*/  @P0 VIADD R9, R9, 0x1 ;  /* 0x0000000109090836 */ /* 0x000fc80000000000 */
[----:B------:R-:W-:-:S04]  /*15050*/  IMAD.MOV.U32 R2, RZ, RZ, R9 ;  /* 0x000000ffff027224 */ /* 0x000fc800078e0009 */
[----:B------:R-:W-:Y:S01]  /*15060*/  @!P2 IMAD.MOV R2, RZ, RZ, -R2 ;  /* 0x000000ffff02a224 */ /* 0x000fe200078e0a02 */
[----:B------:R-:W-:-:S07]  /*15070*/  @!P1 LOP3.LUT R2, RZ, R6, RZ, 0x33, !PT ;  /* 0x00000006ff029212 */ /* 0x000fce00078e33ff */
.L_x_1189:
[----:B------:R-:W-:Y:S05]  /*15080*/  BSYNC B0 ;  /* 0x0000000000007941 */ /* 0x000fea0003800000 */
.L_x_1188:
[----:B------:R-:W-:Y:S01]  /*15090*/  LOP3.LUT R4, R4, 0xff, RZ, 0xc0, !PT ;  /* 0x000000ff04047812 */ /* 0x000fe200078ec0ff */
[----:B------:R-:W-:Y:S04]  /*150a0*/  BSSY B7, `(.L_x_1190) ;  /* 0x000034d000077945 */ /* 0x000fe80003800000 */
[----:B------:R-:W-:-:S05]  /*150b0*/  IMAD R3, R4, R2, R5 ;  /* 0x0000000204037224 */ /* 0x000fca00078e0205 */
        /* <DEDUP_REMOVED lines=22> */
.L_x_1191:
        /* <DEDUP_REMOVED lines=20> */
.L_x_1194:
[----:B------:R-:W-:Y:S05]  /*15360*/  BSYNC B6 ;  /* 0x0000000000067941 */ /* 0x000fea0003800000 */
.L_x_1193:
        /* <DEDUP_REMOVED lines=9> */
[----:B------:R-:W-:Y:S02]  /*15400*/  IMAD.U32 R4, RZ, RZ, UR6 ;  /* 0x00000006ff047e24 */ /* 0x000fe4000f8e00ff */
[----:B------:R-:W-:Y:S02]  /*15410*/  IMAD.U32 R5, RZ, RZ, UR7 ;  /* 0x00000007ff057e24 */ /* 0x000fe4000f8e00ff */
[----:B------:R-:W-:Y:S02]  /*15420*/  IMAD.U32 R6, RZ, RZ, UR8 ;  /* 0x00000008ff067e24 */ /* 0x000fe4000f8e00ff */
[----:B------:R-:W-:-:S02]  /*15430*/  IMAD.U32 R7, RZ, RZ, UR9 ;  /* 0x00000009ff077e24 */ /* 0x000fc4000f8e00ff */
[----:B------:R-:W-:Y:S02]  /*15440*/  IMAD.U32 R10, RZ, RZ, UR4 ;  /* 0x00000004ff0a7e24 */ /* 0x000fe4000f8e00ff */
[----:B------:R-:W-:Y:S02]  /*15450*/  IMAD.U32 R11, RZ, RZ, UR5 ;  /* 0x00000005ff0b7e24 */ /* 0x000fe4000f8e00ff */
[----:B------:R-:W-:Y:S02]  /*15460*/  IMAD.MOV.U32 R8, RZ, RZ, 0x70 ;  /* 0x00000070ff087424 */ /* 0x000fe400078e00ff */
[----:B------:R-:W-:Y:S02]  /*15470*/  IMAD.MOV.U32 R12, RZ, RZ, 0x1 ;  /* 0x00000001ff0c7424 */ /* 0x000fe400078e00ff */
[----:B0-----:R-:W-:-:S07]  /*15480*/  IMAD.MOV.U32 R13, RZ, RZ, RZ ;  /* 0x000000ffff0d7224 */ /* 0x001fce00078e00ff */
[----:B------:R-:W-:-:S07]  /*15490*/  LEPC R20, `(.L_x_1197) ;  /* 0x000000001014794e */ /* 0x000fce0000000000 */
[----:B-1----:R-:W-:Y:S05]  /*154a0*/  CALL.ABS.NOINC R2 ;  /* 0x0000000002007343 */ /* 0x002fea0003c00000 */
.L_x_1197:
[----:B------:R0:W1:Y:S01]  /*154b0*/  LDC.64 R2, c[0x4][R18] ;  /* 0x0100000012027b82 */ /* 0x0000620000000a00 */
[----:B------:R-:W-:Y:S01]  /*154c0*/  ULDC.64 UR6, c[0x4][0x88] ;  /* 0x0100220000067ab9 */ /* 0x000fe20000000a00 */
[----:B------:R-:W-:Y:S01]  /*154d0*/  ULDC.64 UR8, c[0x4][0x90] ;  /* 0x0100240000087ab9 */ /* 0x000fe20000000a00 */
[----:B------:R-:W-:Y:S01]  /*154e0*/  ULDC.64 UR4, c[0x4][0x18] ;  /* 0x0100060000047ab9 */ /* 0x000fe20000000a00 */
        /* <DEDUP_REMOVED lines=11> */
.L_x_1196:
[----:B------:R-:W-:Y:S05]  /*155a0*/  BSYNC B6 ;  /* 0x0000000000067941 */ /* 0x000fea0003800000 */
.L_x_1195:
[----:B------:R-:W-:Y:S01]  /*155b0*/  ULDC.64 UR4, c[0x0][0x9f8] ;  /* 0x00027e0000047ab9 */ /* 0x000fe20000000a00 */
[----:B------:R-:W2:Y:S01]  /*155c0*/  LDL R18, [R1+0x8] ;  /* 0x0000080001127983 */ /* 0x000ea20000100800 */
[----:B------:R-:W-:Y:S01]  /*155d0*/  ISETP.NE.U32.AND P0, PT, RZ, UR4, PT ;  /* 0x00000004ff007c0c */ /* 0x000fe2000bf05070 */
[----:B------:R-:W-:Y:S01]  /*155e0*/  IMAD.MOV.U32 R7, RZ, RZ, R27 ;  /* 0x000000ffff077224 */ /* 0x000fe200078e001b */
[----:B------:R-:W0:Y:S01]  /*155f0*/  LDC R6, c[0x0][0x430] ;  /* 0x00010c00ff067b82 */ /* 0x000e220000000800 */
[----:B------:R-:W1:Y:S01]  /*15600*/  S2R R21, SR_TID.X ;  /* 0x0000000000157919 */ /* 0x000e620000002100 */
[----:B------:R-:W-:Y:S01]  /*15610*/  ISETP.NE.AND.EX P0, PT, RZ, UR5, PT, P0 ;  /* 0x00000005ff007c0c */ /* 0x000fe2000bf05300 */
[----:B------:R-:W3:Y:S01]  /*15620*/  S2R R20, SR_TID.X ;  /* 0x0000000000147919 */ /* 0x000ee20000002100 */
[----:B------:R-:W-:Y:S01]  /*15630*/  VIADD R22, R22, 0xffffffff ;  /* 0xffffffff16167836 */ /* 0x000fe20000000000 */
[----:B------:R-:W-:Y:S01]  /*15640*/  LOP3.LUT R16, R16, 0xffffffdf, RZ, 0xc0, !PT ;  /* 0xffffffdf10107812 */ /* 0x000fe200078ec0ff */
[----:B------:R-:W-:-:S09]  /*15650*/  ULDC UR4, c[0x0][0x2f4] ;  /* 0x0000bd0000047ab9 */ /* 0x000fd20000000800 */
[----:B------:R-:W4:Y:S02]  /*15660*/  @P0 LDC.64 R2, c[0x0][0x9f8] ;  /* 0x00027e00ff020b82 */ /* 0x000f240000000a00 */
[----:B----4-:R-:W-:-:S05]  /*15670*/  @P0 IMAD.WIDE R2, R27, 0x4, R2 ;  /* 0x000000041b020825 */ /* 0x010fca00078e0202 */
[----:B------:R4:W2:Y:S01]  /*15680*/  @P0 LDG.E R7, desc[UR56][R2.64] ;  /* 0x0000003802070981 */ /* 0x0008a2000c1e1900 */
[----:B0-----:R-:W-:Y:S01]  /*15690*/  ISETP.NE.AND P1, PT, R6, 0x1, PT ;  /* 0x000000010600780c */ /* 0x001fe20003f25270 */
[----:B-1----:R-:W-:Y:S01]  /*156a0*/  IMAD.SHL.U32 R21, R21, 0x20, RZ ;  /* 0x0000002015157824 */ /* 0x002fe200078e00ff */
[----:B---3--:R-:W-:Y:S01]  /*156b0*/  LOP3.LUT R20, R20, 0x7f, RZ, 0xc0, !PT ;  /* 0x0000007f14147812 */ /* 0x008fe200078ec0ff */
[----:B------:R-:W-:Y:S01]  /*156c0*/  IMAD.SHL.U32 R9, R22, 0x80, RZ ;  /* 0x0000008016097824 */ /* 0x000fe200078e00ff */
[----:B------:R-:W0:Y:S02]  /*156d0*/  S2R R8, SR_TID.X ;  /* 0x0000000000087919 */ /* 0x000e240000002100 */
[----:B------:R-:W-:Y:S02]  /*156e0*/  SHF.R.U32.HI R20, RZ, 0x2, R20 ;  /* 0x00000002ff147819 */ /* 0x000fe40000011614 */
[----:B------:R-:W-:-:S04]  /*156f0*/  LOP3.LUT R21, R21, 0x60, RZ, 0xc0, !PT ;  /* 0x0000006015157812 */ /* 0x000fc800078ec0ff */
[----:B------:R-:W-:Y:S01]  /*15700*/  LOP3.LUT R0, R9, R20, R21, 0xfe, !PT ;  /* 0x0000001409007212 */ /* 0x000fe200078efe15 */
[----:B----4-:R-:W1:Y:S01]  /*15710*/  @P1 LDC R3, c[0x0][0x434] ;  /* 0x00010d00ff031b82 */ /* 0x010e620000000800 */
[----:B------:R-:W-:-:S07]  /*15720*/  @P1 LOP3.LUT R16, R16, 0x20, RZ, 0xfc, !PT ;  /* 0x0000002010101812 */ /* 0x000fce00078efcff */
[----:B------:R-:W3:Y:S01]  /*15730*/  @P1 LDC R2, c[0x0][0x438] ;  /* 0x00010e00ff021b82 */ /* 0x000ee20000000800 */
[----:B------:R-:W-:Y:S01]  /*15740*/  LOP3.LUT R16, R16, 0xfffffffb, RZ, 0xc0, !PT ;  /* 0xfffffffb10107812 */ /* 0x000fe200078ec0ff */
[----:B------:R-:W-:Y:S01]  /*15750*/  UMOV UR5, 0xffffffff ;  /* 0xffffffff00057882 */ /* 0x000fe20000000000 */
[----:B------:R-:W-:Y:S02]  /*15760*/  LOP3.LUT R26, R26, 0xffff, RZ, 0xc0, !PT ;  /* 0x0000ffff1a1a7812 */ /* 0x000fe400078ec0ff */
[C---:B--2---:R-:W-:Y:S01]  /*15770*/  ISETP.GE.AND P0, PT, R0.reuse, R18, PT ;  /* 0x000000120000720c */ /* 0x044fe20003f06270 */
[----:B------:R-:W-:Y:S02]  /*15780*/  IMAD.IADD R0, R0, 0x1, R19 ;  /* 0x0000000100007824 */ /* 0x000fe400078e0213 */
[----:B0-----:R-:W-:Y:S02]  /*15790*/  IMAD.SHL.U32 R18, R8, 0x8, RZ ;  /* 0x0000000808127824 */ /* 0x001fe400078e00ff */
[----:B-1----:R-:W-:-:S03]  /*157a0*/  @P1 IMAD.HI.U32 R3, R0, R3, RZ ;  /* 0x0000000300031227 */ /* 0x002fc600078e00ff */
[----:B------:R-:W-:Y:S01]  /*157b0*/  LOP3.LUT R18, R18, 0x18, RZ, 0xc0, !PT ;  /* 0x0000001812127812 */ /* 0x000fe200078ec0ff */
[----:B------:R-:W-:Y:S01]  /*157c0*/  IMAD.MOV.U32 R4, RZ, RZ, R0 ;  /* 0x000000ffff047224 */ /* 0x000fe200078e0000 */
[----:B---3--:R-:W-:-:S03]  /*157d0*/  @P1 SHF.R.U32.HI R4, RZ, R2, R3 ;  /* 0x00000002ff041219 */ /* 0x008fc60000011603 */
[----:B------:R-:W0:Y:S02]  /*157e0*/  @!P0 LDC.64 R2, c[0x0][0x428] ;  /* 0x00010a00ff028b82 */ /* 0x000e240000000a00 */
[----:B------:R-:W-:-:S04]  /*157f0*/  IMAD.MOV R5, RZ, RZ, -R4 ;  /* 0x000000ffff057224 */ /* 0x000fc800078e0a04 */
[----:B------:R-:W-:Y:S01]  /*15800*/  IMAD R0, R6, R5, R0 ;  /* 0x0000000506007224 */ /* 0x000fe200078e0200 */
[--C-:B------:R-:W-:Y:S02]  /*15810*/  @!P0 SHF.R.S32.HI R5, RZ, 0x1f, R4.reuse ;  /* 0x0000001fff058819 */ /* 0x100fe40000011404 */
[----:B------:R-:W-:Y:S01]  /*15820*/  SHF.R.S32.HI R6, RZ, 0x1f, R7 ;  /* 0x0000001fff067819 */ /* 0x000fe20000011407 */
[----:B------:R-:W-:Y:S01]  /*15830*/  STL [R1+0x4], R7 ;  /* 0x0000040701007387 */ /* 0x000fe20000100800 */
[----:B0-----:R-:W-:-:S03]  /*15840*/  @!P0 IMAD.WIDE.U32 R4, R7, R2, R4 ;  /* 0x0000000207048225 */ /* 0x001fc600078e0004 */
[----:B------:R0:W-:Y:S02]  /*15850*/  STL [R1+0x14], R6 ;  /* 0x0000140601007387 */ /* 0x0001e40000100800 */
[----:B0-----:R-:W-:-:S04]  /*15860*/  @!P0 IMAD R6, R6, R2, RZ ;  /* 0x0000000206068224 */ /* 0x001fc800078e02ff */
[----:B------:R-:W-:Y:S02]  /*15870*/  @!P0 IMAD R6, R7, R3, R6 ;  /* 0x0000000307068224 */ /* 0x000fe400078e0206 */
[----:B------:R-:W0:Y:S01]  /*15880*/  @!P0 LDC.64 R2, c[0x0][0x418] ;  /* 0x00010600ff028b82 */ /* 0x000e220000000a00 */
[C---:B------:R-:W-:Y:S01]  /*15890*/  ISETP.GE.AND P2, PT, R18.reuse, UR4, PT ;  /* 0x0000000412007c0c */ /* 0x040fe2000bf46270 */
[----:B------:R-:W-:Y:S01]  /*158a0*/  @!P0 IMAD.IADD R5, R5, 0x1, R6 ;  /* 0x0000000105058824 */ /* 0x000fe200078e0206 */
[C---:B------:R-:W-:Y:S02]  /*158b0*/  LOP3.LUT R10, R18.reuse, 0x20, RZ, 0xfc, !PT ;  /* 0x00000020120a7812 */ /* 0x040fe400078efcff */
[----:B------:R-:W-:-:S09]  /*158c0*/  LOP3.LUT R8, R18, 0x40, RZ, 0xfc, !PT ;  /* 0x0000004012087812 */ /* 0x000fd200078efcff */
[----:B------:R-:W-:Y:S02]  /*158d0*/  @P2 LOP3.LUT R16, R16, 0x4, RZ, 0xfc, !PT ;  /* 0x0000000410102812 */ /* 0x000fe400078efcff */
[----:B0-----:R-:W-:Y:S01]  /*158e0*/  @!P0 LEA R6, P1, R4, R2, 0x2 ;  /* 0x0000000204068211 */ /* 0x001fe200078210ff */
[----:B------:R-:W-:-:S03]  /*158f0*/  IMAD.MOV.U32 R2, RZ, RZ, RZ ;  /* 0x000000ffff027224 */ /* 0x000fc600078e00ff */
[----:B------:R-:W-:Y:S02]  /*15900*/  @!P0 LEA.HI.X R7, R4, R3, R5, 0x2, P1 ;  /* 0x0000000304078211 */ /* 0x000fe400008f1405 */
[----:B------:R-:W-:-:S03]  /*15910*/  ISETP.GE.AND P1, PT, R10, UR4, PT ;  /* 0x000000040a007c0c */ /* 0x000fc6000bf26270 */
[----:B------:R0:W5:Y:S01]  /*15920*/  @!P0 LDG.E R2, desc[UR56][R6.64] ;  /* 0x0000003806028981 */ /* 0x000162000c1e1900 */
[----:B------:R-:W-:Y:S01]  /*15930*/  ISETP.GE.AND P0, PT, R8, UR4, PT ;  /* 0x0000000408007c0c */ /* 0x000fe2000bf06270 */
[----:B------:R-:W-:Y:S01]  /*15940*/  IMAD.U32 R3, RZ, RZ, UR36 ;  /* 0x00000024ff037e24 */ /* 0x000fe2000f8e00ff */
[----:B------:R-:W-:-:S07]  /*15950*/  LOP3.LUT R16, R16, 0xfffffffd, RZ, 0xc0, !PT ;  /* 0xfffffffd10107812 */ /* 0x000fce00078ec0ff */
[----:B------:R-:W-:-:S04]  /*15960*/  @P1 LOP3.LUT R16, R16, 0x2, RZ, 0xfc, !PT ;  /* 0x0000000210101812 */ /* 0x000fc800078efcff */
[----:B------:R-:W-:-:S04]  /*15970*/  LOP3.LUT R16, R16, 0xfffffffe, RZ, 0xc0, !PT ;  /* 0xfffffffe10107812 */ /* 0x000fc800078ec0ff */
[----:B------:R-:W-:Y:S01]  /*15980*/  @P0 LOP3.LUT R16, R16, 0x1, RZ, 0xfc, !PT ;  /* 0x0000000110100812 */ /* 0x000fe200078efcff */
[----:B0-----:R-:W-:Y:S06]  /*15990*/  BRA.DIV UR5, `(.L_x_1198) ;  /* 0x0000004205c87947 */ /* 0x001fec000b800000 */
.L_x_1264:
[----:B------:R-:W-:Y:S02]  /*159a0*/  ISETP.NE.AND P0, PT, R3, 0x3, PT ;  /* 0x000000030300780c */ /* 0x000fe40003f05270 */
[----:B------:R-:W-:-:S11]  /*159b0*/  LOP3.LUT R16, R16, 0xffffffef, RZ, 0xc0, !PT ;  /* 0xffffffef10107812 */ /* 0x000fd600078ec0ff */
[----:B------:R-:W-:Y:S01]  /*159c0*/  @P0 LOP3.LUT R16, R16, 0x10, RZ, 0xfc, !PT ;  /* 0x0000001010100812 */ /* 0x000fe200078efcff */
[----:B------:R-:W-:Y:S06]  /*159d0*/  @!P0 BRA `(.L_x_1199) ;  /* 0x0000000000048947 */ /* 0x000fec0003800000 */
[----:B------:R-:W-:Y:S01]  /*159e0*/  BPT.TRAP 0x1 ;  /* 0x000000040000795c */ /* 0x000fe20000300000 */
.L_x_1199:
        /* <DEDUP_REMOVED lines=23> */
.L_x_1265:
[----:B------:R-:W-:Y:S05]  /*15b60*/  BSYNC B0 ;  /* 0x0000000000007941 */ /* 0x000fea0003800000 */
.L_x_1200:
[----:B------:R-:W0:Y:S01]  /*15b70*/  LDL R14, [R1+0x8] ;  /* 0x00000800010e7983 */ /* 0x000e220000100800 */
[----:B------:R-:W-:Y:S01]  /*15b80*/  ULDC.64 UR4, c[0x0][0x300] ;  /* 0x0000c00000047ab9 */ /* 0x000fe20000000a00 */
[----:B------:R-:W-:Y:S01]  /*15b90*/  ULDC.64 UR6, c[0x0][0x2e8] ;  /* 0x0000ba0000067ab9 */ /* 0x000fe20000000a00 */
[----:B------:R-:W-:Y:S01]  /*15ba0*/  IMAD R3, R3, UR4, RZ ;  /* 0x0000000403037c24 */ /* 0x000fe2000f8e02ff */
[----:B------:R-:W1:Y:S01]  /*15bb0*/  S2R R11, SR_TID.X ;  /* 0x00000000000b7919 */ /* 0x000e620000002100 */
[----:B------:R-:W-:Y:S01]  /*15bc0*/  IMAD.WIDE.U32 R6, R0, UR4, RZ ;  /* 0x0000000400067c25 */ /* 0x000fe2000f8e00ff */
[----:B------:R-:W-:Y:S01]  /*15bd0*/  LOP3.LUT P4, RZ, R16, 0x4, RZ, 0xc0, !PT ;  /* 0x0000000410ff7812 */ /* 0x000fe2000788c0ff */
[----:B------:R-:W2:Y:S02]  /*15be0*/  S2R R10, SR_TID.X ;  /* 0x00000000000a7919 */ /* 0x000ea40000002100 */
[----:B------:R-:W-:Y:S01]  /*15bf0*/  IMAD R3, R0, UR5, R3 ;  /* 0x0000000500037c24 */ /* 0x000fe2000f8e0203 */
[----:B------:R-:W-:Y:S01]  /*15c00*/  ULDC.64 UR4, c[0x0][0x310] ;  /* 0x0000c40000047ab9 */ /* 0x000fe20000000a00 */
[----:B------:R-:W-:Y:S01]  /*15c10*/  LOP3.LUT P3, RZ, R16, 0x2, RZ, 0xc0, !PT ;  /* 0x0000000210ff7812 */ /* 0x000fe2000786c0ff */
[----:B------:R-:W-:Y:S01]  /*15c20*/  IMAD R8, R8, UR4, RZ ;  /* 0x0000000408087c24 */ /* 0x000fe2000f8e02ff */
[----:B------:R-:W-:Y:S01]  /*15c30*/  LOP3.LUT P2, RZ, R16, 0x1, RZ, 0xc0, !PT ;  /* 0x0000000110ff7812 */ /* 0x000fe2000784c0ff */
[----:B------:R-:W-:-:S02]  /*15c40*/  IMAD.IADD R7, R7, 0x1, R3 ;  /* 0x0000000107077824 */ /* 0x000fc400078e0203 */
[----:B------:R-:W-:-:S04]  /*15c50*/  IMAD.WIDE.U32 R6, R2, UR4, R6 ;  /* 0x0000000402067c25 */ /* 0x000fc8000f8e0006 */
[----:B------:R-:W-:Y:S01]  /*15c60*/  IMAD R2, R2, UR5, R8 ;  /* 0x0000000502027c24 */ /* 0x000fe2000f8e0208 */
[----:B------:R-:W-:-:S03]  /*15c70*/  ULDC.64 UR4, c[0x0][0x308] ;  /* 0x0000c20000047ab9 */ /* 0x000fc60000000a00 */
[----:B------:R-:W-:Y:S02]  /*15c80*/  IMAD.IADD R3, R7, 0x1, R2 ;  /* 0x0000000107037824 */ /* 0x000fe400078e0202 */
[----:B------:R-:W-:-:S04]  /*15c90*/  IMAD.MOV.U32 R2, RZ, RZ, R6 ;  /* 0x000000ffff027224 */ /* 0x000fc800078e0006 */
[C---:B------:R-:W-:Y:S01]  /*15ca0*/  IMAD.WIDE.U32 R2, R26.reuse, UR4, R2 ;  /* 0x000000041a027c25 */ /* 0x040fe2000f8e0002 */
[----:B------:R-:W-:Y:S01]  /*15cb0*/  UMOV UR4, 0xffffffff ;  /* 0xffffffff00047882 */ /* 0x000fe20000000000 */
[----:B-1----:R-:W-:Y:S02]  /*15cc0*/  LOP3.LUT R13, R11, 0x7f, RZ, 0xc0, !PT ;  /* 0x0000007f0b0d7812 */ /* 0x002fe400078ec0ff */
[----:B------:R-:W-:Y:S01]  /*15cd0*/  IMAD R6, R26, UR5, R3 ;  /* 0x000000051a067c24 */ /* 0x000fe2000f8e0203 */
[----:B------:R-:W-:Y:S01]  /*15ce0*/  LEA R0, P0, R2, UR6, 0x1 ;  /* 0x0000000602007c11 */ /* 0x000fe2000f8008ff */
[C---:B--2---:R-:W-:Y:S01]  /*15cf0*/  IMAD.SHL.U32 R11, R10.reuse, 0x8, RZ ;  /* 0x000000080a0b7824 */ /* 0x044fe200078e00ff */
[----:B------:R-:W-:Y:S01]  /*15d00*/  SHF.R.U32.HI R13, RZ, 0x2, R13 ;  /* 0x00000002ff0d7819 */ /* 0x000fe2000001160d */
[----:B------:R-:W-:Y:S01]  /*15d10*/  IMAD.SHL.U32 R12, R10, 0x8, RZ ;  /* 0x000000080a0c7824 */ /* 0x000fe200078e00ff */
[----:B------:R-:W-:Y:S02]  /*15d20*/  LEA.HI.X R6, R2, UR7, R6, 0x1, P0 ;  /* 0x0000000702067c11 */ /* 0x000fe400080f0c06 */
[----:B------:R-:W-:-:S04]  /*15d30*/  LOP3.LUT R11, R11, 0xd8, RZ, 0xc0, !PT ;  /* 0x000000d80b0b7812 */ /* 0x000fc800078ec0ff */
[----:B------:R-:W-:Y:S01]  /*15d40*/  LOP3.LUT R11, R11, 0x18, R10, 0x78, !PT ;  /* 0x000000180b0b7812 */ /* 0x000fe200078e780a */
[----:B------:R-:W-:-:S03]  /*15d50*/  IMAD.SHL.U32 R10, R10, 0x8, RZ ;  /* 0x000000080a0a7824 */ /* 0x000fc600078e00ff */
[----:B------:R-:W-:Y:S02]  /*15d60*/  LOP3.LUT R11, R11, 0x320, R12, 0xf8, !PT ;  /* 0x000003200b0b7812 */ /* 0x000fe400078ef80c */
[----:B------:R-:W-:-:S03]  /*15d70*/  LOP3.LUT R10, R10, 0x18, RZ, 0xc0, !PT ;  /* 0x000000180a0a7812 */ /* 0x000fc600078ec0ff */
[----:B------:R-:W-:Y:S01]  /*15d80*/  IMAD R7, R23, 0x3000, R11 ;  /* 0x0000300017077824 */ /* 0x000fe200078e020b */
[----:B0-----:R-:W-:-:S04]  /*15d90*/  IADD3 R5, -R13, R14, -R9 ;  /* 0x0000000e0d057210 */ /* 0x001fc80007ffe909 */
        /* <DEDUP_REMOVED lines=40> */
.L_x_1275:
[----:B------:R-:W-:-:S13]  /*16020*/  ISETP.GE.AND P0, PT, R5, 0x61, PT ;  /* 0x000000610500780c */ /* 0x000fda0003f06270 */
[----:B01----:R-:W-:Y:S01]  /*16030*/  @P0 LEA R2, P1, R10, R0, 0x1 ;  /* 0x000000000a020211 */ /* 0x003fe200078208ff */
[----:B------:R-:W-:-:S04]  /*16040*/  @P0 IMAD R7, R7, 0x2, R17 ;  /* 0x0000000207070824 */ /* 0x000fc800078e0211 */
        /* <DEDUP_REMOVED lines=9> */
.L_x_1203:
[----:B------:R-:W-:Y:S02]  /*160e0*/  PLOP3.LUT P1, PT, P1, P0, PT, 0xa2, 0x0 ;  /* 0x000000000000781c */ /* 0x000fe40000f21472 */
[----:B------:R-:W-:-:S08]  /*160f0*/  @P0 R2UR P1, UR4, R4 ;  /* 0x00000000040402ca */ /* 0x000fd00000020000 */
[----:B------:R-:W-:-:S05]  /*16100*/  @P0 PLOP3.LUT P0, PT, P1, PT, PT, 0x80, 0x0 ;  /* 0x000000000000081c */ /* 0x000fca0000f0f070 */
[----:B------:R-:W-:Y:S01]  /*16110*/  @!P1 SYNCS.ARRIVE.TRANS64.RED.A0T1 RZ, [UR4+0x2d830], RZ ;  /* 0x02d830ffffff99a7 */ /* 0x000fe20008200404 */
[----:B------:R-:W-:Y:S07]  /*16120*/  @!P1 ARRIVES.LDGSTSBAR.64.TRANSCNT [UR4+0x2d830] ;  /* 0x02d83000ff0099b0 */ /* 0x000fee0008000a84 */
[----:B------:R-:W-:Y:S05]  /*16130*/  @P0 BRA.U.ANY `(.L_x_1203) ;  /* 0xfffffffd00e80947 */ /* 0x000fea000393ffff */
[----:B------:R-:W-:Y:S01]  /*16140*/  NOP ;  /* 0x0000000000007918 */ /* 0x000fe20000000000 */
[----:B------:R-:W-:-:S05]  /*16150*/  IMAD.U32 R0, RZ, RZ, UR36 ;  /* 0x00000024ff007e24 */ /* 0x000fca000f8e00ff */
[----:B------:R-:W-:-:S13]  /*16160*/  ISETP.NE.AND P2, PT, R0, 0x3, PT ;  /* 0x000000030000780c */ /* 0x000fda0003f45270 */
[----:B------:R-:W-:Y:S05]  /*16170*/  @!P2 BRA `(.L_x_1204) ;  /* 0x000000000004a947 */ /* 0x000fea0003800000 */
[----:B------:R-:W-:Y:S01]  /*16180*/  BPT.TRAP 0x1 ;  /* 0x000000040000795c */ /* 0x000fe20000300000 */
.L_x_1204:
[----:B0-----:R0:W5:Y:S01]  /*16190*/  LDL.LU R3, [R1] ;  /* 0x0000000001037983 */ /* 0x0011620000300800 */
[----:B------:R0:W-:Y:S02]  /*161a0*/  SYNCS.ARRIVE.TRANS64.A1T0 RZ, [R4+URZ+0x2d830], RZ ;  /* 0x02d830ff04ff79a7 */ /* 0x0001e4000810003f */
[----:B------:R-:W-:Y:S05]  /*161b0*/  WARPSYNC.ALL ;  /* 0x0000000000007948 */ /* 0x000fea0003800000 */
[----:B------:R-:W-:Y:S01]  /*161c0*/  ULDC.64 UR4, c[0x0][0x298] ;  /* 0x0000a60000047ab9 */ /* 0x000fe20000000a00 */
[----:B------:R-:W-:Y:S01]  /*161d0*/  VIADD R2, R17, 0xc400 ;  /* 0x0000c40011027836 */ /* 0x000fe20000000000 */
[----:B------:R-:W-:Y:S01]  /*161e0*/  BSSY B6, `(.L_x_1205) ;  /* 0x000001b000067945 */ /* 0x000fe20003800000 */
[----:B------:R-:W-:Y:S03]  /*161f0*/  BAR.SYNC.DEFER_BLOCKING 0x8, 0x200 ;  /* 0x0208000000007b1d */ /* 0x000fe60000010000 */
[----:B------:R-:W-:-:S02]  /*16200*/  LOP3.LUT P0, RZ, R2, 0x1bf, RZ, 0xc0, !PT ;  /* 0x000001bf02ff7812 */ /* 0x000fc4000780c0ff */
[----:B-----5:R-:W-:Y:S01]  /*16210*/  SHF.R.S32.HI R0, RZ, 0x1f, R3 ;  /* 0x0000001fff007819 */ /* 0x020fe20000011403 */
[----:B0-----:R-:W-:-:S04]  /*16220*/  IMAD.WIDE.U32 R4, R3, UR4, RZ ;  /* 0x0000000403047c25 */ /* 0x001fc8000f8e00ff */
[----:B------:R-:W-:Y:S01]  /*16230*/  IMAD R0, R0, UR4, RZ ;  /* 0x0000000400007c24 */ /* 0x000fe2000f8e02ff */
[----:B------:R0:W-:Y:S03]  /*16240*/  STL.64 [R1+0x20], R4 ;  /* 0x0000200401007387 */ /* 0x0001e60000100a00 */
[----:B------:R-:W-:-:S04]  /*16250*/  IMAD R0, R3, UR5, R0 ;  /* 0x0000000503007c24 */ /* 0x000fc8000f8e0200 */
[----:B------:R-:W-:-:S05]  /*16260*/  IMAD.IADD R0, R5, 0x1, R0 ;  /* 0x0000000105007824 */ /* 0x000fca00078e0200 */
[----:B------:R0:W-:Y:S01]  /*16270*/  STL [R1], R0 ;  /* 0x0000000001007387 */ /* 0x0001e20000100800 */
[----:B------:R-:W-:Y:S05]  /*16280*/  @!P0 BRA `(.L_x_1206) ;  /* 0x0000000000408947 */ /* 0x000fea0003800000 */
[----:B------:R-:W-:Y:S01]  /*16290*/  MOV R2, 0x0 ;  /* 0x0000000000027802 */ /* 0x000fe20000000f00 */
[----:B------:R-:W-:Y:S01]  /*162a0*/  ULDC.64 UR6, c[0x4][0x88] ;  /* 0x0100220000067ab9 */ /* 0x000fe20000000a00 */
[----:B------:R-:W-:Y:S01]  /*162b0*/  ULDC.64 UR8, c[0x4][0x90] ;  /* 0x0100240000087ab9 */ /* 0x000fe20000000a00 */
[----:B------:R-:W-:Y:S01]  /*162c0*/  ULDC.64 UR4, c[0x4][0x20] ;  /* 0x0100080000047ab9 */ /* 0x000fe20000000a00 */
[----:B0-----:R-:W-:Y:S02]  /*162d0*/  IMAD.U32 R4, RZ, RZ, UR6 ;  /* 0x00000006ff047e24 */ /* 0x001fe4000f8e00ff */
        /* <DEDUP_REMOVED lines=11> */
.L_x_1206:
[----:B------:R-:W-:Y:S05]  /*16390*/  BSYNC B6 ;  /* 0x0000000000067941 */ /* 0x000fea0003800000 */
.L_x_1205:
[----:B------:R-:W2:Y:S01]  /*163a0*/  LDL.LU R2, [R1] ;  /* 0x0000000001027983 */ /* 0x000ea20000300800 */
[----:B0-----:R-:W0:Y:S01]  /*163b0*/  LDC R5, c[0x0][0x448] ;  /* 0x00011200ff057b82 */ /* 0x001e220000000800 */
[----:B------:R-:W-:Y:S01]  /*163c0*/  LOP3.LUT P6, RZ, R16, 0x40, RZ, 0xc0, !PT ;  /* 0x0000004010ff7812 */ /* 0x000fe200078cc0ff */
[----:B------:R-:W-:Y:S01]  /*163d0*/  ULDC.64 UR6, c[0x0][0x2e0] ;  /* 0x0000b80000067ab9 */ /* 0x000fe20000000a00 */
[----:B------:R-:W3:Y:S01]  /*163e0*/  LDL.LU.64 R20, [R1+0x20] ;  /* 0x0000200001147983 */ /* 0x000ee20000300a00 */
[----:B------:R-:W-:Y:S01]  /*163f0*/  SHF.R.S32.HI R4, RZ, 0x1f, R27 ;  /* 0x0000001fff047819 */ /* 0x000fe2000001141b */
[----:B------:R-:W-:Y:S01]  /*16400*/  ULDC.64 UR4, c[0x0][0x2d8] ;  /* 0x0000b60000047ab9 */ /* 0x000fe20000000a00 */
[----:B------:R-:W-:Y:S01]  /*16410*/  SEL R0, R27, RZ, !P6 ;  /* 0x000000ff1b007207 */ /* 0x000fe20007000000 */
[----:B------:R-:W-:Y:S01]  /*16420*/  ULDC.64 UR8, c[0x0][0x280] ;  /* 0x0000a00000087ab9 */ /* 0x000fe20000000a00 */
[----:B------:R-:W-:Y:S01]  /*16430*/  SEL R4, R4, RZ, !P6 ;  /* 0x000000ff04047207 */ /* 0x000fe20007000000 */
[----:B------:R-:W1:Y:S01]  /*16440*/  LDC R9, c[0x0][0x448] ;  /* 0x00011200ff097b82 */ /* 0x000e620000000800 */
[----:B------:R-:W4:Y:S03]  /*16450*/  S2R R11, SR_TID.X ;  /* 0x00000000000b7919 */ /* 0x000f260000002100 */
[----:B------:R-:W-:Y:S01]  /*16460*/  IMAD R4, R4, UR6, RZ ;  /* 0x0000000604047c24 */ /* 0x000fe2000f8e02ff */
[----:B0-----:R-:W-:-:S03]  /*16470*/  ISETP.NE.AND P6, PT, R5, 0x1, PT ;  /* 0x000000010500780c */ /* 0x001fc60003fc5270 */
[----:B------:R-:W-:-:S10]  /*16480*/  IMAD R5, R0, UR7, R4 ;  /* 0x0000000700057c24 */ /* 0x000fd4000f8e0204 */
[----:B------:R-:W0:Y:S01]  /*16490*/  @P6 LDC R4, c[0x0][0x44c] ;  /* 0x00011300ff046b82 */ /* 0x000e220000000800 */
[----:B----4-:R-:W-:-:S07]  /*164a0*/  IMAD.SHL.U32 R10, R11, 0x8, RZ ;  /* 0x000000080b0a7824 */ /* 0x010fce00078e00ff */
[----:B------:R-:W4:Y:S01]  /*164b0*/  @P6 LDC R8, c[0x0][0x450] ;  /* 0x00011400ff086b82 */ /* 0x000f220000000800 */
        /* <DEDUP_REMOVED lines=8> */
[----:B------:R-:W-:Y:S01]  /*16540*/  IMAD.WIDE.U32 R2, R0, UR6, R2 ;  /* 0x0000000600027c25 */ /* 0x000fe2000f8e0002 */
[----:B------:R-:W-:Y:S01]  /*16550*/  ULDC.64 UR6, c[0x0][0x2c8] ;  /* 0x0000b20000067ab9 */ /* 0x000fe20000000a00 */
[----:B------:R-:W5:Y:S02]  /*16560*/  @P6 LDC R0, c[0x0][0x450] ;  /* 0x00011400ff006b82 */ /* 0x000f640000000800 */
[----:B------:R-:W-:-:S02]  /*16570*/  IMAD.IADD R3, R3, 0x1, R5 ;  /* 0x0000000103037824 */ /* 0x000fc400078e0205 */
[----:B--2---:R-:W-:Y:S01]  /*16580*/  IMAD.SHL.U32 R21, R21, 0x20, RZ ;  /* 0x0000002015157824 */ /* 0x004fe200078e00ff */
[----:B---3--:R-:W-:-:S04]  /*16590*/  LOP3.LUT R20, R20, 0x7f, RZ, 0xc0, !PT ;  /* 0x0000007f14147812 */ /* 0x008fc800078ec0ff */
[----:B------:R-:W-:Y:S02]  /*165a0*/  LOP3.LUT R21, R21, 0x60, RZ, 0xc0, !PT ;  /* 0x0000006015157812 */ /* 0x000fe400078ec0ff */
[----:B------:R-:W-:-:S04]  /*165b0*/  SHF.R.U32.HI R20, RZ, 0x2, R20 ;  /* 0x00000002ff147819 */ /* 0x000fc80000011614 */
[----:B------:R-:W-:Y:S01]  /*165c0*/  LOP3.LUT R20, R20, R21, RZ, 0xfc, !PT ;  /* 0x0000001514147212 */ /* 0x000fe200078efcff */
[----:B------:R-:W-:-:S04]  /*165d0*/  IMAD.SHL.U32 R21, R11, 0x8, RZ ;  /* 0x000000080b157824 */ /* 0x000fc800078e00ff */
[----:B------:R-:W-:Y:S01]  /*165e0*/  IMAD.IADD R6, R20, 0x1, R25 ;  /* 0x0000000114067824 */ /* 0x000fe200078e0219 */
[----:B------:R-:W-:Y:S02]  /*165f0*/  LOP3.LUT R21, R21, 0x18, RZ, 0xc0, !PT ;  /* 0x0000001815157812 */ /* 0x000fe400078ec0ff */
[----:B------:R-:W-:Y:S01]  /*16600*/  LOP3.LUT R20, R11, 0x7f, RZ, 0xc0, !PT ;  /* 0x0000007f0b147812 */ /* 0x000fe200078ec0ff */
[----:B0-----:R-:W-:Y:S01]  /*16610*/  @P6 IMAD.HI.U32 R5, R6, R4, RZ ;  /* 0x0000000406056227 */ /* 0x001fe200078e00ff */
[C---:B------:R-:W-:Y:S02]  /*16620*/  LOP3.LUT R12, R21.reuse, 0x20, RZ, 0xfc, !PT ;  /* 0x00000020150c7812 */ /* 0x040fe400078efcff */
[----:B------:R-:W-:Y:S01]  /*16630*/  LOP3.LUT R11, R21, 0x40, RZ, 0xfc, !PT ;  /* 0x00000040150b7812 */ /* 0x000fe200078efcff */
[----:B------:R-:W-:Y:S01]  /*16640*/  IMAD.MOV.U32 R4, RZ, RZ, R6 ;  /* 0x000000ffff047224 */ /* 0x000fe200078e0006 */
[----:B-----5:R-:W-:Y:S02]  /*16650*/  @P6 SHF.R.U32.HI R4, RZ, R0, R5 ;  /* 0x00000000ff046219 */ /* 0x020fe40000011605 */
[----:B------:R-:W-:-:S02]  /*16660*/  SHF.R.U32.HI R20, RZ, 0x2, R20 ;  /* 0x00000002ff147819 */ /* 0x000fc40000011614 */
[--C-:B------:R-:W-:Y:S01]  /*16670*/  SHF.R.S32.HI R0, RZ, 0x1f, R4.reuse ;  /* 0x0000001fff007819 */ /* 0x100fe20000011404 */
[----:B------:R-:W-:-:S04]  /*16680*/  IMAD.MOV R7, RZ, RZ, -R4 ;  /* 0x000000ffff077224 */ /* 0x000fc800078e0a04 */
[----:B------:R-:W-:-:S04]  /*16690*/  IMAD R0, R0, UR4, RZ ;  /* 0x0000000400007c24 */ /* 0x000fc8000f8e02ff */
[C---:B------:R-:W-:Y:S02]  /*166a0*/  IMAD R0, R4.reuse, UR5, R0 ;  /* 0x0000000504007c24 */ /* 0x040fe4000f8e0200 */
[----:B------:R-:W-:-:S04]  /*166b0*/  IMAD.WIDE.U32 R4, R4, UR4, R2 ;  /* 0x0000000404047c25 */ /* 0x000fc8000f8e0002 */
[----:B------:R-:W-:Y:S02]  /*166c0*/  IMAD.IADD R5, R5, 0x1, R0 ;  /* 0x0000000105057824 */ /* 0x000fe400078e0200 */
[----:B-1----:R-:W-:-:S04]  /*166d0*/  IMAD R0, R9, R7, R6 ;  /* 0x0000000709007224 */ /* 0x002fc800078e0206 */
[----:B------:R-:W-:Y:S01]  /*166e0*/  IMAD.WIDE.U32 R4, R0, UR6, R4 ;  /* 0x0000000600047c25 */ /* 0x000fe2000f8e0004 */
[----:B------:R-:W-:-:S05]  /*166f0*/  SHF.R.S32.HI R7, RZ, 0x1f, R0 ;  /* 0x0000001fff077819 */ /* 0x000fca0000011400 */
[----:B------:R-:W-:-:S04]  /*16700*/  IMAD R7, R7, UR6, RZ ;  /* 0x0000000607077c24 */ /* 0x000fc8000f8e02ff */
[----:B------:R-:W-:Y:S01]  /*16710*/  IMAD R7, R0, UR7, R7 ;  /* 0x0000000700077c24 */ /* 0x000fe2000f8e0207 */
[----:B------:R-:W-:-:S03]  /*16720*/  LEA R0, P0, R4, UR8, 0x1 ;  /* 0x0000000804007c11 */ /* 0x000fc6000f8008ff */
[----:B------:R-:W-:Y:S02]  /*16730*/  IMAD.IADD R5, R5, 0x1, R7 ;  /* 0x0000000105057824 */ /* 0x000fe400078e0207 */
[----:B------:R-:W0:Y:S03]  /*16740*/  @P6 LDC R7, c[0x0][0x44c] ;  /* 0x00011300ff076b82 */ /* 0x000e260000000800 */
[----:B------:R-:W-:Y:S01]  /*16750*/  LEA.HI.X R4, R4, UR9, R5, 0x1, P0 ;  /* 0x0000000904047c11 */ /* 0x000fe200080f0c05 */
[----:B------:R-:W-:-:S04]  /*16760*/  VIADD R5, R6, 0x80 ;  /* 0x0000008006057836 */ /* 0x000fc80000000000 */
[----:B------:R-:W-:Y:S02]  /*16770*/  IMAD.MOV.U32 R6, RZ, RZ, R5 ;  /* 0x000000ffff067224 */ /* 0x000fe400078e0005 */
[----:B0-----:R-:W-:-:S05]  /*16780*/  @P6 IMAD.HI.U32 R7, R5, R7, RZ ;  /* 0x0000000705076227 */ /* 0x001fca00078e00ff */
[----:B----4-:R-:W-:-:S05]  /*16790*/  @P6 SHF.R.U32.HI R6, RZ, R8, R7 ;  /* 0x00000008ff066219 */ /* 0x010fca0000011607 */
        /* <DEDUP_REMOVED lines=15> */
[----:B------:R-:W-:-:S03]  /*16890*/  LEA R8, P0, R2, UR8, 0x1 ;  /* 0x0000000802087c11 */ /* 0x000fc6000f8008ff */
[----:B------:R-:W-:-:S05]  /*168a0*/  IMAD.IADD R3, R3, 0x1, R6 ;  /* 0x0000000103037824 */ /* 0x000fca00078e0206 */
[----:B------:R-:W-:Y:S02]  /*168b0*/  LEA.HI.X R3, R2, UR9, R3, 0x1, P0 ;  /* 0x0000000902037c11 */ /* 0x000fe400080f0c03 */
[----:B------:R-:W-:Y:S01]  /*168c0*/  ISETP.GE.AND P0, PT, R10, UR4, PT ;  /* 0x000000040a007c0c */ /* 0x000fe2000bf06270 */
[----:B------:R-:W-:-:S12]  /*168d0*/  BRA.DIV UR5, `(.L_x_1207) ;  /* 0x0000003a05a87947 */ /* 0x000fd8000b800000 */
[----:B------:R-:W2:Y:S01]  /*168e0*/  LDL R11, [R1+0x18] ;  /* 0x00001800010b7983 */ /* 0x000ea20000100800 */
[----:B------:R-:W-:Y:S02]  /*168f0*/  IMAD R2, R28, R9, RZ ;  /* 0x000000091c027224 */ /* 0x000fe400078e02ff */
[----:B------:R-:W-:Y:S01]  /*16900*/  IMAD.IADD R25, R20, 0x1, R25 ;  /* 0x0000000114197824 */ /* 0x000fe200078e0219 */
[----:B------:R-:W0:Y:S04]  /*16910*/  SHFL.IDX PT, R5, R0, RZ, 0x1c1f ;  /* 0x001c1fff00057589 */ /* 0x000e2800000e0000 */
[----:B------:R-:W1:Y:S01]  /*16920*/  SHFL.IDX PT, R6, R4, RZ, 0x1c1f ;  /* 0x001c1fff04067589 */ /* 0x000e6200000e0000 */
[----:B------:R-:W-:-:S13]  /*16930*/  ISETP.GE.AND P3, PT, R25, R2, PT ;  /* 0x000000021900720c */ /* 0x000fda0003f66270 */
[----:B0-----:R-:W-:-:S05]  /*16940*/  @!P3 LEA R5, P4, R10, R5, 0x1 ;  /* 0x000000050a05b211 */ /* 0x001fca00078808ff */
[----:B-1----:R-:W-:-:S04]  /*16950*/  @!P3 IMAD.X R6, RZ, RZ, R6, P4 ;  /* 0x000000ffff06b224 */ /* 0x002fc800020e0606 */
[----:B------:R-:W-:Y:S02]  /*16960*/  @!P3 IMAD.MOV.U32 R7, RZ, RZ, R6 ;  /* 0x000000ffff07b224 */ /* 0x000fe400078e0006 */
[----:B------:R-:W-:Y:S02]  /*16970*/  @!P3 IMAD.MOV.U32 R6, RZ, RZ, R5 ;  /* 0x000000ffff06b224 */ /* 0x000fe400078e0005 */
[----:B------:R-:W0:Y:S04]  /*16980*/  SHFL.IDX PT, R5, R0, 0x1, 0x1c1f ;  /* 0x003c1f0000057f89 */ /* 0x000e2800000e0000 */
[----:B--2---:R-:W-:Y:S04]  /*16990*/  @!P3 LDGSTS.E.BYPASS.LTC128B.128 [R11+0xc400], desc[UR56][R6.64], !P0 ;  /* 0x0c400000060bbfae */ /* 0x004fe8000c101d78 */
[----:B------:R-:W-:Y:S04]  /*169a0*/  @!P3 LDGSTS.E.BYPASS.LTC128B.128 [R11+0xf400], desc[UR56][R6.64+0x40], !P1 ;  /* 0x0f400040060bbfae */ /* 0x000fe8000c901d78 */
[----:B------:R1:W-:Y:S04]  /*169b0*/  @!P3 LDGSTS.E.BYPASS.LTC128B.128 [R11+0x12400], desc[UR56][R6.64+0x80], !P2 ;  /* 0x12400080060bbfae */ /* 0x0003e8000d101d78 */
[----:B-1----:R-:W1:Y:S01]  /*169c0*/  SHFL.IDX PT, R7, R4, 0x1, 0x1c1f ;  /* 0x003c1f0004077f89 */ /* 0x002e6200000e0000 */
[----:B------:R-:W-:-:S05]  /*169d0*/  VIADD R6, R25, 0x20 ;  /* 0x0000002019067836 */ /* 0x000fca0000000000 */
[----:B------:R-:W-:-:S13]  /*169e0*/  ISETP.GE.AND P3, PT, R6, R2, PT ;  /* 0x000000020600720c */ /* 0x000fda0003f66270 */
[----:B0-----:R-:W-:-:S05]  /*169f0*/  @!P3 LEA R5, P4, R10, R5, 0x1 ;  /* 0x000000050a05b211 */ /* 0x001fca00078808ff */
[----:B-1----:R-:W-:Y:S02]  /*16a00*/  @!P3 IMAD.X R7, RZ, RZ, R7, P4 ;  /* 0x000000ffff07b224 */ /* 0x002fe400020e0607 */
[----:B------:R-:W-:Y:S02]  /*16a10*/  @!P3 IMAD.MOV.U32 R6, RZ, RZ, R5 ;  /* 0x000000ffff06b224 */ /* 0x000fe400078e0005 */
        /* <DEDUP_REMOVED lines=30> */
[----:B0-----:R-:W-:-:S05]  /*16c00*/  @!P3 LEA R4, P4, R10, R4, 0x1 ;  /* 0x000000040a04b211 */ /* 0x001fca00078808ff */
[----:B------:R-:W-:-:S04]  /*16c10*/  @!P3 IMAD.X R0, RZ, RZ, R0, P4 ;  /* 0x000000ffff00b224 */ /* 0x000fc800020e0600 */
[----:B------:R-:W-:-:S05]  /*16c20*/  @!P3 IMAD.MOV.U32 R5, RZ, RZ, R0 ;  /* 0x000000ffff05b224 */ /* 0x000fca00078e0000 */
[----:B------:R0:W-:Y:S04]  /*16c30*/  @!P3 LDGSTS.E.BYPASS.LTC128B.128 [R11+0xe400], desc[UR56][R4.64], !P0 ;  /* 0x0e400000040bbfae */ /* 0x0001e8000c101d78 */
[----:B------:R0:W-:Y:S04]  /*16c40*/  @!P3 LDGSTS.E.BYPASS.LTC128B.128 [R11+0x11400], desc[UR56][R4.64+0x40], !P1 ;  /* 0x11400040040bbfae */ /* 0x0001e8000c901d78 */
[----:B-1----:R0:W-:Y:S02]  /*16c50*/  @!P3 LDGSTS.E.BYPASS.LTC128B.128 [R11+0x14400], desc[UR56][R4.64+0x80], !P2 ;  /* 0x14400080040bbfae */ /* 0x0021e4000d101d78 */
.L_x_1288:
        /* <DEDUP_REMOVED lines=8> */
[----:B--2---:R1:W-:Y:S01]  /*16ce0*/  @!P3 LDGSTS.E.BYPASS.LTC128B.128 [R0+0xec00], desc[UR56][R2.64], !P0 ;  /* 0x0ec000000200bfae */ /* 0x0043e2000c101d78 */
[----:B------:R-:W-:-:S03]  /*16cf0*/  PLOP3.LUT P0, PT, PT, PT, PT, 0x80, 0x0 ;  /* 0x000000000000781c */ /* 0x000fc60003f0f070 */
[----:B------:R1:W-:Y:S04]  /*16d00*/  @!P3 LDGSTS.E.BYPASS.LTC128B.128 [R0+0x11c00], desc[UR56][R2.64+0x40], !P1 ;  /* 0x11c000400200bfae */ /* 0x0003e8000c901d78 */
[----:B------:R1:W-:Y:S01]  /*16d10*/  @!P3 LDGSTS.E.BYPASS.LTC128B.128 [R0+0x14c00], desc[UR56][R2.64+0x80], !P2 ;  /* 0x14c000800200bfae */ /* 0x0003e2000d101d78 */
[----:B------:R-:W-:-:S05]  /*16d20*/  NOP ;  /* 0x0000000000007918 */ /* 0x000fca0000000000 */
.L_x_1208:
        /* <DEDUP_REMOVED lines=18> */
.L_x_1289:
[----:B------:R-:W-:Y:S05]  /*16e50*/  BSYNC B0 ;  /* 0x0000000000007941 */ /* 0x000fea0003800000 */
.L_x_1209:
        /* <DEDUP_REMOVED lines=8> */
[----:B------:R-:W-:Y:S01]  /*16ee0*/  IMAD.MOV.U32 R10, RZ, RZ, R23 ;  /* 0x000000ffff0a7224 */ /* 0x000fe200078e0017 */
[----:B------:R1:W-:Y:S01]  /*16ef0*/  STL [R1], R22 ;  /* 0x0000001601007387 */ /* 0x0003e20000100800 */
[----:B------:R-:W-:Y:S02]  /*16f00*/  IMAD.MOV.U32 R20, RZ, RZ, R29 ;  /* 0x000000ffff147224 */ /* 0x000fe400078e001d */
[----:B0-----:R-:W-:-:S05]  /*16f10*/  IMAD.SHL.U32 R4, R2, 0x8, RZ ;  /* 0x0000000802047824 */ /* 0x001fca00078e00ff */
[----:B------:R-:W-:-:S04]  /*16f20*/  LOP3.LUT R4, R4, 0x18, RZ, 0xc0, !PT ;  /* 0x0000001804047812 */ /* 0x000fc800078ec0ff */
[C---:B------:R-:W-:Y:S02]  /*16f30*/  LOP3.LUT R3, R4.reuse, 0x20, RZ, 0xfc, !PT ;  /* 0x0000002004037812 */ /* 0x040fe400078efcff */
[C---:B------:R-:W-:Y:S02]  /*16f40*/  LOP3.LUT R2, R4.reuse, 0x40, RZ, 0xfc, !PT ;  /* 0x0000004004027812 */ /* 0x040fe400078efcff */
[----:B------:R-:W-:Y:S02]  /*16f50*/  ISETP.GE.AND P3, PT, R4, UR4, PT ;  /* 0x0000000404007c0c */ /* 0x000fe4000bf66270 */
[----:B------:R-:W-:Y:S02]  /*16f60*/  ISETP.GE.AND P2, PT, R3, UR4, PT ;  /* 0x0000000403007c0c */ /* 0x000fe4000bf46270 */
[----:B-1----:R-:W-:-:S13]  /*16f70*/  ISETP.GE.AND P1, PT, R2, UR4, PT ;  /* 0x0000000402007c0c */ /* 0x002fda000bf26270 */
.L_x_1225:
[----:B------:R-:W2:Y:S01]  /*16f80*/  LDL R8, [R1+0x10] ;  /* 0x0000100001087983 */ /* 0x000ea20000100800 */
[----:B------:R-:W0:Y:S03]  /*16f90*/  LDC R4, c[0x0][0x430] ;  /* 0x00010c00ff047b82 */ /* 0x000e260000000800 */
[----:B------:R-:W3:Y:S04]  /*16fa0*/  LDL R7, [R1+0x14] ;  /* 0x0000140001077983 */ /* 0x000ee80000100800 */
[----:B------:R-:W4:Y:S01]  /*16fb0*/  LDL R6, [R1+0x4] ;  /* 0x0000040001067983 */ /* 0x000f220000100800 */
[----:B------:R-:W1:Y:S01]  /*16fc0*/  S2R R2, SR_TID.X ;  /* 0x0000000000027919 */ /* 0x000e620000002100 */
        /* <DEDUP_REMOVED lines=26> */
[----:B------:R-:W-:Y:S02]  /*17170*/  IMAD.U32 R6, RZ, RZ, UR36 ;  /* 0x00000024ff067e24 */ /* 0x000fe4000f8e00ff */
[----:B------:R-:W-:-:S03]  /*17180*/  VIADD R23, R10, 0x1 ;  /* 0x000000010a177836 */ /* 0x000fc60000000000 */
[----:B------:R-:W-:Y:S02]  /*17190*/  ISETP.NE.AND P4, PT, R6, 0x3, PT ;  /* 0x000000030600780c */ /* 0x000fe40003f85270 */
[----:B------:R-:W-:-:S04]  /*171a0*/  ISETP.NE.AND P0, PT, R23, 0x2, PT ;  /* 0x000000021700780c */ /* 0x000fc80003f05270 */
[----:B------:R-:W-:Y:S01]  /*171b0*/  SEL R29, RZ, 0x1, P0 ;  /* 0x00000001ff1d7807 */ /* 0x000fe20000000000 */
[----:B------:R-:W-:Y:S01]  /*171c0*/  IMAD.MOV.U32 R22, RZ, RZ, R0 ;  /* 0x000000ffff167224 */ /* 0x000fe200078e0000 */
[----:B------:R-:W-:Y:S02]  /*171d0*/  SEL R23, R23, RZ, P0 ;  /* 0x000000ff17177207 */ /* 0x000fe40000000000 */
[----:B------:R-:W-:Y:S02]  /*171e0*/  LOP3.LUT R29, R20, R29, RZ, 0x3c, !PT ;  /* 0x0000001d141d7212 */ /* 0x000fe400078e3cff */
[----:B--2---:R-:W-:Y:S01]  /*171f0*/  SHF.R.S32.HI R28, RZ, 0x1f, R7 ;  /* 0x0000001fff1c7819 */ /* 0x004fe20000011407 */
[----:B------:R-:W-:Y:S06]  /*17200*/  @!P4 BRA `(.L_x_1213) ;  /* 0x000000000004c947 */ /* 0x000fec0003800000 */
[----:B------:R-:W-:Y:S01]  /*17210*/  BPT.TRAP 0x1 ;  /* 0x000000040000795c */ /* 0x000fe20000300000 */
.L_x_1213:
[----:B------:R-:W-:Y:S01]  /*17220*/  IMAD R5, R23, 0x8, R17 ;  /* 0x0000000817057824 */ /* 0x000fe200078e0211 */
[----:B------:R-:W-:Y:S01]  /*17230*/  SHF.L.U32 R0, R29, 0x1f, RZ ;  /* 0x0000001f1d007819 */ /* 0x000fe200000006ff */
[----:B------:R-:W-:Y:S03]  /*17240*/  BSSY B1, `(.L_x_1214) ;  /* 0x0000003000017945 */ /* 0x000fe60003800000 */
[----:B------:R-:W0:Y:S02]  /*17250*/  SYNCS.PHASECHK.TRANS64.TRYWAIT P0, [R5+URZ+0x2d840], R0 ;  /* 0x02d84000050075a7 */ /* 0x000e24000800017f */
[----:B0-----:R-:W-:Y:S05]  /*17260*/  @!P0 BRA `(.L_x_1215) ;  /* 0x0000003800588947 */ /* 0x001fea0003800000 */
.L_x_1290:
[----:B------:R-:W-:Y:S05]  /*17270*/  BSYNC B1 ;  /* 0x0000000000017941 */ /* 0x000fea0003800000 */
.L_x_1214:
        /* <DEDUP_REMOVED lines=57> */
.L_x_1300:
        /* <DEDUP_REMOVED lines=11> */
.L_x_1217:
        /* <DEDUP_REMOVED lines=11> */
.L_x_1218:
[----:B------:R1:W-:Y:S01]  /*17770*/  SYNCS.ARRIVE.TRANS64.A1T0 RZ, [R5+URZ+0x2d830], RZ ;  /* 0x02d830ff05ff79a7 */ /* 0x0003e2000810003f */
[----:B------:R-:W-:Y:S05]  /*17780*/  @!P5 BRA `(.L_x_1219) ;  /* 0x000000000004d947 */ /* 0x000fea0003800000 */
[----:B------:R-:W-:Y:S01]  /*17790*/  BPT.TRAP 0x1 ;  /* 0x000000040000795c */ /* 0x000fe20000300000 */
.L_x_1219:
[----:B------:R-:W-:Y:S01]  /*177a0*/  SHF.L.U32 R2, R20, 0x1f, RZ ;  /* 0x0000001f14027819 */ /* 0x000fe200000006ff */
[----:B-1----:R-:W-:Y:S01]  /*177b0*/  IMAD R5, R10, 0x8, R17 ;  /* 0x000000080a057824 */ /* 0x002fe200078e0211 */
[----:B------:R-:W-:Y:S03]  /*177c0*/  BSSY B1, `(.L_x_1220) ;  /* 0x0000003000017945 */ /* 0x000fe60003800000 */
[----:B------:R-:W1:Y:S02]  /*177d0*/  SYNCS.PHASECHK.TRANS64.TRYWAIT P0, [R5+URZ+0x2d860], R2 ;  /* 0x02d86002050075a7 */ /* 0x000e64000800017f */
[----:B-1----:R-:W-:Y:S05]  /*177e0*/  @!P0 BRA `(.L_x_1221) ;  /* 0x0000003800608947 */ /* 0x002fea0003800000 */
.L_x_1301:
[----:B------:R-:W-:Y:S05]  /*177f0*/  BSYNC B1 ;  /* 0x0000000000017941 */ /* 0x000fea0003800000 */
.L_x_1220:
[----:B------:R-:W2:Y:S04]  /*17800*/  LDL R11, [R1+0x8] ;  /* 0x00000800010b7983 */ /* 0x000ea80000100800 */
[----:B0-----:R-:W2:Y:S01]  /*17810*/  LDL.LU R6, [R1] ;  /* 0x0000000001067983 */ /* 0x001ea20000300800 */
[----:B------:R-:W0:Y:S01]  /*17820*/  S2R R12, SR_TID.X ;  /* 0x00000000000c7919 */ /* 0x000e220000002100 */
[----:B------:R-:W-:Y:S01]  /*17830*/  UMOV UR4, 0xffffffff ;  /* 0xffffffff00047882 */ /* 0x000fe20000000000 */
[C---:B0-----:R-:W-:Y:S01]  /*17840*/  IMAD.SHL.U32 R4, R12.reuse, 0x8, RZ ;  /* 0x000000080c047824 */ /* 0x041fe200078e00ff */
[C---:B------:R-:W-:Y:S01]  /*17850*/  LOP3.LUT R3, R12.reuse, 0x7f, RZ, 0xc0, !PT ;  /* 0x0000007f0c037812 */ /* 0x040fe200078ec0ff */
[----:B------:R-:W-:-:S03]  /*17860*/  IMAD.SHL.U32 R8, R12, 0x8, RZ ;  /* 0x000000080c087824 */ /* 0x000fc600078e00ff */
[----:B------:R-:W-:-:S04]  /*17870*/  LOP3.LUT R4, R4, 0xd8, RZ, 0xc0, !PT ;  /* 0x000000d804047812 */ /* 0x000fc800078ec0ff */
[----:B------:R-:W-:Y:S02]  /*17880*/  LOP3.LUT R4, R4, 0x18, R12, 0x78, !PT ;  /* 0x0000001804047812 */ /* 0x000fe400078e780c */
[----:B------:R-:W-:Y:S02]  /*17890*/  SHF.R.U32.HI R3, RZ, 0x2, R3 ;  /* 0x00000002ff037819 */ /* 0x000fe40000011603 */
[----:B------:R-:W-:-:S05]  /*178a0*/  LOP3.LUT R4, R4, 0x320, R8, 0xf8, !PT ;  /* 0x0000032004047812 */ /* 0x000fca00078ef808 */
[----:B------:R-:W-:Y:S02]  /*178b0*/  IMAD R4, R10, 0x3000, R4 ;  /* 0x000030000a047824 */ /* 0x000fe400078e0204 */
[----:B--2---:R-:W-:-:S04]  /*178c0*/  IMAD R6, R6, -0x80, R11 ;  /* 0xffffff8006067824 */ /* 0x004fc800078e020b */
[----:B------:R-:W-:Y:S01]  /*178d0*/  IMAD.IADD R6, R6, 0x1, -R3 ;  /* 0x0000000106067824 */ /* 0x000fe200078e0a03 */
        /* <DEDUP_REMOVED lines=35> */
.L_x_1311:
        /* <DEDUP_REMOVED lines=29> */
.L_x_1223:
[----:B------:R-:W-:Y:S02]  /*17ce0*/  PLOP3.LUT P4, PT, P4, P0, PT, 0xa2, 0x0 ;  /* 0x000000000000781c */ /* 0x000fe40002781472 */
[----:B------:R-:W-:-:S08]  /*17cf0*/  @P0 R2UR P4, UR4, R5 ;  /* 0x00000000050402ca */ /* 0x000fd00000080000 */
[----:B------:R-:W-:-:S05]  /*17d00*/  @P0 PLOP3.LUT P0, PT, P4, PT, PT, 0x80, 0x0 ;  /* 0x000000000000081c */ /* 0x000fca000270f070 */
[----:B------:R-:W-:Y:S01]  /*17d10*/  @!P4 SYNCS.ARRIVE.TRANS64.RED.A0T1 RZ, [UR4+0x2d850], RZ ;  /* 0x02d850ffffffc9a7 */ /* 0x000fe20008200404 */
[----:B------:R-:W-:Y:S07]  /*17d20*/  @!P4 ARRIVES.LDGSTSBAR.64.TRANSCNT [UR4+0x2d850] ;  /* 0x02d85000ff00c9b0 */ /* 0x000fee0008000a84 */
[----:B------:R-:W-:Y:S05]  /*17d30*/  @P0 BRA.U.ANY `(.L_x_1223) ;  /* 0xfffffffd00e80947 */ /* 0x000fea000393ffff */
[----:B------:R-:W-:Y:S01]  /*17d40*/  NOP ;  /* 0x0000000000007918 */ /* 0x000fe20000000000 */
[----:B------:R-:W-:Y:S02]  /*17d50*/  IMAD.U32 R2, RZ, RZ, UR36 ;  /* 0x00000024ff027e24 */ /* 0x000fe4000f8e00ff */
[----:B------:R-:W-:-:S03]  /*17d60*/  IMAD.MOV.U32 R19, RZ, RZ, R0 ;  /* 0x000000ffff137224 */ /* 0x000fc600078e0000 */
[----:B------:R-:W-:-:S13]  /*17d70*/  ISETP.NE.AND P5, PT, R2, 0x3, PT ;  /* 0x000000030200780c */ /* 0x000fda0003fa5270 */
[----:B------:R-:W-:Y:S05]  /*17d80*/  @!P5 BRA `(.L_x_1224) ;  /* 0x000000000004d947 */ /* 0x000fea0003800000 */
[----:B------:R-:W-:Y:S01]  /*17d90*/  BPT.TRAP 0x1 ;  /* 0x000000040000795c */ /* 0x000fe20000300000 */
.L_x_1224:
        /* <DEDUP_REMOVED lines=8> */
.L_x_1212:
[----:B------:R-:W-:Y:S05]  /*17e20*/  BSYNC B0 ;  /* 0x0000000000007941 */ /* 0x000fea0003800000 */
.L_x_1211:
        /* <DEDUP_REMOVED lines=17> */
.L_x_1227:
[----:B------:R-:W-:Y:S05]  /*17f40*/  BSYNC B0 ;  /* 0x0000000000007941 */ /* 0x000fea0003800000 */
.L_x_1226:
[----:B------:R-:W-:-:S05]  /*17f50*/  IMAD.U32 R0, RZ, RZ, UR36 ;  /* 0x00000024ff007e24 */ /* 0x000fca000f8e00ff */
[----:B------:R-:W-:-:S13]  /*17f60*/  ISETP.NE.AND P0, PT, R0, 0x3, PT ;  /* 0x000000030000780c */ /* 0x000fda0003f05270 */
[----:B------:R-:W-:Y:S05]  /*17f70*/  @!P0 BRA `(.L_x_1228) ;  /* 0x0000000000048947 */ /* 0x000fea0003800000 */
[----:B------:R-:W-:Y:S01]  /*17f80*/  BPT.TRAP 0x1 ;  /* 0x000000040000795c */ /* 0x000fe20000300000 */
.L_x_1228:
[----:B------:R-:W2:Y:S01]  /*17f90*/  LDL.LU R2, [R1+0x8] ;  /* 0x0000080001027983 */ /* 0x000ea20000300800 */
[----:B------:R-:W-:Y:S01]  /*17fa0*/  IMAD R0, R23, 0x8, R17 ;  /* 0x0000000817007824 */ /* 0x000fe200078e0211 */
[----:B------:R-:W-:Y:S01]  /*17fb0*/  SHF.L.U32 R3, R29, 0x1f, RZ ;  /* 0x0000001f1d037819 */ /* 0x000fe200000006ff */
[----:B------:R-:W-:Y:S03]  /*17fc0*/  BSSY B0, `(.L_x_1229) ;  /* 0x0000004000007945 */ /* 0x000fe60003800000 */
[----:B------:R-:W1:Y:S01]  /*17fd0*/  SYNCS.PHASECHK.TRANS64.TRYWAIT P0, [R0+URZ+0x2d860], R3 ;  /* 0x02d86003000075a7 */ /* 0x000e62000800017f */
[----:B--2---:R-:W-:Y:S01]  /*17fe0*/  IMAD R6, R22, -0x80, R2 ;  /* 0xffffff8016067824 */ /* 0x004fe200078e0202 */
[----:B-1----:R-:W-:Y:S06]  /*17ff0*/  @!P0 BRA `(.L_x_1230) ;  /* 0x0000003400d48947 */ /* 0x002fec0003800000 */
.L_x_1312:
[----:B------:R-:W-:Y:S05]  /*18000*/  BSYNC B0 ;  /* 0x0000000000007941 */ /* 0x000fea0003800000 */
.L_x_1229:
        /* <DEDUP_REMOVED lines=56> */
.L_x_1322:
        /* <DEDUP_REMOVED lines=13> */
.L_x_1232:
        /* <DEDUP_REMOVED lines=11> */
.L_x_1233:
[----:B------:R-:W-:Y:S01]  /*18510*/  VIADD R23, R23, 0x1 ;  /* 0x0000000117177836 */ /* 0x000fe20000000000 */
[----:B------:R0:W-:Y:S04]  /*18520*/  SYNCS.ARRIVE.TRANS64.A1T0 RZ, [R0+URZ+0x2d850], RZ ;  /* 0x02d850ff00ff79a7 */ /* 0x0001e8000810003f */
[----:B------:R-:W-:-:S04]  /*18530*/  ISETP.NE.AND P0, PT, R23, 0x2, PT ;  /* 0x000000021700780c */ /* 0x000fc80003f05270 */
[----:B0-----:R-:W-:Y:S02]  /*18540*/  SEL R0, RZ, 0x1, P0 ;  /* 0x00000001ff007807 */ /* 0x001fe40000000000 */
[----:B------:R-:W-:Y:S02]  /*18550*/  SEL R23, R23, RZ, P0 ;  /* 0x000000ff17177207 */ /* 0x000fe40000000000 */
[----:B------:R-:W-:-:S07]  /*18560*/  LOP3.LUT R29, R29, R0, RZ, 0x3c, !PT ;  /* 0x000000001d1d7212 */ /* 0x000fce00078e3cff */
.L_x_1192:
[----:B------:R-:W-:Y:S05]  /*18570*/  BSYNC B7 ;  /* 0x0000000000077941 */ /* 0x000fea0003800000 */
.L_x_1190:
[----:B------:R-:W-:-:S13]  /*18580*/  LOP3.LUT P0, RZ, R16, 0x80, RZ, 0xc0, !PT ;  /* 0x0000008010ff7812 */ /* 0x000fda000780c0ff */
[----:B------:R-:W-:Y:S05]  /*18590*/  @!P0 BRA `(.L_x_1234) ;  /* 0x0000000000248947 */ /* 0x000fea0003800000 */
[----:B------:R-:W-:Y:S05]  /*185a0*/  WARPSYNC.ALL ;  /* 0x0000000000007948 */ /* 0x000fea0003800000 */
[----:B------:R-:W0:Y:S08]  /*185b0*/  S2UR UR5, SR_CgaCtaId ;  /* 0x00000000000579c3 */ /* 0x000e300000008800 */
[----:B------:R-:W-:Y:S06]  /*185c0*/  BAR.SYNC.DEFER_BLOCKING 0x5, 0x200 ;  /* 0x0148000000007b1d */ /* 0x000fec0000010000 */
[----:B------:R-:W-:-:S02]  /*185d0*/  UMOV UR4, 0x400 ;  /* 0x0000040000047882 */ /* 0x000fc40000000000 */
[----:B0-----:R-:W-:-:S06]  /*185e0*/  ULEA UR4, UR5, UR4, 0x18 ;  /* 0x0000000405047291 */ /* 0x001fcc000f8ec03f */
[----:B------:R-:W-:-:S05]  /*185f0*/  IMAD.U32 R17, RZ, RZ, UR4 ;  /* 0x00000004ff117e24 */ /* 0x000fca000f8e00ff */
[----:B------:R0:W1:Y:S01]  /*18600*/  LDS.128 R24, [R17+0x2d8d0] ;  /* 0x02d8d00011187984 */ /* 0x0000620000000c00 */
[----:B------:R-:W-:Y:S06]  /*18610*/  BAR.ARV 0x4, 0x200 ;  /* 0x0108000000007b1d */ /* 0x000fec0000002000 */
[----:B------:R-:W-:Y:S05]  /*18620*/  BRA `(.L_x_1235) ;  /* 0x0000000c00d87947 */ /* 0x000fea0003800000 */
.L_x_1234:
        /* <DEDUP_REMOVED lines=15> */
[C---:B------:R-:W-:Y:S01]  /*18720*/  ISETP.GE.U32.AND P2, PT, R8.reuse, 0x2, PT ;  /* 0x000000020800780c */ /* 0x040fe20003f46070 */
[----:B------:R-:W-:Y:S01]  /*18730*/  IMAD.MOV.U32 R5, RZ, RZ, RZ ;  /* 0x000000ffff057224 */ /* 0x000fe200078e00ff */
[C---:B------:R-:W-:Y:S01]  /*18740*/  ISETP.GE.U32.AND P3, PT, R8.reuse, 0x4, PT ;  /* 0x000000040800780c */ /* 0x040fe20003f66070 */
[----:B------:R-:W-:Y:S01]  /*18750*/  SHFL.IDX PT, R0, R24, RZ, 0x1f ;  /* 0x00001fff18007589 */ /* 0x000fe200000e0000 */
[C---:B------:R-:W-:Y:S02]  /*18760*/  ISETP.GE.U32.AND P4, PT, R8.reuse, 0x8, PT ;  /* 0x000000080800780c */ /* 0x040fe40003f86070 */
[----:B------:R-:W-:Y:S01]  /*18770*/  ISETP.GE.U32.AND P5, PT, R8, 0x10, PT ;  /* 0x000000100800780c */ /* 0x000fe20003fa6070 */
[----:B------:R0:W-:Y:S02]  /*18780*/  SHFL.IDX PT, R6, R24, 0x1, 0x1f ;  /* 0x00201f0018067f89 */ /* 0x0001e400000e0000 */
[----:B0-----:R-:W-:-:S02]  /*18790*/  IMAD.MOV.U32 R24, RZ, RZ, RZ ;  /* 0x000000ffff187224 */ /* 0x001fc400078e00ff */
[----:B--2---:R-:W-:Y:S02]  /*187a0*/  @!P1 IMAD.MOV.U32 R25, RZ, RZ, R7 ;  /* 0x000000ffff199224 */ /* 0x004fe400078e0007 */
        /* <DEDUP_REMOVED lines=19> */
.L_x_1332:
[----:B------:R-:W-:Y:S02]  /*188e0*/  ULDC UR4, c[0x0][0xc38] ;  /* 0x00030e0000047ab9 */ /* 0x000fe40000000800 */
[----:B------:R-:W-:-:S04]  /*188f0*/  IMAD.U32 R4, RZ, RZ, UR4 ;  /* 0x00000004ff047e24 */ /* 0x000fc8000f8e00ff */
[----:B-1----:R-:W-:-:S04]  /*18900*/  IMAD R3, R14, R4, RZ ;  /* 0x000000040e037224 */ /* 0x002fc800078e02ff */
[----:B------:R-:W-:-:S05]  /*18910*/  IMAD.IADD R6, R6, 0x1, R3 ;  /* 0x0000000106067824 */ /* 0x000fca00078e0203 */
[----:B------:R-:W-:-:S13]  /*18920*/  ISETP.GT.AND P6, PT, R6, R0, PT ;  /* 0x000000000600720c */ /* 0x000fda0003fc4270 */
[----:B------:R-:W-:Y:S05]  /*18930*/  @P6 BRA `(.L_x_1237) ;  /* 0x0000000000a46947 */ /* 0x000fea0003800000 */
.L_x_1240:
[----:B0-----:R-:W0:Y:S01]  /*18940*/  LDC R2, c[0x0][0xc3c] ;  /* 0x00030f00ff027b82 */ /* 0x001e220000000800 */
[----:B------:R-:W-:-:S05]  /*18950*/  VIADD R27, R27, 0x1f ;  /* 0x0000001f1b1b7836 */ /* 0x000fca0000000000 */
[----:B0-----:R-:W-:-:S13]  /*18960*/  ISETP.GE.AND P6, PT, R27, R2, PT ;  /* 0x000000021b00720c */ /* 0x001fda0003fc6270 */
[----:B------:R-:W-:Y:S05]  /*18970*/  @P6 BRA `(.L_x_1238) ;  /* 0x0000000800c06947 */ /* 0x000fea0003800000 */
[----:B------:R-:W0:Y:S01]  /*18980*/  S2R R3, SR_TID.X ;  /* 0x0000000000037919 */ /* 0x000e220000002100 */
[----:B------:R-:W-:Y:S01]  /*18990*/  IMAD.MOV.U32 R25, RZ, RZ, RZ ;  /* 0x000000ffff197224 */ /* 0x000fe200078e00ff */
[----:B0-----:R-:W-:-:S05]  /*189a0*/  LOP3.LUT R3, R3, 0x1f, RZ, 0xc0, !PT ;  /* 0x0000001f03037812 */ /* 0x001fca00078ec0ff */
[----:B------:R-:W-:-:S05]  /*189b0*/  IMAD.IADD R7, R27, 0x1, R3 ;  /* 0x000000011b077824 */ /* 0x000fca00078e0203 */
[----:B------:R-:W-:-:S13]  /*189c0*/  ISETP.GE.OR P6, PT, R7, R2, !P0 ;  /* 0x000000020700720c */ /* 0x000fda00047c6670 */
[----:B------:R-:W0:Y:S08]  /*189d0*/  @!P6 LDC.64 R2, c[0x0][0xc80] ;  /* 0x00032000ff02eb82 */ /* 0x000e300000000a00 */
[----:B------:R-:W1:Y:S01]  /*189e0*/  @!P6 LDC.64 R4, c[0x0][0xc78] ;  /* 0x00031e00ff04eb82 */ /* 0x000e620000000a00 */
[----:B0-----:R-:W-:-:S05]  /*189f0*/  @!P6 IMAD.WIDE R2, R7, 0x4, R2 ;  /* 0x000000040702e825 */ /* 0x001fca00078e0202 */
[----:B------:R1:W2:Y:S02]  /*18a00*/  @!P6 LDG.E R25, desc[UR56][R2.64] ;  /* 0x000000380219e981 */ /* 0x0002a4000c1e1900 */
[----:B-1----:R-:W-:-:S04]  /*18a10*/  @!P6 IMAD.WIDE R2, R7, 0x4, R4 ;  /* 0x000000040702e825 */ /* 0x002fc800078e0204 */
[----:B------:R-:W-:-:S06]  /*18a20*/  IMAD.MOV.U32 R5, RZ, RZ, RZ ;  /* 0x000000ffff057224 */ /* 0x000fcc00078e00ff */
        /* <DEDUP_REMOVED lines=20> */
.L_x_1340:
[----:B------:R-:W-:Y:S02]  /*18b70*/  ULDC UR4, c[0x0][0xc38] ;  /* 0x00030e0000047ab9 */ /* 0x000fe40000000800 */
[----:B------:R-:W-:-:S04]  /*18b80*/  IMAD.U32 R4, RZ, RZ, UR4 ;  /* 0x00000004ff047e24 */ /* 0x000fc8000f8e00ff */
[----:B-1----:R-:W-:-:S04]  /*18b90*/  IMAD R3, R14, R4, RZ ;  /* 0x000000040e037224 */ /* 0x002fc800078e02ff */
[----:B------:R-:W-:-:S05]  /*18ba0*/  IMAD.IADD R6, R3, 0x1, R6 ;  /* 0x0000000103067824 */ /* 0x000fca00078e0206 */
[----:B------:R-:W-:-:S13]  /*18bb0*/  ISETP.GT.AND P6, PT, R6, R0, PT ;  /* 0x000000000600720c */ /* 0x000fda0003fc4270 */
[----:B------:R-:W-:Y:S05]  /*18bc0*/  @!P6 BRA `(.L_x_1240) ;  /* 0xfffffffc005ce947 */ /* 0x000fea000383ffff */
.L_x_1237:
[----:B------:R-:W-:Y:S01]  /*18bd0*/  IMAD.IADD R6, R6, 0x1, -R3 ;  /* 0x0000000106067824 */ /* 0x000fe200078e0a03 */
[----:B------:R-:W-:-:S03]  /*18be0*/  UMOV UR4, 0xffffffff ;  /* 0xffffffff00047882 */ /* 0x000fc60000000000 */
[----:B------:R-:W-:-:S05]  /*18bf0*/  IMAD R3, R2, R4, R6 ;  /* 0x0000000402037224 */ /* 0x000fca00078e0206 */
[----:B------:R-:W-:Y:S01]  /*18c00*/  ISETP.GT.AND P6, PT, R3, R0, PT ;  /* 0x000000000300720c */ /* 0x000fe20003fc4270 */
[----:B------:R-:W-:-:S12]  /*18c10*/  BRA.DIV UR4, `(.L_x_1241) ;  /* 0x0000003a04407947 */ /* 0x000fd8000b800000 */
[----:B------:R-:W-:-:S04]  /*18c20*/  VOTE.ANY R3, PT, !P6 ;  /* 0x0000000000037806 */ /* 0x000fc800070e0100 */
[----:B------:R-:W1:Y:S02]  /*18c30*/  POPC R7, R3 ;  /* 0x0000000300077309 */ /* 0x000e640000000000 */
[----:B-1----:R1:W2:Y:S01]  /*18c40*/  SHFL.IDX PT, R25, R25, R7, 0x1f ;  /* 0x00001f0719197589 */ /* 0x0022a200000e0000 */
[----:B------:R-:W-:-:S03]  /*18c50*/  IMAD.IADD R27, R7, 0x1, R27 ;  /* 0x00000001071b7824 */ /* 0x000fc600078e021b */
[----:B------:R1:W3:Y:S04]  /*18c60*/  SHFL.IDX PT, R5, R5, R7, 0x1f ;  /* 0x00001f0705057589 */ /* 0x0002e800000e0000 */
.L_x_1345:
[----:B------:R-:W-:-:S13]  /*18c70*/  ISETP.NE.AND P0, PT, R3, RZ, PT ;  /* 0x000000ff0300720c */ /* 0x000fda0003f05270 */
[----:B------:R-:W-:Y:S05]  /*18c80*/  @!P0 BRA `(.L_x_1242) ;  /* 0x0000000000108947 */ /* 0x000fea0003800000 */
[----:B------:R-:W-:Y:S01]  /*18c90*/  UMOV UR4, 0xffffffff ;  /* 0xffffffff00047882 */ /* 0x000fe20000000000 */
[----:B------:R-:W-:Y:S02]  /*18ca0*/  VIADD R12, R7, 0xffffffff ;  /* 0xffffffff070c7836 */ /* 0x000fe40000000000 */
[----:B------:R-:W-:Y:S05]  /*18cb0*/  BRA.DIV UR4, `(.L_x_1243) ;  /* 0x0000003a04787947 */ /* 0x000fea000b800000 */
[----:B------:R4:W0:Y:S02]  /*18cc0*/  SHFL.IDX PT, R24, R2, R12, 0x1f ;  /* 0x00001f0c02187589 */ /* 0x00082400000e0000 */
.L_x_1242:
[----:B---3--:R-:W-:Y:S01]  /*18cd0*/  ISETP.NE.AND P0, PT, R5, 0x1, PT ;  /* 0x000000010500780c */ /* 0x008fe20003f05270 */
[----:B0-----:R-:W-:-:S04]  /*18ce0*/  IMAD R24, R24, R4, R6 ;  /* 0x0000000418187224 */ /* 0x001fc800078e0206 */
[----:B------:R-:W-:-:S08]  /*18cf0*/  IMAD.IADD R0, R0, 0x1, -R24 ;  /* 0x0000000100007824 */ /* 0x000fd000078e0a18 */
[----:B------:R-:W-:Y:S05]  /*18d00*/  @!P0 BRA `(.L_x_1244) ;  /* 0x0000000000dc8947 */ /* 0x000fea0003800000 */
[----:B--2---:R-:W-:Y:S01]  /*18d10*/  IABS R4, R25 ;  /* 0x0000001900047213 */ /* 0x004fe20000000000 */
[----:B----4-:R-:W-:Y:S01]  /*18d20*/  IMAD.MOV.U32 R2, RZ, RZ, RZ ;  /* 0x000000ffff027224 */ /* 0x010fe200078e00ff */
[----:B------:R-:W-:Y:S02]  /*18d30*/  IABS R6, R5 ;  /* 0x0000000500067213 */ /* 0x000fe40000000000 */
[----:B-1----:R-:W0:Y:S08]  /*18d40*/  I2F.RP R7, R4 ;  /* 0x0000000400077306 */ /* 0x002e300000209400 */
[----:B------:R-:W-:Y:S08]  /*18d50*/  I2F.RP R10, R6 ;  /* 0x00000006000a7306 */ /* 0x000ff00000209400 */
[----:B0-----:R-:W0:Y:S02]  /*18d60*/  MUFU.RCP R7, R7 ;  /* 0x0000000700077308 */ /* 0x001e240000001000 */
[----:B0-----:R-:W-:Y:S01]  /*18d70*/  VIADD R8, R7, 0xffffffe ;  /* 0x0ffffffe07087836 */ /* 0x001fe20000000000 */
[----:B------:R-:W-:-:S05]  /*18d80*/  IABS R7, R25 ;  /* 0x0000001900077213 */ /* 0x000fca0000000000 */
[----:B------:R0:W1:Y:S02]  /*18d90*/  F2I.FTZ.U32.TRUNC.NTZ R3, R8 ;  /* 0x0000000800037305 */ /* 0x000064000021f000 */
[----:B0-----:R-:W-:Y:S01]  /*18da0*/  IABS R8, R0 ;  /* 0x0000000000087213 */ /* 0x001fe20000000000 */
[----:B-1----:R-:W-:-:S04]  /*18db0*/  IMAD.MOV R9, RZ, RZ, -R3 ;  /* 0x000000ffff097224 */ /* 0x002fc800078e0a03 */
[----:B------:R-:W-:-:S04]  /*18dc0*/  IMAD R9, R9, R4, RZ ;  /* 0x0000000409097224 */ /* 0x000fc800078e02ff */
[----:B------:R-:W-:Y:S02]  /*18dd0*/  IMAD.HI.U32 R3, R3, R9, R2 ;  /* 0x0000000903037227 */ /* 0x000fe400078e0002 */
[----:B------:R-:W0:Y:S02]  /*18de0*/  MUFU.RCP R2, R10 ;  /* 0x0000000a00027308 */ /* 0x000e240000001000 */
[----:B------:R-:W-:Y:S02]  /*18df0*/  IMAD.MOV R9, RZ, RZ, -R7 ;  /* 0x000000ffff097224 */ /* 0x000fe400078e0a07 */
[----:B------:R-:W-:-:S04]  /*18e00*/  IMAD.HI.U32 R7, R3, R8, RZ ;  /* 0x0000000803077227 */ /* 0x000fc800078e00ff */
[----:B------:R-:W-:-:S05]  /*18e10*/  IMAD R9, R7, R9, R8 ;  /* 0x0000000907097224 */ /* 0x000fca00078e0208 */
[----:B------:R-:W-:Y:S01]  /*18e20*/  ISETP.GT.U32.AND P1, PT, R4, R9, PT ;  /* 0x000000090400720c */ /* 0x000fe20003f24070 */
[----:B0-----:R-:W-:Y:S02]  /*18e30*/  VIADD R8, R2, 0xffffffe ;  /* 0x0ffffffe02087836 */ /* 0x001fe40000000000 */
[----:B------:R-:W-:Y:S02]  /*18e40*/  IMAD.MOV.U32 R2, RZ, RZ, RZ ;  /* 0x000000ffff027224 */ /* 0x000fe400078e00ff */
[----:B------:R-:W0:Y:S08]  /*18e50*/  F2I.FTZ.U32.TRUNC.NTZ R3, R8 ;  /* 0x0000000800037305 */ /* 0x000e30000021f000 */
[----:B------:R-:W-:-:S02]  /*18e60*/  @!P1 IMAD.IADD R9, R9, 0x1, -R4 ;  /* 0x0000000109099824 */ /* 0x000fc400078e0a04 */
[----:B------:R-:W-:Y:S01]  /*18e70*/  @!P1 VIADD R7, R7, 0x1 ;  /* 0x0000000107079836 */ /* 0x000fe20000000000 */
[----:B------:R-:W-:Y:S02]  /*18e80*/  ISETP.NE.AND P1, PT, R25, RZ, PT ;  /* 0x000000ff1900720c */ /* 0x000fe40003f25270 */
[----:B------:R-:W-:Y:S02]  /*18e90*/  ISETP.GE.U32.AND P0, PT, R9, R4, PT ;  /* 0x000000040900720c */ /* 0x000fe40003f06070 */
[----:B------:R-:W-:Y:S01]  /*18ea0*/  IABS R4, R5 ;  /* 0x0000000500047213 */ /* 0x000fe20000000000 */
[----:B0-----:R-:W-:-:S04]  /*18eb0*/  IMAD.MOV R9, RZ, RZ, -R3 ;  /* 0x000000ffff097224 */ /* 0x001fc800078e0a03 */
[----:B------:R-:W-:Y:S02]  /*18ec0*/  IMAD.MOV R4, RZ, RZ, -R4 ;  /* 0x000000ffff047224 */ /* 0x000fe400078e0a04 */
[----:B------:R-:W-:-:S04]  /*18ed0*/  IMAD R9, R9, R6, RZ ;  /* 0x0000000609097224 */ /* 0x000fc800078e02ff */
[----:B------:R-:W-:Y:S01]  /*18ee0*/  IMAD.HI.U32 R2, R3, R9, R2 ;  /* 0x0000000903027227 */ /* 0x000fe200078e0002 */
[----:B------:R-:W-:-:S03]  /*18ef0*/  LOP3.LUT R3, R0, R25, RZ, 0x3c, !PT ;  /* 0x0000001900037212 */ /* 0x000fc600078e3cff */
[----:B------:R-:W-:Y:S01]  /*18f00*/  @P0 VIADD R7, R7, 0x1 ;  /* 0x0000000107070836 */ /* 0x000fe20000000000 */
[----:B------:R-:W-:-:S13]  /*18f10*/  ISETP.GE.AND P2, PT, R3, RZ, PT ;  /* 0x000000ff0300720c */ /* 0x000fda0003f46270 */
[----:B------:R-:W-:Y:S01]  /*18f20*/  @!P2 IMAD.MOV R7, RZ, RZ, -R7 ;  /* 0x000000ffff07a224 */ /* 0x000fe200078e0a07 */
[----:B------:R-:W-:-:S04]  /*18f30*/  @!P1 LOP3.LUT R7, RZ, R25, RZ, 0x33, !PT ;  /* 0x00000019ff079212 */ /* 0x000fc800078e33ff */
[----:B------:R-:W-:-:S05]  /*18f40*/  IABS R3, R7 ;  /* 0x0000000700037213 */ /* 0x000fca0000000000 */
        /* <DEDUP_REMOVED lines=12> */
[--C-:B------:R-:W-:Y:S02]  /*19010*/  IMAD.MOV R4, RZ, RZ, -R2.reuse ;  /* 0x000000ffff047224 */ /* 0x100fe400078e0a02 */
[C---:B------:R-:W-:Y:S02]  /*19020*/  IMAD R26, R5.reuse, 0x1000000, R2 ;  /* 0x01000000051a7824 */ /* 0x040fe400078e0202 */
[--C-:B------:R-:W-:Y:S02]  /*19030*/  IMAD R5, R5, R4, R7.reuse ;  /* 0x0000000405057224 */ /* 0x100fe400078e0207 */
[----:B------:R-:W-:Y:S02]  /*19040*/  IMAD.MOV R2, RZ, RZ, -R7 ;  /* 0x000000ffff027224 */ /* 0x000fe400078e0a07 */
[----:B------:R-:W-:Y:S02]  /*19050*/  IMAD R26, R5, 0x10000, R26 ;  /* 0x00010000051a7824 */ /* 0x000fe400078e021a */
[----:B------:R-:W-:Y:S01]  /*19060*/  IMAD R2, R25, R2, R0 ;  /* 0x0000000219027224 */ /* 0x000fe200078e0200 */
[----:B------:R-:W-:Y:S06]  /*19070*/  BRA `(.L_x_1245) ;  /* 0x0000000000f47947 */ /* 0x000fec0003800000 */
.L_x_1244:
[----:B----4-:R-:W0:Y:S02]  /*19080*/  LDC.64 R2, c[0x0][0xc90] ;  /* 0x00032400ff027b82 */ /* 0x010e240000000a00 */
[----:B0-----:R-:W-:-:S05]  /*19090*/  IMAD.WIDE R2, R27, 0x4, R2 ;  /* 0x000000041b027825 */ /* 0x001fca00078e0202 */
[----:B-1----:R0:W2:Y:S02]  /*190a0*/  LDG.E R7, desc[UR56][R2.64] ;  /* 0x0000003802077981 */ /* 0x0020a4000c1e1900 */
[----:B0-----:R-:W-:Y:S02]  /*190b0*/  IMAD.MOV.U32 R2, RZ, RZ, RZ ;  /* 0x000000ffff027224 */ /* 0x001fe400078e00ff */
[----:B--2---:R-:W-:-:S05]  /*190c0*/  IMAD R5, R25, R7, RZ ;  /* 0x0000000719057224 */ /* 0x004fca00078e02ff */
[-C--:B------:R-:W-:Y:S02]  /*190d0*/  IABS R6, R5.reuse ;  /* 0x0000000500067213 */ /* 0x080fe40000000000 */
[----:B------:R-:W-:Y:S02]  /*190e0*/  IABS R10, R5 ;  /* 0x00000005000a7213 */ /* 0x000fe40000000000 */
[----:B------:R-:W0:Y:S08]  /*190f0*/  I2F.RP R8, R6 ;  /* 0x0000000600087306 */ /* 0x000e300000209400 */
[----:B0-----:R-:W0:Y:S02]  /*19100*/  MUFU.RCP R8, R8 ;  /* 0x0000000800087308 */ /* 0x001e240000001000 */
[----:B0-----:R-:W-:-:S02]  /*19110*/  VIADD R9, R8, 0xffffffe ;  /* 0x0ffffffe08097836 */ /* 0x001fc40000000000 */
[----:B------:R-:W-:-:S04]  /*19120*/  IMAD.MOV R8, RZ, RZ, -R10 ;  /* 0x000000ffff087224 */ /* 0x000fc800078e0a0a */
[----:B------:R-:W0:Y:S02]  /*19130*/  F2I.FTZ.U32.TRUNC.NTZ R3, R9 ;  /* 0x0000000900037305 */ /* 0x000e24000021f000 */
[----:B0-----:R-:W-:-:S04]  /*19140*/  IMAD.MOV R11, RZ, RZ, -R3 ;  /* 0x000000ffff0b7224 */ /* 0x001fc800078e0a03 */
[----:B------:R-:W-:-:S04]  /*19150*/  IMAD R11, R11, R6, RZ ;  /* 0x000000060b0b7224 */ /* 0x000fc800078e02ff */
[----:B------:R-:W-:Y:S01]  /*19160*/  IMAD.HI.U32 R3, R3, R11, R2 ;  /* 0x0000000b03037227 */ /* 0x000fe200078e0002 */
[----:B------:R-:W-:-:S05]  /*19170*/  IABS R2, R0 ;  /* 0x0000000000027213 */ /* 0x000fca0000000000 */
        /* <DEDUP_REMOVED lines=10> */
[----:B------:R-:W-:-:S04]  /*19220*/  IMAD.MOV.U32 R2, RZ, RZ, R3 ;  /* 0x000000ffff027224 */ /* 0x000fc800078e0003 */
[----:B------:R-:W-:Y:S01]  /*19230*/  @!P2 IMAD.MOV R2, RZ, RZ, -R2 ;  /* 0x000000ffff02a224 */ /* 0x000fe200078e0a02 */
[----:B------:R-:W-:-:S05]  /*19240*/  @!P1 LOP3.LUT R2, RZ, R5, RZ, 0x33, !PT ;  /* 0x00000005ff029212 */ /* 0x000fca00078e33ff */
[----:B------:R-:W-:Y:S02]  /*19250*/  IMAD R6, R7, R2, RZ ;  /* 0x0000000207067224 */ /* 0x000fe400078e02ff */
[----:B------:R-:W-:Y:S02]  /*19260*/  IMAD.MOV R2, RZ, RZ, -R2 ;  /* 0x000000ffff027224 */ /* 0x000fe400078e0a02 */
[----:B------:R-:W-:Y:S02]  /*19270*/  IMAD.MOV R3, RZ, RZ, -R6 ;  /* 0x000000ffff037224 */ /* 0x000fe400078e0a06 */
[----:B------:R-:W-:Y:S02]  /*19280*/  IMAD R5, R5, R2, R0 ;  /* 0x0000000205057224 */ /* 0x000fe400078e0200 */
[----:B------:R-:W-:Y:S01]  /*19290*/  IMAD.MOV.U32 R2, RZ, RZ, RZ ;  /* 0x000000ffff027224 */ /* 0x000fe200078e00ff */
[----:B------:R-:W-:-:S04]  /*192a0*/  VIADDMNMX R4, R3, R4, R7, PT ;  /* 0x0000000403047246 */ /* 0x000fc80003800107 */
[----:B------:R-:W-:-:S04]  /*192b0*/  IABS R7, R4 ;  /* 0x0000000400077213 */ /* 0x000fc80000000000 */
[----:B------:R-:W0:Y:S08]  /*192c0*/  I2F.RP R8, R7 ;  /* 0x0000000700087306 */ /* 0x000e300000209400 */
[----:B0-----:R-:W0:Y:S02]  /*192d0*/  MUFU.RCP R8, R8 ;  /* 0x0000000800087308 */ /* 0x001e240000001000 */
[----:B0-----:R-:W-:-:S06]  /*192e0*/  VIADD R3, R8, 0xffffffe ;  /* 0x0ffffffe08037836 */ /* 0x001fcc0000000000 */
[----:B------:R-:W0:Y:S02]  /*192f0*/  F2I.FTZ.U32.TRUNC.NTZ R3, R3 ;  /* 0x0000000300037305 */ /* 0x000e24000021f000 */
[----:B0-----:R-:W-:-:S04]  /*19300*/  IMAD.MOV R0, RZ, RZ, -R3 ;  /* 0x000000ffff007224 */ /* 0x001fc800078e0a03 */
[----:B------:R-:W-:Y:S01]  /*19310*/  IMAD R9, R0, R7, RZ ;  /* 0x0000000700097224 */ /* 0x000fe200078e02ff */
[----:B------:R-:W-:-:S03]  /*19320*/  IABS R0, R4 ;  /* 0x0000000400007213 */ /* 0x000fc60000000000 */
[----:B------:R-:W-:Y:S01]  /*19330*/  IMAD.HI.U32 R2, R3, R9, R2 ;  /* 0x0000000903027227 */ /* 0x000fe200078e0002 */
[----:B------:R-:W-:-:S03]  /*19340*/  IABS R9, R5 ;  /* 0x0000000500097213 */ /* 0x000fc60000000000 */
        /* <DEDUP_REMOVED lines=8> */
[----:B------:R-:W-:Y:S02]  /*193d0*/  LOP3.LUT R0, R5, R4, RZ, 0x3c, !PT ;  /* 0x0000000405007212 */ /* 0x000fe400078e3cff */
[----:B------:R-:W-:Y:S02]  /*193e0*/  IADD3 R5, R6, 0x1000000, R5 ;  /* 0x0100000006057810 */ /* 0x000fe40007ffe005 */
[----:B------:R-:W-:-:S07]  /*193f0*/  ISETP.GE.AND P2, PT, R0, RZ, PT ;  /* 0x000000ff0000720c */ /* 0x000fce0003f46270 */
[----:B------:R-:W-:-:S06]  /*19400*/  @P0 VIADD R2, R2, 0x1 ;  /* 0x0000000102020836 */ /* 0x000fcc0000000000 */
[----:B------:R-:W-:Y:S01]  /*19410*/  @!P2 IMAD.MOV R2, RZ, RZ, -R2 ;  /* 0x000000ffff02a224 */ /* 0x000fe200078e0a02 */
[----:B------:R-:W-:Y:S01]  /*19420*/  @!P1 LOP3.LUT R2, RZ, R4, RZ, 0x33, !PT ;  /* 0x00000004ff029212 */ /* 0x000fe200078e33ff */
[----:B------:R-:W-:-:S04]  /*19430*/  IMAD.MOV R4, RZ, RZ, -R4 ;  /* 0x000000ffff047224 */ /* 0x000fc800078e0a04 */
[----:B------:R-:W-:-:S07]  /*19440*/  IMAD R26, R2, R4, R5 ;  /* 0x00000004021a7224 */ /* 0x000fce00078e0205 */
.L_x_1245:
[----:B------:R-:W-:-:S05]  /*19450*/  LOP3.LUT R2, RZ, R2, RZ, 0x33, !PT ;  /* 0x00000002ff027212 */ /* 0x000fca00078e33ff */
[----:B------:R-:W-:Y:S01]  /*19460*/  IMAD.IADD R25, R25, 0x1, R2 ;  /* 0x0000000119197824 */ /* 0x000fe200078e0202 */
[----:B------:R-:W-:Y:S06]  /*19470*/  BRA `(.L_x_1246) ;  /* 0x00000000001c7947 */ /* 0x000fec0003800000 */
.L_x_1238:
[----:B------:R-:W-:Y:S01]  /*19480*/  UMOV UR4, URZ ;  /* 0x0000003f00047c82 */ /* 0x000fe20008000000 */
[----:B------:R-:W-:Y:S01]  /*19490*/  UMOV UR5, URZ ;  /* 0x0000003f00057c82 */ /* 0x000fe20008000000 */
[----:B------:R-:W-:Y:S01]  /*194a0*/  ULDC UR6, c[0x0][0xc3c] ;  /* 0x00030f0000067ab9 */ /* 0x000fe20000000800 */
[----:B------:R-:W-:Y:S02]  /*194b0*/  IMAD.MOV.U32 R24, RZ, RZ, R0 ;  /* 0x000000ffff187224 */ /* 0x000fe400078e0000 */
[----:B------:R-:W-:Y:S02]  /*194c0*/  IMAD.U32 R25, RZ, RZ, UR4 ;  /* 0x00000004ff197e24 */ /* 0x000fe4000f8e00ff */
[----:B------:R-:W-:Y:S02]  /*194d0*/  IMAD.U32 R26, RZ, RZ, UR5 ;  /* 0x00000005ff1a7e24 */ /* 0x000fe4000f8e00ff */
[----:B------:R-:W-:-:S07]  /*194e0*/  IMAD.U32 R27, RZ, RZ, UR6 ;  /* 0x00000006ff1b7e24 */ /* 0x000fce000f8e00ff */
.L_x_1246:
        /* <DEDUP_REMOVED lines=10> */
.L_x_1235:
[----:B------:R-:W-:Y:S02]  /*19590*/  ULDC UR4, c[0x0][0xc3c] ;  /* 0x00030f0000047ab9 */ /* 0x000fe40000000800 */
[----:B-1----:R-:W-:-:S13]  /*195a0*/  ISETP.GE.AND P0, PT, R27, UR4, PT ;  /* 0x000000041b007c0c */ /* 0x002fda000bf06270 */
[----:B------:R-:W-:Y:S05]  /*195b0*/  @!P0 BRA `(.L_x_1247) ;  /* 0xffffffb000088947 */ /* 0x000fea000383ffff */
[----:B------:R-:W-:Y:S05]  /*195c0*/  BSYNC B8 ;  /* 0x0000000000087941 */ /* 0x000fea0003800000 */
.L_x_1176:
        /* <DEDUP_REMOVED lines=12> */
.L_x_1348:
[----:B------:R-:W-:Y:S05]  /*19690*/  BSYNC B0 ;  /* 0x0000000000007941 */ /* 0x000fea0003800000 */
.L_x_1248:
[----:B------:R-:W-:-:S03]  /*196a0*/  UMOV UR4, 0xffffffff ;  /* 0xffffffff00047882 */ /* 0x000fc60000000000 */
[----:B------:R-:W-:Y:S05]  /*196b0*/  BRA.DIV UR4, `(.L_x_1250) ;  /* 0x0000003204347947 */ /* 0x000fea000b800000 */
[----:B0-----:R-:W0:Y:S02]  /*196c0*/  S2R R0, SR_TID.X ;  /* 0x0000000000007919 */ /* 0x001e240000002100 */
[----:B0-----:R-:W-:-:S04]  /*196d0*/  SHF.R.U32.HI R0, RZ, 0x5, R0 ;  /* 0x00000005ff007819 */ /* 0x001fc80000011600 */
[----:B------:R-:W-:-:S05]  /*196e0*/  LOP3.LUT R0, R0, 0x3, RZ, 0xc0, !PT ;  /* 0x0000000300007812 */ /* 0x000fca00078ec0ff */
[----:B------:R0:W1:Y:S02]  /*196f0*/  SHFL.IDX PT, R14, R0, RZ, 0x1f ;  /* 0x00001fff000e7589 */ /* 0x00006400000e0000 */
.L_x_1351:
[----:B-1----:R-:W-:Y:S01]  /*19700*/  ISETP.NE.AND P0, PT, R14, RZ, PT ;  /* 0x000000ff0e00720c */ /* 0x002fe20003f05270 */
[----:B------:R-:W-:-:S12]  /*19710*/  BSSY B0, `(.L_x_1251) ;  /* 0x0000024000007945 */ /* 0x000fd80003800000 */
[----:B------:R-:W-:Y:S05]  /*19720*/  @P0 BRA `(.L_x_1252) ;  /* 0x0000000000880947 */ /* 0x000fea0003800000 */
[----:B------:R-:W-:-:S03]  /*19730*/  UMOV UR4, 0xffffffff ;  /* 0xffffffff00047882 */ /* 0x000fc60000000000 */
[----:B------:R-:W-:Y:S05]  /*19740*/  BRA.DIV UR4, `(.L_x_1253) ;  /* 0x0000003204447947 */ /* 0x000fea000b800000 */
[----:B------:R-:W-:-:S13]  /*19750*/  ELECT P6, URZ, PT ;  /* 0x00000000003f782f */ /* 0x000fda00038c0000 */
.L_x_1354:
[----:B------:R-:W-:Y:S05]  /*19760*/  @!P6 BRA `(.L_x_1252) ;  /* 0x000000000078e947 */ /* 0x000fea0003800000 */
[----:B------:R-:W-:-:S06]  /*19770*/  ULOP3.LUT UR4, UR44, 0x2, URZ, 0xfc, !UPT ;  /* 0x000000022c047892 */ /* 0x000fcc000f8efc3f */
[----:B0-----:R-:W-:-:S05]  /*19780*/  IMAD.U32 R0, RZ, RZ, UR4 ;  /* 0x00000004ff007e24 */ /* 0x001fca000f8e00ff */
[----:B------:R-:W-:-:S13]  /*19790*/  ISETP.NE.AND P0, PT, R0, 0x3, PT ;  /* 0x000000030000780c */ /* 0x000fda0003f05270 */
[----:B------:R-:W-:Y:S05]  /*197a0*/  @!P0 BRA `(.L_x_1254) ;  /* 0x0000000000048947 */ /* 0x000fea0003800000 */
[----:B------:R-:W-:Y:S01]  /*197b0*/  BPT.TRAP 0x1 ;  /* 0x000000040000795c */ /* 0x000fe20000300000 */
.L_x_1254:
[----:B------:R-:W-:Y:S01]  /*197c0*/  IMAD R3, R23, 0x8, R5 ;  /* 0x0000000817037824 */ /* 0x000fe200078e0205 */
[----:B------:R-:W-:Y:S01]  /*197d0*/  SHF.L.U32 R2, R29, 0x1f, RZ ;  /* 0x0000001f1d027819 */ /* 0x000fe200000006ff */
[----:B------:R-:W-:-:S03]  /*197e0*/  VIADD R23, R23, 0x1 ;  /* 0x0000000117177836 */ /* 0x000fc60000000000 */
[----:B------:R-:W0:Y:S02]  /*197f0*/  SYNCS.PHASECHK.TRANS64.TRYWAIT P1, [R3+URZ+0x2d840], R2 ;  /* 0x02d84002030075a7 */ /* 0x000e24000802017f */
[----:B------:R-:W-:-:S04]  /*19800*/  ISETP.NE.AND P2, PT, R23, 0x2, PT ;  /* 0x000000021700780c */ /* 0x000fc80003f45270 */
[----:B------:R-:W-:Y:S01]  /*19810*/  SEL R0, RZ, 0x1, P2 ;  /* 0x00000001ff007807 */ /* 0x000fe20001000000 */
[----:B0-----:R-:W-:Y:S08]  /*19820*/  @!P1 BRA `(.L_x_1255) ;  /* 0x00000030002c9947 */ /* 0x001ff00003800000 */
.L_x_1355:
[----:B------:R-:W-:Y:S02]  /*19830*/  SEL R23, R23, RZ, P2 ;  /* 0x000000ff17177207 */ /* 0x000fe40001000000 */
[----:B------:R-:W-:Y:S01]  /*19840*/  LOP3.LUT R0, R29, R0, RZ, 0x3c, !PT ;  /* 0x000000001d007212 */ /* 0x000fe200078e3cff */
[----:B------:R-:W-:Y:S06]  /*19850*/  @!P0 BRA `(.L_x_1256) ;  /* 0x0000000000048947 */ /* 0x000fec0003800000 */
[----:B------:R-:W-:Y:S01]  /*19860*/  BPT.TRAP 0x1 ;  /* 0x000000040000795c */ /* 0x000fe20000300000 */
.L_x_1256:
[----:B------:R-:W-:Y:S01]  /*19870*/  IMAD R23, R23, 0x8, R5 ;  /* 0x0000000817177824 */ /* 0x000fe200078e0205 */
[----:B------:R-:W-:-:S04]  /*19880*/  SHF.L.U32 R0, R0, 0x1f, RZ ;  /* 0x0000001f00007819 */ /* 0x000fc800000006ff */
[----:B------:R-:W1:Y:S02]  /*19890*/  SYNCS.PHASECHK.TRANS64.TRYWAIT P1, [R23+URZ+0x2d840], R0 ;  /* 0x02d84000170075a7 */ /* 0x000e64000802017f */
[----:B-1----:R-:W-:Y:S05]  /*198a0*/  @!P1 BRA `(.L_x_1257) ;  /* 0x0000003000209947 */ /* 0x002fea0003800000 */
.L_x_1356:
[----:B------:R-:W-:Y:S05]  /*198b0*/  @!P0 BRA `(.L_x_1258) ;  /* 0x0000000000048947 */ /* 0x000fea0003800000 */
[----:B------:R-:W-:Y:S01]  /*198c0*/  BPT.TRAP 0x1 ;  /* 0x000000040000795c */ /* 0x000fe20000300000 */
.L_x_1258:
[----:B------:R-:W3:Y:S02]  /*198d0*/  SYNCS.PHASECHK.TRANS64.TRYWAIT P1, [R3+URZ+0x2d860], R2 ;  /* 0x02d86002030075a7 */ /* 0x000ee4000802017f */
[----:B---3--:R-:W-:Y:S05]  /*198e0*/  @!P1 BRA `(.L_x_1259) ;  /* 0x0000003000249947 */ /* 0x008fea0003800000 */
.L_x_1357:
[----:B------:R-:W-:Y:S05]  /*198f0*/  @!P0 BRA `(.L_x_1260) ;  /* 0x0000000000048947 */ /* 0x000fea0003800000 */
[----:B------:R-:W-:Y:S01]  /*19900*/  BPT.TRAP 0x1 ;  /* 0x000000040000795c */ /* 0x000fe20000300000 */
.L_x_1260:
[----:B----4-:R4:W0:Y:S02]  /*19910*/  SYNCS.PHASECHK.TRANS64.TRYWAIT P0, [R23+URZ+0x2d860], R0 ;  /* 0x02d86000170075a7 */ /* 0x010824000800017f */
[----:B0-----:R-:W-:Y:S05]  /*19920*/  @!P0 NANOSLEEP.SYNCS 0x989680 ;  /* 0x009896800000895d */ /* 0x001fea0003900000 */
[----:B------:R-:W0:Y:S02]  /*19930*/  @!P0 SYNCS.PHASECHK.TRANS64 P0, [R23+URZ+0x2d860], R0 ;  /* 0x02d86000170085a7 */ /* 0x000e24000800007f */
[----:B0-----:R-:W-:Y:S05]  /*19940*/  @!P0 BRA `(.L_x_1260) ;  /* 0xfffffffc00f08947 */ /* 0x001fea000383ffff */
.L_x_1252:
[----:B------:R-:W-:Y:S05]  /*19950*/  BSYNC B0 ;  /* 0x0000000000007941 */ /* 0x000fea0003800000 */
.L_x_1251:
[----:B------:R-:W-:Y:S05]  /*19960*/  EXIT ;  /* 0x000000000000794d */ /* 0x000fea0003800000 */
.L_x_1075:
[----:B0-----:R-:W-:-:S04]  /*19970*/  IMAD.U32 R3, RZ, RZ, UR41 ;  /* 0x00000029ff037e24 */ /* 0x001fc8000f8e00ff */
[----:B------:R0:W1:Y:S03]  /*19980*/  SYNCS.PHASECHK.TRANS64.TRYWAIT P1, [R3+URZ+0x2d800], R0 ;  /* 0x02d80000030075a7 */ /* 0x000066000802017f */
[----:B-1----:R-:W-:Y:S05]  /*19990*/  @!P1 NANOSLEEP.SYNCS 0x989680 ;  /* 0x009896800000995d */ /* 0x002fea0003900000 */
[----:B------:R-:W1:Y:S02]  /*199a0*/  @!P1 SYNCS.PHASECHK.TRANS64 P1, [R3+URZ+0x2d800], R0 ;  /* 0x02d80000030095a7 */ /* 0x000e64000802007f */
[----:B-1----:R-:W-:Y:S05]  /*199b0*/  @!P1 BRA `(.L_x_1075) ;  /* 0xfffffffc00ec9947 */ /* 0x002fea000383ffff */
[----:B------:R-:W-:Y:S05]  /*199c0*/  BRA `(.L_x_1261) ;  /* 0xfffffe8400d47947 */ /* 0x000fea000383ffff */
.L_x_1079:
[----:B-1----:R1:W2:Y:S02]  /*199d0*/  SYNCS.PHASECHK.TRANS64.TRYWAIT P1, [R2+URZ+0x2d830], R3 ;  /* 0x02d83003020075a7 */ /* 0x0022a4000802017f */
[----:B--2---:R-:W-:Y:S05]  /*199e0*/  @!P1 NANOSLEEP.SYNCS 0x989680 ;  /* 0x009896800000995d */ /* 0x004fea0003900000 */
[----:B------:R-:W2:Y:S02]  /*199f0*/  @!P1 SYNCS.PHASECHK.TRANS64 P1, [R2+URZ+0x2d830], R3 ;  /* 0x02d83003020095a7 */ /* 0x000ea4000802007f */
[----:B--2---:R-:W-:Y:S05]  /*19a00*/  @!P1 BRA `(.L_x_1079) ;  /* 0xfffffffc00f09947 */ /* 0x004fea000383ffff */
[----:B------:R-:W-:Y:S05]  /*19a10*/  BRA `(.L_x_1078) ;  /* 0xfffffe8400f07947 */ /* 0x000fea000383ffff */
.L_x_1096:
[----:B-1----:R-:W-:-:S04]  /*19a20*/  IMAD.U32 R7, RZ, RZ, UR6 ;  /* 0x00000006ff077e24 */ /* 0x002fc8000f8e00ff */
[----:B------:R1:W2:Y:S03]  /*19a30*/  SYNCS.PHASECHK.TRANS64.TRYWAIT P1, [R7+URZ+0x2d830], R6 ;  /* 0x02d83006070075a7 */ /* 0x0002a6000802017f */
[----:B--2---:R-:W-:Y:S05]  /*19a40*/  @!P1 NANOSLEEP.SYNCS 0x989680 ;  /* 0x009896800000995d */ /* 0x004fea0003900000 */
[----:B------:R-:W2:Y:S02]  /*19a50*/  @!P1 SYNCS.PHASECHK.TRANS64 P1, [R7+URZ+0x2d830], R6 ;  /* 0x02d83006070095a7 */ /* 0x000ea4000802007f */
[----:B--2---:R-:W-:Y:S05]  /*19a60*/  @!P1 BRA `(.L_x_1096) ;  /* 0xfffffffc00ec9947 */ /* 0x004fea000383ffff */
[----:B------:R-:W-:Y:S05]  /*19a70*/  BRA `(.L_x_1093) ;  /* 0xfffffec400047947 */ /* 0x000fea000383ffff */
.L_x_1100:
[----:B-1----:R-:W-:-:S04]  /*19a80*/  IMAD.U32 R7, RZ, RZ, UR6 ;  /* 0x00000006ff077e24 */ /* 0x002fc8000f8e00ff */
[----:B------:R1:W2:Y:S03]  /*19a90*/  SYNCS.PHASECHK.TRANS64.TRYWAIT P1, [R7+URZ+0x2d850], R6 ;  /* 0x02d85006070075a7 */ /* 0x0002a6000802017f */
[----:B--2---:R-:W-:Y:S05]  /*19aa0*/  @!P1 NANOSLEEP.SYNCS 0x989680 ;  /* 0x009896800000995d */ /* 0x004fea0003900000 */
[----:B------:R-:W2:Y:S02]  /*19ab0*/  @!P1 SYNCS.PHASECHK.TRANS64 P1, [R7+URZ+0x2d850], R6 ;  /* 0x02d85006070095a7 */ /* 0x000ea4000802007f */
[----:B--2---:R-:W-:Y:S05]  /*19ac0*/  @!P1 BRA `(.L_x_1100) ;  /* 0xfffffffc00ec9947 */ /* 0x004fea000383ffff */
[----:B------:R-:W-:Y:S05]  /*19ad0*/  BRA `(.L_x_1097) ;  /* 0xfffffec400b07947 */ /* 0x000fea000383ffff */
.L_x_1119:
[----:B-1----:R-:W-:-:S04]  /*19ae0*/  IMAD.U32 R7, RZ, RZ, UR6 ;  /* 0x00000006ff077e24 */ /* 0x002fc8000f8e00ff */
[----:B------:R1:W2:Y:S03]  /*19af0*/  SYNCS.PHASECHK.TRANS64.TRYWAIT P1, [R7+URZ+0x2d830], R6 ;  /* 0x02d83006070075a7 */ /* 0x0002a6000802017f */
[----:B--2---:R-:W-:Y:S05]  /*19b00*/  @!P1 NANOSLEEP.SYNCS 0x989680 ;  /* 0x009896800000995d */ /* 0x004fea0003900000 */
[----:B------:R-:W2:Y:S02]  /*19b10*/  @!P1 SYNCS.PHASECHK.TRANS64 P1, [R7+URZ+0x2d830], R6 ;  /* 0x02d83006070095a7 */ /* 0x000ea4000802007f */
[----:B--2---:R-:W-:Y:S05]  /*19b20*/  @!P1 BRA `(.L_x_1119) ;  /* 0xfffffffc00ec9947 */ /* 0x004fea000383ffff */
[----:B------:R-:W-:Y:S05]  /*19b30*/  BRA `(.L_x_1116) ;  /* 0xffffff0000a07947 */ /* 0x000fea000383ffff */
.L_x_1123:
[----:B-1----:R-:W-:-:S04]  /*19b40*/  IMAD.U32 R7, RZ, RZ, UR6 ;  /* 0x00000006ff077e24 */ /* 0x002fc8000f8e00ff */
[----:B------:R1:W2:Y:S03]  /*19b50*/  SYNCS.PHASECHK.TRANS64.TRYWAIT P1, [R7+URZ+0x2d850], R6 ;  /* 0x02d85006070075a7 */ /* 0x0002a6000802017f */
[----:B--2---:R-:W-:Y:S05]  /*19b60*/  @!P1 NANOSLEEP.SYNCS 0x989680 ;  /* 0x009896800000995d */ /* 0x004fea0003900000 */
[----:B------:R-:W2:Y:S02]  /*19b70*/  @!P1 SYNCS.PHASECHK.TRANS64 P1, [R7+URZ+0x2d850], R6 ;  /* 0x02d85006070095a7 */ /* 0x000ea4000802007f */
[----:B--2---:R-:W-:Y:S05]  /*19b80*/  @!P1 BRA `(.L_x_1123) ;  /* 0xfffffffc00ec9947 */ /* 0x004fea000383ffff */
[----:B------:R-:W-:Y:S05]  /*19b90*/  BRA `(.L_x_1120) ;  /* 0xffffff04004c7947 */ /* 0x000fea000383ffff */
.L_x_1131:
[----:B-1----:R-:W-:-:S04]  /*19ba0*/  IMAD.U32 R8, RZ, RZ, UR6 ;  /* 0x00000006ff087e24 */ /* 0x002fc8000f8e00ff */
[----:B------:R1:W2:Y:S03]  /*19bb0*/  SYNCS.PHASECHK.TRANS64.TRYWAIT P1, [R8+URZ+0x2d830], R5 ;  /* 0x02d83005080075a7 */ /* 0x0002a6000802017f */
[----:B--2---:R-:W-:Y:S05]  /*19bc0*/  @!P1 NANOSLEEP.SYNCS 0x989680 ;  /* 0x009896800000995d */ /* 0x004fea0003900000 */
[----:B------:R-:W2:Y:S02]  /*19bd0*/  @!P1 SYNCS.PHASECHK.TRANS64 P1, [R8+URZ+0x2d830], R5 ;  /* 0x02d83005080095a7 */ /* 0x000ea4000802007f */
[----:B--2---:R-:W-:Y:S05]  /*19be0*/  @!P1 BRA `(.L_x_1131) ;  /* 0xfffffffc00ec9947 */ /* 0x004fea000383ffff */
[----:B------:R-:W-:Y:S05]  /*19bf0*/  BRA `(.L_x_1128) ;  /* 0xffffff2800c87947 */ /* 0x000fea000383ffff */
.L_x_1135:
[----:B-1----:R-:W-:-:S04]  /*19c00*/  IMAD.U32 R7, RZ, RZ, UR6 ;  /* 0x00000006ff077e24 */ /* 0x002fc8000f8e00ff */
[----:B------:R1:W2:Y:S03]  /*19c10*/  SYNCS.PHASECHK.TRANS64.TRYWAIT P1, [R7+URZ+0x2d850], R5 ;  /* 0x02d85005070075a7 */ /* 0x0002a6000802017f */
[----:B--2---:R-:W-:Y:S05]  /*19c20*/  @!P1 NANOSLEEP.SYNCS 0x989680 ;  /* 0x009896800000995d */ /* 0x004fea0003900000 */
[----:B------:R-:W2:Y:S02]  /*19c30*/  @!P1 SYNCS.PHASECHK.TRANS64 P1, [R7+URZ+0x2d850], R5 ;  /* 0x02d85005070095a7 */ /* 0x000ea4000802007f */
[----:B--2---:R-:W-:Y:S05]  /*19c40*/  @!P1 BRA `(.L_x_1135) ;  /* 0xfffffffc00ec9947 */ /* 0x004fea000383ffff */
[----:B------:R-:W-:Y:S05]  /*19c50*/  BRA `(.L_x_1132) ;  /* 0xffffff2c00747947 */ /* 0x000fea000383ffff */
.L_x_1150:
[----:B-1----:R-:W-:-:S04]  /*19c60*/  IMAD.U32 R4, RZ, RZ, UR8 ;  /* 0x00000008ff047e24 */ /* 0x002fc8000f8e00ff */
[----:B------:R1:W2:Y:S03]  /*19c70*/  SYNCS.PHASECHK.TRANS64.TRYWAIT P1, [R4+URZ+0x2d850], R3 ;  /* 0x02d85003040075a7 */ /* 0x0002a6000802017f */
[----:B--2---:R-:W-:Y:S05]  /*19c80*/  @!P1 NANOSLEEP.SYNCS 0x989680 ;  /* 0x009896800000995d */ /* 0x004fea0003900000 */
[----:B------:R-:W2:Y:S02]  /*19c90*/  @!P1 SYNCS.PHASECHK.TRANS64 P1, [R4+URZ+0x2d850], R3 ;  /* 0x02d85003040095a7 */ /* 0x000ea4000802007f */
[----:B--2---:R-:W-:Y:S05]  /*19ca0*/  @!P1 BRA `(.L_x_1150) ;  /* 0xfffffffc00ec9947 */ /* 0x004fea000383ffff */
[----:B------:R-:W-:Y:S05]  /*19cb0*/  BRA `(.L_x_1149) ;  /* 0xffffff6400787947 */ /* 0x000fea000383ffff */
.L_x_1198:
[----:B------:R-:W0:Y:S01]  /*19cc0*/  S2R R18, SR_TID.X ;  /* 0x0000000000127919 */ /* 0x000e220000002100 */
[----:B------:R-:W-:Y:S01]  /*19cd0*/  BSSY B0, `(.L_x_1262) ;  /* 0x000000a000007945 */ /* 0x000fe20003800000 */
[----:B------:R-:W-:Y:S02]  /*19ce0*/  IMAD.MOV.U32 R12, RZ, RZ, RZ ;  /* 0x000000ffff0c7224 */ /* 0x000fe400078e00ff */
[----:B------:R-:W-:Y:S02]  /*19cf0*/  IMAD.MOV.U32 R11, RZ, RZ, 0x1f ;  /* 0x0000001fff0b7424 */ /* 0x000fe400078e00ff */
[----:B------:R-:W-:Y:S01]  /*19d00*/  IMAD.MOV.U32 R15, RZ, RZ, -0x1 ;  /* 0xffffffffff0f7424 */ /* 0x000fe200078e00ff */
[----:B0-----:R-:W-:-:S04]  /*19d10*/  SHF.R.U32.HI R8, RZ, 0x5, R18 ;  /* 0x00000005ff087819 */ /* 0x001fc80000011612 */
[----:B------:R-:W-:-:S05]  /*19d20*/  LOP3.LUT R8, R8, 0x3, RZ, 0xc0, !PT ;  /* 0x0000000308087812 */ /* 0x000fca00078ec0ff */
[----:B------:R-:W-:-:S07]  /*19d30*/  IMAD.MOV.U32 R13, RZ, RZ, R8 ;  /* 0x000000ffff0d7224 */ /* 0x000fce00078e0008 */
[----:B-----5:R-:W-:Y:S05]  /*19d40*/  WARPSYNC.COLLECTIVE R15, `(.L_x_1263) ;  /* 0x000000000f087348 */ /* 0x020fea0003c00000 */
[----:B------:R0:W1:Y:S02]  /*19d50*/  SHFL.IDX P6, R14, R13, R12, R11 ;  /* 0x0000000c0d0e7389 */ /* 0x00006400000c000b */
[----:B01---5:R-:W-:Y:S01]  /*19d60*/  ENDCOLLECTIVE ;  /* 0x000000000000791b */ /* 0x023fe20003800000 */
.L_x_1263:
[----:B------:R-:W-:Y:S05]  /*19d70*/  BSYNC B0 ;  /* 0x0000000000007941 */ /* 0x000fea0003800000 */
.L_x_1262:
[----:B------:R-:W-:Y:S05]  /*19d80*/  BRA `(.L_x_1264) ;  /* 0xffffffbc00047947 */ /* 0x000fea000383ffff */
.L_x_1201:
[----:B0-----:R0:W1:Y:S02]  /*19d90*/  SYNCS.PHASECHK.TRANS64.TRYWAIT P0, [R4+URZ+0x2d840], R5 ;  /* 0x02d84005040075a7 */ /* 0x001064000800017f */
[----:B-1----:R-:W-:Y:S05]  /*19da0*/  @!P0 NANOSLEEP.SYNCS 0x989680 ;  /* 0x009896800000895d */ /* 0x002fea0003900000 */
[----:B------:R-:W1:Y:S02]  /*19db0*/  @!P0 SYNCS.PHASECHK.TRANS64 P0, [R4+URZ+0x2d840], R5 ;  /* 0x02d84005040085a7 */ /* 0x000e64000800007f */
[----:B-1----:R-:W-:Y:S05]  /*19dc0*/  @!P0 BRA `(.L_x_1201) ;  /* 0xfffffffc00f08947 */ /* 0x002fea000383ffff */
[----:B------:R-:W-:Y:S05]  /*19dd0*/  BRA `(.L_x_1265) ;  /* 0xffffffbc00607947 */ /* 0x000fea000383ffff */
.L_x_1202:
        /* <DEDUP_REMOVED lines=8> */
.L_x_1267:
[----:B------:R-:W-:Y:S05]  /*19e60*/  BSYNC B0 ;  /* 0x0000000000007941 */ /* 0x000fea0003800000 */
.L_x_1266:
[----:B------:R-:W-:Y:S02]  /*19e70*/  IMAD.MOV.U32 R13, RZ, RZ, R0 ;  /* 0x000000ffff0d7224 */ /* 0x000fe400078e0000 */
[----:B------:R-:W-:Y:S02]  /*19e80*/  IMAD.MOV.U32 R12, RZ, RZ, RZ ;  /* 0x000000ffff0c7224 */ /* 0x000fe400078e00ff */
[----:B------:R-:W-:Y:S02]  /*19e90*/  IMAD.MOV.U32 R11, RZ, RZ, 0x1c1f ;  /* 0x00001c1fff0b7424 */ /* 0x000fe400078e00ff */
[----:B------:R-:W-:Y:S02]  /*19ea0*/  IMAD.MOV.U32 R15, RZ, RZ, -0x1 ;  /* 0xffffffffff0f7424 */ /* 0x000fe400078e00ff */
[----:B------:R-:W-:Y:S02]  /*19eb0*/  IMAD.MOV.U32 R2, RZ, RZ, R14 ;  /* 0x000000ffff027224 */ /* 0x000fe400078e000e */
[----:B------:R-:W-:-:S07]  /*19ec0*/  @P0 IMAD R8, R7, 0x2, R17 ;  /* 0x0000000207080824 */ /* 0x000fce00078e0211 */
[----:B------:R-:W-:Y:S05]  /*19ed0*/  WARPSYNC.COLLECTIVE R15, `(.L_x_1268) ;  /* 0x000000000f087348 */ /* 0x000fea0003c00000 */
[----:B------:R0:W1:Y:S02]  /*19ee0*/  SHFL.IDX P6, R14, R13, R12, R11 ;  /* 0x0000000c0d0e7389 */ /* 0x00006400000c000b */
[----:B01----:R-:W-:Y:S01]  /*19ef0*/  ENDCOLLECTIVE ;  /* 0x000000000000791b */ /* 0x003fe20003800000 */
.L_x_1268:
[----:B------:R-:W-:Y:S02]  /*19f00*/  IMAD.MOV.U32 R13, RZ, RZ, R6 ;  /* 0x000000ffff0d7224 */ /* 0x000fe400078e0006 */
[----:B------:R-:W-:Y:S02]  /*19f10*/  IMAD.MOV.U32 R12, RZ, RZ, 0x1 ;  /* 0x00000001ff0c7424 */ /* 0x000fe400078e00ff */
[----:B------:R-:W-:-:S07]  /*19f20*/  IMAD.MOV.U32 R3, RZ, RZ, R14 ;  /* 0x000000ffff037224 */ /* 0x000fce00078e000e */
[----:B------:R-:W-:Y:S05]  /*19f30*/  WARPSYNC.COLLECTIVE R15, `(.L_x_1269) ;  /* 0x000000000f087348 */ /* 0x000fea0003c00000 */
[----:B------:R0:W1:Y:S02]  /*19f40*/  SHFL.IDX P6, R14, R13, R12, R11 ;  /* 0x0000000c0d0e7389 */ /* 0x00006400000c000b */
[----:B01----:R-:W-:Y:S01]  /*19f50*/  ENDCOLLECTIVE ;  /* 0x000000000000791b */ /* 0x003fe20003800000 */
.L_x_1269:
        /* <DEDUP_REMOVED lines=17> */
.L_x_1270:
[----:B------:R-:W-:Y:S02]  /*1a070*/  @P1 IMAD R8, R7, 0x2, R17 ;  /* 0x0000000207081824 */ /* 0x000fe400078e0211 */
[----:B------:R-:W-:Y:S02]  /*1a080*/  IMAD.MOV.U32 R13, RZ, RZ, R6 ;  /* 0x000000ffff0d7224 */ /* 0x000fe400078e0006 */
[----:B------:R-:W-:Y:S02]  /*1a090*/  IMAD.MOV.U32 R12, RZ, RZ, 0x2 ;  /* 0x00000002ff0c7424 */ /* 0x000fe400078e00ff */
[----:B------:R-:W-:-:S07]  /*1a0a0*/  IMAD.MOV.U32 R3, RZ, RZ, R14 ;  /* 0x000000ffff037224 */ /* 0x000fce00078e000e */
[----:B------:R-:W-:Y:S05]  /*1a0b0*/  WARPSYNC.COLLECTIVE R15, `(.L_x_1271) ;  /* 0x000000000f087348 */ /* 0x000fea0003c00000 */
[----:B------:R0:W1:Y:S02]  /*1a0c0*/  SHFL.IDX P6, R14, R13, R12, R11 ;  /* 0x0000000c0d0e7389 */ /* 0x00006400000c000b */
[----:B01----:R-:W-:Y:S01]  /*1a0d0*/  ENDCOLLECTIVE ;  /* 0x000000000000791b */ /* 0x003fe20003800000 */
.L_x_1271:
        /* <DEDUP_REMOVED lines=17> */
.L_x_1272:
[----:B------:R-:W-:Y:S02]  /*1a1f0*/  @P1 IMAD R8, R7, 0x2, R17 ;  /* 0x0000000207081824 */ /* 0x000fe400078e0211 */
[----:B------:R-:W-:Y:S02]  /*1a200*/  IMAD.MOV.U32 R13, RZ, RZ, R6 ;  /* 0x000000ffff0d7224 */ /* 0x000fe400078e0006 */
[----:B------:R-:W-:Y:S02]  /*1a210*/  IMAD.MOV.U32 R12, RZ, RZ, 0x3 ;  /* 0x00000003ff0c7424 */ /* 0x000fe400078e00ff */
[----:B------:R-:W-:-:S07]  /*1a220*/  IMAD.MOV.U32 R3, RZ, RZ, R14 ;  /* 0x000000ffff037224 */ /* 0x000fce00078e000e */
[----:B------:R-:W-:Y:S05]  /*1a230*/  WARPSYNC.COLLECTIVE R15, `(.L_x_1273) ;  /* 0x000000000f087348 */ /* 0x000fea0003c00000 */
[----:B------:R0:W1:Y:S02]  /*1a240*/  SHFL.IDX P6, R14, R13, R12, R11 ;  /* 0x0000000c0d0e7389 */ /* 0x00006400000c000b */
[----:B01----:R-:W-:Y:S01]  /*1a250*/  ENDCOLLECTIVE ;  /* 0x000000000000791b */ /* 0x003fe20003800000 */
.L_x_1273:
        /* <DEDUP_REMOVED lines=10> */
.L_x_1274:
        /* <DEDUP_REMOVED lines=8> */
.L_x_1207:
[----:B------:R0:W5:Y:S01]  /*1a380*/  LDL R21, [R1+0x18] ;  /* 0x0000180001157983 */ /* 0x0001620000100800 */
[----:B------:R-:W-:Y:S02]  /*1a390*/  IMAD.MOV.U32 R13, RZ, RZ, R4 ;  /* 0x000000ffff0d7224 */ /* 0x000fe400078e0004 */
[----:B------:R-:W-:Y:S02]  /*1a3a0*/  IMAD.MOV.U32 R12, RZ, RZ, RZ ;  /* 0x000000ffff0c7224 */ /* 0x000fe400078e00ff */
[----:B------:R-:W-:Y:S02]  /*1a3b0*/  IMAD.MOV.U32 R11, RZ, RZ, 0x1c1f ;  /* 0x00001c1fff0b7424 */ /* 0x000fe400078e00ff */
[----:B------:R-:W-:Y:S02]  /*1a3c0*/  IMAD.MOV.U32 R15, RZ, RZ, -0x1 ;  /* 0xffffffffff0f7424 */ /* 0x000fe400078e00ff */
[----:B------:R-:W-:Y:S02]  /*1a3d0*/  IMAD R2, R28, R9, RZ ;  /* 0x000000091c027224 */ /* 0x000fe400078e02ff */
[----:B0-----:R-:W-:-:S07]  /*1a3e0*/  IMAD.IADD R25, R20, 0x1, R25 ;  /* 0x0000000114197824 */ /* 0x001fce00078e0219 */
[----:B-----5:R-:W-:Y:S05]  /*1a3f0*/  WARPSYNC.COLLECTIVE R15, `(.L_x_1276) ;  /* 0x000000000f087348 */ /* 0x020fea0003c00000 */
[----:B------:R0:W1:Y:S02]  /*1a400*/  SHFL.IDX P6, R14, R13, R12, R11 ;  /* 0x0000000c0d0e7389 */ /* 0x00006400000c000b */
[----:B01---5:R-:W-:Y:S01]  /*1a410*/  ENDCOLLECTIVE ;  /* 0x000000000000791b */ /* 0x023fe20003800000 */
.L_x_1276:
[----:B------:R-:W-:Y:S01]  /*1a420*/  ISETP.GE.AND P3, PT, R25, R2, PT ;  /* 0x000000021900720c */ /* 0x000fe20003f66270 */
[----:B------:R-:W-:Y:S02]  /*1a430*/  IMAD.MOV.U32 R13, RZ, RZ, R0 ;  /* 0x000000ffff0d7224 */ /* 0x000fe400078e0000 */
[----:B------:R-:W-:-:S10]  /*1a440*/  IMAD.MOV.U32 R6, RZ, RZ, R14 ;  /* 0x000000ffff067224 */ /* 0x000fd400078e000e */
[----:B------:R-:W-:Y:S05]  /*1a450*/  WARPSYNC.COLLECTIVE R15, `(.L_x_1277) ;  /* 0x000000000f087348 */ /* 0x000fea0003c00000 */
[----:B------:R0:W1:Y:S02]  /*1a460*/  SHFL.IDX P6, R14, R13, R12, R11 ;  /* 0x0000000c0d0e7389 */ /* 0x00006400000c000b */
[----:B01----:R-:W-:Y:S01]  /*1a470*/  ENDCOLLECTIVE ;  /* 0x000000000000791b */ /* 0x003fe20003800000 */
.L_x_1277:
[----:B------:R-:W-:Y:S02]  /*1a480*/  IMAD.MOV.U32 R13, RZ, RZ, R4 ;  /* 0x000000ffff0d7224 */ /* 0x000fe400078e0004 */
[----:B------:R-:W-:Y:S02]  /*1a490*/  IMAD.MOV.U32 R12, RZ, RZ, 0x1 ;  /* 0x00000001ff0c7424 */ /* 0x000fe400078e00ff */
[----:B------:R-:W-:-:S07]  /*1a4a0*/  IMAD.MOV.U32 R5, RZ, RZ, R14 ;  /* 0x000000ffff057224 */ /* 0x000fce00078e000e */
[----:B------:R-:W-:Y:S05]  /*1a4b0*/  WARPSYNC.COLLECTIVE R15, `(.L_x_1278) ;  /* 0x000000000f087348 */ /* 0x000fea0003c00000 */
[----:B------:R0:W1:Y:S02]  /*1a4c0*/  SHFL.IDX P6, R14, R13, R12, R11 ;  /* 0x0000000c0d0e7389 */ /* 0x00006400000c000b */
[----:B01----:R-:W-:Y:S01]  /*1a4d0*/  ENDCOLLECTIVE ;  /* 0x000000000000791b */ /* 0x003fe20003800000 */
.L_x_1278:
[----:B------:R-:W-:-:S05]  /*1a4e0*/  @!P3 LEA R5, P4, R10, R5, 0x1 ;  /* 0x000000050a05b211 */ /* 0x000fca00078808ff */
[----:B------:R-:W-:-:S04]  /*1a4f0*/  @!P3 IMAD.X R6, RZ, RZ, R6, P4 ;  /* 0x000000ffff06b224 */ /* 0x000fc800020e0606 */
[----:B------:R-:W-:Y:S02]  /*1a500*/  @!P3 IMAD.MOV.U32 R7, RZ, RZ, R6 ;  /* 0x000000ffff07b224 */ /* 0x000fe400078e0006 */
[----:B------:R-:W-:Y:S02]  /*1a510*/  @!P3 IMAD.MOV.U32 R6, RZ, RZ, R5 ;  /* 0x000000ffff06b224 */ /* 0x000fe400078e0005 */
[----:B------:R-:W-:Y:S02]  /*1a520*/  IMAD.MOV.U32 R13, RZ, RZ, R0 ;  /* 0x000000ffff0d7224 */ /* 0x000fe400078e0000 */
[----:B------:R-:W-:Y:S01]  /*1a530*/  VIADD R5, R25, 0x20 ;  /* 0x0000002019057836 */ /* 0x000fe20000000000 */
        /* <DEDUP_REMOVED lines=11> */
.L_x_1279:
[----:B------:R-:W-:Y:S02]  /*1a5f0*/  IMAD.MOV.U32 R13, RZ, RZ, R4 ;  /* 0x000000ffff0d7224 */ /* 0x000fe400078e0004 */
[----:B------:R-:W-:Y:S02]  /*1a600*/  IMAD.MOV.U32 R12, RZ, RZ, 0x2 ;  /* 0x00000002ff0c7424 */ /* 0x000fe400078e00ff */
[----:B------:R-:W-:-:S07]  /*1a610*/  IMAD.MOV.U32 R5, RZ, RZ, R14 ;  /* 0x000000ffff057224 */ /* 0x000fce00078e000e */
[----:B------:R-:W-:Y:S05]  /*1a620*/  WARPSYNC.COLLECTIVE R15, `(.L_x_1280) ;  /* 0x000000000f087348 */ /* 0x000fea0003c00000 */
[----:B------:R0:W1:Y:S02]  /*1a630*/  SHFL.IDX P6, R14, R13, R12, R11 ;  /* 0x0000000c0d0e7389 */ /* 0x00006400000c000b */
[----:B01----:R-:W-:Y:S01]  /*1a640*/  ENDCOLLECTIVE ;  /* 0x000000000000791b */ /* 0x003fe20003800000 */
.L_x_1280:
[----:B------:R-:W-:-:S05]  /*1a650*/  @!P3 LEA R5, P4, R10, R5, 0x1 ;  /* 0x000000050a05b211 */ /* 0x000fca00078808ff */
[----:B------:R-:W-:Y:S02]  /*1a660*/  @!P3 IMAD.X R7, RZ, RZ, R7, P4 ;  /* 0x000000ffff07b224 */ /* 0x000fe400020e0607 */
[----:B------:R-:W-:Y:S02]  /*1a670*/  @!P3 IMAD.MOV.U32 R6, RZ, RZ, R5 ;  /* 0x000000ffff06b224 */ /* 0x000fe400078e0005 */
[----:B------:R-:W-:Y:S02]  /*1a680*/  VIADD R5, R25, 0x40 ;  /* 0x0000004019057836 */ /* 0x000fe40000000000 */
[----:B------:R-:W-:Y:S01]  /*1a690*/  IMAD.MOV.U32 R13, RZ, RZ, R0 ;  /* 0x000000ffff0d7224 */ /* 0x000fe200078e0000 */
        /* <DEDUP_REMOVED lines=11> */
.L_x_1281:
[----:B------:R-:W-:Y:S02]  /*1a750*/  IMAD.MOV.U32 R13, RZ, RZ, R4 ;  /* 0x000000ffff0d7224 */ /* 0x000fe400078e0004 */
[----:B------:R-:W-:Y:S02]  /*1a760*/  IMAD.MOV.U32 R12, RZ, RZ, 0x3 ;  /* 0x00000003ff0c7424 */ /* 0x000fe400078e00ff */
[----:B------:R-:W-:-:S07]  /*1a770*/  IMAD.MOV.U32 R5, RZ, RZ, R14 ;  /* 0x000000ffff057224 */ /* 0x000fce00078e000e */
[----:B------:R-:W-:Y:S05]  /*1a780*/  WARPSYNC.COLLECTIVE R15, `(.L_x_1282) ;  /* 0x000000000f087348 */ /* 0x000fea0003c00000 */
[----:B------:R0:W1:Y:S02]  /*1a790*/  SHFL.IDX P6, R14, R13, R12, R11 ;  /* 0x0000000c0d0e7389 */ /* 0x00006400000c000b */
[----:B01----:R-:W-:Y:S01]  /*1a7a0*/  ENDCOLLECTIVE ;  /* 0x000000000000791b */ /* 0x003fe20003800000 */
.L_x_1282:
        /* <DEDUP_REMOVED lines=8> */
[----:B------:R0:W-:Y:S04]  /*1a830*/  @!P3 LDGSTS.E.BYPASS.LTC128B.128 [R21+0xd400], desc[UR56][R6.64], !P0 ;  /* 0x0d4000000615bfae */ /* 0x0001e8000c101d78 */
[----:B------:R0:W-:Y:S04]  /*1a840*/  @!P3 LDGSTS.E.BYPASS.LTC128B.128 [R21+0x10400], desc[UR56][R6.64+0x40], !P1 ;  /* 0x104000400615bfae */ /* 0x0001e8000c901d78 */
[----:B------:R0:W-:Y:S01]  /*1a850*/  @!P3 LDGSTS.E.BYPASS.LTC128B.128 [R21+0x13400], desc[UR56][R6.64+0x80], !P2 ;  /* 0x134000800615bfae */ /* 0x0001e2000d101d78 */
[----:B------:R-:W-:Y:S01]  /*1a860*/  IMAD.MOV.U32 R4, RZ, RZ, R14 ;  /* 0x000000ffff047224 */ /* 0x000fe200078e000e */
[----:B------:R-:W-:-:S13]  /*1a870*/  ISETP.GE.AND P3, PT, R5, R2, PT ;  /* 0x000000020500720c */ /* 0x000fda0003f66270 */
[----:B0-----:R-:W-:Y:S05]  /*1a880*/  WARPSYNC.COLLECTIVE R15, `(.L_x_1283) ;  /* 0x000000000f087348 */ /* 0x001fea0003c00000 */
[----:B------:R1:W2:Y:S02]  /*1a890*/  SHFL.IDX P6, R14, R13, R12, R11 ;  /* 0x0000000c0d0e7389 */ /* 0x0002a400000c000b */
[----:B012---:R-:W-:Y:S01]  /*1a8a0*/  ENDCOLLECTIVE ;  /* 0x000000000000791b */ /* 0x007fe20003800000 */
.L_x_1283:
[----:B------:R-:W-:Y:S02]  /*1a8b0*/  IMAD.MOV.U32 R13, RZ, RZ, R3 ;  /* 0x000000ffff0d7224 */ /* 0x000fe400078e0003 */
[----:B------:R-:W-:Y:S02]  /*1a8c0*/  IMAD.MOV.U32 R12, RZ, RZ, RZ ;  /* 0x000000ffff0c7224 */ /* 0x000fe400078e00ff */
[----:B------:R-:W-:-:S07]  /*1a8d0*/  IMAD.MOV.U32 R0, RZ, RZ, R14 ;  /* 0x000000ffff007224 */ /* 0x000fce00078e000e */
[----:B------:R-:W-:Y:S05]  /*1a8e0*/  WARPSYNC.COLLECTIVE R15, `(.L_x_1284) ;  /* 0x000000000f087348 */ /* 0x000fea0003c00000 */
[----:B------:R0:W1:Y:S02]  /*1a8f0*/  SHFL.IDX P6, R14, R13, R12, R11 ;  /* 0x0000000c0d0e7389 */ /* 0x00006400000c000b */
[----:B01----:R-:W-:Y:S01]  /*1a900*/  ENDCOLLECTIVE ;  /* 0x000000000000791b */ /* 0x003fe20003800000 */
.L_x_1284:
[----:B------:R-:W-:-:S05]  /*1a910*/  @!P3 LEA R0, P4, R10, R0, 0x1 ;  /* 0x000000000a00b211 */ /* 0x000fca00078808ff */
[----:B------:R-:W-:-:S04]  /*1a920*/  @!P3 IMAD.X R4, RZ, RZ, R4, P4 ;  /* 0x000000ffff04b224 */ /* 0x000fc800020e0604 */
[----:B------:R-:W-:Y:S02]  /*1a930*/  @!P3 IMAD.MOV.U32 R5, RZ, RZ, R4 ;  /* 0x000000ffff05b224 */ /* 0x000fe400078e0004 */
        /* <DEDUP_REMOVED lines=14> */
.L_x_1285:
[----:B------:R-:W-:Y:S02]  /*1aa20*/  IMAD.MOV.U32 R13, RZ, RZ, R3 ;  /* 0x000000ffff0d7224 */ /* 0x000fe400078e0003 */
[----:B------:R-:W-:Y:S02]  /*1aa30*/  IMAD.MOV.U32 R12, RZ, RZ, 0x1 ;  /* 0x00000001ff0c7424 */ /* 0x000fe400078e00ff */
[----:B------:R-:W-:-:S07]  /*1aa40*/  IMAD.MOV.U32 R4, RZ, RZ, R14 ;  /* 0x000000ffff047224 */ /* 0x000fce00078e000e */
[----:B------:R-:W-:Y:S05]  /*1aa50*/  WARPSYNC.COLLECTIVE R15, `(.L_x_1286) ;  /* 0x000000000f087348 */ /* 0x000fea0003c00000 */
[----:B------:R0:W1:Y:S02]  /*1aa60*/  SHFL.IDX P6, R14, R13, R12, R11 ;  /* 0x0000000c0d0e7389 */ /* 0x00006400000c000b */
[----:B01----:R-:W-:Y:S01]  /*1aa70*/  ENDCOLLECTIVE ;  /* 0x000000000000791b */ /* 0x003fe20003800000 */
.L_x_1286:
[----:B------:R-:W-:-:S05]  /*1aa80*/  @!P3 LEA R4, P4, R10, R4, 0x1 ;  /* 0x000000040a04b211 */ /* 0x000fca00078808ff */
[----:B------:R-:W-:-:S04]  /*1aa90*/  @!P3 IMAD.X R0, RZ, RZ, R0, P4 ;  /* 0x000000ffff00b224 */ /* 0x000fc800020e0600 */
[----:B------:R-:W-:Y:S02]  /*1aaa0*/  @!P3 IMAD.MOV.U32 R5, RZ, RZ, R0 ;  /* 0x000000ffff05b224 */ /* 0x000fe400078e0000 */
[----:B------:R-:W-:-:S03]  /*1aab0*/  IMAD.MOV.U32 R13, RZ, RZ, R8 ;  /* 0x000000ffff0d7224 */ /* 0x000fc600078e0008 */
        /* <DEDUP_REMOVED lines=10> */
.L_x_1287:
[----:B------:R-:W-:Y:S01]  /*1ab60*/  IMAD.MOV.U32 R8, RZ, RZ, R14 ;  /* 0x000000ffff087224 */ /* 0x000fe200078e000e */
[----:B------:R-:W-:Y:S06]  /*1ab70*/  BRA `(.L_x_1288) ;  /* 0xffffffc000387947 */ /* 0x000fec000383ffff */
.L_x_1210:
[----:B-1----:R1:W2:Y:S02]  /*1ab80*/  SYNCS.PHASECHK.TRANS64.TRYWAIT P0, [R17+URZ+0x2d820], R0 ;  /* 0x02d82000110075a7 */ /* 0x0022a4000800017f */
[----:B--2---:R-:W-:Y:S05]  /*1ab90*/  @!P0 NANOSLEEP.SYNCS 0x989680 ;  /* 0x009896800000895d */ /* 0x004fea0003900000 */
[----:B------:R-:W2:Y:S02]  /*1aba0*/  @!P0 SYNCS.PHASECHK.TRANS64 P0, [R17+URZ+0x2d820], R0 ;  /* 0x02d82000110085a7 */ /* 0x000ea4000800007f */
[----:B--2---:R-:W-:Y:S05]  /*1abb0*/  @!P0 BRA `(.L_x_1210) ;  /* 0xfffffffc00f08947 */ /* 0x004fea000383ffff */
[----:B------:R-:W-:Y:S05]  /*1abc0*/  BRA `(.L_x_1289) ;  /* 0xffffffc000a07947 */ /* 0x000fea000383ffff */
.L_x_1215:
[----:B0-----:R0:W1:Y:S02]  /*1abd0*/  SYNCS.PHASECHK.TRANS64.TRYWAIT P0, [R5+URZ+0x2d840], R0 ;  /* 0x02d84000050075a7 */ /* 0x001064000800017f */
[----:B-1----:R-:W-:Y:S05]  /*1abe0*/  @!P0 NANOSLEEP.SYNCS 0x989680 ;  /* 0x009896800000895d */ /* 0x002fea0003900000 */
[----:B------:R-:W1:Y:S02]  /*1abf0*/  @!P0 SYNCS.PHASECHK.TRANS64 P0, [R5+URZ+0x2d840], R0 ;  /* 0x02d84000050085a7 */ /* 0x000e64000800007f */
[----:B-1----:R-:W-:Y:S05]  /*1ac00*/  @!P0 BRA `(.L_x_1215) ;  /* 0xfffffffc00f08947 */ /* 0x002fea000383ffff */
[----:B------:R-:W-:Y:S05]  /*1ac10*/  BRA `(.L_x_1290) ;  /* 0xffffffc400947947 */ /* 0x000fea000383ffff */
.L_x_1216:
        /* <DEDUP_REMOVED lines=8> */
.L_x_1292:
[----:B------:R-:W-:Y:S05]  /*1aca0*/  BSYNC B1 ;  /* 0x0000000000017941 */ /* 0x000fea0003800000 */
.L_x_1291:
[----:B------:R-:W0:Y:S01]  /*1acb0*/  S2R R25, SR_TID.X ;  /* 0x0000000000197919 */ /* 0x000e220000002100 */
[----:B------:R-:W-:Y:S01]  /*1acc0*/  IMAD.MOV.U32 R13, RZ, RZ, R6 ;  /* 0x000000ffff0d7224 */ /* 0x000fe200078e0006 */
[----:B------:R-:W-:Y:S01]  /*1acd0*/  LOP3.LUT R16, R16, 0xf7ffffff, RZ, 0xc0, !PT ;  /* 0xf7ffffff10107812 */ /* 0x000fe200078ec0ff */
[----:B------:R-:W-:Y:S02]  /*1ace0*/  IMAD.MOV.U32 R12, RZ, RZ, RZ ;  /* 0x000000ffff0c7224 */ /* 0x000fe400078e00ff */
[----:B------:R-:W-:Y:S01]  /*1acf0*/  IMAD.MOV.U32 R11, RZ, RZ, 0x1c1f ;  /* 0x00001c1fff0b7424 */ /* 0x000fe200078e00ff */
[----:B------:R-:W-:Y:S01]  /*1ad00*/  @P1 LOP3.LUT R16, R16, 0x8000000, RZ, 0xfc, !PT ;  /* 0x0800000010101812 */ /* 0x000fe200078efcff */
[----:B------:R-:W-:Y:S02]  /*1ad10*/  IMAD.MOV.U32 R15, RZ, RZ, -0x1 ;  /* 0xffffffffff0f7424 */ /* 0x000fe400078e00ff */
[----:B------:R-:W-:Y:S01]  /*1ad20*/  IMAD.MOV.U32 R3, RZ, RZ, R14 ;  /* 0x000000ffff037224 */ /* 0x000fe200078e000e */
[----:B------:R-:W-:Y:S01]  /*1ad30*/  LOP3.LUT P1, RZ, R16, 0x4, RZ, 0xc0, !PT ;  /* 0x0000000410ff7812 */ /* 0x000fe2000782c0ff */
[----:B------:R-:W-:-:S12]  /*1ad40*/  IMAD R4, R4, 0x2, R17 ;  /* 0x0000000204047824 */ /* 0x000fd800078e0211 */
[----:B0-----:R-:W-:Y:S05]  /*1ad50*/  WARPSYNC.COLLECTIVE R15, `(.L_x_1293) ;  /* 0x000000000f087348 */ /* 0x001fea0003c00000 */
[----:B------:R1:W2:Y:S02]  /*1ad60*/  SHFL.IDX P6, R14, R13, R12, R11 ;  /* 0x0000000c0d0e7389 */ /* 0x0002a400000c000b */
[----:B012---:R-:W-:Y:S01]  /*1ad70*/  ENDCOLLECTIVE ;  /* 0x000000000000791b */ /* 0x007fe20003800000 */
.L_x_1293:
        /* <DEDUP_REMOVED lines=8> */
.L_x_1294:
        /* <DEDUP_REMOVED lines=14> */
.L_x_1295:
[----:B------:R-:W-:Y:S02]  /*1aee0*/  IMAD.MOV.U32 R13, RZ, RZ, R8 ;  /* 0x000000ffff0d7224 */ /* 0x000fe400078e0008 */
[----:B------:R-:W-:Y:S02]  /*1aef0*/  IMAD.MOV.U32 R12, RZ, RZ, 0x2 ;  /* 0x00000002ff0c7424 */ /* 0x000fe400078e00ff */
[----:B------:R-:W-:-:S07]  /*1af00*/  IMAD.MOV.U32 R2, RZ, RZ, R14 ;  /* 0x000000ffff027224 */ /* 0x000fce00078e000e */
[----:B------:R-:W-:Y:S05]  /*1af10*/  WARPSYNC.COLLECTIVE R15, `(.L_x_1296) ;  /* 0x000000000f087348 */ /* 0x000fea0003c00000 */
[----:B------:R0:W1:Y:S02]  /*1af20*/  SHFL.IDX P6, R14, R13, R12, R11 ;  /* 0x0000000c0d0e7389 */ /* 0x00006400000c000b */
[----:B01----:R-:W-:Y:S01]  /*1af30*/  ENDCOLLECTIVE ;  /* 0x000000000000791b */ /* 0x003fe20003800000 */
.L_x_1296:
        /* <DEDUP_REMOVED lines=13> */
.L_x_1297:
[----:B------:R-:W-:Y:S02]  /*1b010*/  IMAD.MOV.U32 R13, RZ, RZ, R8 ;  /* 0x000000ffff0d7224 */ /* 0x000fe400078e0008 */
[----:B------:R-:W-:Y:S02]  /*1b020*/  IMAD.MOV.U32 R12, RZ, RZ, 0x3 ;  /* 0x00000003ff0c7424 */ /* 0x000fe400078e00ff */
[----:B------:R-:W-:-:S07]  /*1b030*/  IMAD.MOV.U32 R2, RZ, RZ, R14 ;  /* 0x000000ffff027224 */ /* 0x000fce00078e000e */
[----:B------:R-:W-:Y:S05]  /*1b040*/  WARPSYNC.COLLECTIVE R15, `(.L_x_1298) ;  /* 0x000000000f087348 */ /* 0x000fea0003c00000 */
[----:B------:R0:W1:Y:S02]  /*1b050*/  SHFL.IDX P6, R14, R13, R12, R11 ;  /* 0x0000000c0d0e7389 */ /* 0x00006400000c000b */
[----:B01----:R-:W-:Y:S01]  /*1b060*/  ENDCOLLECTIVE ;  /* 0x000000000000791b */ /* 0x003fe20003800000 */
.L_x_1298:
        /* <DEDUP_REMOVED lines=14> */
.L_x_1299:
[----:B------:R-:W-:Y:S01]  /*1b150*/  IMAD.MOV.U32 R2, RZ, RZ, R14 ;  /* 0x000000ffff027224 */ /* 0x000fe200078e000e */
[----:B------:R-:W-:Y:S06]  /*1b160*/  BRA `(.L_x_1300) ;  /* 0xffffffc400287947 */ /* 0x000fec000383ffff */
.L_x_1221:
[----:B-1----:R1:W2:Y:S02]  /*1b170*/  SYNCS.PHASECHK.TRANS64.TRYWAIT P0, [R5+URZ+0x2d860], R2 ;  /* 0x02d86002050075a7 */ /* 0x0022a4000800017f */
[----:B--2---:R-:W-:Y:S05]  /*1b180*/  @!P0 NANOSLEEP.SYNCS 0x989680 ;  /* 0x009896800000895d */ /* 0x004fea0003900000 */
[----:B------:R-:W2:Y:S02]  /*1b190*/  @!P0 SYNCS.PHASECHK.TRANS64 P0, [R5+URZ+0x2d860], R2 ;  /* 0x02d86002050085a7 */ /* 0x000ea4000800007f */
[----:B--2---:R-:W-:Y:S05]  /*1b1a0*/  @!P0 BRA `(.L_x_1221) ;  /* 0xfffffffc00f08947 */ /* 0x004fea000383ffff */
[----:B------:R-:W-:Y:S05]  /*1b1b0*/  BRA `(.L_x_1301) ;  /* 0xffffffc4008c7947 */ /* 0x000fea000383ffff */
.L_x_1222:
        /* <DEDUP_REMOVED lines=8> */
.L_x_1303:
[----:B------:R-:W-:Y:S05]  /*1b240*/  BSYNC B1 ;  /* 0x0000000000017941 */ /* 0x000fea0003800000 */
.L_x_1302:
        /* <DEDUP_REMOVED lines=9> */
.L_x_1304:
[----:B------:R-:W-:Y:S02]  /*1b2e0*/  IMAD.MOV.U32 R13, RZ, RZ, R19 ;  /* 0x000000ffff0d7224 */ /* 0x000fe400078e0013 */
[----:B------:R-:W-:Y:S02]  /*1b2f0*/  IMAD.MOV.U32 R12, RZ, RZ, 0x1 ;  /* 0x00000001ff0c7424 */ /* 0x000fe400078e00ff */
[----:B------:R-:W-:-:S07]  /*1b300*/  IMAD.MOV.U32 R2, RZ, RZ, R14 ;  /* 0x000000ffff027224 */ /* 0x000fce00078e000e */
[----:B------:R-:W-:Y:S05]  /*1b310*/  WARPSYNC.COLLECTIVE R15, `(.L_x_1305) ;  /* 0x000000000f087348 */ /* 0x000fea0003c00000 */
[----:B------:R0:W1:Y:S02]  /*1b320*/  SHFL.IDX P6, R14, R13, R12, R11 ;  /* 0x0000000c0d0e7389 */ /* 0x00006400000c000b */
[----:B01----:R-:W-:Y:S01]  /*1b330*/  ENDCOLLECTIVE ;  /* 0x000000000000791b */ /* 0x003fe20003800000 */
.L_x_1305:
        /* <DEDUP_REMOVED lines=16> */
.L_x_1306:
[----:B------:R-:W-:Y:S02]  /*1b440*/  IMAD.MOV.U32 R13, RZ, RZ, R19 ;  /* 0x000000ffff0d7224 */ /* 0x000fe400078e0013 */
[----:B------:R-:W-:Y:S02]  /*1b450*/  IMAD.MOV.U32 R12, RZ, RZ, 0x2 ;  /* 0x00000002ff0c7424 */ /* 0x000fe400078e00ff */
[----:B------:R-:W-:-:S07]  /*1b460*/  IMAD.MOV.U32 R2, RZ, RZ, R14 ;  /* 0x000000ffff027224 */ /* 0x000fce00078e000e */
[----:B------:R-:W-:Y:S05]  /*1b470*/  WARPSYNC.COLLECTIVE R15, `(.L_x_1307) ;  /* 0x000000000f087348 */ /* 0x000fea0003c00000 */
[----:B------:R0:W1:Y:S02]  /*1b480*/  SHFL.IDX P6, R14, R13, R12, R11 ;  /* 0x0000000c0d0e7389 */ /* 0x00006400000c000b */
[----:B01----:R-:W-:Y:S01]  /*1b490*/  ENDCOLLECTIVE ;  /* 0x000000000000791b */ /* 0x003fe20003800000 */
.L_x_1307:
        /* <DEDUP_REMOVED lines=16> */
.L_x_1308:
[----:B------:R-:W-:Y:S02]  /*1b5a0*/  IMAD.MOV.U32 R13, RZ, RZ, R19 ;  /* 0x000000ffff0d7224 */ /* 0x000fe400078e0013 */
[----:B------:R-:W-:Y:S02]  /*1b5b0*/  IMAD.MOV.U32 R12, RZ, RZ, 0x3 ;  /* 0x00000003ff0c7424 */ /* 0x000fe400078e00ff */
[----:B------:R-:W-:-:S07]  /*1b5c0*/  IMAD.MOV.U32 R2, RZ, RZ, R14 ;  /* 0x000000ffff027224 */ /* 0x000fce00078e000e */
[----:B------:R-:W-:Y:S05]  /*1b5d0*/  WARPSYNC.COLLECTIVE R15, `(.L_x_1309) ;  /* 0x000000000f087348 */ /* 0x000fea0003c00000 */
[----:B------:R0:W1:Y:S02]  /*1b5e0*/  SHFL.IDX P6, R14, R13, R12, R11 ;  /* 0x0000000c0d0e7389 */ /* 0x00006400000c000b */
[----:B01----:R-:W-:Y:S01]  /*1b5f0*/  ENDCOLLECTIVE ;  /* 0x000000000000791b */ /* 0x003fe20003800000 */
.L_x_1309:
        /* <DEDUP_REMOVED lines=13> */
.L_x_1310:
        /* <DEDUP_REMOVED lines=8> */
.L_x_1230:
[----:B-1----:R1:W2:Y:S02]  /*1b750*/  SYNCS.PHASECHK.TRANS64.TRYWAIT P0, [R0+URZ+0x2d860], R3 ;  /* 0x02d86003000075a7 */ /* 0x0022a4000800017f */
[----:B--2---:R-:W-:Y:S05]  /*1b760*/  @!P0 NANOSLEEP.SYNCS 0x989680 ;  /* 0x009896800000895d */ /* 0x004fea0003900000 */
[----:B------:R-:W2:Y:S02]  /*1b770*/  @!P0 SYNCS.PHASECHK.TRANS64 P0, [R0+URZ+0x2d860], R3 ;  /* 0x02d86003000085a7 */ /* 0x000ea4000800007f */
[----:B--2---:R-:W-:Y:S05]  /*1b780*/  @!P0 BRA `(.L_x_1230) ;  /* 0xfffffffc00f08947 */ /* 0x004fea000383ffff */
[----:B------:R-:W-:Y:S05]  /*1b790*/  BRA `(.L_x_1312) ;  /* 0xffffffc800187947 */ /* 0x000fea000383ffff */
.L_x_1231:
        /* <DEDUP_REMOVED lines=8> */
.L_x_1314:
[----:B------:R-:W-:Y:S05]  /*1b820*/  BSYNC B0 ;  /* 0x0000000000007941 */ /* 0x000fea0003800000 */
.L_x_1313:
[----:B------:R-:W0:Y:S01]  /*1b830*/  S2R R2, SR_TID.X ;  /* 0x0000000000027919 */ /* 0x000e220000002100 */
[----:B------:R-:W-:Y:S02]  /*1b840*/  IMAD.MOV.U32 R13, RZ, RZ, R18 ;  /* 0x000000ffff0d7224 */ /* 0x000fe400078e0012 */
[----:B------:R-:W-:Y:S02]  /*1b850*/  IMAD.MOV.U32 R12, RZ, RZ, RZ ;  /* 0x000000ffff0c7224 */ /* 0x000fe400078e00ff */
[----:B------:R-:W-:Y:S02]  /*1b860*/  IMAD.MOV.U32 R11, RZ, RZ, 0x1c1f ;  /* 0x00001c1fff0b7424 */ /* 0x000fe400078e00ff */
[----:B------:R-:W-:Y:S02]  /*1b870*/  IMAD.MOV.U32 R15, RZ, RZ, -0x1 ;  /* 0xffffffffff0f7424 */ /* 0x000fe400078e00ff */
[----:B------:R-:W-:Y:S02]  /*1b880*/  IMAD.MOV.U32 R3, RZ, RZ, R14 ;  /* 0x000000ffff037224 */ /* 0x000fe400078e000e */
[----:B------:R-:W-:-:S07]  /*1b890*/  IMAD R4, R4, 0x2, R17 ;  /* 0x0000000204047824 */ /* 0x000fce00078e0211 */
[----:B0-----:R-:W-:Y:S05]  /*1b8a0*/  WARPSYNC.COLLECTIVE R15, `(.L_x_1315) ;  /* 0x000000000f087348 */ /* 0x001fea0003c00000 */
[----:B------:R1:W2:Y:S02]  /*1b8b0*/  SHFL.IDX P6, R14, R13, R12, R11 ;  /* 0x0000000c0d0e7389 */ /* 0x0002a400000c000b */
[----:B012---:R-:W-:Y:S01]  /*1b8c0*/  ENDCOLLECTIVE ;  /* 0x000000000000791b */ /* 0x007fe20003800000 */
.L_x_1315:
        /* <DEDUP_REMOVED lines=17> */
.L_x_1316:
        /* <DEDUP_REMOVED lines=9> */
[----:B------:R-:W-:Y:S01]  /*1ba70*/  ISETP.LT.OR P3, PT, R6, 0x21, P2 ;  /* 0x000000210600780c */ /* 0x000fe20001761670 */
[----:B0-----:R-:W-:-:S12]  /*1ba80*/  IMAD.MOV.U32 R3, RZ, RZ, R14 ;  /* 0x000000ffff037224 */ /* 0x001fd800078e000e */
[----:B------:R-:W-:Y:S05]  /*1ba90*/  WARPSYNC.COLLECTIVE R15, `(.L_x_1317) ;  /* 0x000000000f087348 */ /* 0x000fea0003c00000 */
[----:B------:R0:W1:Y:S02]  /*1baa0*/  SHFL.IDX P6, R14, R13, R12, R11 ;  /* 0x0000000c0d0e7389 */ /* 0x00006400000c000b */
[----:B01----:R-:W-:Y:S01]  /*1bab0*/  ENDCOLLECTIVE ;  /* 0x000000000000791b */ /* 0x003fe20003800000 */
.L_x_1317:
[----:B------:R-:W-:Y:S02]  /*1bac0*/  IMAD.MOV.U32 R13, RZ, RZ, R19 ;  /* 0x000000ffff0d7224 */ /* 0x000fe400078e0013 */
[----:B------:R-:W-:Y:S01]  /*1bad0*/  IMAD.MOV.U32 R12, RZ, RZ, 0x2 ;  /* 0x00000002ff0c7424 */ /* 0x000fe200078e00ff */
[----:B------:R-:W-:-:S13]  /*1bae0*/  IADD3 R2, P4, R14, R5, RZ ;  /* 0x000000050e027210 */ /* 0x000fda0007f9e0ff */
[----:B------:R-:W-:Y:S05]  /*1baf0*/  WARPSYNC.COLLECTIVE R15, `(.L_x_1318) ;  /* 0x000000000f087348 */ /* 0x000fea0003c00000 */
[----:B------:R0:W1:Y:S02]  /*1bb00*/  SHFL.IDX P6, R14, R13, R12, R11 ;  /* 0x0000000c0d0e7389 */ /* 0x00006400000c000b */
[----:B01----:R-:W-:Y:S01]  /*1bb10*/  ENDCOLLECTIVE ;  /* 0x000000000000791b */ /* 0x003fe20003800000 */
.L_x_1318:
        /* <DEDUP_REMOVED lines=15> */
.L_x_1319:
[----:B------:R-:W-:Y:S02]  /*1bc10*/  IMAD.MOV.U32 R13, RZ, RZ, R19 ;  /* 0x000000ffff0d7224 */ /* 0x000fe400078e0013 */
[----:B------:R-:W-:Y:S01]  /*1bc20*/  IMAD.MOV.U32 R12, RZ, RZ, 0x3 ;  /* 0x00000003ff0c7424 */ /* 0x000fe200078e00ff */
[----:B------:R-:W-:-:S13]  /*1bc30*/  IADD3 R2, P4, R14, R5, RZ ;  /* 0x000000050e027210 */ /* 0x000fda0007f9e0ff */
[----:B------:R-:W-:Y:S05]  /*1bc40*/  WARPSYNC.COLLECTIVE R15, `(.L_x_1320) ;  /* 0x000000000f087348 */ /* 0x000fea0003c00000 */
[----:B------:R0:W1:Y:S02]  /*1bc50*/  SHFL.IDX P6, R14, R13, R12, R11 ;  /* 0x0000000c0d0e7389 */ /* 0x00006400000c000b */
[----:B01----:R-:W-:Y:S01]  /*1bc60*/  ENDCOLLECTIVE ;  /* 0x000000000000791b */ /* 0x003fe20003800000 */
.L_x_1320:
        /* <DEDUP_REMOVED lines=14> */
.L_x_1321:
[----:B------:R-:W-:Y:S05]  /*1bd50*/  BRA `(.L_x_1322) ;  /* 0xffffffc4008c7947 */ /* 0x000fea000383ffff */
.L_x_1236:
        /* <DEDUP_REMOVED lines=8> */
.L_x_1324:
[----:B------:R-:W-:Y:S05]  /*1bde0*/  BSYNC B0 ;  /* 0x0000000000007941 */ /* 0x000fea0003800000 */
.L_x_1323:
        /* <DEDUP_REMOVED lines=9> */
.L_x_1325:
[----:B------:R-:W-:Y:S02]  /*1be80*/  ULDC UR4, c[0x0][0xc3c] ;  /* 0x00030f0000047ab9 */ /* 0x000fe40000000800 */
[----:B------:R-:W-:-:S13]  /*1be90*/  ISETP.GE.OR P1, PT, R9, UR4, !P0 ;  /* 0x0000000409007c0c */ /* 0x000fda000c726670 */
[----:B------:R-:W0:Y:S08]  /*1bea0*/  @!P1 LDC.64 R2, c[0x0][0xc80] ;  /* 0x00032000ff029b82 */ /* 0x000e300000000a00 */
[----:B------:R-:W1:Y:S01]  /*1beb0*/  @!P1 LDC.64 R4, c[0x0][0xc78] ;  /* 0x00031e00ff049b82 */ /* 0x000e620000000a00 */
[----:B------:R-:W-:Y:S01]  /*1bec0*/  CS2R R24, SRZ ;  /* 0x0000000000187805 */ /* 0x000fe2000001ff00 */
[----:B------:R-:W-:-:S02]  /*1bed0*/  IMAD.MOV.U32 R11, RZ, RZ, RZ ;  /* 0x000000ffff0b7224 */ /* 0x000fc400078e00ff */
[----:B------:R-:W-:Y:S02]  /*1bee0*/  IMAD.MOV.U32 R6, RZ, RZ, R14 ;  /* 0x000000ffff067224 */ /* 0x000fe400078e000e */
        /* <DEDUP_REMOVED lines=8> */
[C---:B------:R-:W-:Y:S01]  /*1bf70*/  ISETP.GE.U32.AND P5, PT, R8.reuse, 0x10, PT ;  /* 0x000000100800780c */ /* 0x040fe20003fa6070 */
[----:B--2---:R-:W-:Y:S02]  /*1bf80*/  @!P1 IMAD.MOV.U32 R25, RZ, RZ, R7 ;  /* 0x000000ffff199224 */ /* 0x004fe400078e0007 */
[----:B---3--:R-:W-:Y:S01]  /*1bf90*/  @!P1 IMAD.MOV.U32 R5, RZ, RZ, R4 ;  /* 0x000000ffff059224 */ /* 0x008fe200078e0004 */
[----:B------:R-:W-:-:S03]  /*1bfa0*/  ISETP.NE.AND P1, PT, R8, RZ, PT ;  /* 0x000000ff0800720c */ /* 0x000fc60003f25270 */
[----:B------:R-:W-:-:S10]  /*1bfb0*/  IMAD R13, R5, R25, RZ ;  /* 0x00000019050d7224 */ /* 0x000fd400078e02ff */
[----:B------:R-:W-:Y:S05]  /*1bfc0*/  WARPSYNC.COLLECTIVE R15, `(.L_x_1326) ;  /* 0x000000000f087348 */ /* 0x000fea0003c00000 */
[----:B------:R0:W1:Y:S02]  /*1bfd0*/  SHFL.UP P6, R14, R13, R12, R11 ;  /* 0x0400000c0d0e7389 */ /* 0x00006400000c000b */
[----:B01----:R-:W-:Y:S01]  /*1bfe0*/  ENDCOLLECTIVE ;  /* 0x000000000000791b */ /* 0x003fe20003800000 */
.L_x_1326:
[----:B------:R-:W-:Y:S01]  /*1bff0*/  IMAD.MOV.U32 R12, RZ, RZ, 0x2 ;  /* 0x00000002ff0c7424 */ /* 0x000fe200078e00ff */
[----:B------:R-:W-:-:S05]  /*1c000*/  SEL R4, R14, RZ, P1 ;  /* 0x000000ff0e047207 */ /* 0x000fca0000800000 */
[----:B------:R-:W-:-:S04]  /*1c010*/  IMAD.IADD R4, R13, 0x1, R4 ;  /* 0x000000010d047824 */ /* 0x000fc800078e0204 */
[----:B------:R-:W-:-:S07]  /*1c020*/  IMAD.MOV.U32 R13, RZ, RZ, R4 ;  /* 0x000000ffff0d7224 */ /* 0x000fce00078e0004 */
[----:B------:R-:W-:Y:S05]  /*1c030*/  WARPSYNC.COLLECTIVE R15, `(.L_x_1327) ;  /* 0x000000000f087348 */ /* 0x000fea0003c00000 */
[----:B------:R0:W1:Y:S02]  /*1c040*/  SHFL.UP P6, R14, R13, R12, R11 ;  /* 0x0400000c0d0e7389 */ /* 0x00006400000c000b */
[----:B01----:R-:W-:Y:S01]  /*1c050*/  ENDCOLLECTIVE ;  /* 0x000000000000791b */ /* 0x003fe20003800000 */
.L_x_1327:
[----:B------:R-:W-:Y:S01]  /*1c060*/  IMAD.MOV.U32 R12, RZ, RZ, 0x4 ;  /* 0x00000004ff0c7424 */ /* 0x000fe200078e00ff */
[----:B------:R-:W-:-:S05]  /*1c070*/  SEL R3, R14, RZ, P2 ;  /* 0x000000ff0e037207 */ /* 0x000fca0001000000 */
[----:B------:R-:W-:-:S04]  /*1c080*/  IMAD.IADD R2, R4, 0x1, R3 ;  /* 0x0000000104027824 */ /* 0x000fc800078e0203 */
[----:B------:R-:W-:-:S07]  /*1c090*/  IMAD.MOV.U32 R13, RZ, RZ, R2 ;  /* 0x000000ffff0d7224 */ /* 0x000fce00078e0002 */
[----:B------:R-:W-:Y:S05]  /*1c0a0*/  WARPSYNC.COLLECTIVE R15, `(.L_x_1328) ;  /* 0x000000000f087348 */ /* 0x000fea0003c00000 */
[----:B------:R0:W1:Y:S02]  /*1c0b0*/  SHFL.UP P6, R14, R13, R12, R11 ;  /* 0x0400000c0d0e7389 */ /* 0x00006400000c000b */
[----:B01----:R-:W-:Y:S01]  /*1c0c0*/  ENDCOLLECTIVE ;  /* 0x000000000000791b */ /* 0x003fe20003800000 */
.L_x_1328:
[----:B------:R-:W-:Y:S01]  /*1c0d0*/  IMAD.MOV.U32 R12, RZ, RZ, 0x8 ;  /* 0x00000008ff0c7424 */ /* 0x000fe200078e00ff */
[----:B------:R-:W-:-:S05]  /*1c0e0*/  SEL R3, R14, RZ, P3 ;  /* 0x000000ff0e037207 */ /* 0x000fca0001800000 */
[----:B------:R-:W-:-:S04]  /*1c0f0*/  IMAD.IADD R3, R2, 0x1, R3 ;  /* 0x0000000102037824 */ /* 0x000fc800078e0203 */
[----:B------:R-:W-:-:S07]  /*1c100*/  IMAD.MOV.U32 R13, RZ, RZ, R3 ;  /* 0x000000ffff0d7224 */ /* 0x000fce00078e0003 */
[----:B------:R-:W-:Y:S05]  /*1c110*/  WARPSYNC.COLLECTIVE R15, `(.L_x_1329) ;  /* 0x000000000f087348 */ /* 0x000fea0003c00000 */
[----:B------:R0:W1:Y:S02]  /*1c120*/  SHFL.UP P6, R14, R13, R12, R11 ;  /* 0x0400000c0d0e7389 */ /* 0x00006400000c000b */
[----:B01----:R-:W-:Y:S01]  /*1c130*/  ENDCOLLECTIVE ;  /* 0x000000000000791b */ /* 0x003fe20003800000 */
.L_x_1329:
[----:B------:R-:W-:Y:S01]  /*1c140*/  IMAD.MOV.U32 R12, RZ, RZ, 0x10 ;  /* 0x00000010ff0c7424 */ /* 0x000fe200078e00ff */
[----:B------:R-:W-:-:S05]  /*1c150*/  SEL R4, R14, RZ, P4 ;  /* 0x000000ff0e047207 */ /* 0x000fca0002000000 */
[----:B------:R-:W-:-:S04]  /*1c160*/  IMAD.IADD R4, R3, 0x1, R4 ;  /* 0x0000000103047824 */ /* 0x000fc800078e0204 */
[----:B------:R-:W-:-:S07]  /*1c170*/  IMAD.MOV.U32 R13, RZ, RZ, R4 ;  /* 0x000000ffff0d7224 */ /* 0x000fce00078e0004 */
[----:B------:R-:W-:Y:S05]  /*1c180*/  WARPSYNC.COLLECTIVE R15, `(.L_x_1330) ;  /* 0x000000000f087348 */ /* 0x000fea0003c00000 */
[----:B------:R0:W1:Y:S02]  /*1c190*/  SHFL.UP P6, R14, R13, R12, R11 ;  /* 0x0400000c0d0e7389 */ /* 0x00006400000c000b */
[----:B01----:R-:W-:Y:S01]  /*1c1a0*/  ENDCOLLECTIVE ;  /* 0x000000000000791b */ /* 0x003fe20003800000 */
.L_x_1330:
[----:B------:R-:W-:Y:S02]  /*1c1b0*/  IMAD.MOV.U32 R12, RZ, RZ, 0x1f ;  /* 0x0000001fff0c7424 */ /* 0x000fe400078e00ff */
[----:B------:R-:W-:Y:S01]  /*1c1c0*/  IMAD.MOV.U32 R11, RZ, RZ, 0x1f ;  /* 0x0000001fff0b7424 */ /* 0x000fe200078e00ff */
[----:B------:R-:W-:-:S05]  /*1c1d0*/  SEL R3, R14, RZ, P5 ;  /* 0x000000ff0e037207 */ /* 0x000fca0002800000 */
[----:B------:R-:W-:-:S04]  /*1c1e0*/  IMAD.IADD R2, R4, 0x1, R3 ;  /* 0x0000000104027824 */ /* 0x000fc800078e0203 */
[----:B------:R-:W-:-:S07]  /*1c1f0*/  IMAD.MOV.U32 R13, RZ, RZ, R2 ;  /* 0x000000ffff0d7224 */ /* 0x000fce00078e0002 */
[----:B------:R-:W-:Y:S05]  /*1c200*/  WARPSYNC.COLLECTIVE R15, `(.L_x_1331) ;  /* 0x000000000f087348 */ /* 0x000fea0003c00000 */
[----:B------:R0:W1:Y:S02]  /*1c210*/  SHFL.IDX P6, R14, R13, R12, R11 ;  /* 0x0000000c0d0e7389 */ /* 0x00006400000c000b */
[----:B01----:R-:W-:Y:S01]  /*1c220*/  ENDCOLLECTIVE ;  /* 0x000000000000791b */ /* 0x003fe20003800000 */
.L_x_1331:
[----:B------:R-:W-:Y:S05]  /*1c230*/  BRA `(.L_x_1332) ;  /* 0xffffffc400a87947 */ /* 0x000fea000383ffff */
.L_x_1239:
[----:B------:R-:W-:Y:S01]  /*1c240*/  BSSY B0, `(.L_x_1333) ;  /* 0x0000007000007945 */ /* 0x000fe20003800000 */
[----:B------:R-:W-:Y:S02]  /*1c250*/  IMAD.MOV.U32 R12, RZ, RZ, 0x1 ;  /* 0x00000001ff0c7424 */ /* 0x000fe400078e00ff */
[----:B------:R-:W-:Y:S02]  /*1c260*/  IMAD.MOV.U32 R11, RZ, RZ, RZ ;  /* 0x000000ffff0b7224 */ /* 0x000fe400078e00ff */
[----:B------:R-:W-:-:S07]  /*1c270*/  IMAD.MOV.U32 R15, RZ, RZ, -0x1 ;  /* 0xffffffffff0f7424 */ /* 0x000fce00078e00ff */
[----:B------:R-:W-:Y:S05]  /*1c280*/  WARPSYNC.COLLECTIVE R15, `(.L_x_1334) ;  /* 0x000000000f087348 */ /* 0x000fea0003c00000 */
[----:B------:R0:W1:Y:S02]  /*1c290*/  SHFL.UP P6, R14, R13, R12, R11 ;  /* 0x0400000c0d0e7389 */ /* 0x00006400000c000b */
[----:B01----:R-:W-:Y:S01]  /*1c2a0*/  ENDCOLLECTIVE ;  /* 0x000000000000791b */ /* 0x003fe20003800000 */
.L_x_1334:
[----:B------:R-:W-:Y:S05]  /*1c2b0*/  BSYNC B0 ;  /* 0x0000000000007941 */ /* 0x000fea0003800000 */
.L_x_1333:
[----:B------:R-:W-:Y:S01]  /*1c2c0*/  SEL R14, R14, RZ, P1 ;  /* 0x000000ff0e0e7207 */ /* 0x000fe20000800000 */
[----:B------:R-:W-:Y:S02]  /*1c2d0*/  IMAD.MOV.U32 R12, RZ, RZ, 0x2 ;  /* 0x00000002ff0c7424 */ /* 0x000fe400078e00ff */
[----:B------:R-:W-:Y:S02]  /*1c2e0*/  IMAD.MOV.U32 R11, RZ, RZ, RZ ;  /* 0x000000ffff0b7224 */ /* 0x000fe400078e00ff */
[----:B------:R-:W-:Y:S02]  /*1c2f0*/  IMAD.IADD R13, R13, 0x1, R14 ;  /* 0x000000010d0d7824 */ /* 0x000fe400078e020e */
[----:B------:R-:W-:-:S07]  /*1c300*/  IMAD.MOV.U32 R15, RZ, RZ, -0x1 ;  /* 0xffffffffff0f7424 */ /* 0x000fce00078e00ff */
[----:B------:R-:W-:Y:S05]  /*1c310*/  WARPSYNC.COLLECTIVE R15, `(.L_x_1335) ;  /* 0x000000000f087348 */ /* 0x000fea0003c00000 */
[----:B------:R0:W1:Y:S02]  /*1c320*/  SHFL.UP P6, R14, R13, R12, R11 ;  /* 0x0400000c0d0e7389 */ /* 0x00006400000c000b */
[----:B01----:R-:W-:Y:S01]  /*1c330*/  ENDCOLLECTIVE ;  /* 0x000000000000791b */ /* 0x003fe20003800000 */
.L_x_1335:
[----:B------:R-:W-:Y:S01]  /*1c340*/  IMAD.MOV.U32 R12, RZ, RZ, 0x4 ;  /* 0x00000004ff0c7424 */ /* 0x000fe200078e00ff */
[----:B------:R-:W-:-:S05]  /*1c350*/  SEL R2, R14, RZ, P2 ;  /* 0x000000ff0e027207 */ /* 0x000fca0001000000 */
[----:B------:R-:W-:-:S04]  /*1c360*/  IMAD.IADD R2, R13, 0x1, R2 ;  /* 0x000000010d027824 */ /* 0x000fc800078e0202 */
[----:B------:R-:W-:-:S07]  /*1c370*/  IMAD.MOV.U32 R13, RZ, RZ, R2 ;  /* 0x000000ffff0d7224 */ /* 0x000fce00078e0002 */
[----:B------:R-:W-:Y:S05]  /*1c380*/  WARPSYNC.COLLECTIVE R15, `(.L_x_1336) ;  /* 0x000000000f087348 */ /* 0x000fea0003c00000 */
[----:B------:R0:W1:Y:S02]  /*1c390*/  SHFL.UP P6, R14, R13, R12, R11 ;  /* 0x0400000c0d0e7389 */ /* 0x00006400000c000b */
[----:B01----:R-:W-:Y:S01]  /*1c3a0*/  ENDCOLLECTIVE ;  /* 0x000000000000791b */ /* 0x003fe20003800000 */
.L_x_1336:
[----:B------:R-:W-:Y:S01]  /*1c3b0*/  IMAD.MOV.U32 R12, RZ, RZ, 0x8 ;  /* 0x00000008ff0c7424 */ /* 0x000fe200078e00ff */
[----:B------:R-:W-:-:S05]  /*1c3c0*/  SEL R3, R14, RZ, P3 ;  /* 0x000000ff0e037207 */ /* 0x000fca0001800000 */
[----:B------:R-:W-:-:S04]  /*1c3d0*/  IMAD.IADD R3, R2, 0x1, R3 ;  /* 0x0000000102037824 */ /* 0x000fc800078e0203 */
[----:B------:R-:W-:-:S07]  /*1c3e0*/  IMAD.MOV.U32 R13, RZ, RZ, R3 ;  /* 0x000000ffff0d7224 */ /* 0x000fce00078e0003 */
[----:B------:R-:W-:Y:S05]  /*1c3f0*/  WARPSYNC.COLLECTIVE R15, `(.L_x_1337) ;  /* 0x000000000f087348 */ /* 0x000fea0003c00000 */
[----:B------:R0:W1:Y:S02]  /*1c400*/  SHFL.UP P6, R14, R13, R12, R11 ;  /* 0x0400000c0d0e7389 */ /* 0x00006400000c000b */
[----:B01----:R-:W-:Y:S01]  /*1c410*/  ENDCOLLECTIVE ;  /* 0x000000000000791b */ /* 0x003fe20003800000 */
.L_x_1337:
[----:B------:R-:W-:Y:S01]  /*1c420*/  IMAD.MOV.U32 R12, RZ, RZ, 0x10 ;  /* 0x00000010ff0c7424 */ /* 0x000fe200078e00ff */
[----:B------:R-:W-:-:S05]  /*1c430*/  SEL R4, R14, RZ, P4 ;  /* 0x000000ff0e047207 */ /* 0x000fca0002000000 */
[----:B------:R-:W-:-:S04]  /*1c440*/  IMAD.IADD R4, R3, 0x1, R4 ;  /* 0x0000000103047824 */ /* 0x000fc800078e0204 */
[----:B------:R-:W-:-:S07]  /*1c450*/  IMAD.MOV.U32 R13, RZ, RZ, R4 ;  /* 0x000000ffff0d7224 */ /* 0x000fce00078e0004 */
[----:B------:R-:W-:Y:S05]  /*1c460*/  WARPSYNC.COLLECTIVE R15, `(.L_x_1338) ;  /* 0x000000000f087348 */ /* 0x000fea0003c00000 */
[----:B------:R0:W1:Y:S02]  /*1c470*/  SHFL.UP P6, R14, R13, R12, R11 ;  /* 0x0400000c0d0e7389 */ /* 0x00006400000c000b */
[----:B01----:R-:W-:Y:S01]  /*1c480*/  ENDCOLLECTIVE ;  /* 0x000000000000791b */ /* 0x003fe20003800000 */
.L_x_1338:
        /* <DEDUP_REMOVED lines=8> */
.L_x_1339:
[----:B------:R-:W-:Y:S05]  /*1c510*/  BRA `(.L_x_1340) ;  /* 0xffffffc400947947 */ /* 0x000fea000383ffff */
.L_x_1241:
[----:B------:R-:W-:Y:S01]  /*1c520*/  BSSY B0, `(.L_x_1341) ;  /* 0x0000006000007945 */ /* 0x000fe20003800000 */
[----:B------:R-:W-:Y:S01]  /*1c530*/  PLOP3.LUT P6, PT, P6, PT, PT, 0x8, 0x0 ;  /* 0x000000000000781c */ /* 0x000fe200037ce170 */
[----:B------:R-:W-:-:S12]  /*1c540*/  IMAD.MOV.U32 R15, RZ, RZ, -0x1 ;  /* 0xffffffffff0f7424 */ /* 0x000fd800078e00ff */
[----:B0-----:R-:W-:Y:S05]  /*1c550*/  WARPSYNC.COLLECTIVE R15, `(.L_x_1342) ;  /* 0x000000000f087348 */ /* 0x001fea0003c00000 */
[----:B------:R-:W-:Y:S01]  /*1c560*/  VOTE.ANY R14, PT, P6 ;  /* 0x00000000000e7806 */ /* 0x000fe200030e0100 */
[----:B0-----:R-:W-:Y:S06]  /*1c570*/  ENDCOLLECTIVE ;  /* 0x000000000000791b */ /* 0x001fec0003800000 */
.L_x_1342:
[----:B------:R-:W-:Y:S05]  /*1c580*/  BSYNC B0 ;  /* 0x0000000000007941 */ /* 0x000fea0003800000 */
.L_x_1341:
[----:B------:R-:W-:Y:S02]  /*1c590*/  IMAD.MOV.U32 R3, RZ, RZ, R14 ;  /* 0x000000ffff037224 */ /* 0x000fe400078e000e */
[----:B------:R-:W-:Y:S02]  /*1c5a0*/  IMAD.MOV.U32 R13, RZ, RZ, R25 ;  /* 0x000000ffff0d7224 */ /* 0x000fe400078e0019 */
[----:B------:R-:W0:Y:S01]  /*1c5b0*/  POPC R7, R3 ;  /* 0x0000000300077309 */ /* 0x000e220000000000 */
[----:B------:R-:W-:Y:S02]  /*1c5c0*/  IMAD.MOV.U32 R11, RZ, RZ, 0x1f ;  /* 0x0000001fff0b7424 */ /* 0x000fe400078e00ff */
[----:B------:R-:W-:Y:S02]  /*1c5d0*/  IMAD.MOV.U32 R15, RZ, RZ, -0x1 ;  /* 0xffffffffff0f7424 */ /* 0x000fe400078e00ff */
[----:B0-----:R-:W-:Y:S02]  /*1c5e0*/  IMAD.MOV.U32 R12, RZ, RZ, R7 ;  /* 0x000000ffff0c7224 */ /* 0x001fe400078e0007 */
[----:B------:R-:W-:-:S07]  /*1c5f0*/  IMAD.IADD R27, R7, 0x1, R27 ;  /* 0x00000001071b7824 */ /* 0x000fce00078e021b */
[----:B------:R-:W-:Y:S05]  /*1c600*/  WARPSYNC.COLLECTIVE R15, `(.L_x_1343) ;  /* 0x000000000f087348 */ /* 0x000fea0003c00000 */
[----:B------:R0:W1:Y:S02]  /*1c610*/  SHFL.IDX P6, R14, R13, R12, R11 ;  /* 0x0000000c0d0e7389 */ /* 0x00006400000c000b */
[----:B01----:R-:W-:Y:S01]  /*1c620*/  ENDCOLLECTIVE ;  /* 0x000000000000791b */ /* 0x003fe20003800000 */
.L_x_1343:
[----:B------:R-:W-:Y:S02]  /*1c630*/  IMAD.MOV.U32 R13, RZ, RZ, R5 ;  /* 0x000000ffff0d7224 */ /* 0x000fe400078e0005 */
[----:B------:R-:W-:-:S07]  /*1c640*/  IMAD.MOV.U32 R25, RZ, RZ, R14 ;  /* 0x000000ffff197224 */ /* 0x000fce00078e000e */
[----:B------:R-:W-:Y:S05]  /*1c650*/  WARPSYNC.COLLECTIVE R15, `(.L_x_1344) ;  /* 0x000000000f087348 */ /* 0x000fea0003c00000 */
[----:B------:R0:W1:Y:S02]  /*1c660*/  SHFL.IDX P6, R14, R13, R12, R11 ;  /* 0x0000000c0d0e7389 */ /* 0x00006400000c000b */
[----:B01----:R-:W-:Y:S01]  /*1c670*/  ENDCOLLECTIVE ;  /* 0x000000000000791b */ /* 0x003fe20003800000 */
.L_x_1344:
[----:B------:R-:W-:Y:S01]  /*1c680*/  IMAD.MOV.U32 R5, RZ, RZ, R14 ;  /* 0x000000ffff057224 */ /* 0x000fe200078e000e */
[----:B------:R-:W-:Y:S06]  /*1c690*/  BRA `(.L_x_1345) ;  /* 0xffffffc400747947 */ /* 0x000fec000383ffff */
.L_x_1243:
[----:B------:R-:W-:Y:S01]  /*1c6a0*/  BSSY B0, `(.L_x_1346) ;  /* 0x0000007000007945 */ /* 0x000fe20003800000 */
[----:B------:R-:W-:Y:S02]  /*1c6b0*/  IMAD.MOV.U32 R13, RZ, RZ, R2 ;  /* 0x000000ffff0d7224 */ /* 0x000fe400078e0002 */
[----:B------:R-:W-:Y:S02]  /*1c6c0*/  IMAD.MOV.U32 R11, RZ, RZ, 0x1f ;  /* 0x0000001fff0b7424 */ /* 0x000fe400078e00ff */
[----:B------:R-:W-:-:S07]  /*1c6d0*/  IMAD.MOV.U32 R15, RZ, RZ, -0x1 ;  /* 0xffffffffff0f7424 */ /* 0x000fce00078e00ff */
[----:B0123--:R-:W-:Y:S05]  /*1c6e0*/  WARPSYNC.COLLECTIVE R15, `(.L_x_1347) ;  /* 0x000000000f087348 */ /* 0x00ffea0003c00000 */
[----:B------:R4:W0:Y:S02]  /*1c6f0*/  SHFL.IDX P6, R14, R13, R12, R11 ;  /* 0x0000000c0d0e7389 */ /* 0x00082400000c000b */
[----:B01234-:R-:W-:Y:S01]  /*1c700*/  ENDCOLLECTIVE ;  /* 0x000000000000791b */ /* 0x01ffe20003800000 */
.L_x_1347:
[----:B------:R-:W-:Y:S05]  /*1c710*/  BSYNC B0 ;  /* 0x0000000000007941 */ /* 0x000fea0003800000 */
.L_x_1346:
[----:B------:R-:W-:Y:S01]  /*1c720*/  IMAD.MOV.U32 R24, RZ, RZ, R14 ;  /* 0x000000ffff187224 */ /* 0x000fe200078e000e */
[----:B------:R-:W-:Y:S06]  /*1c730*/  BRA `(.L_x_1242) ;  /* 0xffffffc400647947 */ /* 0x000fec000383ffff */
.L_x_1249:
[----:B0-----:R0:W1:Y:S02]  /*1c740*/  SYNCS.PHASECHK.TRANS64.TRYWAIT P0, [R5+URZ+0x2d820], R0 ;  /* 0x02d82000050075a7 */ /* 0x001064000800017f */
[----:B-1----:R-:W-:Y:S05]  /*1c750*/  @!P0 NANOSLEEP.SYNCS 0x989680 ;  /* 0x009896800000895d */ /* 0x002fea0003900000 */
[----:B------:R-:W1:Y:S02]  /*1c760*/  @!P0 SYNCS.PHASECHK.TRANS64 P0, [R5+URZ+0x2d820], R0 ;  /* 0x02d82000050085a7 */ /* 0x000e64000800007f */
[----:B-1----:R-:W-:Y:S05]  /*1c770*/  @!P0 BRA `(.L_x_1249) ;  /* 0xfffffffc00f08947 */ /* 0x002fea000383ffff */
[----:B------:R-:W-:Y:S05]  /*1c780*/  BRA `(.L_x_1348) ;  /* 0xffffffcc00c07947 */ /* 0x000fea000383ffff */
.L_x_1250:
        /* <DEDUP_REMOVED lines=11> */
.L_x_1350:
[----:B------:R-:W-:Y:S05]  /*1c840*/  BSYNC B0 ;  /* 0x0000000000007941 */ /* 0x000fea0003800000 */
.L_x_1349:
[----:B------:R-:W-:Y:S05]  /*1c850*/  BRA `(.L_x_1351) ;  /* 0xffffffcc00a87947 */ /* 0x000fea000383ffff */
.L_x_1253:
[----:B------:R-:W-:Y:S01]  /*1c860*/  BSSY B1, `(.L_x_1352) ;  /* 0x0000006000017945 */ /* 0x000fe20003800000 */
[----:B------:R-:W-:-:S07]  /*1c870*/  IMAD.MOV.U32 R15, RZ, RZ, -0x1 ;  /* 0xffffffffff0f7424 */ /* 0x000fce00078e00ff */
[----:B0-2---:R-:W-:Y:S05]  /*1c880*/  WARPSYNC.COLLECTIVE R15, `(.L_x_1353) ;  /* 0x000000000f0c7348 */ /* 0x005fea0003c00000 */
[----:B------:R-:W-:Y:S02]  /*1c890*/  ELECT P6, UR62, PT ;  /* 0x00000000003e782f */ /* 0x000fe400038c0000 */
[----:B------:R-:W-:Y:S01]  /*1c8a0*/  MOV R14, UR62 ;  /* 0x0000003e000e7c02 */ /* 0x000fe20008000f00 */
[----:B0-2---:R-:W-:Y:S10]  /*1c8b0*/  ENDCOLLECTIVE ;  /* 0x000000000000791b */ /* 0x005ff40003800000 */
.L_x_1353:
[----:B------:R-:W-:Y:S05]  /*1c8c0*/  BSYNC B1 ;  /* 0x0000000000017941 */ /* 0x000fea0003800000 */
.L_x_1352:
[----:B------:R-:W-:Y:S05]  /*1c8d0*/  BRA `(.L_x_1354) ;  /* 0xffffffcc00a07947 */ /* 0x000fea000383ffff */
.L_x_1255:
[----:B0-----:R0:W1:Y:S02]  /*1c8e0*/  SYNCS.PHASECHK.TRANS64.TRYWAIT P1, [R3+URZ+0x2d840], R2 ;  /* 0x02d84002030075a7 */ /* 0x001064000802017f */
[----:B-1----:R-:W-:Y:S05]  /*1c8f0*/  @!P1 NANOSLEEP.SYNCS 0x989680 ;  /* 0x009896800000995d */ /* 0x002fea0003900000 */
[----:B------:R-:W1:Y:S02]  /*1c900*/  @!P1 SYNCS.PHASECHK.TRANS64 P1, [R3+URZ+0x2d840], R2 ;  /* 0x02d84002030095a7 */ /* 0x000e64000802007f */
[----:B-1----:R-:W-:Y:S05]  /*1c910*/  @!P1 BRA `(.L_x_1255) ;  /* 0xfffffffc00f09947 */ /* 0x002fea000383ffff */
[----:B------:R-:W-:Y:S05]  /*1c920*/  BRA `(.L_x_1355) ;  /* 0xffffffcc00c07947 */ /* 0x000fea000383ffff */
.L_x_1257:
[----:B-1----:R1:W3:Y:S02]  /*1c930*/  SYNCS.PHASECHK.TRANS64.TRYWAIT P1, [R23+URZ+0x2d840], R0 ;  /* 0x02d84000170075a7 */ /* 0x0022e4000802017f */
[----:B---3--:R-:W-:Y:S05]  /*1c940*/  @!P1 NANOSLEEP.SYNCS 0x989680 ;  /* 0x009896800000995d */ /* 0x008fea0003900000 */
[----:B------:R-:W3:Y:S02]  /*1c950*/  @!P1 SYNCS.PHASECHK.TRANS64 P1, [R23+URZ+0x2d840], R0 ;  /* 0x02d84000170095a7 */ /* 0x000ee4000802007f */
[----:B---3--:R-:W-:Y:S05]  /*1c960*/  @!P1 BRA `(.L_x_1257) ;  /* 0xfffffffc00f09947 */ /* 0x008fea000383ffff */
[----:B------:R-:W-:Y:S05]  /*1c970*/  BRA `(.L_x_1356) ;  /* 0xffffffcc00cc7947 */ /* 0x000fea000383ffff */
.L_x_1259:
[----:B---3--:R3:W4:Y:S02]  /*1c980*/  SYNCS.PHASECHK.TRANS64.TRYWAIT P1, [R3+URZ+0x2d860], R2 ;  /* 0x02d86002030075a7 */ /* 0x008724000802017f */
[----:B----4-:R-:W-:Y:S05]  /*1c990*/  @!P1 NANOSLEEP.SYNCS 0x989680 ;  /* 0x009896800000995d */ /* 0x010fea0003900000 */
[----:B------:R-:W4:Y:S02]  /*1c9a0*/  @!P1 SYNCS.PHASECHK.TRANS64 P1, [R3+URZ+0x2d860], R2 ;  /* 0x02d86002030095a7 */ /* 0x000f24000802007f */
[----:B----4-:R-:W-:Y:S05]  /*1c9b0*/  @!P1 BRA `(.L_x_1259) ;  /* 0xfffffffc00f09947 */ /* 0x010fea000383ffff */
[----:B------:R-:W-:Y:S05]  /*1c9c0*/  BRA `(.L_x_1357) ;  /* 0xffffffcc00c87947 */ /* 0x000fea000383ffff */
.L_x_1358:
        /* <DEDUP_REMOVED lines=11> */
.L_x_2784:


//--------------------- .text._ZN7cutlass13device_kernelIN5flash11enable_sm90INS1_16FlashAttnFwdSm90INS1_25CollectiveMainloopFwdSm90ILi2EN4cute5tupleIJNS5_1CILi1EEES8_S8_EEENS6_IJNS7_ILi192EEENS7_ILi128EEENS7_ILi96EEEEEELi96ENS_6half_tEfNS_4arch4Sm90ELb0ELb1ELb1ELb1ELb1ELb1ELb0ELb0ELb1ELb1ELb1ELb0EEENS1_21CollectiveEpilogueFwdINS6_IJSA_SC_SB_EEES9_SE_SG_Li384ELb1ELb1ELb1ELb0EEENS1_36VarlenDynamicPersistentTileSchedulerILi192ELi128ELi384ELi128ELb1ELb1ELb1ELb1ELb0ELb1EEEEEEEEEvNT_6ParamsE --------------------------
	.section	.text._ZN7cutlass13device_kernelIN5flash11enable_sm90INS1_16FlashAttnFwdSm90INS1_25CollectiveMainloopFwdSm90ILi2EN4cute5tupleIJNS5_1CILi1EEES8_S8_EEENS6_IJNS7_ILi192EEENS7_ILi128EEENS7_ILi96EEEEEELi96ENS_6half_tEfNS_4arch4Sm90ELb0ELb1ELb1ELb1ELb1ELb1ELb0ELb0ELb1ELb1ELb1ELb0EEENS1_21CollectiveEpilogueFwdINS6_IJSA_SC_SB_EEES9_SE_SG_Li384ELb1ELb1ELb1ELb0EEENS1_36VarlenDynamicPersistentTileSchedulerILi192ELi128ELi384ELi128ELb1ELb1ELb1ELb1ELb0ELb1EEEEEEEEEvNT_6ParamsE,"ax",@progbits
	.align	128
.text._ZN7cutlass13device_kernelIN5flash11enable_sm90INS1_16FlashAttnFwdSm90INS1_25CollectiveMainloopFwdSm90ILi2EN4cute5tupleIJNS5_1CILi1EEES8_S8_EEENS6_IJNS7_ILi192EEENS7_ILi128EEENS7_ILi96EEEEEELi96ENS_6half_tEfNS_4arch4Sm90ELb0ELb1ELb1ELb1ELb1ELb1ELb0ELb0ELb1ELb1ELb1ELb0EEENS1_21CollectiveEpilogueFwdINS6_IJSA_SC_SB_EEES9_SE_SG_Li384ELb1ELb1ELb1ELb0EEENS1_36VarlenDynamicPersistentTileSchedulerILi192ELi128ELi384ELi128ELb1ELb1ELb1ELb1ELb0ELb1EEEEEEEEEvNT_6ParamsE:
        .type           _ZN7cutlass13device_kernelIN5flash11enable_sm90INS1_16FlashAttnFwdSm90INS1_25CollectiveMainloopFwdSm90ILi2EN4cute5tupleIJNS5_1CILi1EEES8_S8_EEENS6_IJNS7_ILi192EEENS7_ILi128EEENS7_ILi96EEEEEELi96ENS_6half_tEfNS_4arch4Sm90ELb0ELb1ELb1ELb1ELb1ELb1ELb0ELb0ELb1ELb1ELb1ELb0EEENS1_21CollectiveEpilogueFwdINS6_IJSA_SC_SB_EEES9_SE_SG_Li384ELb1ELb1ELb1ELb0EEENS1_36VarlenDynamicPersistentTileSchedulerILi192ELi128ELi384ELi128ELb1ELb1ELb1ELb1ELb0ELb1EEEEEEEEEvNT_6ParamsE,@function
        .size           _ZN7cutlass13device_kernelIN5flash11enable_sm90INS1_16FlashAttnFwdSm90INS1_25CollectiveMainloopFwdSm90ILi2EN4cute5tupleIJNS5_1CILi1EEES8_S8_EEENS6_IJNS7_ILi192EEENS7_ILi128EEENS7_ILi96EEEEEELi96ENS_6half_tEfNS_4arch4Sm90ELb0ELb1ELb1ELb1ELb1ELb1ELb0ELb0ELb1ELb1ELb1ELb0EEENS1_21CollectiveEpilogueFwdINS6_IJSA_SC_SB_EEES9_SE_SG_Li384ELb1ELb1ELb1ELb0EEENS1_36VarlenDynamicPersistentTileSchedulerILi192ELi128ELi384ELi128ELb1ELb1ELb1ELb1ELb0ELb1EEEEEEEEEvNT_6ParamsE,(.L_x_2785 - _ZN7cutlass13device_kernelIN5flash11enable_sm90INS1_16FlashAttnFwdSm90INS1_25CollectiveMainloopFwdSm90ILi2EN4cute5tupleIJNS5_1CILi1EEES8_S8_EEENS6_IJNS7_ILi192EEENS7_ILi128EEENS7_ILi96EEEEEELi96ENS_6half_tEfNS_4arch4Sm90ELb0ELb1ELb1ELb1ELb1ELb1ELb0ELb0ELb1ELb1ELb1ELb0EEENS1_21CollectiveEpilogueFwdINS6_IJSA_SC_SB_EEES9_SE_SG_Li384ELb1ELb1ELb1ELb0EEENS1_36VarlenDynamicPersistentTileSchedulerILi192ELi128ELi384ELi128ELb1ELb1ELb1ELb1ELb0ELb1EEEEEEEEEvNT_6ParamsE)
        .other          _ZN7cutlass13device_kernelIN5flash11enable_sm90INS1_16FlashAttnFwdSm90INS1_25CollectiveMainloopFwdSm90ILi2EN4cute5tupleIJNS5_1CILi1EEES8_S8_EEENS6_IJNS7_ILi192EEENS7_ILi128EEENS7_ILi96EEEEEELi96ENS_6half_tEfNS_4arch4Sm90ELb0ELb1ELb1ELb1ELb1ELb1ELb0ELb0ELb1ELb1ELb1ELb0EEENS1_21CollectiveEpilogueFwdINS6_IJSA_SC_SB_EEES9_SE_SG_Li384ELb1ELb1ELb1ELb0EEENS1_36VarlenDynamicPersistentTileSchedulerILi192ELi128ELi384ELi128ELb1ELb1ELb1ELb1ELb0ELb1EEEEEEEEEvNT_6ParamsE,@"STO_CUDA_ENTRY STV_DEFAULT"
_ZN7cutlass13device_kernelIN5flash11enable_sm90INS1_16FlashAttnFwdSm90INS1_25CollectiveMainloopFwdSm90ILi2EN4cute5tupleIJNS5_1CILi1EEES8_S8_EEENS6_IJNS7_ILi192EEENS7_ILi128EEENS7_ILi96EEEEEELi96ENS_6half_tEfNS_4arch4Sm90ELb0ELb1ELb1ELb1ELb1ELb1ELb0ELb0ELb1ELb1ELb1ELb0EEENS1_21CollectiveEpilogueFwdINS6_IJSA_SC_SB_EEES9_SE_SG_Li384ELb1ELb1ELb1ELb0EEENS1_36VarlenDynamicPersistentTileSchedulerILi192ELi128ELi384ELi128ELb1ELb1ELb1ELb1ELb0ELb1EEEEEEEEEvNT_6ParamsE:
        /* <DEDUP_REMOVED lines=18> */
.L_x_1360:
[----:B------:R-:W-:Y:S05]  /*0120*/  BSYNC B0 ;  /* 0x0000000000007941 */ /* 0x000fea0003800000 */
.L_x_1359:
        /* <DEDUP_REMOVED lines=41> */
.L_x_1361:
        /* <DEDUP_REMOVED lines=22> */
.L_x_1362:
        /* <DEDUP_REMOVED lines=18> */
.L_x_1363:
        /* <DEDUP_REMOVED lines=22> */
.L_x_1364:
        /* <DEDUP_REMOVED lines=22> */
.L_x_1365:
        /* <DEDUP_REMOVED lines=8> */
.L_x_1368:
        /* <DEDUP_REMOVED lines=22> */
[----:B------:R-:W-:Y:S02]  /*0ae0*/  R2UR UR40, R2 ;  /* 0x00000000022872ca */ /* 0x000fe400000e0000 */
[----:B------:R-:W-:Y:S01]  /*0af0*/  CS2R R22, SRZ ;  /* 0x0000000000167805 */ /* 0x000fe2000001ff00 */
[----:B------:R-:W-:Y:S01]  /*0b00*/  ULOP3.LUT UR39, UR36, 0x1, URZ, 0xfc, !UPT ;  /* 0x0000000124277892 */ /* 0x000fe2000f8efc3f */
[----:B------:R-:W-:-:S09]  /*0b10*/  UMOV UR37, URZ ;  /* 0x0000003f00257c82 */ /* 0x000fd20008000000 */
[----:B------:R-:W-:Y:S01]  /*0b20*/  UIADD3 UR40, UR40, 0xc400, URZ ;  /* 0x0000c40028287890 */ /* 0x000fe2000fffe03f */
[----:B0-----:R-:W-:-:S05]  /*0b30*/  VIADD R0, R0, 0xffffff80 ;  /* 0xffffff8000007836 */ /* 0x001fca0000000000 */
[----:B------:R-:W-:Y:S02]  /*0b40*/  SHF.R.S32.HI R3, RZ, 0x1f, R0 ;  /* 0x0000001fff037819 */ /* 0x000fe40000011400 */
[-C--:B------:R-:W-:Y:S02]  /*0b50*/  LEA.HI R6, R0, R0.reuse, RZ, 0x1 ;  /* 0x0000000000067211 */ /* 0x080fe400078f08ff */
[CC--:B------:R-:W-:Y:S02]  /*0b60*/  LEA.HI R5, R3.reuse, R0.reuse, RZ, 0x4 ;  /* 0x0000000003057211 */ /* 0x0c0fe400078f20ff */
[CC--:B------:R-:W-:Y:S02]  /*0b70*/  LEA.HI R7, R3.reuse, R0.reuse, RZ, 0x5 ;  /* 0x0000000003077211 */ /* 0x0c0fe400078f28ff */
[CC--:B------:R-:W-:Y:S02]  /*0b80*/  LEA.HI R4, R3.reuse, R0.reuse, RZ, 0x2 ;  /* 0x0000000003047211 */ /* 0x0c0fe400078f10ff */
[----:B------:R-:W-:-:S02]  /*0b90*/  LEA.HI R3, R3, R0, RZ, 0x7 ;  /* 0x0000000003037211 */ /* 0x000fc400078f38ff */
[----:B------:R-:W-:Y:S02]  /*0ba0*/  LOP3.LUT R9, R6, 0xfffffffe, RZ, 0xc0, !PT ;  /* 0xfffffffe06097812 */ /* 0x000fe400078ec0ff */
[--C-:B------:R-:W-:Y:S02]  /*0bb0*/  SHF.R.S32.HI R8, RZ, 0x2, R4.reuse ;  /* 0x00000002ff087819 */ /* 0x100fe40000011404 */
[----:B------:R-:W-:Y:S01]  /*0bc0*/  SHF.R.S32.HI R11, RZ, 0x1f, R4 ;  /* 0x0000001fff0b7819 */ /* 0x000fe20000011404 */
[----:B------:R-:W-:Y:S01]  /*0bd0*/  IMAD.IADD R18, R0, 0x1, -R9 ;  /* 0x0000000100127824 */ /* 0x000fe200078e0a09 */
[----:B------:R-:W-:Y:S02]  /*0be0*/  LOP3.LUT R13, R4, 0xfffffffc, RZ, 0xc0, !PT ;  /* 0xfffffffc040d7812 */ /* 0x000fe400078ec0ff */
[----:B------:R-:W-:Y:S01]  /*0bf0*/  SHF.R.S32.HI R4, RZ, 0x7, R3 ;  /* 0x00000007ff047819 */ /* 0x000fe20000011403 */
[----:B------:R-:W-:Y:S01]  /*0c00*/  IMAD.SHL.U32 R24, R18, 0x4, RZ ;  /* 0x0000000412187824 */ /* 0x000fe200078e00ff */
[----:B------:R-:W-:Y:S01]  /*0c10*/  SHF.R.S32.HI R12, RZ, 0x1, R6 ;  /* 0x00000001ff0c7819 */ /* 0x000fe20000011406 */
[----:B------:R-:W-:Y:S01]  /*0c20*/  IMAD.IADD R13, R0, 0x1, -R13 ;  /* 0x00000001000d7824 */ /* 0x000fe200078e0a0d */
[----:B------:R-:W-:Y:S01]  /*0c30*/  LOP3.LUT R15, R3, 0xffffff80, RZ, 0xc0, !PT ;  /* 0xffffff80030f7812 */ /* 0x000fe200078ec0ff */
[----:B------:R-:W-:Y:S01]  /*0c40*/  IMAD.HI R10, R4, 0x55555556, RZ ;  /* 0x55555556040a7827 */ /* 0x000fe200078e02ff */
[----:B------:R-:W-:Y:S01]  /*0c50*/  LEA.HI R11, R11, R8, RZ, 0x2 ;  /* 0x000000080b0b7211 */ /* 0x000fe200078f10ff */
[----:B------:R0:W-:Y:S01]  /*0c60*/  STL [R1+0xb4], R18 ;  /* 0x0000b41201007387 */ /* 0x0001e20000100800 */
[----:B------:R-:W-:Y:S01]  /*0c70*/  LEA.HI R9, R6, R12, RZ, 0x1 ;  /* 0x0000000c06097211 */ /* 0x000fe200078f08ff */
[----:B------:R-:W-:Y:S01]  /*0c80*/  IMAD.IADD R21, R0, 0x1, -R15 ;  /* 0x0000000100157824 */ /* 0x000fe200078e0a0f */
[----:B------:R-:W-:Y:S01]  /*0c90*/  LOP3.LUT R3, R5, 0xfffffff0, RZ, 0xc0, !PT ;  /* 0xfffffff005037812 */ /* 0x000fe200078ec0ff */
[----:B------:R-:W-:Y:S01]  /*0ca0*/  VIADD R20, R24, 0x20 ;  /* 0x0000002018147836 */ /* 0x000fe20000000000 */
[----:B------:R-:W-:-:S02]  /*0cb0*/  SHF.R.S32.HI R6, RZ, 0x4, R5 ;  /* 0x00000004ff067819 */ /* 0x000fc40000011405 */
[----:B------:R-:W-:Y:S01]  /*0cc0*/  LOP3.LUT R11, R11, 0xfffffffc, RZ, 0xc0, !PT ;  /* 0xfffffffc0b0b7812 */ /* 0x000fe200078ec0ff */
[----:B------:R-:W-:Y:S01]  /*0cd0*/  IMAD.IADD R3, R0, 0x1, -R3 ;  /* 0x0000000100037824 */ /* 0x000fe200078e0a03 */
[----:B------:R-:W-:Y:S01]  /*0ce0*/  LEA.HI R17, R10, R10, RZ, 0x1 ;  /* 0x0000000a0a117211 */ /* 0x000fe200078f08ff */
[----:B------:R-:W-:Y:S01]  /*0cf0*/  VIADD R0, R24, 0x10 ;  /* 0x0000001018007836 */ /* 0x000fe20000000000 */
[----:B------:R-:W-:Y:S01]  /*0d00*/  LEA.HI R5, R5, R6, RZ, 0x1 ;  /* 0x0000000605057211 */ /* 0x000fe200078f08ff */
[----:B------:R-:W-:Y:S01]  /*0d10*/  IMAD.IADD R11, R8, 0x1, -R11 ;  /* 0x00000001080b7824 */ /* 0x000fe200078e0a0b */
[----:B------:R-:W-:Y:S01]  /*0d20*/  LOP3.LUT R9, R9, 0x7fffffe, RZ, 0xc0, !PT ;  /* 0x07fffffe09097812 */ /* 0x000fe200078ec0ff */
[----:B------:R-:W-:Y:S01]  /*0d30*/  STL [R1+0xb8], R21 ;  /* 0x0000b81501007387 */ /* 0x000fe20000100800 */
[----:B------:R-:W-:Y:S01]  /*0d40*/  SHF.R.S32.HI R8, RZ, 0x1f, R21 ;  /* 0x0000001fff087819 */ /* 0x000fe20000011415 */
[----:B------:R-:W-:Y:S01]  /*0d50*/  IMAD R17, R17, -0x3, R4 ;  /* 0xfffffffd11117824 */ /* 0x000fe200078e0204 */
[----:B------:R-:W-:Y:S01]  /*0d60*/  LOP3.LUT R5, R5, 0x1ffffffe, RZ, 0xc0, !PT ;  /* 0x1ffffffe05057812 */ /* 0x000fe200078ec0ff */
[----:B------:R-:W-:Y:S01]  /*0d70*/  IMAD.IADD R9, R12, 0x1, -R9 ;  /* 0x000000010c097824 */ /* 0x000fe200078e0a09 */
[----:B------:R-:W-:Y:S01]  /*0d80*/  STL [R1+0x60], R24 ;  /* 0x0000601801007387 */ /* 0x000fe20000100800 */
[C---:B------:R-:W-:Y:S01]  /*0d90*/  LEA.HI R4, R13.reuse, R13, RZ, 0x1 ;  /* 0x0000000d0d047211 */ /* 0x040fe200078f08ff */
[----:B------:R-:W-:Y:S01]  /*0da0*/  IMAD.IADD R12, R24, 0x1, R0 ;  /* 0x00000001180c7824 */ /* 0x000fe200078e0200 */
[----:B------:R-:W-:Y:S01]  /*0db0*/  LEA.HI R10, R8, R21, RZ, 0x2 ;  /* 0x00000015080a7211 */ /* 0x000fe200078f10ff */
[----:B------:R1:W-:Y:S01]  /*0dc0*/  STL [R1+0x88], R0 ;  /* 0x0000880001007387 */ /* 0x0003e20000100800 */
[----:B------:R-:W-:Y:S01]  /*0dd0*/  IMAD.IADD R5, R6, 0x1, -R5 ;  /* 0x0000000106057824 */ /* 0x000fe200078e0a05 */
[----:B------:R-:W-:Y:S01]  /*0de0*/  LOP3.LUT R4, R4, 0x1ffffffe, RZ, 0xc0, !PT ;  /* 0x1ffffffe04047812 */ /* 0x000fe200078ec0ff */
[----:B------:R-:W-:Y:S01]  /*0df0*/  IMAD R14, R6, 0x8, R9 ;  /* 0x00000008060e7824 */ /* 0x000fe200078e0209 */
[--C-:B------:R-:W-:Y:S01]  /*0e00*/  SHF.R.S32.HI R6, RZ, 0x2, R10.reuse ;  /* 0x00000002ff067819 */ /* 0x100fe2000001140a */
[----:B------:R2:W-:Y:S01]  /*0e10*/  STL [R1+0x84], R20 ;  /* 0x0000841401007387 */ /* 0x0005e20000100800 */
[----:B------:R-:W-:Y:S01]  /*0e20*/  SHF.R.S32.HI R9, RZ, 0x1f, R10 ;  /* 0x0000001fff097819 */ /* 0x000fe2000001140a */
[----:B------:R-:W-:Y:S01]  /*0e30*/  IMAD.IADD R13, R13, 0x1, -R4 ;  /* 0x000000010d0d7824 */ /* 0x000fe200078e0a04 */
[----:B------:R-:W-:Y:S01]  /*0e40*/  SHF.R.S32.HI R7, RZ, 0x5, R7 ;  /* 0x00000005ff077819 */ /* 0x000fe20000011407 */
[----:B0-----:R-:W-:Y:S01]  /*0e50*/  IMAD.SHL.U32 R18, R18, 0x8, RZ ;  /* 0x0000000812127824 */ /* 0x001fe200078e00ff */
[----:B-1----:R-:W-:-:S02]  /*0e60*/  SHF.R.S32.HI R0, RZ, 0x1f, R3 ;  /* 0x0000001fff007819 */ /* 0x002fc40000011403 */
[----:B------:R-:W-:Y:S01]  /*0e70*/  LEA.HI R9, R9, R6, RZ, 0x3 ;  /* 0x0000000609097211 */ /* 0x000fe200078f18ff */
[----:B------:R-:W-:Y:S01]  /*0e80*/  VIADD R137, R18, 0x30 ;  /* 0x0000003012897836 */ /* 0x000fe20000000000 */
[----:B------:R-:W-:Y:S01]  /*0e90*/  LEA.HI R0, R0, R3, RZ, 0x3 ;  /* 0x0000000300007211 */ /* 0x000fe200078f18ff */
[C---:B------:R-:W-:Y:S01]  /*0ea0*/  VIADD R136, R18.reuse, 0x40 ;  /* 0x0000004012887836 */ /* 0x040fe20000000000 */
[----:B------:R-:W-:Y:S01]  /*0eb0*/  LOP3.LUT R9, R9, 0xfffffff8, RZ, 0xc0, !PT ;  /* 0xfffffff809097812 */ /* 0x000fe200078ec0ff */
[----:B------:R-:W-:Y:S01]  /*0ec0*/  VIADD R138, R18, 0x50 ;  /* 0x00000050128a7836 */ /* 0x000fe20000000000 */
[----:B------:R-:W-:Y:S02]  /*0ed0*/  LOP3.LUT R4, R0, 0xfffffff8, RZ, 0xc0, !PT ;  /* 0xfffffff800047812 */ /* 0x000fe400078ec0ff */
[----:B------:R-:W-:Y:S01]  /*0ee0*/  LEA.HI R8, R8, R21, RZ, 0x5 ;  /* 0x0000001508087211 */ /* 0x000fe200078f28ff */
[----:B------:R-:W-:Y:S01]  /*0ef0*/  IMAD.IADD R9, R6, 0x1, -R9 ;  /* 0x0000000106097824 */ /* 0x000fe200078e0a09 */
[----:B------:R-:W-:Y:S01]  /*0f00*/  SHF.R.S32.HI R15, RZ, 0x1f, R12 ;  /* 0x0000001fff0f7819 */ /* 0x000fe2000001140c */
[----:B------:R-:W-:Y:S01]  /*0f10*/  IMAD.IADD R4, R3, 0x1, -R4 ;  /* 0x0000000103047824 */ /* 0x000fe200078e0a04 */
[----:B------:R-:W-:Y:S01]  /*0f20*/  LEA R19, R7, R3, 0x4 ;  /* 0x0000000307137211 */ /* 0x000fe200078e20ff */
[----:B------:R-:W-:Y:S01]  /*0f30*/  IMAD.SHL.U32 R6, R0, 0x40, RZ ;  /* 0x0000004000067824 */ /* 0x000fe200078e00ff */
[----:B------:R-:W-:Y:S01]  /*0f40*/  SHF.R.S32.HI R8, RZ, 0x5, R8 ;  /* 0x00000005ff087819 */ /* 0x000fe20000011408 */
[----:B------:R-:W-:Y:S01]  /*0f50*/  IMAD.SHL.U32 R3, R4, 0x40, RZ ;  /* 0x0000004004037824 */ /* 0x000fe200078e00ff */
[----:B------:R-:W-:Y:S01]  /*0f60*/  LEA.HI R15, R15, R12, RZ, 0x3 ;  /* 0x0000000c0f0f7211 */ /* 0x000fe200078f18ff */
[----:B------:R-:W-:Y:S01]  /*0f70*/  IMAD.SHL.U32 R0, R5, 0x8, RZ ;  /* 0x0000000805007824 */ /* 0x000fe200078e00ff */
[----:B------:R-:W-:Y:S01]  /*0f80*/  LOP3.LUT R6, R6, 0x7ffffe00, RZ, 0xc0, !PT ;  /* 0x7ffffe0006067812 */ /* 0x000fe200078ec0ff */
[----:B------:R-:W-:Y:S01]  /*0f90*/  IMAD.IADD R12, R24, 0x1, R20 ;  /* 0x00000001180c7824 */ /* 0x000fe200078e0214 */
[----:B------:R-:W-:Y:S01]  /*0fa0*/  LOP3.LUT R3, R3, 0x1c0, RZ, 0xc0, !PT ;  /* 0x000001c003037812 */ /* 0x000fe200078ec0ff */
[--C-:B--2---:R-:W-:Y:S01]  /*0fb0*/  IMAD.U32 R20, R19, 0x20, R0.reuse ;  /* 0x0000002013147824 */ /* 0x104fe200078e0000 */
[----:B------:R-:W-:Y:S01]  /*0fc0*/  R2P PR, R4, 0x6 ;  /* 0x0000000604007804 */ /* 0x000fe20000000000 */
[----:B------:R-:W-:Y:S01]  /*0fd0*/  IMAD R8, R8, 0x10, R9 ;  /* 0x0000001008087824 */ /* 0x000fe200078e0209 */
[----:B------:R-:W-:Y:S01]  /*0fe0*/  LOP3.LUT R0, R3, 0x8, R0, 0xf8, !PT ;  /* 0x0000000803007812 */ /* 0x000fe200078ef800 */
[----:B------:R-:W-:Y:S01]  /*0ff0*/  IMAD R6, R7, 0x400, R6 ;  /* 0x0000040007067824 */ /* 0x000fe200078e0206 */
[----:B------:R-:W-:Y:S01]  /*1000*/  SHF.R.U32.HI R3, RZ, 0x3, R3 ;  /* 0x00000003ff037819 */ /* 0x000fe20000011603 */
[----:B------:R0:W-:Y:S01]  /*1010*/  STL [R1+0xc4], R20 ;  /* 0x0000c41401007387 */ /* 0x0001e20000100800 */
[C---:B------:R-:W-:Y:S01]  /*1020*/  VIADD R7, R24.reuse, 0x8 ;  /* 0x0000000818077836 */ /* 0x040fe20000000000 */
[----:B------:R-:W-:Y:S01]  /*1030*/  SHF.L.U32 R11, R11, 0x6, RZ ;  /* 0x000000060b0b7819 */ /* 0x000fe200000006ff */
[----:B------:R-:W-:Y:S01]  /*1040*/  VIADD R4, R24, 0x18 ;  /* 0x0000001818047836 */ /* 0x000fe20000000000 */
[----:B------:R-:W-:Y:S01]  /*1050*/  LOP3.LUT R3, R0, R3, RZ, 0x3c, !PT ;  /* 0x0000000300037212 */ /* 0x000fe200078e3cff */
[----:B------:R-:W-:Y:S01]  /*1060*/  VIADD R0, R24, 0x28 ;  /* 0x0000002818007836 */ /* 0x000fe20000000000 */
[----:B------:R-:W-:Y:S01]  /*1070*/  LOP3.LUT R10, R10, 0x7ffffffc, RZ, 0xc0, !PT ;  /* 0x7ffffffc0a0a7812 */ /* 0x000fe200078ec0ff */
[----:B------:R-:W-:Y:S01]  /*1080*/  IMAD.SHL.U32 R24, R14, 0x20, RZ ;  /* 0x000000200e187824 */ /* 0x000fe200078e00ff */
[----:B------:R-:W-:Y:S01]  /*1090*/  SHF.R.S32.HI R5, RZ, 0x1f, R12 ;  /* 0x0000001fff057819 */ /* 0x000fe2000001140c */
[----:B------:R-:W-:Y:S01]  /*10a0*/  IMAD.IADD R3, R6, 0x1, R3 ;  /* 0x0000000106037824 */ /* 0x000fe200078e0203 */
[----:B------:R-:W-:Y:S01]  /*10b0*/  SHF.R.S32.HI R19, RZ, 0x1f, R18 ;  /* 0x0000001fff137819 */ /* 0x000fe20000011412 */
[----:B0-----:R-:W-:Y:S01]  /*10c0*/  IMAD R20, R17, 0x40, R8 ;  /* 0x0000004011147824 */ /* 0x001fe200078e0208 */
[----:B------:R-:W-:Y:S01]  /*10d0*/  SHF.R.S32.HI R8, RZ, 0x3, R15 ;  /* 0x00000003ff087819 */ /* 0x000fe2000001140f */
[----:B------:R-:W-:Y:S01]  /*10e0*/  IMAD.IADD R10, R21, 0x1, -R10 ;  /* 0x00000001150a7824 */ /* 0x000fe200078e0a0a */
[----:B------:R-:W-:Y:S01]  /*10f0*/  LEA.HI R5, R5, R12, RZ, 0x3 ;  /* 0x0000000c05057211 */ /* 0x000fe200078f18ff */
[----:B------:R-:W-:Y:S01]  /*1100*/  IMAD.MOV.U32 R6, RZ, RZ, 0x40 ;  /* 0x00000040ff067424 */ /* 0x000fe200078e00ff */
[----:B------:R-:W-:Y:S01]  /*1110*/  STL [R1+0xc0], R20 ;  /* 0x0000c01401007387 */ /* 0x000fe20000100800 */
[----:B------:R-:W-:-:S02]  /*1120*/  IMAD.SHL.U32 R156, R10, 0x2, RZ ;  /* 0x000000020a9c7824 */ /* 0x000fc400078e00ff */
[----:B------:R-:W-:Y:S01]  /*1130*/  IMAD R3, R3, 0x2, R2 ;  /* 0x0000000203037824 */ /* 0x000fe200078e0202 */
[----:B------:R-:W-:Y:S01]  /*1140*/  STL [R1+0xc], RZ ;  /* 0x00000cff01007387 */ /* 0x000fe20000100800 */
[C---:B------:R-:W-:Y:S02]  /*1150*/  VIADD R21, R156.reuse, 0x8 ;  /* 0x000000089c157836 */ /* 0x040fe40000000000 */
[C---:B------:R-:W-:Y:S01]  /*1160*/  VIADD R12, R156.reuse, 0x20 ;  /* 0x000000209c0c7836 */ /* 0x040fe20000000000 */
[----:B------:R-:W-:Y:S01]  /*1170*/  STL [R1+0x90], R7 ;  /* 0x0000900701007387 */ /* 0x000fe20000100800 */
[C---:B------:R-:W-:Y:S02]  /*1180*/  VIADD R10, R156.reuse, 0x30 ;  /* 0x000000309c0a7836 */ /* 0x040fe40000000000 */
[C---:B------:R-:W-:Y:S01]  /*1190*/  VIADD R9, R156.reuse, 0x38 ;  /* 0x000000389c097836 */ /* 0x040fe20000000000 */
[----:B------:R0:W-:Y:S01]  /*11a0*/  STL [R1+0x8c], R4 ;  /* 0x00008c0401007387 */ /* 0x0001e20000100800 */
[----:B------:R-:W-:-:S02]  /*11b0*/  VIADD R15, R156, 0x10 ;  /* 0x000000109c0f7836 */ /* 0x000fc40000000000 */
[C---:B------:R-:W-:Y:S01]  /*11c0*/  VIADD R14, R156.reuse, 0x18 ;  /* 0x000000189c0e7836 */ /* 0x040fe20000000000 */
[----:B------:R1:W-:Y:S01]  /*11d0*/  STL [R1+0x98], R0 ;  /* 0x0000980001007387 */ /* 0x0003e20000100800 */
[----:B------:R-:W-:Y:S01]  /*11e0*/  SHF.R.S32.HI R9, RZ, 0x1f, R9 ;  /* 0x0000001fff097819 */ /* 0x000fe20000011409 */
[----:B------:R-:W-:Y:S01]  /*11f0*/  IMAD.MOV.U32 R17, RZ, RZ, RZ ;  /* 0x000000ffff117224 */ /* 0x000fe200078e00ff */
[----:B------:R-:W-:Y:S01]  /*1200*/  SHF.R.S32.HI R15, RZ, 0x1f, R15 ;  /* 0x0000001fff0f7819 */ /* 0x000fe2000001140f */
[----:B------:R-:W-:Y:S01]  /*1210*/  VIADD R25, R156, 0x58 ;  /* 0x000000589c197836 */ /* 0x000fe20000000000 */
[----:B------:R-:W-:Y:S02]  /*1220*/  SHF.R.S32.HI R14, RZ, 0x1f, R14 ;  /* 0x0000001fff0e7819 */ /* 0x000fe4000001140e */
[----:B0-----:R-:W-:Y:S02]  /*1230*/  SHF.R.S32.HI R4, RZ, 0x1f, R137 ;  /* 0x0000001fff047819 */ /* 0x001fe40000011489 */
[----:B-1----:R-:W-:-:S03]  /*1240*/  SHF.R.S32.HI R0, RZ, 0x1f, R136 ;  /* 0x0000001fff007819 */ /* 0x002fc60000011488 */
[----:B------:R0:W-:Y:S04]  /*1250*/  STL [R1+0x80], R4 ;  /* 0x0000800401007387 */ /* 0x0001e80000100800 */
[----:B------:R1:W-:Y:S01]  /*1260*/  STL [R1+0x7c], R0 ;  /* 0x00007c0001007387 */ /* 0x0003e20000100800 */
[----:B0-----:R-:W-:Y:S01]  /*1270*/  LOP3.LUT R4, R11, 0xc0, RZ, 0xc0, !PT ;  /* 0x000000c00b047812 */ /* 0x001fe200078ec0ff */
[----:B------:R-:W-:Y:S01]  /*1280*/  VIADD R11, R156, 0x28 ;  /* 0x000000289c0b7836 */ /* 0x000fe20000000000 */
[----:B-1----:R-:W-:Y:S02]  /*1290*/  SHF.R.S32.HI R0, RZ, 0x1f, R138 ;  /* 0x0000001fff007819 */ /* 0x002fe4000001148a */
[----:B------:R-:W-:Y:S02]  /*12a0*/  SHF.R.U32.HI R7, RZ, 0x3, R4 ;  /* 0x00000003ff077819 */ /* 0x000fe40000011604 */
[----:B------:R-:W-:Y:S01]  /*12b0*/  SHF.R.S32.HI R11, RZ, 0x1f, R11 ;  /* 0x0000001fff0b7819 */ /* 0x000fe2000001140b */
[----:B------:R0:W-:Y:S04]  /*12c0*/  STL [R1+0x78], R0 ;  /* 0x0000780001007387 */ /* 0x0001e80000100800 */
[----:B------:R1:W-:Y:S04]  /*12d0*/  STL [R1+0x50], R4 ;  /* 0x0000500401007387 */ /* 0x0003e80000100800 */
[----:B------:R-:W-:Y:S01]  /*12e0*/  STL [R1+0x58], R24 ;  /* 0x0000581801007387 */ /* 0x000fe20000100800 */
[----:B0-----:R-:W-:-:S03]  /*12f0*/  LOP3.LUT R0, R4, 0x8, R18, 0xf8, !PT ;  /* 0x0000000804007812 */ /* 0x001fc600078ef812 */
[----:B------:R0:W-:Y:S01]  /*1300*/  STL [R1+0x54], R7 ;  /* 0x0000540701007387 */ /* 0x0001e20000100800 */
[----:B------:R-:W-:-:S03]  /*1310*/  LOP3.LUT R0, R0, R7, RZ, 0x3c, !PT ;  /* 0x0000000700007212 */ /* 0x000fc600078e3cff */
[----:B------:R2:W-:Y:S01]  /*1320*/  STL [R1+0x68], R8 ;  /* 0x0000680801007387 */ /* 0x0005e20000100800 */
[----:B-1----:R-:W-:Y:S01]  /*1330*/  LOP3.LUT R4, R4, 0x18, R18, 0xf8, !PT ;  /* 0x0000001804047812 */ /* 0x002fe200078ef812 */
[----:B------:R-:W-:-:S03]  /*1340*/  IMAD.IADD R0, R24, 0x1, R0 ;  /* 0x0000000118007824 */ /* 0x000fc600078e0200 */
[----:B------:R-:W-:Y:S01]  /*1350*/  LOP3.LUT R4, R4, R7, RZ, 0x3c, !PT ;  /* 0x0000000704047212 */ /* 0x000fe200078e3cff */
[----:B0-----:R-:W-:Y:S01]  /*1360*/  VIADD R7, R156, 0x48 ;  /* 0x000000489c077836 */ /* 0x001fe20000000000 */
[----:B--2---:R-:W-:-:S03]  /*1370*/  SHF.R.S32.HI R8, RZ, 0x3, R5 ;  /* 0x00000003ff087819 */ /* 0x004fc60000011405 */
[----:B------:R-:W-:Y:S01]  /*1380*/  IMAD.IADD R4, R24, 0x1, R4 ;  /* 0x0000000118047824 */ /* 0x000fe200078e0204 */
[----:B------:R-:W-:Y:S02]  /*1390*/  SEL R5, R6, 0xffffffc0, !P2 ;  /* 0xffffffc006057807 */ /* 0x000fe40005000000 */
[----:B------:R-:W-:Y:S01]  /*13a0*/  SHF.R.S32.HI R6, RZ, 0x1f, R156 ;  /* 0x0000001fff067819 */ /* 0x000fe2000001149c */
[----:B------:R0:W-:Y:S01]  /*13b0*/  STL [R1+0x6c], R8 ;  /* 0x00006c0801007387 */ /* 0x0001e20000100800 */
[----:B------:R-:W-:-:S03]  /*13c0*/  VIADD R6, R156, 0x50 ;  /* 0x000000509c067836 */ /* 0x000fc60000000000 */
[----:B------:R1:W-:Y:S04]  /*13d0*/  STL [R1+0xa4], R0 ;  /* 0x0000a40001007387 */ /* 0x0003e80000100800 */
[----:B------:R2:W-:Y:S01]  /*13e0*/  STL [R1], R3 ;  /* 0x0000000301007387 */ /* 0x0005e20000100800 */
[----:B0-----:R-:W-:Y:S01]  /*13f0*/  VIADD R8, R156, 0x40 ;  /* 0x000000409c087836 */ /* 0x001fe20000000000 */
[----:B-1----:R-:W-:Y:S02]  /*1400*/  SHF.R.S32.HI R0, RZ, 0x1f, R21 ;  /* 0x0000001fff007819 */ /* 0x002fe40000011415 */
[----:B------:R-:W-:Y:S02]  /*1410*/  SHF.R.S32.HI R0, RZ, 0x1f, R12 ;  /* 0x0000001fff007819 */ /* 0x000fe4000001140c */
[----:B------:R-:W-:Y:S01]  /*1420*/  SHF.R.S32.HI R0, RZ, 0x1f, R10 ;  /* 0x0000001fff007819 */ /* 0x000fe2000001140a */
[----:B------:R-:W-:Y:S01]  /*1430*/  VIADD R0, R3, 0x21800 ;  /* 0x0002180003007836 */ /* 0x000fe20000000000 */
[----:B------:R-:W-:-:S02]  /*1440*/  SHF.R.S32.HI R9, RZ, 0x1f, R8 ;  /* 0x0000001fff097819 */ /* 0x000fc40000011408 */
[----:B------:R-:W-:Y:S02]  /*1450*/  SHF.R.S32.HI R8, RZ, 0x1f, R7 ;  /* 0x0000001fff087819 */ /* 0x000fe40000011407 */
[----:B------:R-:W-:Y:S02]  /*1460*/  SHF.R.S32.HI R7, RZ, 0x1f, R6 ;  /* 0x0000001fff077819 */ /* 0x000fe40000011406 */
[----:B--2---:R-:W-:Y:S01]  /*1470*/  IADD3 R3, R3, 0x21820, RZ ;  /* 0x0002182003037810 */ /* 0x004fe20007ffe0ff */
[----:B------:R-:W-:Y:S01]  /*1480*/  @P1 VIADD R3, R0, 0xffffffe0 ;  /* 0xffffffe000031836 */ /* 0x000fe20000000000 */
[----:B------:R-:W-:Y:S01]  /*1490*/  LEA R6, R4, UR40, 0x1 ;  /* 0x0000002804067c11 */ /* 0x000fe2000f8e08ff */
[----:B------:R-:W-:Y:S02]  /*14a0*/  IMAD R4, R13, 0x8, R20 ;  /* 0x000000080d047824 */ /* 0x000fe400078e0214 */
[----:B------:R-:W-:Y:S02]  /*14b0*/  IMAD.IADD R0, R0, 0x1, R5 ;  /* 0x0000000100007824 */ /* 0x000fe400078e0205 */
        /* <DEDUP_REMOVED lines=8> */
.L_x_1596:
[----:B------:R-:W-:Y:S05]  /*1540*/  YIELD ;  /* 0x0000000000007946 */ /* 0x000fea0003800000 */
[----:B------:R-:W-:Y:S01]  /*1550*/  ULDC.64 UR4, c[0x0][0xa28] ;  /* 0x00028a0000047ab9 */ /* 0x000fe20000000a00 */
[----:B0-2-4-:R-:W0:Y:S01]  /*1560*/  LDC.64 R4, c[0x0][0xa08] ;  /* 0x00028200ff047b82 */ /* 0x015e220000000a00 */
[----:B------:R-:W-:Y:S01]  /*1570*/  ISETP.NE.U32.AND P1, PT, RZ, UR4, PT ;  /* 0x00000004ff007c0c */ /* 0x000fe2000bf25070 */
[----:B------:R-:W-:Y:S02]  /*1580*/  IMAD.MOV.U32 R10, RZ, RZ, RZ ;  /* 0x000000ffff0a7224 */ /* 0x000fe400078e00ff */
[----:B------:R-:W-:Y:S01]  /*1590*/  IMAD.MOV.U32 R78, RZ, RZ, RZ ;  /* 0x000000ffff4e7224 */ /* 0x000fe200078e00ff */
[----:B------:R-:W-:Y:S01]  /*15a0*/  ISETP.NE.AND.EX P1, PT, RZ, UR5, PT, P1 ;  /* 0x00000005ff007c0c */ /* 0x000fe2000bf25310 */
[----:B------:R-:W-:-:S02]  /*15b0*/  ULDC.64 UR4, c[0x0][0xa18] ;  /* 0x0002860000047ab9 */ /* 0x000fc40000000a00 */
[----:B------:R-:W-:-:S04]  /*15c0*/  ISETP.NE.U32.AND P2, PT, RZ, UR4, PT ;  /* 0x00000004ff007c0c */ /* 0x000fc8000bf45070 */
[----:B------:R-:W-:Y:S01]  /*15d0*/  ISETP.NE.AND.EX P2, PT, RZ, UR5, PT, P2 ;  /* 0x00000005ff007c0c */ /* 0x000fe2000bf45320 */
[----:B------:R-:W-:Y:S02]  /*15e0*/  ULDC.64 UR4, c[0x0][0xa08] ;  /* 0x0002820000047ab9 */ /* 0x000fe40000000a00 */
[----:B------:R-:W-:-:S03]  /*15f0*/  ISETP.NE.U32.AND P0, PT, RZ, UR4, PT ;  /* 0x00000004ff007c0c */ /* 0x000fc6000bf05070 */
[----:B------:R-:W1:Y:S01]  /*1600*/  @P1 LDC.64 R6, c[0x0][0xa28] ;  /* 0x00028a00ff061b82 */ /* 0x000e620000000a00 */
[----:B------:R-:W-:Y:S01]  /*1610*/  ISETP.NE.AND.EX P0, PT, RZ, UR5, PT, P0 ;  /* 0x00000005ff007c0c */ /* 0x000fe2000bf05300 */
[----:B0-----:R-:W-:-:S06]  /*1620*/  IMAD.WIDE R4, R35, 0x4, R4 ;  /* 0x0000000423047825 */ /* 0x001fcc00078e0204 */
[----:B------:R-:W0:Y:S01]  /*1630*/  @P2 LDC.64 R8, c[0x0][0xa18] ;  /* 0x00028600ff082b82 */ /* 0x000e220000000a00 */
[----:B------:R-:W-:Y:S02]  /*1640*/  ULDC UR4, c[0x0][0x288] ;  /* 0x0000a20000047ab9 */ /* 0x000fe40000000800 */
[----:B------:R-:W-:Y:S01]  /*1650*/  IMAD.U32 R154, RZ, RZ, UR4 ;  /* 0x00000004ff9a7e24 */ /* 0x000fe2000f8e00ff */
[----:B------:R-:W-:Y:S02]  /*1660*/  ULDC.64 UR4, c[0x0][0x418] ;  /* 0x0001060000047ab9 */ /* 0x000fe40000000a00 */
[----:B------:R2:W5:Y:S01]  /*1670*/  @P0 LDG.E R78, desc[UR54][R4.64] ;  /* 0x00000036044e0981 */ /* 0x000562000c1e1900 */
[----:B-1----:R-:W-:-:S05]  /*1680*/  @P1 IMAD.WIDE R6, R35, 0x4, R6 ;  /* 0x0000000423061825 */ /* 0x002fca00078e0206 */
[----:B------:R2:W5:Y:S01]  /*1690*/  @P1 LDG.E R10, desc[UR54][R6.64] ;  /* 0x00000036060a1981 */ /* 0x000562000c1e1900 */
[----:B0-----:R-:W-:-:S05]  /*16a0*/  @P2 IMAD.WIDE R8, R35, 0x4, R8 ;  /* 0x0000000423082825 */ /* 0x001fca00078e0208 */
[----:B------:R2:W5:Y:S01]  /*16b0*/  @P2 LDG.E R154, desc[UR54][R8.64] ;  /* 0x00000036089a2981 */ /* 0x000562000c1e1900 */
[----:B------:R-:W-:-:S03]  /*16c0*/  UISETP.NE.U32.AND UP0, UPT, UR4, URZ, UPT ;  /* 0x0000003f0400728c */ /* 0x000fc6000bf05070 */
[----:B------:R-:W-:Y:S01]  /*16d0*/  ULDC UR4, c[0x0][0x424] ;  /* 0x0001090000047ab9 */ /* 0x000fe20000000800 */
[----:B------:R-:W-:-:S03]  /*16e0*/  UISETP.NE.AND.EX UP0, UPT, UR5, URZ, UPT, UP0 ;  /* 0x0000003f0500728c */ /* 0x000fc6000bf05300 */
[----:B------:R-:W-:Y:S01]  /*16f0*/  ULDC UR5, c[0x0][0x2f0] ;  /* 0x0000bc0000057ab9 */ /* 0x000fe20000000800 */
[----:B------:R-:W-:-:S04]  /*1700*/  USEL UR4, UR4, 0x1, UP0 ;  /* 0x0000000104047887 */ /* 0x000fc80008000000 */
[----:B------:R-:W-:-:S03]  /*1710*/  UIMAD UR4, UR4, UR5, URZ ;  /* 0x00000005040472a4 */ /* 0x000fc6000f8e023f */
[----:B------:R-:W-:Y:S02]  /*1720*/  ULDC UR5, c[0x0][0x348] ;  /* 0x0000d20000057ab9 */ /* 0x000fe40000000800 */
[----:B------:R-:W-:Y:S02]  /*1730*/  IMAD.U32 R24, RZ, RZ, UR5 ;  /* 0x00000005ff187e24 */ /* 0x000fe4000f8e00ff */
[----:B------:R-:W-:Y:S01]  /*1740*/  IMAD.U32 R27, RZ, RZ, UR4 ;  /* 0x00000004ff1b7e24 */ /* 0x000fe2000f8e00ff */
[----:B--23--:R-:W-:Y:S06]  /*1750*/  @P2 BRA `(.L_x_1370) ;  /* 0x0000000000242947 */ /* 0x00cfec0003800000 */
        /* <DEDUP_REMOVED lines=8> */
[----:B--2---:R-:W-:-:S07]  /*17e0*/  IMAD.IADD R154, R3, 0x1, -R154 ;  /* 0x00000001039a7824 */ /* 0x004fce00078e0a9a */
.L_x_1370:
        /* <DEDUP_REMOVED lines=10> */
[----:B------:R-:W0:Y:S02]  /*1890*/  LDC.64 R4, c[0x0][0xa20] ;  /* 0x00028800ff047b82 */ /* 0x000e240000000a00 */
[----:B0-----:R-:W-:-:S05]  /*18a0*/  IMAD.WIDE R4, R35, 0x4, R4 ;  /* 0x0000000423047825 */ /* 0x001fca00078e0204 */
[----:B------:R0:W5:Y:S01]  /*18b0*/  LDG.E R27, desc[UR54][R4.64] ;  /* 0x00000036041b7981 */ /* 0x000162000c1e1900 */
[----:B------:R-:W-:Y:S05]  /*18c0*/  BRA `(.L_x_1372) ;  /* 0x0000000000107947 */ /* 0x000fea0003800000 */
.L_x_1371:
[----:B------:R-:W-:Y:S05]  /*18d0*/  @!P0 BRA `(.L_x_1372) ;  /* 0x00000000000c8947 */ /* 0x000fea0003800000 */
[----:B------:R-:W2:Y:S04]  /*18e0*/  LDG.E R0, desc[UR54][R4.64] ;  /* 0x0000003604007981 */ /* 0x000ea8000c1e1900 */
[----:B------:R-:W2:Y:S02]  /*18f0*/  LDG.E R27, desc[UR54][R4.64+0x4] ;  /* 0x00000436041b7981 */ /* 0x000ea4000c1e1900 */
[----:B--2---:R-:W-:-:S07]  /*1900*/  IMAD.IADD R27, R27, 0x1, -R0 ;  /* 0x000000011b1b7824 */ /* 0x004fce00078e0a00 */
.L_x_1372:
[----:B------:R-:W-:Y:S01]  /*1910*/  ULDC.64 UR4, c[0x0][0xa10] ;  /* 0x0002840000047ab9 */ /* 0x000fe20000000a00 */
[----:B0-----:R-:W0:Y:S01]  /*1920*/  LDC R4, c[0x0][0x448] ;  /* 0x00011200ff047b82 */ /* 0x001e220000000800 */
[----:B------:R-:W-:-:S04]  /*1930*/  ISETP.NE.U32.AND P0, PT, RZ, UR4, PT ;  /* 0x00000004ff007c0c */ /* 0x000fc8000bf05070 */
[----:B------:R-:W-:Y:S01]  /*1940*/  ISETP.NE.AND.EX P0, PT, RZ, UR5, PT, P0 ;  /* 0x00000005ff007c0c */ /* 0x000fe2000bf05300 */
[----:B------:R-:W-:Y:S02]  /*1950*/  ULDC.64 UR4, c[0x0][0xa30] ;  /* 0x00028c0000047ab9 */ /* 0x000fe40000000a00 */
[----:B------:R-:W-:-:S04]  /*1960*/  ISETP.NE.U32.AND P1, PT, RZ, UR4, PT ;  /* 0x00000004ff007c0c */ /* 0x000fc8000bf25070 */
[----:B------:R-:W-:-:S06]  /*1970*/  ISETP.NE.AND.EX P1, PT, RZ, UR5, PT, P1 ;  /* 0x00000005ff007c0c */ /* 0x000fcc000bf25310 */
[----:B------:R-:W1:Y:S08]  /*1980*/  @P0 LDC.64 R6, c[0x0][0xa10] ;  /* 0x00028400ff060b82 */ /* 0x000e700000000a00 */
[----:B------:R-:W2:Y:S01]  /*1990*/  @P1 LDC.64 R8, c[0x0][0xa30] ;  /* 0x00028c00ff081b82 */ /* 0x000ea20000000a00 */
[----:B-1----:R-:W-:-:S05]  /*19a0*/  @P0 IMAD.WIDE R6, R35, 0x4, R6 ;  /* 0x0000000423060825 */ /* 0x002fca00078e0206 */
[----:B------:R-:W3:Y:S04]  /*19b0*/  @P0 LDG.E R0, desc[UR54][R6.64] ;  /* 0x0000003606000981 */ /* 0x000ee8000c1e1900 */
[----:B------:R-:W3:Y:S01]  /*19c0*/  @P0 LDG.E R3, desc[UR54][R6.64+0x4] ;  /* 0x0000043606030981 */ /* 0x000ee2000c1e1900 */
[----:B-----5:R-:W-:Y:S02]  /*19d0*/  IMAD.MOV.U32 R96, RZ, RZ, R27 ;  /* 0x000000ffff607224 */ /* 0x020fe400078e001b */
[----:B--2---:R-:W-:-:S05]  /*19e0*/  @P1 IMAD.WIDE R8, R35, 0x4, R8 ;  /* 0x0000000423081825 */ /* 0x004fca00078e0208 */
[----:B------:R1:W5:Y:S01]  /*19f0*/  @P1 LDG.E R96, desc[UR54][R8.64] ;  /* 0x0000003608601981 */ /* 0x000362000c1e1900 */
[----:B0-----:R-:W-:Y:S01]  /*1a00*/  ISETP.NE.AND P1, PT, R4, 0x1, PT ;  /* 0x000000010400780c */ /* 0x001fe20003f25270 */
[----:B------:R-:W-:Y:S01]  /*1a10*/  IMAD R14, R33, 0xc0, RZ ;  /* 0x000000c0210e7824 */ /* 0x000fe200078e02ff */
[----:B------:R-:W0:Y:S01]  /*1a20*/  LDC.64 R4, c[0x0][0x9e0] ;  /* 0x00027800ff047b82 */ /* 0x000e220000000a00 */
[----:B------:R-:W-:-:S03]  /*1a30*/  IMAD.IADD R15, R27, 0x1, -R10 ;  /* 0x000000011b0f7824 */ /* 0x000fc600078e0a0a */
[----:B------:R2:W-:Y:S07]  /*1a40*/  STL [R1+0x5c], R14 ;  /* 0x00005c0e01007387 */ /* 0x0005ee0000100800 */
[----:B------:R-:W4:Y:S08]  /*1a50*/  @P1 LDC R11, c[0x0][0x44c] ;  /* 0x00011300ff0b1b82 */ /* 0x000f300000000800 */
[----:B------:R-:W1:Y:S01]  /*1a60*/  @P1 LDC R12, c[0x0][0x450] ;  /* 0x00011400ff0c1b82 */ /* 0x000e620000000800 */
[----:B0-----:R-:W-:Y:S01]  /*1a70*/  ISETP.GE.AND P2, PT, R5, 0x1, PT ;  /* 0x000000010500780c */ /* 0x001fe20003f46270 */
[----:B---3--:R-:W-:-:S02]  /*1a80*/  @P0 IMAD.IADD R24, R3, 0x1, -R0 ;  /* 0x0000000103180824 */ /* 0x008fc400078e0a00 */
[----:B------:R-:W-:Y:S02]  /*1a90*/  VIADD R0, R14, 0xbf ;  /* 0x000000bf0e007836 */ /* 0x000fe40000000000 */
[----:B------:R-:W-:Y:S02]  /*1aa0*/  IMAD.IADD R157, R15, 0x1, R24 ;  /* 0x000000010f9d7824 */ /* 0x000fe400078e0218 */
[----:B----4-:R-:W-:-:S03]  /*1ab0*/  @P1 IMAD.HI.U32 R3, R0, R11, RZ ;  /* 0x0000000b00031227 */ /* 0x010fc600078e00ff */
[C---:B------:R-:W-:Y:S01]  /*1ac0*/  IADD3 R7, R157.reuse, 0x1, -R154 ;  /* 0x000000019d077810 */ /* 0x040fe20007ffe89a */
[----:B------:R-:W-:Y:S01]  /*1ad0*/  IMAD.MOV.U32 R6, RZ, RZ, R0 ;  /* 0x000000ffff067224 */ /* 0x000fe200078e0000 */
[----:B------:R-:W-:Y:S02]  /*1ae0*/  IADD3 R0, R157, 0x7f, RZ ;  /* 0x0000007f9d007810 */ /* 0x000fe40007ffe0ff */
[----:B-1----:R-:W-:Y:S02]  /*1af0*/  @P1 SHF.R.U32.HI R6, RZ, R12, R3 ;  /* 0x0000000cff061219 */ /* 0x002fe40000011603 */
[----:B------:R-:W-:-:S03]  /*1b00*/  SHF.R.S32.HI R3, RZ, 0x1f, R0 ;  /* 0x0000001fff037819 */ /* 0x000fc60000011400 */
[----:B------:R-:W-:Y:S01]  /*1b10*/  IMAD.IADD R9, R7, 0x1, R6 ;  /* 0x0000000107097824 */ /* 0x000fe200078e0206 */
[----:B------:R-:W-:-:S03]  /*1b20*/  LEA.HI R3, R3, R0, RZ, 0x7 ;  /* 0x0000000003037211 */ /* 0x000fc600078f38ff */
[----:B------:R-:W-:Y:S01]  /*1b30*/  IMAD.IADD R4, R9, 0x1, R4 ;  /* 0x0000000109047824 */ /* 0x000fe200078e0204 */
[----:B------:R-:W-:Y:S01]  /*1b40*/  SHF.R.S32.HI R100, RZ, 0x7, R3 ;  /* 0x00000007ff647819 */ /* 0x000fe20000011403 */
[----:B--2---:R-:W-:Y:S06]  /*1b50*/  @!P2 BRA `(.L_x_1373) ;  /* 0x000000000048a947 */ /* 0x004fec0003800000 */
        /* <DEDUP_REMOVED lines=11> */
.L_x_1375:
[----:B------:R-:W-:-:S13]  /*1c10*/  ISETP.NE.AND P0, PT, R5, 0x1, PT ;  /* 0x000000010500780c */ /* 0x000fda0003f05270 */
[----:B------:R-:W0:Y:S02]  /*1c20*/  @P0 LDC.64 R6, c[0x0][0x9e8] ;  /* 0x00027a00ff060b82 */ /* 0x000e240000000a00 */
[----:B0-----:R-:W-:-:S05]  /*1c30*/  @P0 IMAD.HI.U32 R6, R0, R6, RZ ;  /* 0x0000000600060227 */ /* 0x001fca00078e00ff */
[----:B------:R-:W-:-:S07]  /*1c40*/  @P0 SHF.R.U32.HI R0, RZ, R7, R6 ;  /* 0x00000007ff000219 */ /* 0x000fce0000011606 */
.L_x_1376:
[----:B------:R-:W-:Y:S05]  /*1c50*/  BSYNC B0 ;  /* 0x0000000000007941 */ /* 0x000fea0003800000 */
.L_x_1374:
[----:B------:R-:W-:-:S05]  /*1c60*/  IMAD R3, R0, R5, R5 ;  /* 0x0000000500037224 */ /* 0x000fca00078e0205 */
[----:B------:R-:W-:-:S07]  /*1c70*/  VIMNMX R4, R4, R3, PT ;  /* 0x0000000304047248 */ /* 0x000fce0003fe0100 */
.L_x_1373:
[----:B------:R-:W0:Y:S01]  /*1c80*/  @P1 LDC R6, c[0x0][0x44c] ;  /* 0x00011300ff061b82 */ /* 0x000e220000000800 */
[----:B------:R-:W-:Y:S01]  /*1c90*/  VIADD R4, R4, 0x7f ;  /* 0x0000007f04047836 */ /* 0x000fe20000000000 */
[----:B------:R-:W-:Y:S01]  /*1ca0*/  ULDC UR4, c[0x0][0x9dc] ;  /* 0x0002770000047ab9 */ /* 0x000fe20000000800 */
[----:B------:R-:W-:Y:S02]  /*1cb0*/  IMAD.MOV.U32 R0, RZ, RZ, R14 ;  /* 0x000000ffff007224 */ /* 0x000fe400078e000e */
[----:B------:R-:W-:Y:S01]  /*1cc0*/  IMAD.IADD R139, R157, 0x1, -R154 ;  /* 0x000000019d8b7824 */ /* 0x000fe200078e0a9a */
[----:B------:R-:W-:Y:S02]  /*1cd0*/  SHF.R.S32.HI R3, RZ, 0x1f, R4 ;  /* 0x0000001fff037819 */ /* 0x000fe40000011404 */
[----:B------:R-:W1:Y:S02]  /*1ce0*/  @P1 LDC R7, c[0x0][0x450] ;  /* 0x00011400ff071b82 */ /* 0x000e640000000800 */
[----:B------:R-:W-:-:S04]  /*1cf0*/  LEA.HI R3, R3, R4, RZ, 0x7 ;  /* 0x0000000403037211 */ /* 0x000fc800078f38ff */
[----:B------:R-:W-:-:S04]  /*1d00*/  SHF.R.S32.HI R3, RZ, 0x7, R3 ;  /* 0x00000007ff037819 */ /* 0x000fc80000011403 */
[----:B------:R-:W-:Y:S01]  /*1d10*/  VIMNMX R8, R100, R3, PT ;  /* 0x0000000364087248 */ /* 0x000fe20003fe0100 */
[----:B0-----:R-:W-:-:S05]  /*1d20*/  @P1 IMAD.HI.U32 R6, R14, R6, RZ ;  /* 0x000000060e061227 */ /* 0x001fca00078e00ff */
[----:B-1----:R-:W-:-:S05]  /*1d30*/  @P1 SHF.R.U32.HI R0, RZ, R7, R6 ;  /* 0x00000007ff001219 */ /* 0x002fca0000011606 */
[----:B------:R-:W-:-:S04]  /*1d40*/  IMAD.IADD R0, R139, 0x1, R0 ;  /* 0x000000018b007824 */ /* 0x000fc800078e0200 */
[----:B------:R-:W-:Y:S01]  /*1d50*/  VIADD R3, R0, -UR4 ;  /* 0x8000000400037c36 */ /* 0x000fe20008000000 */
        /* <DEDUP_REMOVED lines=11> */
.L_x_1379:
[----:B------:R-:W-:-:S13]  /*1e10*/  ISETP.NE.AND P0, PT, R5, 0x1, PT ;  /* 0x000000010500780c */ /* 0x000fda0003f05270 */
[----:B------:R-:W0:Y:S02]  /*1e20*/  @P0 LDC.64 R6, c[0x0][0x9e8] ;  /* 0x00027a00ff060b82 */ /* 0x000e240000000a00 */
[----:B0-----:R-:W-:-:S05]  /*1e30*/  @P0 IMAD.HI.U32 R6, R0, R6, RZ ;  /* 0x0000000600060227 */ /* 0x001fca00078e00ff */
[----:B------:R-:W-:-:S07]  /*1e40*/  @P0 SHF.R.U32.HI R0, RZ, R7, R6 ;  /* 0x00000007ff000219 */ /* 0x000fce0000011606 */
.L_x_1380:
[----:B------:R-:W-:Y:S05]  /*1e50*/  BSYNC B0 ;  /* 0x0000000000007941 */ /* 0x000fea0003800000 */
.L_x_1378:
[----:B------:R-:W-:-:S05]  /*1e60*/  IMAD R0, R0, R5, RZ ;  /* 0x0000000500007224 */ /* 0x000fca00078e02ff */
[----:B------:R-:W-:-:S07]  /*1e70*/  VIMNMX R3, R3, R0, !PT ;  /* 0x0000000003037248 */ /* 0x000fce0007fe0100 */
.L_x_1377:
[----:B------:R-:W-:Y:S01]  /*1e80*/  SHF.R.S32.HI R0, RZ, 0x1f, R3 ;  /* 0x0000001fff007819 */ /* 0x000fe20000011403 */
[----:B------:R-:W-:Y:S01]  /*1e90*/  BSSY B0, `(.L_x_1381) ;  /* 0x000002a000007945 */ /* 0x000fe20003800000 */
[----:B------:R-:W-:Y:S02]  /*1ea0*/  LOP3.LUT R14, R13, 0xff, RZ, 0xc0, !PT ;  /* 0x000000ff0d0e7812 */ /* 0x000fe400078ec0ff */
[----:B------:R-:W-:Y:S02]  /*1eb0*/  LEA.HI R0, R0, R3, RZ, 0x7 ;  /* 0x0000000300007211 */ /* 0x000fe400078f38ff */
[----:B------:R-:W-:Y:S01]  /*1ec0*/  SHF.R.U32.HI R4, RZ, 0x10, R13 ;  /* 0x00000010ff047819 */ /* 0x000fe2000001160d */
[----:B------:R0:W-:Y:S01]  /*1ed0*/  STL [R1+0xb0], R14 ;  /* 0x0000b00e01007387 */ /* 0x0001e20000100800 */
[----:B------:R-:W-:-:S03]  /*1ee0*/  SHF.R.S32.HI R0, RZ, 0x7, R0 ;  /* 0x00000007ff007819 */ /* 0x000fc60000011400 */
[----:B------:R0:W-:Y:S01]  /*1ef0*/  STL [R1+0xa8], R4 ;  /* 0x0000a80401007387 */ /* 0x0001e20000100800 */
[----:B------:R-:W-:Y:S01]  /*1f00*/  VIMNMX R9, RZ, R0, !PT ;  /* 0x00000000ff097248 */ /* 0x000fe20007fe0100 */
[----:B------:R-:W-:-:S03]  /*1f10*/  IMAD.MOV.U32 R0, RZ, RZ, RZ ;  /* 0x000000ffff007224 */ /* 0x000fc600078e00ff */
[----:B------:R-:W-:-:S13]  /*1f20*/  ISETP.GT.AND P0, PT, R8, R9, PT ;  /* 0x000000090800720c */ /* 0x000fda0003f04270 */
[----:B0-----:R-:W-:Y:S05]  /*1f30*/  @!P0 BRA `(.L_x_1382) ;  /* 0x00000000007c8947 */ /* 0x001fea0003800000 */
[----:B------:R-:W-:Y:S01]  /*1f40*/  ISETP.NE.AND P0, PT, R4, RZ, PT ;  /* 0x000000ff0400720c */ /* 0x000fe20003f05270 */
[----:B------:R-:W-:-:S03]  /*1f50*/  ULDC UR4, c[0x0][0x9f0] ;  /* 0x00027c0000047ab9 */ /* 0x000fc60000000800 */
[----:B------:R-:W-:-:S04]  /*1f60*/  SEL R11, R4, UR4, P0 ;  /* 0x00000004040b7c07 */ /* 0x000fc80008000000 */
[-C--:B------:R-:W-:Y:S02]  /*1f70*/  IABS R6, R11.reuse ;  /* 0x0000000b00067213 */ /* 0x080fe40000000000 */
[----:B------:R-:W-:Y:S02]  /*1f80*/  IADD3 R0, R11, -0x1, R8 ;  /* 0xffffffff0b007810 */ /* 0x000fe40007ffe008 */
[----:B------:R-:W0:Y:S01]  /*1f90*/  I2F.RP R3, R6 ;  /* 0x0000000600037306 */ /* 0x000e220000209400 */
[----:B------:R-:W-:Y:S02]  /*1fa0*/  IABS R12, R11 ;  /* 0x0000000b000c7213 */ /* 0x000fe40000000000 */
[----:B------:R-:W-:-:S05]  /*1fb0*/  IMAD.IADD R0, R0, 0x1, -R9 ;  /* 0x0000000100007824 */ /* 0x000fca00078e0a09 */
[----:B------:R-:W-:Y:S02]  /*1fc0*/  IABS R10, R0 ;  /* 0x00000000000a7213 */ /* 0x000fe40000000000 */
[----:B------:R-:W-:-:S04]  /*1fd0*/  LOP3.LUT R0, R0, R11, RZ, 0x3c, !PT ;  /* 0x0000000b00007212 */ /* 0x000fc800078e3cff */
[----:B------:R-:W-:Y:S01]  /*1fe0*/  ISETP.GE.AND P2, PT, R0, RZ, PT ;  /* 0x000000ff0000720c */ /* 0x000fe20003f46270 */
[----:B0-----:R-:W0:Y:S02]  /*1ff0*/  MUFU.RCP R3, R3 ;  /* 0x0000000300037308 */ /* 0x001e240000001000 */
[----:B0-----:R-:W-:Y:S02]  /*2000*/  VIADD R4, R3, 0xffffffe ;  /* 0x0ffffffe03047836 */ /* 0x001fe40000000000 */
[----:B------:R-:W-:-:S04]  /*2010*/  IMAD.MOV R3, RZ, RZ, -R12 ;  /* 0x000000ffff037224 */ /* 0x000fc800078e0a0c */
[----:B------:R0:W1:Y:S02]  /*2020*/  F2I.FTZ.U32.TRUNC.NTZ R5, R4 ;  /* 0x0000000400057305 */ /* 0x000064000021f000 */
[----:B0-----:R-:W-:Y:S02]  /*2030*/  IMAD.MOV.U32 R4, RZ, RZ, RZ ;  /* 0x000000ffff047224 */ /* 0x001fe400078e00ff */
[----:B-1----:R-:W-:-:S04]  /*2040*/  IMAD.MOV R7, RZ, RZ, -R5 ;  /* 0x000000ffff077224 */ /* 0x002fc800078e0a05 */
[----:B------:R-:W-:-:S04]  /*2050*/  IMAD R7, R7, R6, RZ ;  /* 0x0000000607077224 */ /* 0x000fc800078e02ff */
[----:B------:R-:W-:-:S04]  /*2060*/  IMAD.HI.U32 R5, R5, R7, R4 ;  /* 0x0000000705057227 */ /* 0x000fc800078e0004 */
[----:B------:R-:W-:-:S04]  /*2070*/  IMAD.MOV.U32 R4, RZ, RZ, R10 ;  /* 0x000000ffff047224 */ /* 0x000fc800078e000a */
[----:B------:R-:W-:-:S04]  /*2080*/  IMAD.HI.U32 R5, R5, R4, RZ ;  /* 0x0000000405057227 */ /* 0x000fc800078e00ff */
        /* <DEDUP_REMOVED lines=10> */
.L_x_1382:
[----:B------:R-:W-:Y:S05]  /*2130*/  BSYNC B0 ;  /* 0x0000000000007941 */ /* 0x000fea0003800000 */
.L_x_1381:
[----:B------:R-:W-:-:S05]  /*2140*/  IMAD R3, R14, R0, R9 ;  /* 0x000000000e037224 */ /* 0x000fca00078e0209 */
[C---:B------:R-:W-:Y:S01]  /*2150*/  VIADDMNMX R0, R3.reuse, R0, R8, PT ;  /* 0x0000000003007246 */ /* 0x040fe20003800108 */
[----:B------:R-:W-:-:S04]  /*2160*/  IMAD R3, R3, 0x80, -R15 ;  /* 0x0000008003037824 */ /* 0x000fc800078e0a0f */
[----:B------:R-:W-:Y:S01]  /*2170*/  IMAD R5, R0, 0x80, -R15 ;  /* 0x0000008000057824 */ /* 0x000fe200078e0a0f */
[----:B------:R-:W-:-:S04]  /*2180*/  VIMNMX R3, RZ, R3, !PT ;  /* 0x00000003ff037248 */ /* 0x000fc80007fe0100 */
[----:B------:R-:W-:Y:S02]  /*2190*/  VIMNMX R0, R5, R24, PT ;  /* 0x0000001805007248 */ /* 0x000fe40003fe0100 */
[----:B------:R-:W-:Y:S02]  /*21a0*/  SHF.R.U32.HI R65, RZ, 0x7, R3 ;  /* 0x00000007ff417819 */ /* 0x000fe40000011603 */
[----:B------:R-:W-:-:S03]  /*21b0*/  ISETP.GT.AND P0, PT, R0, R3, PT ;  /* 0x000000030000720c */ /* 0x000fc60003f04270 */
[----:B------:R-:W-:-:S10]  /*21c0*/  IMAD.MOV.U32 R25, RZ, RZ, R65 ;  /* 0x000000ffff197224 */ /* 0x000fd400078e0041 */
        /* <DEDUP_REMOVED lines=27> */
.L_x_1385:
[----:B------:R-:W-:Y:S05]  /*2380*/  BSYNC B6 ;  /* 0x0000000000067941 */ /* 0x000fea0003800000 */
.L_x_1384:
        /* <DEDUP_REMOVED lines=19> */
[----:B0----5:R-:W-:Y:S05]  /*24c0*/  CALL.ABS.NOINC R14 ;  /* 0x000000000e007343 */ /* 0x021fea0003c00000 */
.L_x_1387:
[----:B------:R-:W-:Y:S05]  /*24d0*/  BSYNC B6 ;  /* 0x0000000000067941 */ /* 0x000fea0003800000 */
.L_x_1386:
[----:B------:R-:W2:Y:S01]  /*24e0*/  LDL.64 R36, [R1+0x60] ;  /* 0x0000600001247983 */ /* 0x000ea20000100a00 */
[----:B------:R-:W-:-:S03]  /*24f0*/  ULDC.64 UR4, c[0x0][0x9f8] ;  /* 0x00027e0000047ab9 */ /* 0x000fc60000000a00 */
[----:B------:R-:W2:Y:S01]  /*2500*/  LDL.64 R20, [R1+0x60] ;  /* 0x0000600001147983 */ /* 0x000ea20000100a00 */
[----:B------:R-:W-:Y:S01]  /*2510*/  ISETP.NE.U32.AND P0, PT, RZ, UR4, PT ;  /* 0x00000004ff007c0c */ /* 0x000fe2000bf05070 */
[----:B------:R-:W-:Y:S01]  /*2520*/  IMAD.MOV.U32 R0, RZ, RZ, R35 ;  /* 0x000000ffff007224 */ /* 0x000fe200078e0023 */
[----:B------:R-:W0:Y:S01]  /*2530*/  LDC.64 R8, c[0x0][0x408] ;  /* 0x00010200ff087b82 */ /* 0x000e220000000a00 */
[----:B------:R-:W1:Y:S01]  /*2540*/  S2R R29, SR_TID.X ;  /* 0x00000000001d7919 */ /* 0x000e620000002100 */
[----:B------:R-:W-:Y:S01]  /*2550*/  ISETP.NE.AND.EX P0, PT, RZ, UR5, PT, P0 ;  /* 0x00000005ff007c0c */ /* 0x000fe2000bf05300 */
[----:B------:R-:W-:-:S05]  /*2560*/  VIADD R3, R18, 0x10 ;  /* 0x0000001012037836 */ /* 0x000fca0000000000 */
[----:B------:R-:W3:Y:S08]  /*2570*/  LDC R11, c[0x0][0x3f4] ;  /* 0x0000fd00ff0b7b82 */ /* 0x000ef00000000800 */
[----:B------:R-:W4:Y:S01]  /*2580*/  @P0 LDC.64 R4, c[0x0][0x9f8] ;  /* 0x00027e00ff040b82 */ /* 0x000f220000000a00 */
[----:B------:R-:W-:-:S07]  /*2590*/  IMAD.IADD R78, R78, 0x1, R27 ;  /* 0x000000014e4e7824 */ /* 0x000fce00078e021b */
[----:B------:R-:W3:Y:S01]  /*25a0*/  LDC.64 R86, c[0x0][0x3f8] ;  /* 0x0000fe00ff567b82 */ /* 0x000ee20000000a00 */
[----:B-1----:R-:W-:Y:S01]  /*25b0*/  VIADD R31, R29, 0xffffff80 ;  /* 0xffffff801d1f7836 */ /* 0x002fe20000000000 */
[----:B------:R-:W-:Y:S01]  /*25c0*/  SHF.R.U32.HI R28, RZ, 0x7, R29 ;  /* 0x00000007ff1c7819 */ /* 0x000fe2000001161d */
[----:B----4-:R-:W-:-:S04]  /*25d0*/  @P0 IMAD.WIDE R4, R35, 0x4, R4 ;  /* 0x0000000423040825 */ /* 0x010fc800078e0204 */
[C---:B------:R-:W-:Y:S01]  /*25e0*/  VIADD R30, R29.reuse, 0xffffff80 ;  /* 0xffffff801d1e7836 */ /* 0x040fe20000000000 */
[----:B------:R1:W4:Y:S01]  /*25f0*/  @P0 LDG.E R0, desc[UR54][R4.64] ;  /* 0x0000003604000981 */ /* 0x000322000c1e1900 */
[----:B------:R-:W-:Y:S01]  /*2600*/  ISETP.NE.AND P6, PT, R28, 0x1, PT ;  /* 0x000000011c00780c */ /* 0x000fe20003fc5270 */
[----:B------:R-:W-:Y:S01]  /*2610*/  VIADD R6, R29, 0xffffff80 ;  /* 0xffffff801d067836 */ /* 0x000fe20000000000 */
[----:B------:R-:W-:Y:S02]  /*2620*/  LOP3.LUT R16, R16, 0xfffffffb, RZ, 0xc0, !PT ;  /* 0xfffffffb10107812 */ /* 0x000fe400078ec0ff */
[----:B------:R-:W-:Y:S02]  /*2630*/  LEA.HI R30, R30, R31, RZ, 0x1 ;  /* 0x0000001f1e1e7211 */ /* 0x000fe400078f08ff */
[----:B------:R-:W-:Y:S02]  /*2640*/  SHF.R.S32.HI R7, RZ, 0x1f, R6 ;  /* 0x0000001fff077819 */ /* 0x000fe40000011406 */
[----:B------:R-:W-:-:S02]  /*2650*/  SHF.R.S32.HI R30, RZ, 0x1, R30 ;  /* 0x00000001ff1e7819 */ /* 0x000fc4000001141e */
[----:B------:R-:W-:Y:S02]  /*2660*/  LEA.HI R7, R7, R6, RZ, 0x2 ;  /* 0x0000000607077211 */ /* 0x000fe400078f10ff */
[----:B------:R-:W-:Y:S01]  /*2670*/  SHF.R.S32.HI R13, RZ, 0x1f, R30 ;  /* 0x0000001fff0d7819 */ /* 0x000fe2000001141e */
[----:B------:R-:W-:Y:S05]  /*2680*/  @!P6 WARPSYNC.ALL ;  /* 0x000000000000e948 */ /* 0x000fea0003800000 */
[----:B------:R-:W-:Y:S01]  /*2690*/  ULDC UR4, c[0x0][0x2f4] ;  /* 0x0000bd0000047ab9 */ /* 0x000fe20000000800 */
[----:B------:R-:W-:Y:S01]  /*26a0*/  SHF.R.S32.HI R32, RZ, 0x2, R7 ;  /* 0x00000002ff207819 */ /* 0x000fe20000011407 */
[----:B0-----:R-:W-:Y:S01]  /*26b0*/  IMAD R6, R13, R8, RZ ;  /* 0x000000080d067224 */ /* 0x001fe200078e02ff */
[----:B------:R-:W-:Y:S01]  /*26c0*/  ISETP.GE.AND P1, PT, R3, UR4, PT ;  /* 0x0000000403007c0c */ /* 0x000fe2000bf26270 */
[----:B---3--:R-:W-:Y:S01]  /*26d0*/  IMAD.WIDE.U32 R70, R30, R86, R18 ;  /* 0x000000561e467225 */ /* 0x008fe200078e0012 */
[----:B------:R-:W-:-:S02]  /*26e0*/  ISETP.GE.AND P0, PT, R18, UR4, PT ;  /* 0x0000000412007c0c */ /* 0x000fc4000bf06270 */
[----:B-1----:R-:W-:Y:S01]  /*26f0*/  SEL R5, RZ, 0xffffffff, P1 ;  /* 0xffffffffff057807 */ /* 0x002fe20000800000 */
[C---:B------:R-:W-:Y:S01]  /*2700*/  IMAD R15, R30.reuse, R9, R6 ;  /* 0x000000091e0f7224 */ /* 0x040fe200078e0206 */
[----:B------:R-:W-:Y:S01]  /*2710*/  SHF.R.S32.HI R7, RZ, 0x1f, R7 ;  /* 0x0000001fff077819 */ /* 0x000fe20000011407 */
[----:B------:R-:W-:Y:S01]  /*2720*/  IMAD.WIDE.U32 R66, R30, R8, R18 ;  /* 0x000000081e427225 */ /* 0x000fe200078e0012 */
[----:B------:R-:W-:Y:S02]  /*2730*/  SEL R4, RZ, 0x1, P0 ;  /* 0x00000001ff047807 */ /* 0x000fe40000000000 */
[----:B------:R-:W-:Y:S01]  /*2740*/  LEA.HI R7, R7, R32, RZ, 0x2 ;  /* 0x0000002007077211 */ /* 0x000fe200078f10ff */
[----:B------:R-:W-:Y:S01]  /*2750*/  IMAD.SHL.U32 R5, R5, 0x2, RZ ;  /* 0x0000000205057824 */ /* 0x000fe200078e00ff */
[----:B------:R-:W-:Y:S01]  /*2760*/  ISETP.GE.AND P1, PT, R137, UR4, PT ;  /* 0x0000000489007c0c */ /* 0x000fe2000bf26270 */
[----:B------:R-:W-:Y:S01]  /*2770*/  IMAD.IADD R67, R67, 0x1, R15 ;  /* 0x0000000143437824 */ /* 0x000fe200078e020f */
[----:B------:R-:W-:-:S02]  /*2780*/  LOP3.LUT R7, R7, 0xfffffffc, RZ, 0xc0, !PT ;  /* 0xfffffffc07077812 */ /* 0x000fc400078ec0ff */
[----:B------:R-:W-:Y:S01]  /*2790*/  LOP3.LUT R5, R5, 0x2, R4, 0xe2, !PT ;  /* 0x0000000205057812 */ /* 0x000fe200078ee204 */
[----:B------:R-:W-:Y:S01]  /*27a0*/  VIADD R4, R18, 0x20 ;  /* 0x0000002012047836 */ /* 0x000fe20000000000 */
[-C--:B------:R-:W-:Y:S01]  /*27b0*/  ISETP.GE.AND P2, PT, R3, R11.reuse, PT ;  /* 0x0000000b0300720c */ /* 0x080fe20003f46270 */
[----:B------:R-:W-:Y:S01]  /*27c0*/  IMAD.IADD R32, R32, 0x1, -R7 ;  /* 0x0000000120207824 */ /* 0x000fe200078e0a07 */
[----:B------:R-:W-:Y:S02]  /*27d0*/  SEL R7, RZ, 0x8, P1 ;  /* 0x00000008ff077807 */ /* 0x000fe40000800000 */
[C---:B------:R-:W-:Y:S02]  /*27e0*/  ISETP.GE.AND P0, PT, R4.reuse, UR4, PT ;  /* 0x0000000404007c0c */ /* 0x040fe4000bf06270 */
[----:B------:R-:W-:Y:S02]  /*27f0*/  ISETP.GE.AND P1, PT, R4, R11, PT ;  /* 0x0000000b0400720c */ /* 0x000fe40003f26270 */
[----:B------:R-:W-:-:S02]  /*2800*/  SEL R6, RZ, 0x4, P0 ;  /* 0x00000004ff067807 */ /* 0x000fc40000000000 */
[----:B------:R-:W-:Y:S02]  /*2810*/  ISETP.GE.AND P0, PT, R136, UR4, PT ;  /* 0x0000000488007c0c */ /* 0x000fe4000bf06270 */
[----:B------:R-:W-:Y:S02]  /*2820*/  LOP3.LUT R5, R7, R5, R6, 0xfe, !PT ;  /* 0x0000000507057212 */ /* 0x000fe400078efe06 */
[----:B------:R-:W-:Y:S02]  /*2830*/  SEL R6, RZ, 0x10, P0 ;  /* 0x00000010ff067807 */ /* 0x000fe40000000000 */
[----:B------:R-:W-:Y:S02]  /*2840*/  LOP3.LUT P0, RZ, R32, 0x2, RZ, 0xc0, !PT ;  /* 0x0000000220ff7812 */ /* 0x000fe4000780c0ff */
[----:B------:R-:W-:Y:S01]  /*2850*/  LOP3.LUT R29, R5, R6, RZ, 0xfc, !PT ;  /* 0x00000006051d7212 */ /* 0x000fe200078efcff */
[----:B------:R-:W-:Y:S02]  /*2860*/  IMAD R6, R13, R86, RZ ;  /* 0x000000560d067224 */ /* 0x000fe400078e02ff */
[----:B--2---:R-:W-:-:S08]  /*2870*/  IMAD.MOV.U32 R20, RZ, RZ, R36 ;  /* 0x000000ffff147224 */ /* 0x004fd000078e0024 */
[----:B------:R-:W-:Y:S01]  /*2880*/  @P0 LOP3.LUT R16, R16, 0x4, RZ, 0xfc, !PT ;  /* 0x0000000410100812 */ /* 0x000fe200078efcff */
[----:B------:R-:W-:Y:S01]  /*2890*/  IMAD R13, R30, R87, R6 ;  /* 0x000000571e0d7224 */ /* 0x000fe200078e0206 */
[----:B------:R-:W-:Y:S02]  /*28a0*/  ISETP.GE.AND P0, PT, R18, R11, PT ;  /* 0x0000000b1200720c */ /* 0x000fe40003f06270 */
[----:B------:R-:W-:-:S05]  /*28b0*/  SHF.R.S32.HI R21, RZ, 0x1f, R20 ;  /* 0x0000001fff157819 */ /* 0x000fca0000011414 */
[----:B------:R0:W-:Y:S01]  /*28c0*/  STL [R1+0x64], R21 ;  /* 0x0000641501007387 */ /* 0x0001e20000100800 */
[C---:B------:R-:W-:Y:S01]  /*28d0*/  SEL R5, R11.reuse, RZ, P0 ;  /* 0x000000ff0b057207 */ /* 0x040fe20000000000 */
[C-C-:B------:R-:W-:Y:S02]  /*28e0*/  IMAD.WIDE.U32 R72, R30.reuse, R86, R20.reuse ;  /* 0x000000561e487225 */ /* 0x140fe400078e0014 */
[----:B------:R-:W2:Y:S01]  /*28f0*/  LDL R35, [R1+0x50] ;  /* 0x0000500001237983 */ /* 0x000ea20000100800 */
[C---:B------:R-:W-:Y:S01]  /*2900*/  SEL R10, R11.reuse, RZ, P2 ;  /* 0x000000ff0b0a7207 */ /* 0x040fe20001000000 */
[----:B------:R-:W-:Y:S02]  /*2910*/  IMAD.WIDE.U32 R68, R30, R8, R20 ;  /* 0x000000081e447225 */ /* 0x000fe400078e0014 */
[----:B------:R-:W3:Y:S04]  /*2920*/  LDL R34, [R1+0x54] ;  /* 0x0000540001227983 */ /* 0x000ee80000100800 */
[----:B------:R-:W3:Y:S04]  /*2930*/  LDL R31, [R1+0x58] ;  /* 0x00005800011f7983 */ /* 0x000ee80000100800 */
[----:B------:R-:W3:Y:S01]  /*2940*/  LDL R27, [R1+0xb4] ;  /* 0x0000b400011b7983 */ /* 0x000ee20000100800 */
[----:B------:R-:W-:Y:S01]  /*2950*/  SEL R7, R11, RZ, P1 ;  /* 0x000000ff0b077207 */ /* 0x000fe20000800000 */
[----:B------:R-:W-:Y:S01]  /*2960*/  IMAD.IADD R6, R18, 0x1, R5 ;  /* 0x0000000112067824 */ /* 0x000fe200078e0205 */
[----:B------:R-:W-:Y:S01]  /*2970*/  IADD3 R69, R15, R69, RZ ;  /* 0x000000450f457210 */ /* 0x000fe20007ffe0ff */
[----:B------:R-:W-:-:S02]  /*2980*/  IMAD.IADD R12, R3, 0x1, R10 ;  /* 0x00000001030c7824 */ /* 0x000fc400078e020a */
[----:B------:R-:W-:Y:S01]  /*2990*/  IMAD.IADD R14, R4, 0x1, R7 ;  /* 0x00000001040e7824 */ /* 0x000fe200078e0207 */
[----:B------:R-:W-:Y:S01]  /*29a0*/  SHF.R.S32.HI R7, RZ, 0x1f, R6 ;  /* 0x0000001fff077819 */ /* 0x000fe20000011406 */
[----:B------:R-:W-:Y:S02]  /*29b0*/  IMAD.IADD R71, R71, 0x1, R13 ;  /* 0x0000000147477824 */ /* 0x000fe400078e020d */
[----:B------:R-:W-:Y:S01]  /*29c0*/  IMAD.IADD R73, R13, 0x1, R73 ;  /* 0x000000010d497824 */ /* 0x000fe200078e0249 */
[----:B------:R-:W-:Y:S02]  /*29d0*/  SHF.R.S32.HI R13, RZ, 0x1f, R12 ;  /* 0x0000001fff0d7819 */ /* 0x000fe4000001140c */
[----:B------:R-:W-:Y:S02]  /*29e0*/  LOP3.LUT R16, R16, 0xfffffffe, RZ, 0xc0, !PT ;  /* 0xfffffffe10107812 */ /* 0x000fe400078ec0ff */
[----:B------:R-:W-:Y:S02]  /*29f0*/  LEA.HI R10, R7, R6, RZ, 0x5 ;  /* 0x00000006070a7211 */ /* 0x000fe400078f28ff */
[----:B------:R-:W-:-:S02]  /*2a00*/  SHF.R.S32.HI R15, RZ, 0x1f, R14 ;  /* 0x0000001fff0f7819 */ /* 0x000fc4000001140e */
[----:B------:R-:W-:Y:S02]  /*2a10*/  LEA.HI R5, R7, R6, RZ, 0x3 ;  /* 0x0000000607057211 */ /* 0x000fe400078f18ff */
[CC--:B------:R-:W-:Y:S02]  /*2a20*/  LEA.HI R6, R13.reuse, R12.reuse, RZ, 0x3 ;  /* 0x0000000c0d067211 */ /* 0x0c0fe400078f18ff */
[----:B------:R-:W-:Y:S02]  /*2a30*/  @P2 LOP3.LUT R16, R16, 0x1, RZ, 0xfc, !PT ;  /* 0x0000000110102812 */ /* 0x000fe400078efcff */
[----:B------:R-:W-:Y:S01]  /*2a40*/  LEA.HI R13, R13, R12, RZ, 0x5 ;  /* 0x0000000c0d0d7211 */ /* 0x000fe200078f28ff */
[----:B------:R-:W-:Y:S01]  /*2a50*/  IMAD.SHL.U32 R12, R10, 0x80, RZ ;  /* 0x000000800a0c7824 */ /* 0x000fe200078e00ff */
[CC--:B------:R-:W-:Y:S02]  /*2a60*/  LEA.HI R7, R15.reuse, R14.reuse, RZ, 0x3 ;  /* 0x0000000e0f077211 */ /* 0x0c0fe400078f18ff */
[----:B------:R-:W-:-:S02]  /*2a70*/  LEA.HI R15, R15, R14, RZ, 0x5 ;  /* 0x0000000e0f0f7211 */ /* 0x000fc400078f28ff */
[----:B0----5:R-:W-:Y:S02]  /*2a80*/  SHF.R.S32.HI R21, RZ, 0x1f, R96 ;  /* 0x0000001fff157819 */ /* 0x021fe40000011460 */
[----:B------:R-:W-:Y:S01]  /*2a90*/  LOP3.LUT R16, R16, 0xfffffffd, RZ, 0xc0, !PT ;  /* 0xfffffffd10107812 */ /* 0x000fe200078ec0ff */
[----:B------:R-:W-:-:S03]  /*2aa0*/  IMAD.SHL.U32 R20, R15, 0x80, RZ ;  /* 0x000000800f147824 */ /* 0x000fc600078e00ff */
[----:B------:R-:W-:Y:S02]  /*2ab0*/  @P1 LOP3.LUT R16, R16, 0x2, RZ, 0xfc, !PT ;  /* 0x0000000210101812 */ /* 0x000fe400078efcff */
[----:B------:R-:W-:Y:S01]  /*2ac0*/  ISETP.GE.AND P1, PT, R138, UR4, PT ;  /* 0x000000048a007c0c */ /* 0x000fe2000bf26270 */
[----:B------:R-:W-:Y:S01]  /*2ad0*/  IMAD.SHL.U32 R14, R13, 0x80, RZ ;  /* 0x000000800d0e7824 */ /* 0x000fe200078e00ff */
[----:B------:R-:W-:Y:S01]  /*2ae0*/  LOP3.LUT R20, R20, 0xfffff000, RZ, 0xc0, !PT ;  /* 0xfffff00014147812 */ /* 0x000fe200078ec0ff */
[----:B------:R-:W-:-:S04]  /*2af0*/  IMAD.WIDE.U32 R70, R96, R86, R70 ;  /* 0x0000005660467225 */ /* 0x000fc800078e0046 */
[----:B------:R-:W-:-:S04]  /*2b00*/  IMAD.WIDE.U32 R72, R96, R86, R72 ;  /* 0x0000005660487225 */ /* 0x000fc800078e0048 */
[----:B------:R-:W-:Y:S01]  /*2b10*/  VIADD R99, R28, 0x8 ;  /* 0x000000081c637836 */ /* 0x000fe20000000000 */
[----:B------:R-:W-:Y:S01]  /*2b20*/  SEL R28, RZ, 0x20, P1 ;  /* 0x00000020ff1c7807 */ /* 0x000fe20000800000 */
[-C--:B------:R-:W-:Y:S01]  /*2b30*/  IMAD.WIDE.U32 R66, R96, R8.reuse, R66 ;  /* 0x0000000860427225 */ /* 0x080fe200078e0042 */
[----:B------:R-:W-:Y:S02]  /*2b40*/  LOP3.LUT R12, R12, 0xfffff000, RZ, 0xc0, !PT ;  /* 0xfffff0000c0c7812 */ /* 0x000fe400078ec0ff */
[----:B------:R-:W-:Y:S01]  /*2b50*/  LOP3.LUT R14, R14, 0xfffff000, RZ, 0xc0, !PT ;  /* 0xfffff0000e0e7812 */ /* 0x000fe200078ec0ff */
[----:B------:R-:W-:Y:S01]  /*2b60*/  IMAD.WIDE.U32 R68, R96, R8, R68 ;  /* 0x0000000860447225 */ /* 0x000fe200078e0044 */
[----:B------:R-:W-:Y:S02]  /*2b70*/  LOP3.LUT R28, R29, R28, RZ, 0xfc, !PT ;  /* 0x0000001c1d1c7212 */ /* 0x000fe400078efcff */
[----:B------:R-:W-:Y:S01]  /*2b80*/  SHF.L.U64.HI R80, R8, 0x7, R9 ;  /* 0x0000000708507819 */ /* 0x000fe20000010209 */
[----:B------:R-:W-:Y:S01]  /*2b90*/  IMAD.SHL.U32 R98, R11, 0x2, RZ ;  /* 0x000000020b627824 */ /* 0x000fe200078e00ff */
[----:B----4-:R-:W-:-:S02]  /*2ba0*/  SHF.R.S32.HI R79, RZ, 0x1f, R0 ;  /* 0x0000001fff4f7819 */ /* 0x010fc40000011400 */
[----:B------:R-:W-:Y:S01]  /*2bb0*/  LOP3.LUT R29, R29, 0x1, RZ, 0xc0, !PT ;  /* 0x000000011d1d7812 */ /* 0x000fe200078ec0ff */
[----:B------:R-:W-:Y:S01]  /*2bc0*/  @!P6 BAR.SYNC.DEFER_BLOCKING 0x9, 0x100 ;  /* 0x024400000000eb1d */ /* 0x000fe20000010000 */
[C---:B--2---:R-:W-:Y:S02]  /*2bd0*/  LOP3.LUT R10, R35.reuse, 0x18, R5, 0xf8, !PT ;  /* 0x00000018230a7812 */ /* 0x044fe400078ef805 */
[----:B------:R-:W-:Y:S02]  /*2be0*/  LOP3.LUT R15, R35, 0x18, R7, 0xf8, !PT ;  /* 0x00000018230f7812 */ /* 0x000fe400078ef807 */
[----:B---3--:R-:W-:Y:S01]  /*2bf0*/  LOP3.LUT R95, R10, R34, RZ, 0x3c, !PT ;  /* 0x000000220a5f7212 */ /* 0x008fe200078e3cff */
[C---:B------:R-:W-:Y:S02]  /*2c00*/  IMAD R10, R21.reuse, R8, RZ ;  /* 0x00000008150a7224 */ /* 0x040fe400078e02ff */
[----:B------:R-:W-:Y:S01]  /*2c10*/  IMAD R21, R21, R86, RZ ;  /* 0x0000005615157224 */ /* 0x000fe200078e02ff */
[----:B------:R-:W-:-:S02]  /*2c20*/  LOP3.LUT R13, R35, 0x18, R6, 0xf8, !PT ;  /* 0x00000018230d7812 */ /* 0x000fc400078ef806 */
[-C--:B------:R-:W-:Y:S01]  /*2c30*/  LOP3.LUT R15, R15, R34.reuse, RZ, 0x3c, !PT ;  /* 0x000000220f0f7212 */ /* 0x080fe200078e3cff */
[C---:B------:R-:W-:Y:S01]  /*2c40*/  IMAD R21, R96.reuse, R87, R21 ;  /* 0x0000005760157224 */ /* 0x040fe200078e0215 */
[----:B------:R-:W-:Y:S01]  /*2c50*/  LOP3.LUT R13, R13, R34, RZ, 0x3c, !PT ;  /* 0x000000220d0d7212 */ /* 0x000fe200078e3cff */
[----:B------:R-:W-:Y:S01]  /*2c60*/  IMAD R75, R96, R9, R10 ;  /* 0x00000009604b7224 */ /* 0x000fe200078e020a */
[----:B------:R-:W-:Y:S01]  /*2c70*/  IADD3 R93, R15, R20, R31 ;  /* 0x000000140f5d7210 */ /* 0x000fe20007ffe01f */
[----:B------:R-:W-:Y:S01]  /*2c80*/  IMAD R10, R27, 0xc0, R30 ;  /* 0x000000c01b0a7824 */ /* 0x000fe200078e021e */
[----:B------:R-:W-:Y:S01]  /*2c90*/  LOP3.LUT R20, R5, 0xfffffff8, RZ, 0xc0, !PT ;  /* 0xfffffff805147812 */ /* 0x000fe200078ec0ff */
[----:B------:R-:W-:Y:S01]  /*2ca0*/  IMAD.IADD R76, R71, 0x1, R21 ;  /* 0x00000001474c7824 */ /* 0x000fe200078e0215 */
[----:B------:R-:W-:Y:S01]  /*2cb0*/  LOP3.LUT R27, R7, 0xfffffff8, RZ, 0xc0, !PT ;  /* 0xfffffff8071b7812 */ /* 0x000fe200078ec0ff */
[----:B------:R-:W-:Y:S01]  /*2cc0*/  IMAD.IADD R74, R21, 0x1, R73 ;  /* 0x00000001154a7824 */ /* 0x000fe200078e0249 */
[----:B------:R-:W-:Y:S01]  /*2cd0*/  LOP3.LUT R21, R6, 0xfffffff8, RZ, 0xc0, !PT ;  /* 0xfffffff806157812 */ /* 0x000fe200078ec0ff */
[----:B------:R-:W-:Y:S01]  /*2ce0*/  IMAD.IADD R77, R67, 0x1, R75 ;  /* 0x00000001434d7824 */ /* 0x000fe200078e024b */
[--C-:B------:R-:W-:Y:S01]  /*2cf0*/  IADD3 R95, R95, R12, R31.reuse ;  /* 0x0000000c5f5f7210 */ /* 0x100fe20007ffe01f */
[----:B------:R-:W-:Y:S01]  /*2d00*/  IMAD.SHL.U32 R8, R8, 0x80, RZ ;  /* 0x0000008008087824 */ /* 0x000fe200078e00ff */
[----:B------:R-:W-:Y:S01]  /*2d10*/  IADD3 R94, R13, R14, R31 ;  /* 0x0000000e0d5e7210 */ /* 0x000fe20007ffe01f */
[C---:B------:R-:W-:Y:S01]  /*2d20*/  IMAD.SHL.U32 R9, R86.reuse, 0x80, RZ ;  /* 0x0000008056097824 */ /* 0x040fe200078e00ff */
[----:B------:R-:W-:Y:S01]  /*2d30*/  SHF.L.U64.HI R87, R86, 0x7, R87 ;  /* 0x0000000756577819 */ /* 0x000fe20000010257 */
[----:B------:R-:W-:Y:S01]  /*2d40*/  IMAD.IADD R75, R75, 0x1, R69 ;  /* 0x000000014b4b7824 */ /* 0x000fe200078e0245 */
[----:B------:R-:W-:-:S02]  /*2d50*/  SHF.R.S32.HI R92, RZ, 0x1f, R20 ;  /* 0x0000001fff5c7819 */ /* 0x000fc40000011414 */
[----:B------:R-:W-:Y:S02]  /*2d60*/  SHF.R.S32.HI R89, RZ, 0x1f, R21 ;  /* 0x0000001fff597819 */ /* 0x000fe40000011415 */
[----:B------:R-:W-:Y:S02]  /*2d70*/  SHF.R.S32.HI R88, RZ, 0x1f, R27 ;  /* 0x0000001fff587819 */ /* 0x000fe4000001141b */
[C---:B------:R-:W-:Y:S02]  /*2d80*/  LOP3.LUT R30, R28.reuse, 0x2, RZ, 0xc0, !PT ;  /* 0x000000021c1e7812 */ /* 0x040fe400078ec0ff */
[----:B------:R-:W-:-:S07]  /*2d90*/  LOP3.LUT R31, R28, 0x4, RZ, 0xc0, !PT ;  /* 0x000000041c1f7812 */ /* 0x000fce00078ec0ff */
.L_x_1446:
[----:B--2---:R-:W2:Y:S01]  /*2da0*/  LDL R37, [R1+0xa4] ;  /* 0x0000a40001257983 */ /* 0x004ea20000100800 */
[----:B0-----:R-:W0:Y:S01]  /*2db0*/  LDC R82, c[0x0][0x430] ;  /* 0x00010c00ff527b82 */ /* 0x001e220000000800 */
[----:B------:R-:W-:Y:S02]  /*2dc0*/  VIADD R11, R25, 0xffffffff ;  /* 0xffffffff190b7836 */ /* 0x000fe40000000000 */
[----:B------:R-:W-:Y:S02]  /*2dd0*/  IMAD.MOV.U32 R81, RZ, RZ, RZ ;  /* 0x000000ffff517224 */ /* 0x000fe400078e00ff */
[----:B------:R-:W-:-:S03]  /*2de0*/  IMAD R13, R11, 0x80, R10 ;  /* 0x000000800b0d7824 */ /* 0x000fc600078e020a */
[----:B------:R-:W1:Y:S02]  /*2df0*/  LDC R97, c[0x0][0x3f4] ;  /* 0x0000fd00ff617b82 */ /* 0x000e640000000800 */
[----:B------:R-:W-:Y:S02]  /*2e00*/  ISETP.GE.AND P1, PT, R13, R24, PT ;  /* 0x000000180d00720c */ /* 0x000fe40003f26270 */
[----:B------:R-:W-:Y:S02]  /*2e10*/  IADD3 R38, R78, R13, RZ ;  /* 0x0000000d4e267210 */ /* 0x000fe40007ffe0ff */
[----:B------:R-:W-:-:S03]  /*2e20*/  ISETP.GT.OR P1, PT, R10, 0x7f, P1 ;  /* 0x0000007f0a00780c */ /* 0x000fc60000f24670 */
[----:B------:R-:W-:Y:S01]  /*2e30*/  IMAD.MOV.U32 R34, RZ, RZ, R38 ;  /* 0x000000ffff227224 */ /* 0x000fe200078e0026 */
[----:B0-----:R-:W-:-:S09]  /*2e40*/  ISETP.NE.AND P2, PT, R82, 0x1, PT ;  /* 0x000000015200780c */ /* 0x001fd20003f45270 */
[----:B------:R-:W0:Y:S08]  /*2e50*/  @!P1 LDC.64 R14, c[0x0][0x428] ;  /* 0x00010a00ff0e9b82 */ /* 0x000e300000000a00 */
[----:B------:R-:W3:Y:S08]  /*2e60*/  @!P1 LDC.64 R12, c[0x0][0x418] ;  /* 0x00010600ff0c9b82 */ /* 0x000ef00000000a00 */
[----:B------:R-:W4:Y:S08]  /*2e70*/  @P2 LDC R25, c[0x0][0x434] ;  /* 0x00010d00ff192b82 */ /* 0x000f300000000800 */
[----:B------:R-:W1:Y:S01]  /*2e80*/  @P2 LDC R36, c[0x0][0x438] ;  /* 0x00010e00ff242b82 */ /* 0x000e620000000800 */
[----:B----4-:R-:W-:-:S05]  /*2e90*/  @P2 IMAD.HI.U32 R25, R38, R25, RZ ;  /* 0x0000001926192227 */ /* 0x010fca00078e00ff */
[----:B-1----:R-:W-:Y:S01]  /*2ea0*/  @P2 SHF.R.U32.HI R34, RZ, R36, R25 ;  /* 0x00000024ff222219 */ /* 0x002fe20000011619 */
[----:B0-----:R-:W-:-:S03]  /*2eb0*/  @!P1 IMAD R25, R79, R14, RZ ;  /* 0x0000000e4f199224 */ /* 0x001fc600078e02ff */
[--C-:B------:R-:W-:Y:S01]  /*2ec0*/  @!P1 SHF.R.S32.HI R35, RZ, 0x1f, R34.reuse ;  /* 0x0000001fff239819 */ /* 0x100fe20000011422 */
[C---:B------:R-:W-:Y:S02]  /*2ed0*/  @!P1 IMAD R25, R0.reuse, R15, R25 ;  /* 0x0000000f00199224 */ /* 0x040fe400078e0219 */
[----:B------:R-:W-:-:S04]  /*2ee0*/  @!P1 IMAD.WIDE.U32 R14, R0, R14, R34 ;  /* 0x0000000e000e9225 */ /* 0x000fc800078e0022 */
[----:B------:R-:W-:Y:S01]  /*2ef0*/  @!P1 IMAD.IADD R15, R15, 0x1, R25 ;  /* 0x000000010f0f9824 */ /* 0x000fe200078e0219 */
[----:B---3--:R-:W-:Y:S02]  /*2f00*/  @!P1 LEA R12, P2, R14, R12, 0x2 ;  /* 0x0000000c0e0c9211 */ /* 0x008fe400078410ff */
[----:B------:R-:W-:Y:S02]  /*2f10*/  LOP3.LUT P3, RZ, R32, 0x2, RZ, 0xc0, !PT ;  /* 0x0000000220ff7812 */ /* 0x000fe4000786c0ff */
[----:B------:R-:W-:Y:S02]  /*2f20*/  @!P1 LEA.HI.X R13, R14, R13, R15, 0x2, P2 ;  /* 0x0000000d0e0d9211 */ /* 0x000fe400010f140f */
[----:B------:R-:W-:Y:S01]  /*2f30*/  ISETP.GE.AND P2, PT, R97, 0x1, PT ;  /* 0x000000016100780c */ /* 0x000fe20003f46270 */
[----:B------:R-:W-:Y:S01]  /*2f40*/  IMAD.MOV R25, RZ, RZ, -R34 ;  /* 0x000000ffff197224 */ /* 0x000fe200078e0a22 */
[----:B------:R-:W-:Y:S05]  /*2f50*/  YIELD ;  /* 0x0000000000007946 */ /* 0x000fea0003800000 */
[----:B------:R-:W-:Y:S01]  /*2f60*/  BSSY B0, `(.L_x_1388) ;  /* 0x0000435000007945 */ /* 0x000fe20003800000 */
[----:B------:R0:W5:Y:S01]  /*2f70*/  @!P1 LDG.E R81, desc[UR54][R12.64] ;  /* 0x000000360c519981 */ /* 0x000162000c1e1900 */
[----:B------:R-:W-:Y:S01]  /*2f80*/  IMAD R82, R82, R25, R38 ;  /* 0x0000001952527224 */ /* 0x000fe200078e0226 */
[----:B------:R-:W-:Y:S01]  /*2f90*/  ISETP.GT.AND P1, PT, R11, R65, PT ;  /* 0x000000410b00720c */ /* 0x000fe20003f24270 */
[----:B------:R-:W-:-:S02]  /*2fa0*/  IMAD.MOV.U32 R25, RZ, RZ, R11 ;  /* 0x000000ffff197224 */ /* 0x000fc400078e000b */
[----:B--2---:R-:W-:-:S04]  /*2fb0*/  IMAD R15, R22, 0x3000, R37 ;  /* 0x00003000160f7824 */ /* 0x004fc800078e0225 */
[C---:B------:R-:W-:Y:S02]  /*2fc0*/  VIADD R35, R15.reuse, 0x10 ;  /* 0x000000100f237836 */ /* 0x040fe40000000000 */
[C---:B------:R-:W-:Y:S02]  /*2fd0*/  @P3 VIADD R35, R15.reuse, 0xfffffff0 ;  /* 0xfffffff00f233836 */ /* 0x040fe40000000000 */
[--C-:B------:R-:W-:Y:S02]  /*2fe0*/  IMAD R64, R15, 0x2, R26.reuse ;  /* 0x000000020f407824 */ /* 0x100fe400078e021a */
[----:B------:R-:W-:Y:S01]  /*2ff0*/  IMAD R35, R35, 0x2, R26 ;  /* 0x0000000223237824 */ /* 0x000fe200078e021a */
[----:B0-----:R-:W-:Y:S06]  /*3000*/  @!P2 BRA `(.L_x_1389) ;  /* 0x0000003c0060a947 */ /* 0x001fec0003800000 */
[----:B------:R-:W-:Y:S01]  /*3010*/  SHF.R.S32.HI R83, RZ, 0x1f, R82 ;  /* 0x0000001fff537819 */ /* 0x000fe20000011452 */
[----:B------:R-:W-:Y:S01]  /*3020*/  ULDC.64 UR4, c[0x0][0x300] ;  /* 0x0000c00000047ab9 */ /* 0x000fe20000000a00 */
[----:B-----5:R-:W-:Y:S01]  /*3030*/  SHF.R.S32.HI R84, RZ, 0x1f, R81 ;  /* 0x0000001fff547819 */ /* 0x020fe20000011451 */
[----:B------:R-:W-:-:S04]  /*3040*/  IMAD.WIDE.U32 R12, R82, UR4, RZ ;  /* 0x00000004520c7c25 */ /* 0x000fc8000f8e00ff */
[----:B------:R-:W-:Y:S02]  /*3050*/  IMAD R15, R83, UR4, RZ ;  /* 0x00000004530f7c24 */ /* 0x000fe4000f8e02ff */
[----:B------:R-:W-:Y:S02]  /*3060*/  IMAD R85, R11, -0x80, R24 ;  /* 0xffffff800b557824 */ /* 0x000fe400078e0218 */
[----:B------:R-:W-:Y:S01]  /*3070*/  IMAD R15, R82, UR5, R15 ;  /* 0x00000005520f7c24 */ /* 0x000fe2000f8e020f */
[----:B------:R-:W-:Y:S02]  /*3080*/  ULDC.64 UR4, c[0x0][0x310] ;  /* 0x0000c40000047ab9 */ /* 0x000fe40000000a00 */
[----:B------:R-:W-:Y:S01]  /*3090*/  IMAD R14, R84, UR4, RZ ;  /* 0x00000004540e7c24 */ /* 0x000fe2000f8e02ff */
[----:B------:R-:W-:Y:S01]  /*30a0*/  VIMNMX R85, R85, 0x80, PT ;  /* 0x0000008055557848 */ /* 0x000fe20003fe0100 */
[----:B------:R-:W-:Y:S02]  /*30b0*/  IMAD.IADD R13, R13, 0x1, R15 ;  /* 0x000000010d0d7824 */ /* 0x000fe400078e020f */
[C---:B------:R-:W-:Y:S01]  /*30c0*/  IMAD R15, R81.reuse, UR5, R14 ;  /* 0x00000005510f7c24 */ /* 0x040fe2000f8e020e */
[----:B------:R-:W-:Y:S01]  /*30d0*/  SHF.R.S32.HI R14, RZ, 0x1f, R25 ;  /* 0x0000001fff0e7819 */ /* 0x000fe20000011419 */
[----:B------:R-:W-:Y:S01]  /*30e0*/  IMAD.WIDE.U32 R12, R81, UR4, R12 ;  /* 0x00000004510c7c25 */ /* 0x000fe2000f8e000c */
[----:B------:R-:W-:-:S03]  /*30f0*/  ULDC.64 UR4, c[0x0][0x308] ;  /* 0x0000c20000047ab9 */ /* 0x000fc60000000a00 */
[----:B------:R-:W-:Y:S02]  /*3100*/  IMAD.IADD R13, R13, 0x1, R15 ;  /* 0x000000010d0d7824 */ /* 0x000fe400078e020f */
[----:B------:R-:W-:Y:S02]  /*3110*/  IMAD R15, R87, R25, RZ ;  /* 0x00000019570f7224 */ /* 0x000fe400078e02ff */
[----:B------:R-:W-:-:S04]  /*3120*/  IMAD.WIDE.U32 R12, R155, UR4, R12 ;  /* 0x000000049b0c7c25 */ /* 0x000fc8000f8e000c */
[----:B------:R-:W-:Y:S01]  /*3130*/  IMAD R61, R155, UR5, R13 ;  /* 0x000000059b3d7c24 */ /* 0x000fe2000f8e020d */
[----:B------:R-:W-:Y:S01]  /*3140*/  ULDC.64 UR4, c[0x0][0x2e8] ;  /* 0x0000ba0000047ab9 */ /* 0x000fe20000000a00 */
[----:B------:R-:W-:Y:S01]  /*3150*/  IMAD R13, R80, R25, RZ ;  /* 0x00000019500d7224 */ /* 0x000fe200078e02ff */
[----:B------:R-:W-:Y:S01]  /*3160*/  LEA R60, P2, R12, UR4, 0x1 ;  /* 0x000000040c3c7c11 */ /* 0x000fe2000f8408ff */
[----:B------:R-:W-:Y:S01]  /*3170*/  ULDC.U8 UR4, c[0x0][0x410] ;  /* 0x0001040000047ab9 */ /* 0x000fe20000000000 */
[----:B------:R-:W-:Y:S02]  /*3180*/  IMAD R37, R14, R9, R15 ;  /* 0x000000090e257224 */ /* 0x000fe400078e020f */
[----:B------:R-:W-:Y:S01]  /*3190*/  LEA.HI.X R61, R12, UR5, R61, 0x1, P2 ;  /* 0x000000050c3d7c11 */ /* 0x000fe200090f0c3d */
[----:B------:R-:W-:Y:S01]  /*31a0*/  IMAD R39, R14, R8, R13 ;  /* 0x000000080e277224 */ /* 0x000fe200078e020d */
[----:B------:R-:W-:Y:S01]  /*31b0*/  ISETP.NE.AND P2, PT, RZ, UR4, PT ;  /* 0x00000004ff007c0c */ /* 0x000fe2000bf45270 */
[----:B------:R-:W-:-:S04]  /*31c0*/  IMAD.WIDE.U32 R14, R9, R25, RZ ;  /* 0x00000019090e7225 */ /* 0x000fc800078e00ff */
[----:B------:R-:W-:-:S04]  /*31d0*/  IMAD.WIDE.U32 R12, R8, R25, RZ ;  /* 0x00000019080c7225 */ /* 0x000fc800078e00ff */
[----:B------:R-:W-:Y:S02]  /*31e0*/  IMAD.IADD R11, R15, 0x1, R37 ;  /* 0x000000010f0b7824 */ /* 0x000fe400078e0225 */
[----:B------:R-:W-:Y:S02]  /*31f0*/  IMAD.IADD R34, R13, 0x1, R39 ;  /* 0x000000010d227824 */ /* 0x000fe400078e0227 */
[----:B------:R-:W-:Y:S05]  /*3200*/  @!P2 BRA `(.L_x_1390) ;  /* 0x0000001c0044a947 */ /* 0x000fea0003800000 */
[----:B------:R-:W0:Y:S01]  /*3210*/  S2R R36, SR_TID.X ;  /* 0x0000000000247919 */ /* 0x000e220000002100 */
        /* <DEDUP_REMOVED lines=11> */
[C---:B0-----:R-:W-:Y:S02]  /*32d0*/  VIADD R40, R36.reuse, 0xffffff80 ;  /* 0xffffff8024287836 */ /* 0x041fe40000000000 */
[----:B------:R-:W-:-:S05]  /*32e0*/  VIADD R36, R36, 0xffffff80 ;  /* 0xffffff8024247836 */ /* 0x000fca0000000000 */
[----:B------:R-:W-:Y:S02]  /*32f0*/  LEA.HI R36, R36, R40, RZ, 0x1 ;  /* 0x0000002824247211 */ /* 0x000fe400078f08ff */
[----:B------:R-:W-:Y:S02]  /*3300*/  CS2R R40, SRZ ;  /* 0x0000000000287805 */ /* 0x000fe4000001ff00 */
[----:B------:R-:W-:-:S04]  /*3310*/  SHF.R.S32.HI R36, RZ, 0x1, R36 ;  /* 0x00000001ff247819 */ /* 0x000fc80000011424 */
[----:B------:R-:W-:Y:S02]  /*3320*/  ISETP.GE.AND P3, PT, R36, R85, PT ;  /* 0x000000552400720c */ /* 0x000fe40003f66270 */
[----:B------:R-:W-:-:S11]  /*3330*/  CS2R R36, SRZ ;  /* 0x0000000000247805 */ /* 0x000fd6000001ff00 */
[----:B------:R-:W-:Y:S05]  /*3340*/  @P3 BRA `(.L_x_1392) ;  /* 0x0000000000b83947 */ /* 0x000fea0003800000 */
[----:B------:R-:W2:Y:S04]  /*3350*/  LDL.64 R102, [R1+0x60] ;  /* 0x0000600001667983 */ /* 0x000ea80000100a00 */
[----:B------:R-:W3:Y:S04]  /*3360*/  LDL R91, [R1+0x90] ;  /* 0x00009000015b7983 */ /* 0x000ee80000100800 */
[----:B------:R-:W4:Y:S04]  /*3370*/  LDL R90, [R1+0x88] ;  /* 0x00008800015a7983 */ /* 0x000f280000100800 */
        /* <DEDUP_REMOVED lines=43> */
.L_x_1392:
[----:B------:R-:W-:Y:S05]  /*3630*/  BSYNC B1 ;  /* 0x0000000000017941 */ /* 0x000fea0003800000 */
.L_x_1391:
        /* <DEDUP_REMOVED lines=43> */
.L_x_1393:
[----:B------:R-:W2:Y:S01]  /*38f0*/  LDL R11, [R1+0xc] ;  /* 0x00000c00010b7983 */ /* 0x000ea20000100800 */
[----:B------:R-:W-:Y:S01]  /*3900*/  IMAD R34, R22, 0x8, R2 ;  /* 0x0000000816227824 */ /* 0x000fe200078e0202 */
[----:B------:R-:W-:Y:S01]  /*3910*/  BSSY B1, `(.L_x_1394) ;  /* 0x0000004000017945 */ /* 0x000fe20003800000 */
[----:B--2---:R-:W-:-:S04]  /*3920*/  SHF.L.U32 R86, R11, 0x1f, RZ ;  /* 0x0000001f0b567819 */ /* 0x004fc800000006ff */
[----:B------:R-:W0:Y:S02]  /*3930*/  SYNCS.PHASECHK.TRANS64.TRYWAIT P4, [R34+URZ+0x2d890], R86 ;  /* 0x02d89056220075a7 */ /* 0x000e24000808017f */
[----:B0-----:R-:W-:Y:S05]  /*3940*/  @!P4 BRA `(.L_x_1395) ;  /* 0x000002300048c947 */ /* 0x001fea0003800000 */
.L_x_1739:
[----:B------:R-:W-:Y:S05]  /*3950*/  BSYNC B1 ;  /* 0x0000000000017941 */ /* 0x000fea0003800000 */
.L_x_1394:
[----:B------:R-:W-:-:S03]  /*3960*/  UMOV UR4, 0xffffffff ;  /* 0xffffffff00047882 */ /* 0x000fc60000000000 */
[----:B------:R-:W-:Y:S05]  /*3970*/  BRA.DIV UR4, `(.L_x_1396) ;  /* 0x0000023204507947 */ /* 0x000fea000b800000 */
[----:B------:R-:W1:Y:S04]  /*3980*/  SHFL.IDX PT, R61, R61, RZ, 0x1e1f ;  /* 0x001e1fff3d3d7589 */ /* 0x000e6800000e0000 */
[----:B------:R-:W2:Y:S02]  /*3990*/  SHFL.IDX PT, R60, R60, RZ, 0x1e1f ;  /* 0x001e1fff3c3c7589 */ /* 0x000ea400000e0000 */
.L_x_1743:
[----:B------:R-:W-:Y:S05]  /*39a0*/  @P3 BRA `(.L_x_1397) ;  /* 0x0000003800403947 */ /* 0x000fea0003800000 */
[----:B------:R-:W-:Y:S01]  /*39b0*/  ISETP.NE.AND P3, PT, R29, RZ, PT ;  /* 0x000000ff1d00720c */ /* 0x000fe20003f65270 */
[----:B------:R-:W-:-:S12]  /*39c0*/  BSSY B1, `(.L_x_1398) ;  /* 0x0000035000017945 */ /* 0x000fd80003800000 */
[----:B------:R-:W-:Y:S05]  /*39d0*/  @!P3 BRA `(.L_x_1399) ;  /* 0x0000000000ccb947 */ /* 0x000fea0003800000 */
[----:B------:R-:W3:Y:S01]  /*39e0*/  LDL.64 R110, [R1+0x60] ;  /* 0x00006000016e7983 */ /* 0x000ee20000100a00 */
[----:B------:R-:W-:Y:S03]  /*39f0*/  BSSY B2, `(.L_x_1400) ;  /* 0x000002e000027945 */ /* 0x000fe60003800000 */
[----:B------:R4:W0:Y:S01]  /*3a00*/  LDS.128 R12, [R64+0x15000] ;  /* 0x01500000400c7984 */ /* 0x0008220000000c00 */
[----:B---3--:R-:W-:-:S13]  /*3a10*/  ISETP.GE.AND P3, PT, R110, R97, PT ;  /* 0x000000616e00720c */ /* 0x008fda0003f66270 */
[----:B0---4-:R-:W-:Y:S05]  /*3a20*/  @P3 BRA `(.L_x_1401) ;  /* 0x0000000000a83947 */ /* 0x011fea0003800000 */
        /* <DEDUP_REMOVED lines=10> */
[CC--:B------:R-:W-:Y:S01]  /*3ad0*/  FMUL.FTZ R11, R57.reuse, R13.reuse ;  /* 0x0000000d390b7220 */ /* 0x0c0fe20000410000 */
[----:B------:R-:W-:Y:S02]  /*3ae0*/  HADD2.F32 R56, -RZ, R56.H0_H0 ;  /* 0x20000038ff387230 */ /* 0x000fe40000004100 */
[C---:B------:R-:W-:Y:S01]  /*3af0*/  FMUL.FTZ R13, R90.reuse, R13 ;  /* 0x0000000d5a0d7220 */ /* 0x040fe20000410000 */
[-C--:B------:R-:W-:Y:S01]  /*3b00*/  FFMA.FTZ R11, R90, R59.reuse, -R11 ;  /* 0x0000003b5a0b7223 */ /* 0x080fe2000001080b */
[----:B------:R-:W-:Y:S02]  /*3b10*/  IMAD.MOV.U32 R90, RZ, RZ, R12 ;  /* 0x000000ffff5a7224 */ /* 0x000fe400078e000c */
[----:B------:R-:W-:Y:S01]  /*3b20*/  FFMA.FTZ R13, R57, R59, R13 ;  /* 0x0000003b390d7223 */ /* 0x000fe2000001000d */
[----:B------:R-:W-:-:S02]  /*3b30*/  HADD2.F32 R57, -RZ, R15.H1_H1 ;  /* 0x3000000fff397230 */ /* 0x000fc40000004100 */
[----:B------:R-:W-:Y:S02]  /*3b40*/  HADD2.F32 R59, -RZ, R15.H0_H0 ;  /* 0x2000000fff3b7230 */ /* 0x000fe40000004100 */
[--C-:B------:R-:W-:Y:S02]  /*3b50*/  HADD2.F32 R12, -RZ, R90.reuse.H1_H1 ;  /* 0x3000005aff0c7230 */ /* 0x100fe40000004100 */
[-C--:B------:R-:W-:Y:S01]  /*3b60*/  FMUL.FTZ R15, R57, R58.reuse ;  /* 0x0000003a390f7220 */ /* 0x080fe20000410000 */
[----:B------:R-:W-:Y:S02]  /*3b70*/  HADD2.F32 R90, -RZ, R90.H0_H0 ;  /* 0x2000005aff5a7230 */ /* 0x000fe40000004100 */
[----:B------:R-:W-:Y:S01]  /*3b80*/  FMUL.FTZ R58, R59, R58 ;  /* 0x0000003a3b3a7220 */ /* 0x000fe20000410000 */
[----:B------:R-:W-:Y:S01]  /*3b90*/  F2FP.F16.F32.PACK_AB R13, R13, R11 ;  /* 0x0000000b0d0d723e */ /* 0x000fe200000000ff */
[----:B------:R-:W-:Y:S01]  /*3ba0*/  FFMA.FTZ R15, R59, R56, -R15 ;  /* 0x000000383b0f7223 */ /* 0x000fe2000001080f */
[----:B------:R-:W-:-:S02]  /*3bb0*/  HADD2.F32 R59, -RZ, R109.H1_H1 ;  /* 0x3000006dff3b7230 */ /* 0x000fc40000004100 */
[----:B------:R-:W-:Y:S01]  /*3bc0*/  FFMA.FTZ R57, R57, R56, R58 ;  /* 0x0000003839397223 */ /* 0x000fe2000001003a */
[----:B------:R-:W-:Y:S02]  /*3bd0*/  HADD2.F32 R56, -RZ, R91.H0_H0 ;  /* 0x2000005bff387230 */ /* 0x000fe40000004100 */
[-C--:B------:R-:W-:Y:S01]  /*3be0*/  FMUL.FTZ R58, R12, R59.reuse ;  /* 0x0000003b0c3a7220 */ /* 0x080fe20000410000 */
[C---:B------:R-:W-:Y:S01]  /*3bf0*/  FMUL.FTZ R59, R90.reuse, R59 ;  /* 0x0000003b5a3b7220 */ /* 0x040fe20000410000 */
[----:B------:R-:W-:Y:S02]  /*3c00*/  F2FP.F16.F32.PACK_AB R15, R57, R15 ;  /* 0x0000000f390f723e */ /* 0x000fe400000000ff */
[-C--:B------:R-:W-:Y:S01]  /*3c10*/  FFMA.FTZ R58, R90, R56.reuse, -R58 ;  /* 0x000000385a3a7223 */ /* 0x080fe2000001083a */
[----:B------:R-:W-:Y:S01]  /*3c20*/  FFMA.FTZ R12, R12, R56, R59 ;  /* 0x000000380c0c7223 */ /* 0x000fe2000001003b */
[----:B------:R-:W-:Y:S02]  /*3c30*/  HADD2.F32 R56, -RZ, R109.H0_H0 ;  /* 0x2000006dff387230 */ /* 0x000fe40000004100 */
[----:B------:R-:W-:-:S02]  /*3c40*/  HADD2.F32 R59, -RZ, R14.H1_H1 ;  /* 0x3000000eff3b7230 */ /* 0x000fc40000004100 */
        /* <DEDUP_REMOVED lines=8> */
.L_x_1401:
[----:B------:R-:W-:Y:S05]  /*3cd0*/  BSYNC B2 ;  /* 0x0000000000027941 */ /* 0x000fea0003800000 */
.L_x_1400:
[----:B--2---:R-:W-:-:S04]  /*3ce0*/  LEA R56, P3, R18, R60, 0x1 ;  /* 0x0000003c12387211 */ /* 0x004fc800078608ff */
[----:B-1----:R-:W-:-:S05]  /*3cf0*/  LEA.HI.X R57, R18, R61, R19, 0x1, P3 ;  /* 0x0000003d12397211 */ /* 0x002fca00018f0c13 */
[----:B------:R3:W-:Y:S04]  /*3d00*/  ST.E.128 desc[UR54][R56.64], R12 ;  /* 0x0000000c38007985 */ /* 0x0007e8000c101d36 */
.L_x_1399:
[----:B------:R-:W-:Y:S05]  /*3d10*/  BSYNC B1 ;  /* 0x0000000000017941 */ /* 0x000fea0003800000 */
.L_x_1398:
        /* <DEDUP_REMOVED lines=50> */
.L_x_1405:
[----:B------:R-:W-:Y:S05]  /*4040*/  BSYNC B2 ;  /* 0x0000000000027941 */ /* 0x000fea0003800000 */
.L_x_1404:
[----:B------:R-:W3:Y:S01]  /*4050*/  LDL R11, [R1+0x68] ;  /* 0x00006800010b7983 */ /* 0x000ee20000100800 */
[----:B--2---:R-:W-:Y:S02]  /*4060*/  IMAD.MOV.U32 R52, RZ, RZ, R60 ;  /* 0x000000ffff347224 */ /* 0x004fe400078e003c */
[----:B-1----:R-:W-:Y:S02]  /*4070*/  IMAD.MOV.U32 R53, RZ, RZ, R61 ;  /* 0x000000ffff357224 */ /* 0x002fe400078e003d */
[----:B---3--:R-:W-:-:S04]  /*4080*/  IMAD.SHL.U32 R11, R11, 0x8, RZ ;  /* 0x000000080b0b7824 */ /* 0x008fc800078e00ff */
[----:B------:R-:W-:-:S05]  /*4090*/  IMAD.WIDE R52, R11, 0x2, R52 ;  /* 0x000000020b347825 */ /* 0x000fca00078e0234 */
[----:B------:R4:W-:Y:S02]  /*40a0*/  ST.E.128 desc[UR54][R52.64], R12 ;  /* 0x0000000c34007985 */ /* 0x0009e4000c101d36 */
.L_x_1403:
[----:B------:R-:W-:Y:S05]  /*40b0*/  BSYNC B1 ;  /* 0x0000000000017941 */ /* 0x000fea0003800000 */
.L_x_1402:
        /* <DEDUP_REMOVED lines=52> */
.L_x_1409:
[----:B------:R-:W-:Y:S05]  /*4400*/  BSYNC B2 ;  /* 0x0000000000027941 */ /* 0x000fea0003800000 */
.L_x_1408:
[----:B------:R-:W3:Y:S01]  /*4410*/  LDL R11, [R1+0x6c] ;  /* 0x00006c00010b7983 */ /* 0x000ee20000100800 */
[----:B--2---:R-:W-:Y:S02]  /*4420*/  IMAD.MOV.U32 R48, RZ, RZ, R60 ;  /* 0x000000ffff307224 */ /* 0x004fe400078e003c */
[----:B-1----:R-:W-:Y:S02]  /*4430*/  IMAD.MOV.U32 R49, RZ, RZ, R61 ;  /* 0x000000ffff317224 */ /* 0x002fe400078e003d */
[----:B---3--:R-:W-:-:S04]  /*4440*/  IMAD.SHL.U32 R11, R11, 0x8, RZ ;  /* 0x000000080b0b7824 */ /* 0x008fc800078e00ff */
[----:B------:R-:W-:-:S05]  /*4450*/  IMAD.WIDE R48, R11, 0x2, R48 ;  /* 0x000000020b307825 */ /* 0x000fca00078e0230 */
[----:B------:R1:W-:Y:S02]  /*4460*/  ST.E.128 desc[UR54][R48.64], R12 ;  /* 0x0000000c30007985 */ /* 0x0003e4000c101d36 */
.L_x_1407:
[----:B------:R-:W-:Y:S05]  /*4470*/  BSYNC B1 ;  /* 0x0000000000017941 */ /* 0x000fea0003800000 */
.L_x_1406:
        /* <DEDUP_REMOVED lines=9> */
[----:B------:R-:W-:Y:S02]  /*4510*/  SHF.R.U32.HI R44, RZ, 0x10, R45 ;  /* 0x00000010ff2c7819 */ /* 0x000fe4000001162d */
[--C-:B------:R-:W-:Y:S01]  /*4520*/  SHF.R.U64 R45, R46, 0x10, R47.reuse ;  /* 0x000000102e2d7819 */ /* 0x100fe2000000122f */
[----:B------:R-:W-:Y:S01]  /*4530*/  HADD2.F32 R11, -RZ, R11.H0_H0 ;  /* 0x2000000bff0b7230 */ /* 0x000fe20000004100 */
[----:B------:R-:W-:Y:S01]  /*4540*/  MOV R48, R13 ;  /* 0x0000000d00307202 */ /* 0x000fe20000000f00 */
[----:B------:R-:W-:Y:S01]  /*4550*/  HADD2.F32 R44, -RZ, R44.H0_H0 ;  /* 0x2000002cff2c7230 */ /* 0x000fe20000004100 */
[----:B------:R-:W-:Y:S01]  /*4560*/  SHF.R.U32.HI R46, RZ, 0x10, R47 ;  /* 0x00000010ff2e7819 */ /* 0x000fe2000001162f */
[----:B------:R-:W-:Y:S02]  /*4570*/  HADD2.F32 R47, -RZ, R45.H0_H0 ;  /* 0x2000002dff2f7230 */ /* 0x000fe40000004100 */
[----:B------:R-:W-:-:S02]  /*4580*/  HADD2.F32 R13, -RZ, R48.H1_H1 ;  /* 0x30000030ff0d7230 */ /* 0x000fc40000004100 */
[----:B------:R-:W-:Y:S02]  /*4590*/  HADD2.F32 R45, -RZ, R48.H0_H0 ;  /* 0x20000030ff2d7230 */ /* 0x000fe40000004100 */
[----:B------:R-:W-:Y:S02]  /*45a0*/  HADD2.F32 R46, -RZ, R46.H0_H0 ;  /* 0x2000002eff2e7230 */ /* 0x000fe40000004100 */
[-C--:B------:R-:W-:Y:S01]  /*45b0*/  FMUL.FTZ R48, R13, R47.reuse ;  /* 0x0000002f0d307220 */ /* 0x080fe20000410000 */
[----:B------:R-:W-:-:S03]  /*45c0*/  FMUL.FTZ R47, R45, R47 ;  /* 0x0000002f2d2f7220 */ /* 0x000fc60000410000 */
[-C--:B------:R-:W-:Y:S01]  /*45d0*/  FFMA.FTZ R48, R45, R11.reuse, -R48 ;  /* 0x0000000b2d307223 */ /* 0x080fe20000010830 */
[----:B------:R-:W-:Y:S01]  /*45e0*/  FFMA.FTZ R47, R13, R11, R47 ;  /* 0x0000000b0d2f7223 */ /* 0x000fe2000001002f */
[----:B------:R-:W-:-:S04]  /*45f0*/  IMAD.MOV.U32 R13, RZ, RZ, R15 ;  /* 0x000000ffff0d7224 */ /* 0x000fc800078e000f */
[----:B------:R-:W-:Y:S01]  /*4600*/  F2FP.F16.F32.PACK_AB R47, R47, R48 ;  /* 0x000000302f2f723e */ /* 0x000fe200000000ff */
[--C-:B------:R-:W-:Y:S02]  /*4610*/  HADD2.F32 R11, -RZ, R13.reuse.H1_H1 ;  /* 0x3000000dff0b7230 */ /* 0x100fe40000004100 */
        /* <DEDUP_REMOVED lines=24> */
[----:B------:R-:W-:Y:S01]  /*47a0*/  F2FP.F16.F32.PACK_AB R14, R103, R12 ;  /* 0x0000000c670e723e */ /* 0x000fe200000000ff */
[----:B------:R-:W-:-:S07]  /*47b0*/  IMAD.MOV.U32 R12, RZ, RZ, R46 ;  /* 0x000000ffff0c7224 */ /* 0x000fce00078e002e */
.L_x_1413:
[----:B------:R-:W-:Y:S05]  /*47c0*/  BSYNC B2 ;  /* 0x0000000000027941 */ /* 0x000fea0003800000 */
.L_x_1412:
[----:B------:R-:W3:Y:S01]  /*47d0*/  LDL R11, [R1+0x80] ;  /* 0x00008000010b7983 */ /* 0x000ee20000100800 */
[----:B--2---:R-:W-:-:S04]  /*47e0*/  LEA R44, P3, R137, R60, 0x1 ;  /* 0x0000003c892c7211 */ /* 0x004fc800078608ff */
[----:B---3--:R-:W-:-:S05]  /*47f0*/  LEA.HI.X R45, R137, R61, R11, 0x1, P3 ;  /* 0x0000003d892d7211 */ /* 0x008fca00018f0c0b */
[----:B------:R1:W-:Y:S04]  /*4800*/  ST.E.128 desc[UR54][R44.64], R12 ;  /* 0x0000000c2c007985 */ /* 0x0003e8000c101d36 */
.L_x_1411:
[----:B------:R-:W-:Y:S05]  /*4810*/  BSYNC B1 ;  /* 0x0000000000017941 */ /* 0x000fea0003800000 */
.L_x_1410:
        /* <DEDUP_REMOVED lines=20> */
[-C--:B------:R-:W-:Y:S01]  /*4960*/  FMUL.FTZ R42, R11, R46.reuse ;  /* 0x0000002e0b2a7220 */ /* 0x080fe20000410000 */
[----:B------:R-:W-:-:S03]  /*4970*/  FMUL.FTZ R46, R40, R46 ;  /* 0x0000002e282e7220 */ /* 0x000fc60000410000 */
[-C--:B------:R-:W-:Y:S01]  /*4980*/  FFMA.FTZ R42, R40, R13.reuse, -R42 ;  /* 0x0000000d282a7223 */ /* 0x080fe2000001082a */
[----:B------:R-:W-:Y:S02]  /*4990*/  IMAD.MOV.U32 R40, RZ, RZ, R12 ;  /* 0x000000ffff287224 */ /* 0x000fe400078e000c */
[----:B------:R-:W-:Y:S01]  /*49a0*/  FFMA.FTZ R11, R11, R13, R46 ;  /* 0x0000000d0b0b7223 */ /* 0x000fe2000001002e */
[----:B------:R-:W-:Y:S02]  /*49b0*/  HADD2.F32 R12, -RZ, R43.H0_H0 ;  /* 0x2000002bff0c7230 */ /* 0x000fe40000004100 */
[--C-:B------:R-:W-:Y:S02]  /*49c0*/  HADD2.F32 R13, -RZ, R15.reuse.H1_H1 ;  /* 0x3000000fff0d7230 */ /* 0x100fe40000004100 */
[----:B------:R-:W-:Y:S01]  /*49d0*/  HADD2.F32 R15, -RZ, R15.H0_H0 ;  /* 0x2000000fff0f7230 */ /* 0x000fe20000004100 */
[----:B------:R-:W-:Y:S01]  /*49e0*/  F2FP.F16.F32.PACK_AB R11, R11, R42 ;  /* 0x0000002a0b0b723e */ /* 0x000fe200000000ff */
[----:B------:R-:W-:-:S02]  /*49f0*/  HADD2.F32 R46, -RZ, R41.H0_H0 ;  /* 0x20000029ff2e7230 */ /* 0x000fc40000004100 */
[-C--:B------:R-:W-:Y:S01]  /*4a00*/  FMUL.FTZ R48, R13, R12.reuse ;  /* 0x0000000c0d307220 */ /* 0x080fe20000410000 */
[----:B------:R-:W-:Y:S02]  /*4a10*/  HADD2.F32 R43, -RZ, R102.H0_H0 ;  /* 0x20000066ff2b7230 */ /* 0x000fe40000004100 */
[C---:B------:R-:W-:Y:S01]  /*4a20*/  FMUL.FTZ R50, R15.reuse, R12 ;  /* 0x0000000c0f327220 */ /* 0x040fe20000410000 */
[----:B------:R-:W-:Y:S02]  /*4a30*/  HADD2.F32 R41, -RZ, R101.H0_H0 ;  /* 0x20000065ff297230 */ /* 0x000fe40000004100 */
[-C--:B------:R-:W-:Y:S01]  /*4a40*/  FFMA.FTZ R12, R15, R46.reuse, -R48 ;  /* 0x0000002e0f0c7223 */ /* 0x080fe20000010830 */
[--C-:B------:R-:W-:Y:S02]  /*4a50*/  HADD2.F32 R15, -RZ, R40.reuse.H0_H0 ;  /* 0x20000028ff0f7230 */ /* 0x100fe40000004100 */
[----:B------:R-:W-:Y:S01]  /*4a60*/  FFMA.FTZ R13, R13, R46, R50 ;  /* 0x0000002e0d0d7223 */ /* 0x000fe20000010032 */
[----:B------:R-:W-:-:S02]  /*4a70*/  HADD2.F32 R40, -RZ, R40.H1_H1 ;  /* 0x30000028ff287230 */ /* 0x000fc40000004100 */
[----:B------:R-:W-:Y:S02]  /*4a80*/  HADD2.F32 R102, -RZ, R102.H1_H1 ;  /* 0x30000066ff667230 */ /* 0x000fe40000004100 */
[----:B------:R-:W-:Y:S02]  /*4a90*/  HADD2.F32 R101, -RZ, R101.H1_H1 ;  /* 0x30000065ff657230 */ /* 0x000fe40000004100 */
[-C--:B------:R-:W-:Y:S01]  /*4aa0*/  FMUL.FTZ R46, R40, R43.reuse ;  /* 0x0000002b282e7220 */ /* 0x080fe20000410000 */
[----:B------:R-:W-:-:S03]  /*4ab0*/  FMUL.FTZ R43, R15, R43 ;  /* 0x0000002b0f2b7220 */ /* 0x000fc60000410000 */
[-C--:B------:R-:W-:Y:S01]  /*4ac0*/  FFMA.FTZ R15, R15, R41.reuse, -R46 ;  /* 0x000000290f0f7223 */ /* 0x080fe2000001082e */
[----:B------:R-:W-:Y:S01]  /*4ad0*/  FFMA.FTZ R40, R40, R41, R43 ;  /* 0x0000002928287223 */ /* 0x000fe2000001002b */
[--C-:B------:R-:W-:Y:S02]  /*4ae0*/  HADD2.F32 R41, -RZ, R14.reuse.H0_H0 ;  /* 0x2000000eff297230 */ /* 0x100fe40000004100 */
        /* <DEDUP_REMOVED lines=8> */
[----:B------:R-:W-:Y:S01]  /*4b70*/  F2FP.F16.F32.PACK_AB R14, R43, R46 ;  /* 0x0000002e2b0e723e */ /* 0x000fe200000000ff */
[----:B------:R-:W-:-:S07]  /*4b80*/  IMAD.MOV.U32 R15, RZ, RZ, R41 ;  /* 0x000000ffff0f7224 */ /* 0x000fce00078e0029 */
.L_x_1417:
[----:B------:R-:W-:Y:S05]  /*4b90*/  BSYNC B2 ;  /* 0x0000000000027941 */ /* 0x000fea0003800000 */
.L_x_1416:
[----:B--2---:R1:W-:Y:S02]  /*4ba0*/  ST.E.128 desc[UR54][R44.64], R12 ;  /* 0x0000000c2c007985 */ /* 0x0043e4000c101d36 */
.L_x_1415:
[----:B------:R-:W-:Y:S05]  /*4bb0*/  BSYNC B1 ;  /* 0x0000000000017941 */ /* 0x000fea0003800000 */
.L_x_1414:
        /* <DEDUP_REMOVED lines=10> */
[----:B------:R-:W-:Y:S02]  /*4c60*/  SHF.R.U64 R36, R36, 0x10, R37 ;  /* 0x0000001024247819 */ /* 0x000fe40000001225 */
[--C-:B------:R-:W-:Y:S01]  /*4c70*/  SHF.R.U64 R11, R38, 0x10, R39.reuse ;  /* 0x00000010260b7819 */ /* 0x100fe20000001227 */
[----:B--2---:R-:W-:Y:S01]  /*4c80*/  HADD2.F32 R38, -RZ, R15.H1_H1 ;  /* 0x3000000fff267230 */ /* 0x004fe20000004100 */
[----:B------:R-:W-:Y:S02]  /*4c90*/  SHF.R.U32.HI R42, RZ, 0x10, R39 ;  /* 0x00000010ff2a7819 */ /* 0x000fe40000011627 */
        /* <DEDUP_REMOVED lines=9> */
[----:B------:R-:W-:Y:S02]  /*4d30*/  HADD2.F32 R15, -RZ, R43.H0_H0 ;  /* 0x2000002bff0f7230 */ /* 0x000fe40000004100 */
[-C--:B------:R-:W-:Y:S01]  /*4d40*/  FMUL.FTZ R46, R38, R42.reuse ;  /* 0x0000002a262e7220 */ /* 0x080fe20000410000 */
[-C--:B------:R-:W-:Y:S01]  /*4d50*/  FFMA.FTZ R11, R11, R37.reuse, -R44 ;  /* 0x000000250b0b7223 */ /* 0x080fe2000001082c */
[C---:B------:R-:W-:Y:S01]  /*4d60*/  FMUL.FTZ R43, R13.reuse, R42 ;  /* 0x0000002a0d2b7220 */ /* 0x040fe20000410000 */
[----:B------:R-:W-:Y:S01]  /*4d70*/  FFMA.FTZ R36, R36, R37, R39 ;  /* 0x0000002524247223 */ /* 0x000fe20000010027 */
[----:B------:R-:W-:Y:S01]  /*4d80*/  FFMA.FTZ R13, R13, R15, -R46 ;  /* 0x0000000f0d0d7223 */ /* 0x000fe2000001082e */
[----:B------:R-:W-:-:S02]  /*4d90*/  HADD2.F32 R42, -RZ, R63.H0_H0 ;  /* 0x2000003fff2a7230 */ /* 0x000fc40000004100 */
[----:B------:R-:W-:Y:S01]  /*4da0*/  FFMA.FTZ R38, R38, R15, R43 ;  /* 0x0000000f26267223 */ /* 0x000fe2000001002b */
[----:B------:R-:W-:Y:S01]  /*4db0*/  HADD2.F32 R15, -RZ, R12.H1_H1 ;  /* 0x3000000cff0f7230 */ /* 0x000fe20000004100 */
[----:B------:R-:W-:Y:S01]  /*4dc0*/  F2FP.F16.F32.PACK_AB R11, R36, R11 ;  /* 0x0000000b240b723e */ /* 0x000fe200000000ff */
[----:B------:R-:W-:Y:S02]  /*4dd0*/  HADD2.F32 R37, -RZ, R14.H1_H1 ;  /* 0x3000000eff257230 */ /* 0x000fe40000004100 */
[----:B------:R-:W-:Y:S02]  /*4de0*/  HADD2.F32 R63, -RZ, R63.H1_H1 ;  /* 0x3000003fff3f7230 */ /* 0x000fe40000004100 */
[----:B------:R-:W-:Y:S01]  /*4df0*/  FMUL.FTZ R43, R15, R42 ;  /* 0x0000002a0f2b7220 */ /* 0x000fe20000410000 */
[----:B------:R-:W-:Y:S02]  /*4e00*/  HADD2.F32 R12, -RZ, R12.H0_H0 ;  /* 0x2000000cff0c7230 */ /* 0x000fe40000004100 */
[----:B------:R-:W-:-:S02]  /*4e10*/  HADD2.F32 R14, -RZ, R14.H0_H0 ;  /* 0x2000000eff0e7230 */ /* 0x000fc40000004100 */
[-C--:B------:R-:W-:Y:S01]  /*4e20*/  FMUL.FTZ R45, R37, R63.reuse ;  /* 0x0000003f252d7220 */ /* 0x080fe20000410000 */
[--C-:B------:R-:W-:Y:S02]  /*4e30*/  HADD2.F32 R39, -RZ, R62.reuse.H0_H0 ;  /* 0x2000003eff277230 */ /* 0x100fe40000004100 */
[----:B------:R-:W-:Y:S01]  /*4e40*/  FMUL.FTZ R42, R12, R42 ;  /* 0x0000002a0c2a7220 */ /* 0x000fe20000410000 */
        /* <DEDUP_REMOVED lines=10> */
.L_x_1419:
[----:B------:R-:W-:Y:S05]  /*4ef0*/  BSYNC B1 ;  /* 0x0000000000017941 */ /* 0x000fea0003800000 */
.L_x_1418:
[----:B--2---:R1:W-:Y:S01]  /*4f00*/  ST.E.128 desc[UR54][R40.64], R12 ;  /* 0x0000000c28007985 */ /* 0x0043e2000c101d36 */
[----:B------:R-:W-:Y:S05]  /*4f10*/  BRA `(.L_x_1397) ;  /* 0x0000002000e47947 */ /* 0x000fea0003800000 */
.L_x_1390:
        /* <DEDUP_REMOVED lines=12> */
[----:B------:R-:W-:Y:S01]  /*4fe0*/  CS2R R56, SRZ ;  /* 0x0000000000387805 */ /* 0x000fe2000001ff00 */
[----:B0-----:R-:W-:-:S02]  /*4ff0*/  VIADD R37, R36, 0xffffff80 ;  /* 0xffffff8024257836 */ /* 0x001fc40000000000 */
[----:B------:R-:W-:-:S05]  /*5000*/  VIADD R36, R36, 0xffffff80 ;  /* 0xffffff8024247836 */ /* 0x000fca0000000000 */
[----:B------:R-:W-:-:S04]  /*5010*/  LEA.HI R36, R36, R37, RZ, 0x1 ;  /* 0x0000002524247211 */ /* 0x000fc800078f08ff */
[----:B------:R-:W-:-:S04]  /*5020*/  SHF.R.S32.HI R36, RZ, 0x1, R36 ;  /* 0x00000001ff247819 */ /* 0x000fc80000011424 */
[----:B------:R-:W-:Y:S02]  /*5030*/  ISETP.GE.AND P3, PT, R36, R85, PT ;  /* 0x000000552400720c */ /* 0x000fe40003f66270 */
[----:B------:R-:W-:-:S11]  /*5040*/  CS2R R36, SRZ ;  /* 0x0000000000247805 */ /* 0x000fd6000001ff00 */
[----:B------:R-:W-:Y:S05]  /*5050*/  @P3 BRA `(.L_x_1421) ;  /* 0x00000000007c3947 */ /* 0x000fea0003800000 */
        /* <DEDUP_REMOVED lines=31> */
.L_x_1421:
[----:B------:R-:W-:Y:S05]  /*5250*/  BSYNC B1 ;  /* 0x0000000000017941 */ /* 0x000fea0003800000 */
.L_x_1420:
[----:B-----5:R-:W-:Y:S01]  /*5260*/  IMAD.MOV.U32 R11, RZ, RZ, R38 ;  /* 0x000000ffff0b7224 */ /* 0x020fe200078e0026 */
[----:B------:R-:W-:Y:S01]  /*5270*/  UISETP.NE.AND UP0, UPT, UR39, 0x3, UPT ;  /* 0x000000032700788c */ /* 0x000fe2000bf05270 */
[----:B0-----:R-:W-:-:S05]  /*5280*/  IMAD.MOV.U32 R12, RZ, RZ, R39 ;  /* 0x000000ffff0c7224 */ /* 0x001fca00078e0027 */
[----:B------:R-:W-:Y:S01]  /*5290*/  PRMT R108, R11, 0x5410, R12 ;  /* 0x000054100b6c7816 */ /* 0x000fe2000000000c */
[----:B------:R-:W-:Y:S01]  /*52a0*/  IMAD.MOV.U32 R12, RZ, RZ, R36 ;  /* 0x000000ffff0c7224 */ /* 0x000fe200078e0024 */
[----:B------:R-:W-:Y:S01]  /*52b0*/  PLOP3.LUT P2, PT, PT, PT, UP0, 0x80, 0x0 ;  /* 0x000000000000781c */ /* 0x000fe20003f4f008 */
[----:B------:R-:W-:-:S05]  /*52c0*/  IMAD.MOV.U32 R11, RZ, RZ, R37 ;  /* 0x000000ffff0b7224 */ /* 0x000fca00078e0025 */
[----:B------:R-:W-:Y:S01]  /*52d0*/  PRMT R109, R12, 0x5410, R11 ;  /* 0x000054100c6d7816 */ /* 0x000fe2000000000b */
[----:B------:R-:W-:Y:S02]  /*52e0*/  IMAD.MOV.U32 R11, RZ, RZ, R43 ;  /* 0x000000ffff0b7224 */ /* 0x000fe400078e002b */
[----:B------:R-:W-:-:S03]  /*52f0*/  IMAD.MOV.U32 R12, RZ, RZ, R42 ;  /* 0x000000ffff0c7224 */ /* 0x000fc600078e002a */
[----:B------:R-:W-:Y:S01]  /*5300*/  PRMT R114, R11, 0x7610, R114 ;  /* 0x000076100b727816 */ /* 0x000fe20000000072 */
[----:B------:R-:W-:Y:S01]  /*5310*/  IMAD.MOV.U32 R11, RZ, RZ, R41 ;  /* 0x000000ffff0b7224 */ /* 0x000fe200078e0029 */
[----:B------:R-:W-:Y:S02]  /*5320*/  PRMT R112, R112, 0x5410, R12 ;  /* 0x0000541070707816 */ /* 0x000fe4000000000c */
[----:B------:R-:W-:Y:S02]  /*5330*/  MOV R12, R40 ;  /* 0x00000028000c7202 */ /* 0x000fe40000000f00 */
[----:B------:R-:W-:Y:S01]  /*5340*/  PRMT R115, R11, 0x7610, R115 ;  /* 0x000076100b737816 */ /* 0x000fe20000000073 */
[----:B------:R-:W-:Y:S01]  /*5350*/  IMAD.MOV.U32 R11, RZ, RZ, R46 ;  /* 0x000000ffff0b7224 */ /* 0x000fe200078e002e */
[----:B------:R-:W-:Y:S01]  /*5360*/  PRMT R113, R12, 0x7610, R113 ;  /* 0x000076100c717816 */ /* 0x000fe20000000071 */
[----:B------:R-:W-:-:S05]  /*5370*/  IMAD.MOV.U32 R12, RZ, RZ, R47 ;  /* 0x000000ffff0c7224 */ /* 0x000fca00078e002f */
[----:B------:R-:W-:Y:S01]  /*5380*/  PRMT R116, R11, 0x5410, R12 ;  /* 0x000054100b747816 */ /* 0x000fe2000000000c */
[----:B------:R-:W-:Y:S02]  /*5390*/  IMAD.MOV.U32 R11, RZ, RZ, R44 ;  /* 0x000000ffff0b7224 */ /* 0x000fe400078e002c */
[----:B------:R-:W-:-:S03]  /*53a0*/  IMAD.MOV.U32 R12, RZ, RZ, R45 ;  /* 0x000000ffff0c7224 */ /* 0x000fc600078e002d */
[----:B------:R-:W-:Y:S01]  /*53b0*/  PRMT R117, R11, 0x7610, R117 ;  /* 0x000076100b757816 */ /* 0x000fe20000000075 */
[----:B------:R-:W-:Y:S01]  /*53c0*/  IMAD.MOV.U32 R11, RZ, RZ, R51 ;  /* 0x000000ffff0b7224 */ /* 0x000fe200078e0033 */
[----:B------:R-:W-:Y:S01]  /*53d0*/  PRMT R106, R12, 0x7610, R106 ;  /* 0x000076100c6a7816 */ /* 0x000fe2000000006a */
[----:B------:R-:W-:-:S05]  /*53e0*/  IMAD.MOV.U32 R12, RZ, RZ, R50 ;  /* 0x000000ffff0c7224 */ /* 0x000fca00078e0032 */
[----:B------:R-:W-:Y:S01]  /*53f0*/  PRMT R110, R12, 0x5410, R11 ;  /* 0x000054100c6e7816 */ /* 0x000fe2000000000b */
[----:B------:R-:W-:Y:S02]  /*5400*/  IMAD.MOV.U32 R12, RZ, RZ, R48 ;  /* 0x000000ffff0c7224 */ /* 0x000fe400078e0030 */
[----:B------:R-:W-:-:S05]  /*5410*/  IMAD.MOV.U32 R11, RZ, RZ, R49 ;  /* 0x000000ffff0b7224 */ /* 0x000fca00078e0031 */
        /* <DEDUP_REMOVED lines=19> */
.L_x_1422:
[----:B------:R-:W2:Y:S01]  /*5550*/  LDL R11, [R1+0xc] ;  /* 0x00000c00010b7983 */ /* 0x000ea20000100800 */
[----:B------:R-:W-:Y:S01]  /*5560*/  IMAD R34, R22, 0x8, R2 ;  /* 0x0000000816227824 */ /* 0x000fe200078e0202 */
[----:B------:R-:W-:Y:S01]  /*5570*/  BSSY B1, `(.L_x_1423) ;  /* 0x0000004000017945 */ /* 0x000fe20003800000 */
[----:B--2---:R-:W-:-:S04]  /*5580*/  SHF.L.U32 R86, R11, 0x1f, RZ ;  /* 0x0000001f0b567819 */ /* 0x004fc800000006ff */
[----:B------:R-:W0:Y:S02]  /*5590*/  SYNCS.PHASECHK.TRANS64.TRYWAIT P4, [R34+URZ+0x2d890], R86 ;  /* 0x02d89056220075a7 */ /* 0x000e24000808017f */
[----:B0-----:R-:W-:Y:S05]  /*55a0*/  @!P4 BRA `(.L_x_1424) ;  /* 0x000002140090c947 */ /* 0x001fea0003800000 */
.L_x_1744:
[----:B------:R-:W-:Y:S05]  /*55b0*/  BSYNC B1 ;  /* 0x0000000000017941 */ /* 0x000fea0003800000 */
.L_x_1423:
[----:B------:R-:W-:-:S03]  /*55c0*/  UMOV UR4, 0xffffffff ;  /* 0xffffffff00047882 */ /* 0x000fc60000000000 */
[----:B------:R-:W-:Y:S05]  /*55d0*/  BRA.DIV UR4, `(.L_x_1425) ;  /* 0x0000021604987947 */ /* 0x000fea000b800000 */
[----:B------:R1:W2:Y:S04]  /*55e0*/  SHFL.IDX PT, R91, R61, RZ, 0x1e1f ;  /* 0x001e1fff3d5b7589 */ /* 0x0002a800000e0000 */
[----:B------:R1:W3:Y:S02]  /*55f0*/  SHFL.IDX PT, R90, R60, RZ, 0x1e1f ;  /* 0x001e1fff3c5a7589 */ /* 0x0002e400000e0000 */
.L_x_1748:
[----:B------:R-:W-:Y:S05]  /*5600*/  @P3 BRA `(.L_x_1397) ;  /* 0x0000001c00283947 */ /* 0x000fea0003800000 */
[----:B------:R-:W4:Y:S01]  /*5610*/  LDC R11, c[0x0][0x2f4] ;  /* 0x0000bd00ff0b7b82 */ /* 0x000f220000000800 */
[----:B------:R-:W-:Y:S01]  /*5620*/  ISETP.NE.AND P3, PT, R29, RZ, PT ;  /* 0x000000ff1d00720c */ /* 0x000fe20003f65270 */
[----:B------:R-:W-:Y:S01]  /*5630*/  BSSY B1, `(.L_x_1426) ;  /* 0x000007b000017945 */ /* 0x000fe20003800000 */
[----:B----4-:R-:W-:-:S11]  /*5640*/  IADD3 R101, -R98, R11, RZ ;  /* 0x0000000b62657210 */ /* 0x010fd60007ffe1ff */
[----:B------:R-:W-:Y:S05]  /*5650*/  @!P3 BRA `(.L_x_1427) ;  /* 0x0000000400e0b947 */ /* 0x000fea0003800000 */
[----:B-1----:R-:W4:Y:S04]  /*5660*/  LDL R60, [R1+0x50] ;  /* 0x00005000013c7983 */ /* 0x002f280000100800 */
[----:B------:R-:W5:Y:S04]  /*5670*/  LDL R15, [R1+0x54] ;  /* 0x00005400010f7983 */ /* 0x000f680000100800 */
[----:B------:R-:W2:Y:S01]  /*5680*/  LDL R14, [R1+0x58] ;  /* 0x00005800010e7983 */ /* 0x000ea20000100800 */
[----:B------:R-:W-:Y:S01]  /*5690*/  SEL R12, R98, R101, !P0 ;  /* 0x00000065620c7207 */ /* 0x000fe20004000000 */
[----:B------:R-:W-:Y:S01]  /*56a0*/  BSSY B2, `(.L_x_1428) ;  /* 0x000006d000027945 */ /* 0x000fe20003800000 */
[----:B------:R-:W-:-:S02]  /*56b0*/  ISETP.GE.AND P3, PT, R18, R97, PT ;  /* 0x000000611200720c */ /* 0x000fc40003f66270 */
[----:B------:R-:W-:-:S04]  /*56c0*/  SHF.R.S32.HI R13, RZ, 0x1f, R12 ;  /* 0x0000001fff0d7819 */ /* 0x000fc8000001140c */
[----:B------:R-:W-:-:S04]  /*56d0*/  LEA.HI R13, R13, R12, RZ, 0x4 ;  /* 0x0000000c0d0d7211 */ /* 0x000fc800078f20ff */
[----:B------:R-:W-:-:S04]  /*56e0*/  SHF.R.S32.HI R13, RZ, 0x4, R13 ;  /* 0x00000004ff0d7819 */ /* 0x000fc8000001140d */
[----:B------:R-:W-:-:S04]  /*56f0*/  LEA.HI.SX32 R102, R5, R13, 0x1d ;  /* 0x0000000d05667211 */ /* 0x000fc800078feaff */
[----:B------:R-:W-:-:S04]  /*5700*/  SHF.R.S32.HI R12, RZ, 0x1f, R102 ;  /* 0x0000001fff0c7819 */ /* 0x000fc80000011466 */
[----:B------:R-:W-:Y:S01]  /*5710*/  LEA.HI R12, R12, R102, RZ, 0x2 ;  /* 0x000000660c0c7211 */ /* 0x000fe200078f10ff */
[----:B------:R-:W-:-:S04]  /*5720*/  IMAD.SHL.U32 R102, R102, 0x8, RZ ;  /* 0x0000000866667824 */ /* 0x000fc800078e00ff */
[----:B------:R-:W-:-:S05]  /*5730*/  IMAD.SHL.U32 R12, R12, 0x400, RZ ;  /* 0x000004000c0c7824 */ /* 0x000fca00078e00ff */
[----:B------:R-:W-:Y:S02]  /*5740*/  LOP3.LUT R12, R12, 0x7ffff000, RZ, 0xc0, !PT ;  /* 0x7ffff0000c0c7812 */ /* 0x000fe400078ec0ff */
[----:B----4-:R-:W-:-:S04]  /*5750*/  LOP3.LUT R13, R60, 0x18, R102, 0xf8, !PT ;  /* 0x000000183c0d7812 */ /* 0x010fc800078ef866 */
[----:B-----5:R-:W-:-:S04]  /*5760*/  LOP3.LUT R13, R13, R15, RZ, 0x3c, !PT ;  /* 0x0000000f0d0d7212 */ /* 0x020fc800078e3cff */
[----:B--2---:R-:W-:-:S05]  /*5770*/  IADD3 R12, R13, R12, R14 ;  /* 0x0000000c0d0c7210 */ /* 0x004fca0007ffe00e */
[C---:B------:R-:W-:Y:S02]  /*5780*/  IMAD R60, R22.reuse, 0x3000, R12 ;  /* 0x00003000163c7824 */ /* 0x040fe400078e020c */
[----:B------:R-:W-:Y:S02]  /*5790*/  IMAD R12, R22, 0x3000, R95 ;  /* 0x00003000160c7824 */ /* 0x000fe400078e025f */
[--C-:B------:R-:W-:Y:S02]  /*57a0*/  IMAD R60, R60, 0x2, R2.reuse ;  /* 0x000000023c3c7824 */ /* 0x100fe400078e0202 */
[----:B------:R-:W-:-:S04]  /*57b0*/  IMAD R12, R12, 0x2, R2 ;  /* 0x000000020c0c7824 */ /* 0x000fc800078e0202 */
[----:B------:R-:W1:Y:S04]  /*57c0*/  LDS.128 R60, [R60+0x15400] ;  /* 0x015400003c3c7984 */ /* 0x000e680000000c00 */
[----:B------:R-:W2:Y:S01]  /*57d0*/  LDS.128 R12, [R12+0x15400] ;  /* 0x015400000c0c7984 */ /* 0x000ea20000000c00 */
[----:B------:R-:W-:Y:S05]  /*57e0*/  @P3 BRA `(.L_x_1429) ;  /* 0x0000000400603947 */ /* 0x000fea0003800000 */
[----:B-1----:R-:W-:Y:S01]  /*57f0*/  IMAD.MOV.U32 R104, RZ, RZ, R61 ;  /* 0x000000ffff687224 */ /* 0x002fe200078e003d */
[----:B------:R-:W-:Y:S01]  /*5800*/  SHF.R.U64 R44, R44, 0x10, R45 ;  /* 0x000000102c2c7819 */ /* 0x000fe2000000122d */
[----:B--2---:R-:W-:Y:S01]  /*5810*/  IMAD.MOV.U32 R103, RZ, RZ, R13 ;  /* 0x000000ffff677224 */ /* 0x004fe200078e000d */
[----:B------:R-:W-:Y:S01]  /*5820*/  SHF.R.U32.HI R45, RZ, 0x10, R45 ;  /* 0x00000010ff2d7819 */ /* 0x000fe2000001162d */
[----:B------:R-:W-:Y:S01]  /*5830*/  HADD2.F32 R105, -RZ, R105.H0_H0 ;  /* 0x20000069ff697230 */ /* 0x000fe20000004100 */
[----:B------:R-:W-:Y:S01]  /*5840*/  SHF.R.U64 R46, R46, 0x10, R47 ;  /* 0x000000102e2e7819 */ /* 0x000fe2000000122f */
[----:B------:R-:W-:Y:S02]  /*5850*/  HADD2.F32 R13, -RZ, R104.H0_H0 ;  /* 0x20000068ff0d7230 */ /* 0x000fe40000004100 */
[----:B------:R-:W-:Y:S02]  /*5860*/  HADD2.F32 R107, -RZ, R103.H0_H0 ;  /* 0x20000067ff6b7230 */ /* 0x000fe40000004100 */
[----:B------:R-:W-:-:S02]  /*5870*/  HADD2.F32 R106, -RZ, R106.H0_H0 ;  /* 0x2000006aff6a7230 */ /* 0x000fc40000004100 */
[-C--:B------:R-:W-:Y:S01]  /*5880*/  FMUL.FTZ R61, R13, R105.reuse ;  /* 0x000000690d3d7220 */ /* 0x080fe20000410000 */
[----:B------:R-:W-:Y:S02]  /*5890*/  HADD2.F32 R104, -RZ, R104.H1_H1 ;  /* 0x30000068ff687230 */ /* 0x000fe40000004100 */
        /* <DEDUP_REMOVED lines=10> */
[----:B------:R-:W-:Y:S02]  /*5940*/  HADD2.F32 R57, -RZ, R57.H0_H0 ;  /* 0x20000039ff397230 */ /* 0x000fe40000004100 */
[----:B------:R-:W-:Y:S02]  /*5950*/  HADD2.F32 R44, -RZ, R44.H0_H0 ;  /* 0x2000002cff2c7230 */ /* 0x000fe40000004100 */
[-C--:B------:R-:W-:Y:S01]  /*5960*/  FMUL.FTZ R103, R104, R105.reuse ;  /* 0x0000006968677220 */ /* 0x080fe20000410000 */
[C---:B------:R-:W-:Y:S01]  /*5970*/  FMUL.FTZ R105, R56.reuse, R105 ;  /* 0x0000006938697220 */ /* 0x040fe20000410000 */
[----:B------:R-:W-:Y:S02]  /*5980*/  HADD2.F32 R46, -RZ, R46.H0_H0 ;  /* 0x2000002eff2e7230 */ /* 0x000fe40000004100 */
[-C--:B------:R-:W-:Y:S01]  /*5990*/  FFMA.FTZ R56, R56, R45.reuse, -R103 ;  /* 0x0000002d38387223 */ /* 0x080fe20000010867 */
[----:B------:R-:W-:Y:S01]  /*59a0*/  FFMA.FTZ R45, R104, R45, R105 ;  /* 0x0000002d682d7223 */ /* 0x000fe20000010069 */
[----:B------:R-:W-:-:S02]  /*59b0*/  HADD2.F32 R104, -RZ, R118.H0_H0 ;  /* 0x20000076ff687230 */ /* 0x000fc40000004100 */
[--C-:B------:R-:W-:Y:S01]  /*59c0*/  HADD2.F32 R105, -RZ, R63.reuse.H0_H0 ;  /* 0x2000003fff697230 */ /* 0x100fe20000004100 */
[----:B------:R-:W-:Y:S02]  /*59d0*/  F2FP.F16.F32.PACK_AB R56, R56, R61 ;  /* 0x0000003d3838723e */ /* 0x000fe400000000ff */
[----:B------:R-:W-:Y:S02]  /*59e0*/  F2FP.F16.F32.PACK_AB R45, R45, R13 ;  /* 0x0000000d2d2d723e */ /* 0x000fe400000000ff */
[-C--:B------:R-:W-:Y:S01]  /*59f0*/  FMUL.FTZ R103, R105, R104.reuse ;  /* 0x0000006869677220 */ /* 0x080fe20000410000 */
[C---:B------:R-:W-:Y:S01]  /*5a00*/  FMUL.FTZ R104, R107.reuse, R104 ;  /* 0x000000686b687220 */ /* 0x040fe20000410000 */
[----:B------:R-:W-:Y:S02]  /*5a10*/  IMAD.MOV.U32 R13, RZ, RZ, R56 ;  /* 0x000000ffff0d7224 */ /* 0x000fe400078e0038 */
[-C--:B------:R-:W-:Y:S01]  /*5a20*/  FFMA.FTZ R103, R107, R106.reuse, -R103 ;  /* 0x0000006a6b677223 */ /* 0x080fe20000010867 */
[----:B------:R-:W-:Y:S01]  /*5a30*/  FFMA.FTZ R104, R105, R106, R104 ;  /* 0x0000006a69687223 */ /* 0x000fe20000010068 */
[----:B------:R-:W-:Y:S01]  /*5a40*/  SHF.R.U32.HI R105, RZ, 0x10, R47 ;  /* 0x00000010ff697819 */ /* 0x000fe2000001162f */
[----:B------:R-:W-:Y:S01]  /*5a50*/  HADD2.F32 R107, -RZ, R118.H1_H1 ;  /* 0x30000076ff6b7230 */ /* 0x000fe20000004100 */
[--C-:B------:R-:W-:Y:S01]  /*5a60*/  SHF.R.U64 R47, R58, 0x10, R59.reuse ;  /* 0x000000103a2f7819 */ /* 0x100fe2000000123b */
[----:B------:R-:W-:Y:S01]  /*5a70*/  HADD2.F32 R58, -RZ, R63.H1_H1 ;  /* 0x3000003fff3a7230 */ /* 0x000fe20000004100 */
[----:B------:R-:W-:Y:S01]  /*5a80*/  SHF.R.U32.HI R59, RZ, 0x10, R59 ;  /* 0x00000010ff3b7819 */ /* 0x000fe2000001163b */
[----:B------:R-:W-:-:S02]  /*5a90*/  HADD2.F32 R63, -RZ, R15.H1_H1 ;  /* 0x3000000fff3f7230 */ /* 0x000fc40000004100 */
[----:B------:R-:W-:Y:S02]  /*5aa0*/  HADD2.F32 R105, -RZ, R105.H0_H0 ;  /* 0x20000069ff697230 */ /* 0x000fe40000004100 */
[----:B------:R-:W-:Y:S02]  /*5ab0*/  HADD2.F32 R59, -RZ, R59.H0_H0 ;  /* 0x2000003bff3b7230 */ /* 0x000fe40000004100 */
[----:B------:R-:W-:Y:S02]  /*5ac0*/  HADD2.F32 R47, -RZ, R47.H0_H0 ;  /* 0x2000002fff2f7230 */ /* 0x000fe40000004100 */
[----:B------:R-:W-:Y:S02]  /*5ad0*/  IMAD.MOV.U32 R61, RZ, RZ, R45 ;  /* 0x000000ffff3d7224 */ /* 0x000fe400078e002d */
[-C--:B------:R-:W-:Y:S01]  /*5ae0*/  FMUL.FTZ R15, R58, R59.reuse ;  /* 0x0000003b3a0f7220 */ /* 0x080fe20000410000 */
[----:B------:R-:W-:-:S03]  /*5af0*/  FMUL.FTZ R59, R63, R59 ;  /* 0x0000003b3f3b7220 */ /* 0x000fc60000410000 */
[-C--:B------:R-:W-:Y:S01]  /*5b00*/  FFMA.FTZ R15, R63, R105.reuse, -R15 ;  /* 0x000000693f0f7223 */ /* 0x080fe2000001080f */
[----:B------:R-:W-:Y:S01]  /*5b10*/  FFMA.FTZ R59, R58, R105, R59 ;  /* 0x000000693a3b7223 */ /* 0x000fe2000001003b */
[----:B------:R-:W-:Y:S02]  /*5b20*/  HADD2.F32 R58, -RZ, R60.H0_H0 ;  /* 0x2000003cff3a7230 */ /* 0x000fe40000004100 */
[----:B------:R-:W-:Y:S01]  /*5b30*/  HADD2.F32 R105, -RZ, R12.H0_H0 ;  /* 0x2000000cff697230 */ /* 0x000fe20000004100 */
[----:B------:R-:W-:Y:S01]  /*5b40*/  F2FP.F16.F32.PACK_AB R15, R15, R103 ;  /* 0x000000670f0f723e */ /* 0x000fe200000000ff */
[----:B------:R-:W-:Y:S02]  /*5b50*/  HADD2.F32 R63, -RZ, R117.H0_H0 ;  /* 0x20000075ff3f7230 */ /* 0x000fe40000004100 */
[-C--:B------:R-:W-:Y:S01]  /*5b60*/  FMUL.FTZ R106, R58, R107.reuse ;  /* 0x0000006b3a6a7220 */ /* 0x080fe20000410000 */
[----:B------:R-:W-:Y:S02]  /*5b70*/  HADD2.F32 R60, -RZ, R60.H1_H1 ;  /* 0x3000003cff3c7230 */ /* 0x000fe40000004100 */
[----:B------:R-:W-:Y:S01]  /*5b80*/  FMUL.FTZ R107, R105, R107 ;  /* 0x0000006b696b7220 */ /* 0x000fe20000410000 */
[----:B------:R-:W-:-:S02]  /*5b90*/  HADD2.F32 R12, -RZ, R12.H1_H1 ;  /* 0x3000000cff0c7230 */ /* 0x000fc40000004100 */
[-C--:B------:R-:W-:Y:S01]  /*5ba0*/  FFMA.FTZ R106, R105, R63.reuse, -R106 ;  /* 0x0000003f696a7223 */ /* 0x080fe2000001086a */
[----:B------:R-:W-:Y:S02]  /*5bb0*/  HADD2.F32 R105, -RZ, R117.H1_H1 ;  /* 0x30000075ff697230 */ /* 0x000fe40000004100 */
[----:B------:R-:W-:Y:S01]  /*5bc0*/  FFMA.FTZ R107, R58, R63, R107 ;  /* 0x0000003f3a6b7223 */ /* 0x000fe2000001006b */
[-C--:B------:R-:W-:Y:S01]  /*5bd0*/  FMUL.FTZ R58, R60, R57.reuse ;  /* 0x000000393c3a7220 */ /* 0x080fe20000410000 */
[C---:B------:R-:W-:Y:S01]  /*5be0*/  FMUL.FTZ R57, R12.reuse, R57 ;  /* 0x000000390c397220 */ /* 0x040fe20000410000 */
[----:B------:R-:W-:Y:S02]  /*5bf0*/  F2FP.F16.F32.PACK_AB R59, R59, R104 ;  /* 0x000000683b3b723e */ /* 0x000fe400000000ff */
[-C--:B------:R-:W-:Y:S01]  /*5c00*/  FFMA.FTZ R12, R12, R44.reuse, -R58 ;  /* 0x0000002c0c0c7223 */ /* 0x080fe2000001083a */
[----:B------:R-:W-:Y:S01]  /*5c10*/  FFMA.FTZ R44, R60, R44, R57 ;  /* 0x0000002c3c2c7223 */ /* 0x000fe20000010039 */
[----:B------:R-:W-:-:S02]  /*5c20*/  HADD2.F32 R57, -RZ, R62.H0_H0 ;  /* 0x2000003eff397230 */ /* 0x000fc40000004100 */
[----:B------:R-:W-:Y:S01]  /*5c30*/  HADD2.F32 R60, -RZ, R14.H0_H0 ;  /* 0x2000000eff3c7230 */ /* 0x000fe20000004100 */
[----:B------:R-:W-:Y:S01]  /*5c40*/  F2FP.F16.F32.PACK_AB R12, R12, R106 ;  /* 0x0000006a0c0c723e */ /* 0x000fe200000000ff */
[----:B------:R-:W-:Y:S02]  /*5c50*/  HADD2.F32 R58, -RZ, R116.H0_H0 ;  /* 0x20000074ff3a7230 */ /* 0x000fe40000004100 */
[CC--:B------:R-:W-:Y:S01]  /*5c60*/  FMUL.FTZ R63, R57.reuse, R105.reuse ;  /* 0x00000069393f7220 */ /* 0x0c0fe20000410000 */
[----:B------:R-:W-:Y:S02]  /*5c70*/  HADD2.F32 R62, -RZ, R62.H1_H1 ;  /* 0x3000003eff3e7230 */ /* 0x000fe40000004100 */
[C---:B------:R-:W-:Y:S01]  /*5c80*/  FMUL.FTZ R105, R60.reuse, R105 ;  /* 0x000000693c697220 */ /* 0x040fe20000410000 */
[----:B------:R-:W-:Y:S02]  /*5c90*/  HADD2.F32 R14, -RZ, R14.H1_H1 ;  /* 0x3000000eff0e7230 */ /* 0x000fe40000004100 */
[-C--:B------:R-:W-:Y:S01]  /*5ca0*/  FFMA.FTZ R63, R60, R58.reuse, -R63 ;  /* 0x0000003a3c3f7223 */ /* 0x080fe2000001083f */
[----:B------:R-:W-:Y:S01]  /*5cb0*/  F2FP.F16.F32.PACK_AB R44, R44, R107 ;  /* 0x0000006b2c2c723e */ /* 0x000fe200000000ff */
[----:B------:R-:W-:Y:S01]  /*5cc0*/  FFMA.FTZ R105, R57, R58, R105 ;  /* 0x0000003a39697223 */ /* 0x000fe20000010069 */
[-C--:B------:R-:W-:Y:S01]  /*5cd0*/  FMUL.FTZ R57, R62, R47.reuse ;  /* 0x0000002f3e397220 */ /* 0x080fe20000410000 */
[----:B------:R-:W-:-:S02]  /*5ce0*/  FMUL.FTZ R47, R14, R47 ;  /* 0x0000002f0e2f7220 */ /* 0x000fc40000410000 */
[----:B------:R-:W-:Y:S02]  /*5cf0*/  IMAD.MOV.U32 R60, RZ, RZ, R44 ;  /* 0x000000ffff3c7224 */ /* 0x000fe400078e002c */
[-C--:B------:R-:W-:Y:S01]  /*5d00*/  FFMA.FTZ R57, R14, R46.reuse, -R57 ;  /* 0x0000002e0e397223 */ /* 0x080fe20000010839 */
[----:B------:R-:W-:-:S04]  /*5d10*/  FFMA.FTZ R47, R62, R46, R47 ;  /* 0x0000002e3e2f7223 */ /* 0x000fc8000001002f */
[----:B------:R-:W-:Y:S01]  /*5d20*/  F2FP.F16.F32.PACK_AB R57, R57, R63 ;  /* 0x0000003f3939723e */ /* 0x000fe200000000ff */
[----:B------:R-:W-:Y:S01]  /*5d30*/  IMAD.MOV.U32 R63, RZ, RZ, R59 ;  /* 0x000000ffff3f7224 */ /* 0x000fe200078e003b */
[----:B------:R-:W-:-:S03]  /*5d40*/  F2FP.F16.F32.PACK_AB R47, R47, R105 ;  /* 0x000000692f2f723e */ /* 0x000fc600000000ff */
[----:B------:R-:W-:Y:S02]  /*5d50*/  IMAD.MOV.U32 R14, RZ, RZ, R57 ;  /* 0x000000ffff0e7224 */ /* 0x000fe400078e0039 */
[----:B------:R-:W-:-:S07]  /*5d60*/  IMAD.MOV.U32 R62, RZ, RZ, R47 ;  /* 0x000000ffff3e7224 */ /* 0x000fce00078e002f */
.L_x_1429:
[----:B------:R-:W-:Y:S05]  /*5d70*/  BSYNC B2 ;  /* 0x0000000000027941 */ /* 0x000fea0003800000 */
.L_x_1428:
[----:B---3--:R-:W-:-:S04]  /*5d80*/  LEA R44, P3, R20, R90, 0x1 ;  /* 0x0000005a142c7211 */ /* 0x008fc800078608ff */
[----:B------:R-:W-:Y:S02]  /*5d90*/  LEA.HI.X R45, R20, R91, R92, 0x1, P3 ;  /* 0x0000005b142d7211 */ /* 0x000fe400018f0c5c */
[----:B------:R-:W-:-:S03]  /*5da0*/  ISETP.GE.AND P3, PT, R102, R11, PT ;  /* 0x0000000b6600720c */ /* 0x000fc60003f66270 */
[----:B--2---:R2:W-:Y:S10]  /*5db0*/  ST.E.128 desc[UR54][R44.64], R12 ;  /* 0x0000000c2c007985 */ /* 0x0045f4000c101d36 */
[----:B--2---:R-:W-:-:S05]  /*5dc0*/  @!P3 IMAD.WIDE R12, R102, 0x2, R90 ;  /* 0x00000002660cb825 */ /* 0x004fca00078e025a */
[----:B-1----:R4:W-:Y:S02]  /*5dd0*/  @!P3 ST.E.128 desc[UR54][R12.64], R60 ;  /* 0x0000003c0c00b985 */ /* 0x0029e4000c101d36 */
.L_x_1427:
[----:B------:R-:W-:Y:S05]  /*5de0*/  BSYNC B1 ;  /* 0x0000000000017941 */ /* 0x000fea0003800000 */
.L_x_1426:
[----:B------:R-:W-:Y:S01]  /*5df0*/  ISETP.NE.AND P3, PT, R30, RZ, PT ;  /* 0x000000ff1e00720c */ /* 0x000fe20003f65270 */
[----:B------:R-:W-:-:S12]  /*5e00*/  BSSY B1, `(.L_x_1430) ;  /* 0x000007d000017945 */ /* 0x000fd80003800000 */
[----:B------:R-:W-:Y:S05]  /*5e10*/  @!P3 BRA `(.L_x_1431) ;  /* 0x0000000400ecb947 */ /* 0x000fea0003800000 */
[----:B------:R-:W5:Y:S04]  /*5e20*/  LDL R44, [R1+0x50] ;  /* 0x00005000012c7983 */ /* 0x000f680000100800 */
[----:B------:R-:W2:Y:S04]  /*5e30*/  LDL R15, [R1+0x54] ;  /* 0x00005400010f7983 */ /* 0x000ea80000100800 */
[----:B------:R-:W3:Y:S01]  /*5e40*/  LDL R14, [R1+0x58] ;  /* 0x00005800010e7983 */ /* 0x000ee20000100800 */
[----:B------:R-:W-:Y:S01]  /*5e50*/  LOP3.LUT P4, RZ, R16, 0x1, RZ, 0xc0, !PT ;  /* 0x0000000110ff7812 */ /* 0x000fe2000788c0ff */
[----:B------:R-:W-:Y:S01]  /*5e60*/  BSSY B2, `(.L_x_1432) ;  /* 0x0000070000027945 */ /* 0x000fe20003800000 */
[----:B------:R-:W-:-:S02]  /*5e70*/  ISETP.GE.AND P3, PT, R3, R97, PT ;  /* 0x000000610300720c */ /* 0x000fc40003f66270 */
[----:B----4-:R-:W-:-:S04]  /*5e80*/  SEL R12, R98, R101, !P4 ;  /* 0x00000065620c7207 */ /* 0x010fc80006000000 */
        /* <DEDUP_REMOVED lines=9> */
[----:B-----5:R-:W-:-:S04]  /*5f20*/  LOP3.LUT R13, R44, 0x18, R56, 0xf8, !PT ;  /* 0x000000182c0d7812 */ /* 0x020fc800078ef838 */
[----:B--2---:R-:W-:-:S04]  /*5f30*/  LOP3.LUT R13, R13, R15, RZ, 0x3c, !PT ;  /* 0x0000000f0d0d7212 */ /* 0x004fc800078e3cff */
[----:B---3--:R-:W-:-:S05]  /*5f40*/  IADD3 R12, R13, R12, R14 ;  /* 0x0000000c0d0c7210 */ /* 0x008fca0007ffe00e */
[C---:B------:R-:W-:Y:S02]  /*5f50*/  IMAD R44, R22.reuse, 0x3000, R12 ;  /* 0x00003000162c7824 */ /* 0x040fe400078e020c */
[----:B------:R-:W-:Y:S02]  /*5f60*/  IMAD R12, R22, 0x3000, R94 ;  /* 0x00003000160c7824 */ /* 0x000fe400078e025e */
[--C-:B------:R-:W-:Y:S02]  /*5f70*/  IMAD R44, R44, 0x2, R2.reuse ;  /* 0x000000022c2c7824 */ /* 0x100fe400078e0202 */
[----:B------:R-:W-:-:S04]  /*5f80*/  IMAD R12, R12, 0x2, R2 ;  /* 0x000000020c0c7824 */ /* 0x000fc800078e0202 */
[----:B------:R-:W2:Y:S04]  /*5f90*/  LDS.128 R44, [R44+0x15400] ;  /* 0x015400002c2c7984 */ /* 0x000ea80000000c00 */
[----:B------:R-:W3:Y:S01]  /*5fa0*/  LDS.128 R12, [R12+0x15400] ;  /* 0x015400000c0c7984 */ /* 0x000ee20000000c00 */
[----:B------:R-:W-:Y:S05]  /*5fb0*/  @P3 BRA `(.L_x_1433) ;  /* 0x0000000400683947 */ /* 0x000fea0003800000 */
[----:B--2---:R-:W-:Y:S01]  /*5fc0*/  IMAD.MOV.U32 R58, RZ, RZ, R45 ;  /* 0x000000ffff3a7224 */ /* 0x004fe200078e002d */
[----:B------:R-:W-:Y:S01]  /*5fd0*/  SHF.R.U64 R40, R40, 0x10, R41 ;  /* 0x0000001028287819 */ /* 0x000fe20000001229 */
[----:B---3--:R-:W-:Y:S01]  /*5fe0*/  IMAD.MOV.U32 R57, RZ, RZ, R13 ;  /* 0x000000ffff397224 */ /* 0x008fe200078e000d */
[----:B------:R-:W-:Y:S01]  /*5ff0*/  SHF.R.U32.HI R41, RZ, 0x10, R41 ;  /* 0x00000010ff297819 */ /* 0x000fe20000011629 */
[----:B------:R-:W-:Y:S01]  /*6000*/  HADD2.F32 R59, -RZ, R115.H1_H1 ;  /* 0x30000073ff3b7230 */ /* 0x000fe20000004100 */
[----:B------:R-:W-:Y:S01]  /*6010*/  SHF.R.U64 R42, R42, 0x10, R43 ;  /* 0x000000102a2a7819 */ /* 0x000fe2000000122b */
[----:B------:R-:W-:Y:S02]  /*6020*/  HADD2.F32 R13, -RZ, R58.H0_H0 ;  /* 0x2000003aff0d7230 */ /* 0x000fe40000004100 */
[----:B-1----:R-:W-:Y:S02]  /*6030*/  HADD2.F32 R61, -RZ, R57.H0_H0 ;  /* 0x20000039ff3d7230 */ /* 0x002fe40000004100 */
        /* <DEDUP_REMOVED lines=75> */
[----:B------:R-:W-:Y:S02]  /*64f0*/  F2FP.F16.F32.PACK_AB R54, R12, R54 ;  /* 0x000000360c36723e */ /* 0x000fe400000000ff */
[----:B------:R-:W-:Y:S01]  /*6500*/  F2FP.F16.F32.PACK_AB R43, R43, R44 ;  /* 0x0000002c2b2b723e */ /* 0x000fe200000000ff */
[----:B------:R-:W-:Y:S01]  /*6510*/  IMAD.MOV.U32 R44, RZ, RZ, R53 ;  /* 0x000000ffff2c7224 */ /* 0x000fe200078e0035 */
[----:B------:R-:W-:Y:S01]  /*6520*/  MOV R12, R47 ;  /* 0x0000002f000c7202 */ /* 0x000fe20000000f00 */
[----:B------:R-:W-:Y:S02]  /*6530*/  IMAD.MOV.U32 R14, RZ, RZ, R54 ;  /* 0x000000ffff0e7224 */ /* 0x000fe400078e0036 */
[----:B------:R-:W-:Y:S02]  /*6540*/  IMAD.MOV.U32 R46, RZ, RZ, R43 ;  /* 0x000000ffff2e7224 */ /* 0x000fe400078e002b */
[----:B------:R-:W-:-:S07]  /*6550*/  IMAD.MOV.U32 R47, RZ, RZ, R59 ;  /* 0x000000ffff2f7224 */ /* 0x000fce00078e003b */
.L_x_1433:
[----:B------:R-:W-:Y:S05]  /*6560*/  BSYNC B2 ;  /* 0x0000000000027941 */ /* 0x000fea0003800000 */
.L_x_1432:
[----:B------:R-:W-:-:S04]  /*6570*/  LEA R40, P3, R21, R90, 0x1 ;  /* 0x0000005a15287211 */ /* 0x000fc800078608ff */
[----:B------:R-:W-:Y:S02]  /*6580*/  LEA.HI.X R41, R21, R91, R89, 0x1, P3 ;  /* 0x0000005b15297211 */ /* 0x000fe400018f0c59 */
[----:B------:R-:W-:-:S03]  /*6590*/  ISETP.GE.AND P3, PT, R56, R11, PT ;  /* 0x0000000b3800720c */ /* 0x000fc60003f66270 */
[----:B---3--:R3:W-:Y:S10]  /*65a0*/  ST.E.128 desc[UR54][R40.64], R12 ;  /* 0x0000000c28007985 */ /* 0x0087f4000c101d36 */
[----:B---3--:R-:W-:-:S05]  /*65b0*/  @!P3 IMAD.WIDE R12, R56, 0x2, R90 ;  /* 0x00000002380cb825 */ /* 0x008fca00078e025a */
[----:B--2---:R2:W-:Y:S02]  /*65c0*/  @!P3 ST.E.128 desc[UR54][R12.64], R44 ;  /* 0x0000002c0c00b985 */ /* 0x0045e4000c101d36 */
.L_x_1431:
[----:B------:R-:W-:Y:S05]  /*65d0*/  BSYNC B1 ;  /* 0x0000000000017941 */ /* 0x000fea0003800000 */
.L_x_1430:
[----:B------:R-:W-:-:S13]  /*65e0*/  ISETP.NE.AND P3, PT, R31, RZ, PT ;  /* 0x000000ff1f00720c */ /* 0x000fda0003f65270 */
[----:B------:R-:W-:Y:S05]  /*65f0*/  @!P3 BRA `(.L_x_1397) ;  /* 0x0000000c002cb947 */ /* 0x000fea0003800000 */
[----:B------:R-:W5:Y:S04]  /*6600*/  LDL R40, [R1+0x50] ;  /* 0x0000500001287983 */ /* 0x000f680000100800 */
[----:B------:R-:W5:Y:S04]  /*6610*/  LDL R15, [R1+0x54] ;  /* 0x00005400010f7983 */ /* 0x000f680000100800 */
[----:B------:R-:W5:Y:S01]  /*6620*/  LDL R14, [R1+0x58] ;  /* 0x00005800010e7983 */ /* 0x000f620000100800 */
[----:B------:R-:W-:Y:S01]  /*6630*/  LOP3.LUT P4, RZ, R16, 0x2, RZ, 0xc0, !PT ;  /* 0x0000000210ff7812 */ /* 0x000fe2000788c0ff */
[----:B------:R-:W-:Y:S01]  /*6640*/  BSSY B1, `(.L_x_1434) ;  /* 0x000006e000017945 */ /* 0x000fe20003800000 */
[----:B--23--:R-:W-:-:S02]  /*6650*/  LEA R44, P3, R27, R90, 0x1 ;  /* 0x0000005a1b2c7211 */ /* 0x00cfc400078608ff */
[----:B------:R-:W-:Y:S02]  /*6660*/  SEL R101, R98, R101, !P4 ;  /* 0x0000006562657207 */ /* 0x000fe40006000000 */
[----:B------:R-:W-:Y:S02]  /*6670*/  LEA.HI.X R45, R27, R91, R88, 0x1, P3 ;  /* 0x0000005b1b2d7211 */ /* 0x000fe400018f0c58 */
[----:B----4-:R-:W-:Y:S02]  /*6680*/  SHF.R.S32.HI R12, RZ, 0x1f, R101 ;  /* 0x0000001fff0c7819 */ /* 0x010fe40000011465 */
[----:B------:R-:W-:Y:S02]  /*6690*/  ISETP.GE.AND P3, PT, R4, R97, PT ;  /* 0x000000610400720c */ /* 0x000fe40003f66270 */
[----:B------:R-:W-:-:S04]  /*66a0*/  LEA.HI R12, R12, R101, RZ, 0x4 ;  /* 0x000000650c0c7211 */ /* 0x000fc800078f20ff */
[----:B------:R-:W-:-:S04]  /*66b0*/  SHF.R.S32.HI R12, RZ, 0x4, R12 ;  /* 0x00000004ff0c7819 */ /* 0x000fc8000001140c */
[----:B------:R-:W-:-:S04]  /*66c0*/  LEA.HI.SX32 R12, R7, R12, 0x1d ;  /* 0x0000000c070c7211 */ /* 0x000fc800078feaff */
[----:B------:R-:W-:Y:S01]  /*66d0*/  SHF.R.S32.HI R13, RZ, 0x1f, R12 ;  /* 0x0000001fff0d7819 */ /* 0x000fe2000001140c */
[----:B------:R-:W-:-:S03]  /*66e0*/  IMAD.SHL.U32 R46, R12, 0x8, RZ ;  /* 0x000000080c2e7824 */ /* 0x000fc600078e00ff */
[----:B------:R-:W-:-:S05]  /*66f0*/  LEA.HI R13, R13, R12, RZ, 0x2 ;  /* 0x0000000c0d0d7211 */ /* 0x000fca00078f10ff */
[----:B------:R-:W-:-:S05]  /*6700*/  IMAD.SHL.U32 R13, R13, 0x400, RZ ;  /* 0x000004000d0d7824 */ /* 0x000fca00078e00ff */
[----:B------:R-:W-:Y:S02]  /*6710*/  LOP3.LUT R13, R13, 0x7ffff000, RZ, 0xc0, !PT ;  /* 0x7ffff0000d0d7812 */ /* 0x000fe400078ec0ff */
[----:B-----5:R-:W-:-:S04]  /*6720*/  LOP3.LUT R12, R40, 0x18, R46, 0xf8, !PT ;  /* 0x00000018280c7812 */ /* 0x020fc800078ef82e */
[----:B------:R-:W-:-:S04]  /*6730*/  LOP3.LUT R12, R12, R15, RZ, 0x3c, !PT ;  /* 0x0000000f0c0c7212 */ /* 0x000fc800078e3cff */
[----:B------:R-:W-:-:S05]  /*6740*/  IADD3 R13, R12, R13, R14 ;  /* 0x0000000d0c0d7210 */ /* 0x000fca0007ffe00e */
[C---:B------:R-:W-:Y:S02]  /*6750*/  IMAD R15, R22.reuse, 0x3000, R13 ;  /* 0x00003000160f7824 */ /* 0x040fe400078e020d */
[----:B------:R-:W-:Y:S02]  /*6760*/  IMAD R13, R22, 0x3000, R93 ;  /* 0x00003000160d7824 */ /* 0x000fe400078e025d */
[--C-:B------:R-:W-:Y:S02]  /*6770*/  IMAD R40, R15, 0x2, R2.reuse ;  /* 0x000000020f287824 */ /* 0x100fe400078e0202 */
[----:B------:R-:W-:-:S04]  /*6780*/  IMAD R13, R13, 0x2, R2 ;  /* 0x000000020d0d7824 */ /* 0x000fc800078e0202 */
[----:B------:R-:W2:Y:S04]  /*6790*/  LDS.128 R40, [R40+0x15400] ;  /* 0x0154000028287984 */ /* 0x000ea80000000c00 */
[----:B------:R-:W3:Y:S01]  /*67a0*/  LDS.128 R12, [R13+0x15400] ;  /* 0x015400000d0c7984 */ /* 0x000ee20000000c00 */
[----:B------:R-:W-:Y:S05]  /*67b0*/  @P3 BRA `(.L_x_1435) ;  /* 0x0000000400583947 */ /* 0x000fea0003800000 */
[----:B------:R-:W-:Y:S01]  /*67c0*/  HADD2.F32 R52, -RZ, R111.H1_H1 ;  /* 0x3000006fff347230 */ /* 0x000fe20000004100 */
[--C-:B------:R-:W-:Y:S01]  /*67d0*/  SHF.R.U64 R36, R36, 0x10, R37.reuse ;  /* 0x0000001024247819 */ /* 0x100fe20000001225 */
[----:B--2---:R-:W-:Y:S01]  /*67e0*/  HADD2.F32 R47, -RZ, R41.H0_H0 ;  /* 0x20000029ff2f7230 */ /* 0x004fe20000004100 */
[----:B------:R-:W-:Y:S01]  /*67f0*/  SHF.R.U32.HI R37, RZ, 0x10, R37 ;  /* 0x00000010ff257819 */ /* 0x000fe20000011625 */
[----:B---3--:R-:W-:Y:S01]  /*6800*/  HADD2.F32 R54, -RZ, R13.H0_H0 ;  /* 0x2000000dff367230 */ /* 0x008fe20000004100 */
        /* <DEDUP_REMOVED lines=25> */
[----:B------:R-:W-:-:S02]  /*69a0*/  HADD2.F32 R49, -RZ, R41.H0_H0 ;  /* 0x20000029ff317230 */ /* 0x000fc40000004100 */
[----:B------:R-:W-:Y:S02]  /*69b0*/  HADD2.F32 R41, -RZ, R41.H1_H1 ;  /* 0x30000029ff297230 */ /* 0x000fe40000004100 */
[----:B------:R-:W-:Y:S02]  /*69c0*/  HADD2.F32 R48, -RZ, R48.H0_H0 ;  /* 0x20000030ff307230 */ /* 0x000fe40000004100 */
[-C--:B------:R-:W-:Y:S01]  /*69d0*/  FMUL.FTZ R54, R49, R43.reuse ;  /* 0x0000002b31367220 */ /* 0x080fe20000410000 */
[C---:B------:R-:W-:Y:S01]  /*69e0*/  FMUL.FTZ R43, R53.reuse, R43 ;  /* 0x0000002b352b7220 */ /* 0x040fe20000410000 */
[----:B------:R-:W-:Y:S02]  /*69f0*/  HADD2.F32 R36, -RZ, R36.H0_H0 ;  /* 0x20000024ff247230 */ /* 0x000fe40000004100 */
[-C--:B------:R-:W-:Y:S01]  /*6a00*/  FFMA.FTZ R54, R53, R52.reuse, -R54 ;  /* 0x0000003435367223 */ /* 0x080fe20000010836 */
[----:B------:R-:W-:Y:S01]  /*6a10*/  FFMA.FTZ R43, R49, R52, R43 ;  /* 0x00000034312b7223 */ /* 0x000fe2000001002b */
[----:B------:R-:W-:Y:S01]  /*6a20*/  SHF.R.U32.HI R49, RZ, 0x10, R39 ;  /* 0x00000010ff317819 */ /* 0x000fe20000011627 */
[----:B------:R-:W-:Y:S01]  /*6a30*/  HADD2.F32 R53, -RZ, R110.H0_H0 ;  /* 0x2000006eff357230 */ /* 0x000fe20000004100 */
[----:B------:R-:W-:Y:S01]  /*6a40*/  SHF.R.U64 R39, R50, 0x10, R51 ;  /* 0x0000001032277819 */ /* 0x000fe20000001233 */
[----:B------:R-:W-:Y:S01]  /*6a50*/  IMAD.MOV.U32 R13, RZ, RZ, R37 ;  /* 0x000000ffff0d7224 */ /* 0x000fe200078e0025 */
[----:B------:R-:W-:Y:S01]  /*6a60*/  SHF.R.U32.HI R50, RZ, 0x10, R51 ;  /* 0x00000010ff327819 */ /* 0x000fe20000011633 */
[----:B------:R-:W-:-:S02]  /*6a70*/  HADD2.F32 R49, -RZ, R49.H0_H0 ;  /* 0x20000031ff317230 */ /* 0x000fc40000004100 */
        /* <DEDUP_REMOVED lines=8> */
[--C-:B------:R-:W-:Y:S02]  /*6b00*/  HADD2.F32 R49, -RZ, R12.reuse.H0_H0 ;  /* 0x2000000cff317230 */ /* 0x100fe40000004100 */
[----:B------:R-:W-:Y:S01]  /*6b10*/  F2FP.F16.F32.PACK_AB R43, R15, R43 ;  /* 0x0000002b0f2b723e */ /* 0x000fe200000000ff */
[-C--:B------:R-:W-:Y:S01]  /*6b20*/  FMUL.FTZ R50, R41, R111.reuse ;  /* 0x0000006f29327220 */ /* 0x080fe20000410000 */
[----:B------:R-:W-:Y:S02]  /*6b30*/  IMAD.MOV.U32 R15, RZ, RZ, R51 ;  /* 0x000000ffff0f7224 */ /* 0x000fe400078e0033 */
[C---:B------:R-:W-:Y:S01]  /*6b40*/  FMUL.FTZ R111, R49.reuse, R111 ;  /* 0x0000006f316f7220 */ /* 0x040fe20000410000 */
[----:B------:R-:W-:Y:S01]  /*6b50*/  FFMA.FTZ R50, R49, R109, -R50 ;  /* 0x0000006d31327223 */ /* 0x000fe20000010832 */
[----:B------:R-:W-:-:S02]  /*6b60*/  HADD2.F32 R49, -RZ, R12.H1_H1 ;  /* 0x3000000cff317230 */ /* 0x000fc40000004100 */
[----:B------:R-:W-:Y:S01]  /*6b70*/  FFMA.FTZ R111, R41, R109, R111 ;  /* 0x0000006d296f7223 */ /* 0x000fe2000001006f */
[----:B------:R-:W-:Y:S02]  /*6b80*/  HADD2.F32 R41, -RZ, R40.H1_H1 ;  /* 0x30000028ff297230 */ /* 0x000fe40000004100 */
[--C-:B------:R-:W-:Y:S02]  /*6b90*/  HADD2.F32 R40, -RZ, R42.reuse.H0_H0 ;  /* 0x2000002aff287230 */ /* 0x100fe40000004100 */
[----:B------:R-:W-:Y:S02]  /*6ba0*/  HADD2.F32 R42, -RZ, R42.H1_H1 ;  /* 0x3000002aff2a7230 */ /* 0x000fe40000004100 */
[-C--:B------:R-:W-:Y:S01]  /*6bb0*/  FMUL.FTZ R12, R41, R48.reuse ;  /* 0x00000030290c7220 */ /* 0x080fe20000410000 */
[C---:B------:R-:W-:Y:S01]  /*6bc0*/  FMUL.FTZ R48, R49.reuse, R48 ;  /* 0x0000003031307220 */ /* 0x040fe20000410000 */
[----:B------:R-:W-:Y:S02]  /*6bd0*/  FMUL.FTZ R57, R40, R53 ;  /* 0x0000003528397220 */ /* 0x000fe40000410000 */
[-C--:B------:R-:W-:Y:S01]  /*6be0*/  FFMA.FTZ R49, R49, R36.reuse, -R12 ;  /* 0x0000002431317223 */ /* 0x080fe2000001080c */
[----:B------:R-:W-:Y:S01]  /*6bf0*/  FFMA.FTZ R12, R41, R36, R48 ;  /* 0x00000024290c7223 */ /* 0x000fe20000010030 */
[----:B------:R-:W-:-:S02]  /*6c00*/  HADD2.F32 R36, -RZ, R14.H0_H0 ;  /* 0x2000000eff247230 */ /* 0x000fc40000004100 */
[----:B------:R-:W-:Y:S01]  /*6c10*/  HADD2.F32 R41, -RZ, R108.H0_H0 ;  /* 0x2000006cff297230 */ /* 0x000fe20000004100 */
[----:B------:R-:W-:Y:S01]  /*6c20*/  F2FP.F16.F32.PACK_AB R50, R49, R50 ;  /* 0x000000323132723e */ /* 0x000fe200000000ff */
[----:B------:R-:W-:Y:S02]  /*6c30*/  HADD2.F32 R14, -RZ, R14.H1_H1 ;  /* 0x3000000eff0e7230 */ /* 0x000fe40000004100 */
[C---:B------:R-:W-:Y:S01]  /*6c40*/  FMUL.FTZ R53, R36.reuse, R53 ;  /* 0x0000003524357220 */ /* 0x040fe20000410000 */
[----:B------:R-:W-:-:S03]  /*6c50*/  FFMA.FTZ R36, R36, R41, -R57 ;  /* 0x0000002924247223 */ /* 0x000fc60000010839 */
[----:B------:R-:W-:Y:S01]  /*6c60*/  FFMA.FTZ R40, R40, R41, R53 ;  /* 0x0000002928287223 */ /* 0x000fe20000010035 */
[----:B------:R-:W-:Y:S02]  /*6c70*/  HADD2.F32 R41, -RZ, R38.H0_H0 ;  /* 0x20000026ff297230 */ /* 0x000fe40000004100 */
[-C--:B------:R-:W-:Y:S01]  /*6c80*/  FMUL.FTZ R53, R42, R39.reuse ;  /* 0x000000272a357220 */ /* 0x080fe20000410000 */
[----:B------:R-:W-:Y:S01]  /*6c90*/  FMUL.FTZ R57, R14, R39 ;  /* 0x000000270e397220 */ /* 0x000fe20000410000 */
[----:B------:R-:W-:Y:S01]  /*6ca0*/  F2FP.F16.F32.PACK_AB R38, R12, R111 ;  /* 0x0000006f0c26723e */ /* 0x000fe200000000ff */
[----:B------:R-:W-:Y:S02]  /*6cb0*/  IMAD.MOV.U32 R12, RZ, RZ, R50 ;  /* 0x000000ffff0c7224 */ /* 0x000fe400078e0032 */
[-C--:B------:R-:W-:Y:S01]  /*6cc0*/  FFMA.FTZ R39, R14, R41.reuse, -R53 ;  /* 0x000000290e277223 */ /* 0x080fe20000010835 */
[----:B------:R-:W-:-:S04]  /*6cd0*/  FFMA.FTZ R41, R42, R41, R57 ;  /* 0x000000292a297223 */ /* 0x000fc80000010039 */
[----:B------:R-:W-:Y:S02]  /*6ce0*/  F2FP.F16.F32.PACK_AB R14, R39, R36 ;  /* 0x00000024270e723e */ /* 0x000fe400000000ff */
[----:B------:R-:W-:Y:S01]  /*6cf0*/  F2FP.F16.F32.PACK_AB R42, R41, R40 ;  /* 0x00000028292a723e */ /* 0x000fe200000000ff */
[----:B------:R-:W-:Y:S02]  /*6d00*/  IMAD.MOV.U32 R40, RZ, RZ, R38 ;  /* 0x000000ffff287224 */ /* 0x000fe400078e0026 */
[----:B------:R-:W-:-:S07]  /*6d10*/  IMAD.MOV.U32 R41, RZ, RZ, R47 ;  /* 0x000000ffff297224 */ /* 0x000fce00078e002f */
.L_x_1435:
[----:B------:R-:W-:Y:S05]  /*6d20*/  BSYNC B1 ;  /* 0x0000000000017941 */ /* 0x000fea0003800000 */
.L_x_1434:
[----:B---3--:R3:W-:Y:S01]  /*6d30*/  ST.E.128 desc[UR54][R44.64], R12 ;  /* 0x0000000c2c007985 */ /* 0x0087e2000c101d36 */
[----:B------:R-:W-:-:S13]  /*6d40*/  ISETP.GE.AND P3, PT, R46, R11, PT ;  /* 0x0000000b2e00720c */ /* 0x000fda0003f66270 */
[----:B------:R-:W-:Y:S05]  /*6d50*/  @P3 BRA `(.L_x_1397) ;  /* 0x0000000400543947 */ /* 0x000fea0003800000 */
[----:B------:R-:W-:-:S05]  /*6d60*/  IMAD.WIDE R90, R46, 0x2, R90 ;  /* 0x000000022e5a7825 */ /* 0x000fca00078e025a */
[----:B--2---:R2:W-:Y:S01]  /*6d70*/  ST.E.128 desc[UR54][R90.64], R40 ;  /* 0x000000285a007985 */ /* 0x0045e2000c101d36 */
[----:B------:R-:W-:Y:S05]  /*6d80*/  BRA `(.L_x_1397) ;  /* 0x0000000400487947 */ /* 0x000fea0003800000 */
.L_x_1389:
[----:B------:R-:W-:-:S06]  /*6d90*/  UISETP.NE.AND UP0, UPT, UR39, 0x3, UPT ;  /* 0x000000032700788c */ /* 0x000fcc000bf05270 */
[----:B------:R-:W-:-:S13]  /*6da0*/  PLOP3.LUT P2, PT, PT, PT, UP0, 0x80, 0x0 ;  /* 0x000000000000781c */ /* 0x000fda0003f4f008 */
[----:B------:R-:W-:Y:S05]  /*6db0*/  @!P2 BRA `(.L_x_1436) ;  /* 0x000000000004a947 */ /* 0x000fea0003800000 */
[----:B------:R-:W-:Y:S01]  /*6dc0*/  BPT.TRAP 0x1 ;  /* 0x000000040000795c */ /* 0x000fe20000300000 */
.L_x_1436:
[----:B------:R-:W2:Y:S01]  /*6dd0*/  LDL R12, [R1+0xc] ;  /* 0x00000c00010c7983 */ /* 0x000ea20000100800 */
[----:B------:R-:W-:Y:S01]  /*6de0*/  IMAD R34, R22, 0x8, R2 ;  /* 0x0000000816227824 */ /* 0x000fe200078e0202 */
[----:B------:R-:W-:Y:S01]  /*6df0*/  BSSY B1, `(.L_x_1437) ;  /* 0x0000005000017945 */ /* 0x000fe20003800000 */
[----:B------:R-:W-:Y:S02]  /*6e00*/  SHF.R.S32.HI R83, RZ, 0x1f, R82 ;  /* 0x0000001fff537819 */ /* 0x000fe40000011452 */
[----:B--2---:R-:W-:-:S04]  /*6e10*/  SHF.L.U32 R86, R12, 0x1f, RZ ;  /* 0x0000001f0c567819 */ /* 0x004fc800000006ff */
[----:B------:R-:W0:Y:S02]  /*6e20*/  SYNCS.PHASECHK.TRANS64.TRYWAIT P3, [R34+URZ+0x2d890], R86 ;  /* 0x02d89056220075a7 */ /* 0x000e24000806017f */
[----:B0-----:R-:W-:Y:S05]  /*6e30*/  @!P3 BRA `(.L_x_1438) ;  /* 0x000001fc00ccb947 */ /* 0x001fea0003800000 */
.L_x_1749:
[----:B------:R-:W-:Y:S05]  /*6e40*/  BSYNC B1 ;  /* 0x0000000000017941 */ /* 0x000fea0003800000 */
.L_x_1437:
[----:B------:R-:W1:Y:S01]  /*6e50*/  S2R R36, SR_TID.X ;  /* 0x0000000000247919 */ /* 0x000e620000002100 */
        /* <DEDUP_REMOVED lines=18> */
[----:B------:R-:W-:Y:S01]  /*6f80*/  LEA R43, P3, R12, UR6, 0x1 ;  /* 0x000000060c2b7c11 */ /* 0x000fe2000f8608ff */
[C---:B-1----:R-:W-:Y:S02]  /*6f90*/  VIADD R37, R36.reuse, 0xffffff80 ;  /* 0xffffff8024257836 */ /* 0x042fe40000000000 */
[----:B------:R-:W-:Y:S01]  /*6fa0*/  VIADD R36, R36, 0xffffff80 ;  /* 0xffffff8024247836 */ /* 0x000fe20000000000 */
[----:B------:R-:W-:-:S04]  /*6fb0*/  LEA.HI.X R13, R12, UR7, R13, 0x1, P3 ;  /* 0x000000070c0d7c11 */ /* 0x000fc800098f0c0d */
[----:B------:R-:W-:-:S04]  /*6fc0*/  LEA.HI R36, R36, R37, RZ, 0x1 ;  /* 0x0000002524247211 */ /* 0x000fc800078f08ff */
[----:B------:R-:W-:-:S04]  /*6fd0*/  SHF.R.S32.HI R36, RZ, 0x1, R36 ;  /* 0x00000001ff247819 */ /* 0x000fc80000011424 */
[----:B------:R-:W-:Y:S01]  /*6fe0*/  ISETP.GT.AND P3, PT, R85, R36, PT ;  /* 0x000000245500720c */ /* 0x000fe20003f64270 */
[----:B------:R-:W-:-:S12]  /*6ff0*/  BRA.DIV UR4, `(.L_x_1439) ;  /* 0x000001fe04707947 */ /* 0x000fd8000b800000 */
[----:B------:R1:W2:Y:S04]  /*7000*/  SHFL.IDX PT, R42, R13, RZ, 0x1e1f ;  /* 0x001e1fff0d2a7589 */ /* 0x0002a800000e0000 */
[----:B------:R-:W3:Y:S02]  /*7010*/  SHFL.IDX PT, R43, R43, RZ, 0x1e1f ;  /* 0x001e1fff2b2b7589 */ /* 0x000ee400000e0000 */
.L_x_1753:
[----:B------:R-:W-:Y:S05]  /*7020*/  @!P3 BRA `(.L_x_1397) ;  /* 0x0000000000a0b947 */ /* 0x000fea0003800000 */
[----:B-1----:R-:W4:Y:S01]  /*7030*/  LDL R13, [R1+0x80] ;  /* 0x00008000010d7983 */ /* 0x002f220000100800 */
[----:B------:R-:W-:-:S03]  /*7040*/  ULDC UR4, c[0x0][0x2f4] ;  /* 0x0000bd0000047ab9 */ /* 0x000fc60000000800 */
[----:B------:R-:W5:Y:S04]  /*7050*/  LDL R12, [R1+0x7c] ;  /* 0x00007c00010c7983 */ /* 0x000f680000100800 */
[----:B------:R-:W5:Y:S04]  /*7060*/  LDL R11, [R1+0x68] ;  /* 0x00006800010b7983 */ /* 0x000f680000100800 */
[----:B------:R-:W5:Y:S01]  /*7070*/  LDL R45, [R1+0x6c] ;  /* 0x00006c00012d7983 */ /* 0x000f620000100800 */
[C---:B------:R-:W-:Y:S02]  /*7080*/  ISETP.GE.AND P5, PT, R18.reuse, UR4, PT ;  /* 0x0000000412007c0c */ /* 0x040fe4000bfa6270 */
[----:B------:R-:W-:Y:S01]  /*7090*/  ISETP.GE.AND P4, PT, R137, UR4, PT ;  /* 0x0000000489007c0c */ /* 0x000fe2000bf86270 */
[----:B------:R-:W5:Y:S10]  /*70a0*/  LDL R44, [R1+0x78] ;  /* 0x00007800012c7983 */ /* 0x000f740000100800 */
[----:B---3--:R-:W-:-:S04]  /*70b0*/  @!P5 LEA R40, P3, R18, R43, 0x1 ;  /* 0x0000002b1228d211 */ /* 0x008fc800078608ff */
[----:B--2---:R-:W-:Y:S02]  /*70c0*/  @!P5 LEA.HI.X R41, R18, R42, R19, 0x1, P3 ;  /* 0x0000002a1229d211 */ /* 0x004fe400018f0c13 */
[----:B------:R-:W-:-:S04]  /*70d0*/  @!P4 LEA R38, P3, R137, R43, 0x1 ;  /* 0x0000002b8926c211 */ /* 0x000fc800078608ff */
[----:B----4-:R-:W-:Y:S02]  /*70e0*/  @!P4 LEA.HI.X R39, R137, R42, R13, 0x1, P3 ;  /* 0x0000002a8927c211 */ /* 0x010fe400018f0c0d */
[----:B------:R-:W-:-:S13]  /*70f0*/  ISETP.GE.AND P3, PT, R136, UR4, PT ;  /* 0x0000000488007c0c */ /* 0x000fda000bf66270 */
[----:B------:R-:W-:-:S04]  /*7100*/  @!P3 LEA R36, P6, R136, R43, 0x1 ;  /* 0x0000002b8824b211 */ /* 0x000fc800078c08ff */
[----:B-----5:R-:W-:Y:S02]  /*7110*/  @!P3 LEA.HI.X R37, R136, R42, R12, 0x1, P6 ;  /* 0x0000002a8825b211 */ /* 0x020fe400030f0c0c */
[----:B------:R-:W1:Y:S04]  /*7120*/  @!P5 LDS.128 R12, [R64+0x15000] ;  /* 0x01500000400cd984 */ /* 0x000e680000000c00 */
        /* <DEDUP_REMOVED lines=10> */
[----:B------:R-:W-:Y:S02]  /*71d0*/  @!P5 IMAD.SHL.U32 R11, R45, 0x8, RZ ;  /* 0x000000082d0bd824 */ /* 0x000fe400078e00ff */
        /* <DEDUP_REMOVED lines=13> */
.L_x_1397:
[----:B------:R-:W-:Y:S05]  /*72b0*/  BSYNC B0 ;  /* 0x0000000000007941 */ /* 0x000fea0003800000 */
.L_x_1388:
        /* <DEDUP_REMOVED lines=16> */
.L_x_1441:
[----:B------:R-:W-:Y:S05]  /*73c0*/  BSYNC B0 ;  /* 0x0000000000007941 */ /* 0x000fea0003800000 */
.L_x_1440:
[----:B------:R-:W5:Y:S01]  /*73d0*/  SYNCS.PHASECHK.TRANS64.TRYWAIT P2, [R34+URZ+0x2d8b0], R86 ;  /* 0x02d8b056220075a7 */ /* 0x000f62000804017f */
[----:B------:R-:W-:Y:S04]  /*73e0*/  BSSY B0, `(.L_x_1442) ;  /* 0x0000002000007945 */ /* 0x000fe80003800000 */
[----:B-----5:R-:W-:Y:S05]  /*73f0*/  @!P2 BRA `(.L_x_1443) ;  /* 0x000001f800b8a947 */ /* 0x020fea0003800000 */
.L_x_1754:
[----:B------:R-:W-:Y:S05]  /*7400*/  BSYNC B0 ;  /* 0x0000000000007941 */ /* 0x000fea0003800000 */
.L_x_1442:
[----:B-1-34-:R-:W1:Y:S01]  /*7410*/  S2R R14, SR_TID.X ;  /* 0x00000000000e7919 */ /* 0x01ae620000002100 */
[----:B------:R-:W-:Y:S01]  /*7420*/  ULDC.64 UR4, c[0x0][0x328] ;  /* 0x0000ca0000047ab9 */ /* 0x000fe20000000a00 */
[----:B------:R-:W-:Y:S01]  /*7430*/  ULDC.64 UR6, c[0x0][0x318] ;  /* 0x0000c60000067ab9 */ /* 0x000fe20000000a00 */
[----:B------:R-:W-:Y:S01]  /*7440*/  IMAD R83, R83, UR4, RZ ;  /* 0x0000000453537c24 */ /* 0x000fe2000f8e02ff */
[----:B------:R-:W-:Y:S01]  /*7450*/  BSSY B0, `(.L_x_1444) ;  /* 0x000003c000007945 */ /* 0x000fe20003800000 */
[----:B--2---:R-:W-:-:S04]  /*7460*/  IMAD.WIDE.U32 R12, R82, UR4, RZ ;  /* 0x00000004520c7c25 */ /* 0x004fc8000f8e00ff */
[----:B------:R-:W-:Y:S01]  /*7470*/  IMAD R83, R82, UR5, R83 ;  /* 0x0000000552537c24 */ /* 0x000fe2000f8e0253 */
[----:B------:R-:W-:Y:S02]  /*7480*/  ULDC.64 UR4, c[0x0][0x338] ;  /* 0x0000ce0000047ab9 */ /* 0x000fe40000000a00 */
[----:B------:R-:W-:Y:S02]  /*7490*/  IMAD R84, R84, UR4, RZ ;  /* 0x0000000454547c24 */ /* 0x000fe4000f8e02ff */
[----:B------:R-:W-:Y:S02]  /*74a0*/  IMAD.IADD R13, R13, 0x1, R83 ;  /* 0x000000010d0d7824 */ /* 0x000fe400078e0253 */
[C---:B0-----:R-:W-:Y:S02]  /*74b0*/  IMAD R11, R81.reuse, UR5, R84 ;  /* 0x00000005510b7c24 */ /* 0x041fe4000f8e0254 */
[----:B------:R-:W-:Y:S01]  /*74c0*/  IMAD.WIDE.U32 R12, R81, UR4, R12 ;  /* 0x00000004510c7c25 */ /* 0x000fe2000f8e000c */
[----:B------:R-:W-:-:S03]  /*74d0*/  ULDC.64 UR4, c[0x0][0x330] ;  /* 0x0000cc0000047ab9 */ /* 0x000fc60000000a00 */
[----:B------:R-:W-:Y:S02]  /*74e0*/  IMAD.IADD R13, R13, 0x1, R11 ;  /* 0x000000010d0d7824 */ /* 0x000fe400078e020b */
[----:B------:R-:W-:-:S04]  /*74f0*/  IMAD.WIDE.U32 R12, R155, UR4, R12 ;  /* 0x000000049b0c7c25 */ /* 0x000fc8000f8e000c */
[----:B------:R-:W-:Y:S01]  /*7500*/  IMAD R13, R155, UR5, R13 ;  /* 0x000000059b0d7c24 */ /* 0x000fe2000f8e020d */
[----:B------:R-:W-:Y:S01]  /*7510*/  LEA R11, P2, R12, UR6, 0x1 ;  /* 0x000000060c0b7c11 */ /* 0x000fe2000f8408ff */
[C---:B-1----:R-:W-:Y:S02]  /*7520*/  VIADD R15, R14.reuse, 0xffffff80 ;  /* 0xffffff800e0f7836 */ /* 0x042fe40000000000 */
[----:B------:R-:W-:Y:S01]  /*7530*/  VIADD R14, R14, 0xffffff80 ;  /* 0xffffff800e0e7836 */ /* 0x000fe20000000000 */
[----:B------:R-:W-:Y:S01]  /*7540*/  LEA.HI.X R12, R12, UR7, R13, 0x1, P2 ;  /* 0x000000070c0c7c11 */ /* 0x000fe200090f0c0d */
[----:B------:R0:W1:Y:S03]  /*7550*/  SHFL.IDX PT, R40, R11, RZ, 0x1e1f ;  /* 0x001e1fff0b287589 */ /* 0x00006600000e0000 */
[----:B------:R-:W-:Y:S01]  /*7560*/  LEA.HI R14, R14, R15, RZ, 0x1 ;  /* 0x0000000f0e0e7211 */ /* 0x000fe200078f08ff */
[----:B------:R0:W2:Y:S03]  /*7570*/  SHFL.IDX PT, R41, R12, RZ, 0x1e1f ;  /* 0x001e1fff0c297589 */ /* 0x0000a600000e0000 */
[----:B------:R-:W-:-:S04]  /*7580*/  SHF.R.S32.HI R14, RZ, 0x1, R14 ;  /* 0x00000001ff0e7819 */ /* 0x000fc8000001140e */
[----:B------:R-:W-:-:S13]  /*7590*/  ISETP.GT.AND P2, PT, R85, R14, PT ;  /* 0x0000000e5500720c */ /* 0x000fda0003f44270 */
[----:B01----:R-:W-:Y:S05]  /*75a0*/  @!P2 BRA `(.L_x_1445) ;  /* 0x000000000098a947 */ /* 0x003fea0003800000 */
[----:B------:R-:W3:Y:S01]  /*75b0*/  LDL R15, [R1+0x80] ;  /* 0x00008000010f7983 */ /* 0x000ee20000100800 */
[----:B------:R-:W-:-:S03]  /*75c0*/  ULDC UR4, c[0x0][0x2f4] ;  /* 0x0000bd0000047ab9 */ /* 0x000fc60000000800 */
[----:B------:R-:W4:Y:S04]  /*75d0*/  LDL R14, [R1+0x7c] ;  /* 0x00007c00010e7983 */ /* 0x000f280000100800 */
[----:B------:R-:W5:Y:S04]  /*75e0*/  LDL R46, [R1+0x68] ;  /* 0x00006800012e7983 */ /* 0x000f680000100800 */
[----:B------:R-:W5:Y:S01]  /*75f0*/  LDL R45, [R1+0x6c] ;  /* 0x00006c00012d7983 */ /* 0x000f620000100800 */
[C---:B------:R-:W-:Y:S02]  /*7600*/  ISETP.GE.AND P5, PT, R18.reuse, UR4, PT ;  /* 0x0000000412007c0c */ /* 0x040fe4000bfa6270 */
[----:B------:R-:W-:Y:S01]  /*7610*/  ISETP.GE.AND P4, PT, R137, UR4, PT ;  /* 0x0000000489007c0c */ /* 0x000fe2000bf86270 */
[----:B------:R-:W5:Y:S10]  /*7620*/  LDL R44, [R1+0x78] ;  /* 0x00007800012c7983 */ /* 0x000f740000100800 */
[----:B------:R-:W-:-:S04]  /*7630*/  @!P5 LEA R42, P2, R18, R40, 0x1 ;  /* 0x00000028122ad211 */ /* 0x000fc800078408ff */
        /* <DEDUP_REMOVED lines=10> */
[----:B-----5:R-:W-:-:S04]  /*76e0*/  @!P5 IMAD.SHL.U32 R11, R46, 0x8, RZ ;  /* 0x000000082e0bd824 */ /* 0x020fc800078e00ff */
        /* <DEDUP_REMOVED lines=12> */
[----:B------:R-:W-:Y:S01]  /*77b0*/  @!P5 LEA.HI.X R41, R138, R41, R44, 0x1, P6 ;  /* 0x000000298a29d211 */ /* 0x000fe200030f0c2c */
[----:B0-----:R-:W-:Y:S04]  /*77c0*/  @!P4 ST.E.128 desc[UR54][R38.64], R12 ;  /* 0x0000000c2600c985 */ /* 0x001fe8000c101d36 */
[----:B------:R-:W0:Y:S04]  /*77d0*/  @!P2 LDS.128 R12, [R64+0x4000] ;  /* 0x00400000400ca984 */ /* 0x000e280000000c00 */
[----:B0-----:R-:W-:Y:S04]  /*77e0*/  @!P2 ST.E.128 desc[UR54][R36.64], R12 ;  /* 0x0000000c2400a985 */ /* 0x001fe8000c101d36 */
[----:B------:R-:W0:Y:S04]  /*77f0*/  @!P5 LDS.128 R12, [R35+0x4000] ;  /* 0x00400000230cd984 */ /* 0x000e280000000c00 */
[----:B0-----:R0:W-:Y:S02]  /*7800*/  @!P5 ST.E.128 desc[UR54][R40.64], R12 ;  /* 0x0000000c2800d985 */ /* 0x0011e4000c101d36 */
.L_x_1445:
[----:B------:R-:W-:Y:S05]  /*7810*/  BSYNC B0 ;  /* 0x0000000000007941 */ /* 0x000fea0003800000 */
.L_x_1444:
[----:B0-----:R-:W3:Y:S01]  /*7820*/  LDL.LU R12, [R1+0xc] ;  /* 0x00000c00010c7983 */ /* 0x001ee20000300800 */
[----:B------:R-:W-:Y:S01]  /*7830*/  VIADD R22, R22, 0x1 ;  /* 0x0000000116167836 */ /* 0x000fe20000000000 */
[----:B------:R-:W-:Y:S01]  /*7840*/  @!P3 IADD3 R34, R34, 0x2d8c0, RZ ;  /* 0x0002d8c02222b810 */ /* 0x000fe20007ffe0ff */
[----:B------:R-:W-:Y:S01]  /*7850*/  @!PT LDS RZ, [RZ] ;  /* 0x00000000fffff984 */ /* 0x000fe20000000800 */
[----:B------:R-:W-:Y:S01]  /*7860*/  @!PT LDS RZ, [RZ] ;  /* 0x00000000fffff984 */ /* 0x000fe20000000800 */
[----:B------:R-:W-:Y:S01]  /*7870*/  @!PT LDS RZ, [RZ] ;  /* 0x00000000fffff984 */ /* 0x000fe20000000800 */
[----:B------:R-:W-:Y:S01]  /*7880*/  @!PT LDS RZ, [RZ] ;  /* 0x00000000fffff984 */ /* 0x000fe20000000800 */
[----:B------:R0:W-:Y:S06]  /*7890*/  MEMBAR.ALL.CTA ;  /* 0x0000000000007992 */ /* 0x0001ec0000008000 */
[----:B0-----:R-:W0:Y:S02]  /*78a0*/  FENCE.VIEW.ASYNC.S ;  /* 0x00000000000073c6 */ /* 0x001e240000000000 */
[----:B0-----:R0:W-:Y:S01]  /*78b0*/  BAR.SYNC.DEFER_BLOCKING R99, 0x80 ;  /* 0x000200630000751d */ /* 0x0011e20000010000 */
[----:B------:R-:W-:-:S02]  /*78c0*/  ISETP.NE.AND P2, PT, R22, 0x2, PT ;  /* 0x000000021600780c */ /* 0x000fc40003f45270 */
[----:B------:R-:W-:Y:S02]  /*78d0*/  @!P3 PRMT R34, RZ, 0x654, R34 ;  /* 0x00000654ff22b816 */ /* 0x000fe40000000022 */
[----:B------:R-:W-:Y:S02]  /*78e0*/  SEL R11, RZ, 0x1, P2 ;  /* 0x00000001ff0b7807 */ /* 0x000fe40001000000 */
[----:B------:R-:W-:Y:S01]  /*78f0*/  SEL R22, R22, RZ, P2 ;  /* 0x000000ff16167207 */ /* 0x000fe20001000000 */
[----:B------:R0:W-:Y:S01]  /*7900*/  @!P3 SYNCS.ARRIVE.TRANS64.RED.A1T0 RZ, [R34+URZ], RZ ;  /* 0x000000ff22ffb9a7 */ /* 0x0001e2000810043f */
[----:B---3--:R-:W-:-:S05]  /*7910*/  LOP3.LUT R12, R12, R11, RZ, 0x3c, !PT ;  /* 0x0000000b0c0c7212 */ /* 0x008fca00078e3cff */
[----:B------:R0:W-:Y:S01]  /*7920*/  STL [R1+0xc], R12 ;  /* 0x00000c0c01007387 */ /* 0x0001e20000100800 */
[----:B------:R-:W-:Y:S05]  /*7930*/  @P1 BRA `(.L_x_1446) ;  /* 0xffffffb400181947 */ /* 0x000fea000383ffff */
[----:B0-----:R-:W0:Y:S01]  /*7940*/  S2R R12, SR_TID.X ;  /* 0x00000000000c7919 */ /* 0x001e220000002100 */
[----:B------:R-:W-:Y:S02]  /*7950*/  PLOP3.LUT P0, PT, PT, PT, PT, 0x8, 0x0 ;  /* 0x000000000000781c */ /* 0x000fe40003f0e170 */
[----:B0-----:R-:W-:-:S04]  /*7960*/  SHF.R.U32.HI R12, RZ, 0x7, R12 ;  /* 0x00000007ff0c7819 */ /* 0x001fc8000001160c */
[----:B------:R-:W-:-:S13]  /*7970*/  ISETP.NE.AND P4, PT, R12, 0x1, PT ;  /* 0x000000010c00780c */ /* 0x000fda0003f85270 */
[----:B------:R-:W-:Y:S06]  /*7980*/  @!P4 BAR.ARV 0x9, 0x100 ;  /* 0x024400000000cb1d */ /* 0x000fec0000002000 */
.L_x_1383:
[----:B------:R-:W3:Y:S01]  /*7990*/  LDL R8, [R1+0x5c] ;  /* 0x00005c0001087983 */ /* 0x000ee20000100800 */
[----:B------:R-:W0:Y:S01]  /*79a0*/  LDC R0, c[0x0][0x448] ;  /* 0x00011200ff007b82 */ /* 0x000e220000000800 */
[----:B------:R-:W-:-:S07]  /*79b0*/  IADD3 R7, R157, 0x1, -R154 ;  /* 0x000000019d077810 */ /* 0x000fce0007ffe89a */
[----:B------:R-:W1:Y:S01]  /*79c0*/  LDC.64 R4, c[0x0][0x9e0] ;  /* 0x00027800ff047b82 */ /* 0x000e620000000a00 */
[----:B0-----:R-:W-:Y:S02]  /*79d0*/  ISETP.NE.AND P1, PT, R0, 0x1, PT ;  /* 0x000000010000780c */ /* 0x001fe40003f25270 */
[----:B-1----:R-:W-:-:S11]  /*79e0*/  ISETP.GE.AND P2, PT, R5, 0x1, PT ;  /* 0x000000010500780c */ /* 0x002fd60003f46270 */
[----:B------:R-:W0:Y:S08]  /*79f0*/  @P1 LDC R3, c[0x0][0x44c] ;  /* 0x00011300ff031b82 */ /* 0x000e300000000800 */
[----:B------:R-:W1:Y:S01]  /*7a00*/  @P1 LDC R6, c[0x0][0x450] ;  /* 0x00011400ff061b82 */ /* 0x000e620000000800 */
[----:B---3--:R-:W-:-:S04]  /*7a10*/  VIADD R0, R8, 0xbf ;  /* 0x000000bf08007836 */ /* 0x008fc80000000000 */
[----:B0-----:R-:W-:-:S05]  /*7a20*/  @P1 IMAD.HI.U32 R3, R0, R3, RZ ;  /* 0x0000000300031227 */ /* 0x001fca00078e00ff */
[----:B-1----:R-:W-:-:S05]  /*7a30*/  @P1 SHF.R.U32.HI R0, RZ, R6, R3 ;  /* 0x00000006ff001219 */ /* 0x002fca0000011603 */
[----:B------:R-:W-:Y:S01]  /*7a40*/  IMAD.IADD R3, R7, 0x1, R0 ;  /* 0x0000000107037824 */ /* 0x000fe200078e0200 */
[----:B------:R-:W-:Y:S06]  /*7a50*/  @P0 BRA `(.L_x_1447) ;  /* 0x00000000000c0947 */ /* 0x000fec0003800000 */
[----:B------:R-:W0:Y:S01]  /*7a60*/  FENCE.VIEW.ASYNC.G ;  /* 0x00000000000073c6 */ /* 0x000e220000000100 */
[----:B------:R-:W-:Y:S05]  /*7a70*/  WARPSYNC.ALL ;  /* 0x0000000000007948 */ /* 0x000fea0003800000 */
[----:B0-----:R-:W-:Y:S06]  /*7a80*/  BAR.ARV 0xc, 0x200 ;  /* 0x0308000000007b1d */ /* 0x001fec0000002000 */
.L_x_1447:
[----:B------:R-:W-:Y:S01]  /*7a90*/  IMAD.IADD R4, R3, 0x1, R4 ;  /* 0x0000000103047824 */ /* 0x000fe200078e0204 */
[----:B------:R-:W-:Y:S06]  /*7aa0*/  @!P2 BRA `(.L_x_1448) ;  /* 0x000000000048a947 */ /* 0x000fec0003800000 */
        /* <DEDUP_REMOVED lines=11> */
.L_x_1450:
[----:B------:R-:W-:-:S13]  /*7b60*/  ISETP.NE.AND P0, PT, R5, 0x1, PT ;  /* 0x000000010500780c */ /* 0x000fda0003f05270 */
[----:B------:R-:W0:Y:S02]  /*7b70*/  @P0 LDC.64 R6, c[0x0][0x9e8] ;  /* 0x00027a00ff060b82 */ /* 0x000e240000000a00 */
[----:B0-----:R-:W-:-:S05]  /*7b80*/  @P0 IMAD.HI.U32 R6, R0, R6, RZ ;  /* 0x0000000600060227 */ /* 0x001fca00078e00ff */
[----:B------:R-:W-:-:S07]  /*7b90*/  @P0 SHF.R.U32.HI R0, RZ, R7, R6 ;  /* 0x00000007ff000219 */ /* 0x000fce0000011606 */
.L_x_1451:
[----:B------:R-:W-:Y:S05]  /*7ba0*/  BSYNC B0 ;  /* 0x0000000000007941 */ /* 0x000fea0003800000 */
.L_x_1449:
[----:B------:R-:W-:-:S05]  /*7bb0*/  IMAD R3, R0, R5, R5 ;  /* 0x0000000500037224 */ /* 0x000fca00078e0205 */
[----:B------:R-:W-:-:S07]  /*7bc0*/  VIMNMX R4, R4, R3, PT ;  /* 0x0000000304047248 */ /* 0x000fce0003fe0100 */
.L_x_1448:
[----:B------:R-:W0:Y:S01]  /*7bd0*/  @P1 LDC R0, c[0x0][0x44c] ;  /* 0x00011300ff001b82 */ /* 0x000e220000000800 */
[----:B------:R-:W-:Y:S01]  /*7be0*/  VIADD R4, R4, 0x7f ;  /* 0x0000007f04047836 */ /* 0x000fe20000000000 */
[----:B------:R-:W-:-:S04]  /*7bf0*/  ULDC UR4, c[0x0][0x9dc] ;  /* 0x0002770000047ab9 */ /* 0x000fc80000000800 */
[----:B------:R-:W-:Y:S02]  /*7c00*/  SHF.R.S32.HI R3, RZ, 0x1f, R4 ;  /* 0x0000001fff037819 */ /* 0x000fe40000011404 */
[----:B------:R-:W1:Y:S02]  /*7c10*/  @P1 LDC R7, c[0x0][0x450] ;  /* 0x00011400ff071b82 */ /* 0x000e640000000800 */
[----:B------:R-:W-:-:S04]  /*7c20*/  LEA.HI R3, R3, R4, RZ, 0x7 ;  /* 0x0000000403037211 */ /* 0x000fc800078f38ff */
[----:B------:R-:W-:-:S04]  /*7c30*/  SHF.R.S32.HI R3, RZ, 0x7, R3 ;  /* 0x00000007ff037819 */ /* 0x000fc80000011403 */
[----:B------:R-:W-:Y:S01]  /*7c40*/  VIMNMX R100, R100, R3, PT ;  /* 0x0000000364647248 */ /* 0x000fe20003fe0100 */
[----:B0-----:R-:W-:-:S04]  /*7c50*/  @P1 IMAD.HI.U32 R6, R8, R0, RZ ;  /* 0x0000000008061227 */ /* 0x001fc800078e00ff */
[----:B------:R-:W-:Y:S01]  /*7c60*/  IMAD.MOV.U32 R0, RZ, RZ, R8 ;  /* 0x000000ffff007224 */ /* 0x000fe200078e0008 */
        /* <DEDUP_REMOVED lines=14> */
.L_x_1454:
[----:B------:R-:W-:-:S13]  /*7d50*/  ISETP.NE.AND P0, PT, R5, 0x1, PT ;  /* 0x000000010500780c */ /* 0x000fda0003f05270 */
[----:B------:R-:W0:Y:S02]  /*7d60*/  @P0 LDC.64 R6, c[0x0][0x9e8] ;  /* 0x00027a00ff060b82 */ /* 0x000e240000000a00 */
[----:B0-----:R-:W-:-:S05]  /*7d70*/  @P0 IMAD.HI.U32 R4, R0, R6, RZ ;  /* 0x0000000600040227 */ /* 0x001fca00078e00ff */
[----:B------:R-:W-:-:S07]  /*7d80*/  @P0 SHF.R.U32.HI R0, RZ, R7, R4 ;  /* 0x00000007ff000219 */ /* 0x000fce0000011604 */
.L_x_1455:
[----:B------:R-:W-:Y:S05]  /*7d90*/  BSYNC B0 ;  /* 0x0000000000007941 */ /* 0x000fea0003800000 */
.L_x_1453:
[----:B------:R-:W-:-:S05]  /*7da0*/  IMAD R0, R0, R5, RZ ;  /* 0x0000000500007224 */ /* 0x000fca00078e02ff */
[----:B------:R-:W-:-:S07]  /*7db0*/  VIMNMX R3, R3, R0, !PT ;  /* 0x0000000003037248 */ /* 0x000fce0007fe0100 */
.L_x_1452:
[----:B------:R-:W-:Y:S01]  /*7dc0*/  SHF.R.S32.HI R0, RZ, 0x1f, R3 ;  /* 0x0000001fff007819 */ /* 0x000fe20000011403 */
[----:B------:R-:W-:Y:S01]  /*7dd0*/  BSSY B0, `(.L_x_1456) ;  /* 0x0000027000007945 */ /* 0x000fe20003800000 */
[----:B------:R-:W-:Y:S02]  /*7de0*/  IMAD.MOV.U32 R97, RZ, RZ, RZ ;  /* 0x000000ffff617224 */ /* 0x000fe400078e00ff */
[----:B------:R-:W-:-:S04]  /*7df0*/  LEA.HI R0, R0, R3, RZ, 0x7 ;  /* 0x0000000300007211 */ /* 0x000fc800078f38ff */
[----:B------:R-:W-:-:S04]  /*7e00*/  SHF.R.S32.HI R0, RZ, 0x7, R0 ;  /* 0x00000007ff007819 */ /* 0x000fc80000011400 */
[----:B------:R-:W-:-:S04]  /*7e10*/  VIMNMX R9, RZ, R0, !PT ;  /* 0x00000000ff097248 */ /* 0x000fc80007fe0100 */
[----:B------:R-:W-:-:S13]  /*7e20*/  ISETP.GT.AND P0, PT, R100, R9, PT ;  /* 0x000000096400720c */ /* 0x000fda0003f04270 */
[----:B------:R-:W-:Y:S05]  /*7e30*/  @!P0 BRA `(.L_x_1457) ;  /* 0x0000000000808947 */ /* 0x000fea0003800000 */
[----:B------:R-:W3:Y:S01]  /*7e40*/  LDL R4, [R1+0xa8] ;  /* 0x0000a80001047983 */ /* 0x000ee20000100800 */
[----:B------:R-:W-:Y:S01]  /*7e50*/  ULDC UR4, c[0x0][0x9f0] ;  /* 0x00027c0000047ab9 */ /* 0x000fe20000000800 */
[----:B---3--:R-:W-:-:S04]  /*7e60*/  ISETP.NE.AND P0, PT, R4, RZ, PT ;  /* 0x000000ff0400720c */ /* 0x008fc80003f05270 */
        /* <DEDUP_REMOVED lines=21> */
[-C--:B------:R-:W-:Y:S01]  /*7fc0*/  @!P1 IADD3 R3, R3, -R6.reuse, RZ ;  /* 0x8000000603039210 */ /* 0x080fe20007ffe0ff */
[----:B------:R-:W-:Y:S01]  /*7fd0*/  @!P1 VIADD R5, R5, 0x1 ;  /* 0x0000000105059836 */ /* 0x000fe20000000000 */
[----:B------:R-:W-:Y:S02]  /*7fe0*/  ISETP.NE.AND P1, PT, R11, RZ, PT ;  /* 0x000000ff0b00720c */ /* 0x000fe40003f25270 */
[----:B------:R-:W-:-:S13]  /*7ff0*/  ISETP.GE.U32.AND P0, PT, R3, R6, PT ;  /* 0x000000060300720c */ /* 0x000fda0003f06070 */
[----:B------:R-:W-:-:S04]  /*8000*/  @P0 VIADD R5, R5, 0x1 ;  /* 0x0000000105050836 */ /* 0x000fc80000000000 */
[----:B------:R-:W-:Y:S01]  /*8010*/  @!P2 IMAD.MOV R5, RZ, RZ, -R5 ;  /* 0x000000ffff05a224 */ /* 0x000fe200078e0a05 */
[----:B------:R-:W-:-:S05]  /*8020*/  @!P1 LOP3.LUT R5, RZ, R11, RZ, 0x33, !PT ;  /* 0x0000000bff059212 */ /* 0x000fca00078e33ff */
[----:B------:R-:W-:-:S07]  /*8030*/  IMAD.MOV.U32 R97, RZ, RZ, R5 ;  /* 0x000000ffff617224 */ /* 0x000fce00078e0005 */
.L_x_1457:
[----:B------:R-:W-:Y:S05]  /*8040*/  BSYNC B0 ;  /* 0x0000000000007941 */ /* 0x000fea0003800000 */
.L_x_1456:
[----:B------:R-:W3:Y:S01]  /*8050*/  LDL R0, [R1+0xb0] ;  /* 0x0000b00001007983 */ /* 0x000ee20000100800 */
        /* <DEDUP_REMOVED lines=25> */
[----:B---3--:R-:W-:-:S02]  /*81f0*/  IMAD R4, R0, R97, R9 ;  /* 0x0000006100047224 */ /* 0x008fc400078e0209 */
[----:B------:R-:W-:-:S03]  /*8200*/  IMAD.MOV.U32 R0, RZ, RZ, RZ ;  /* 0x000000ffff007224 */ /* 0x000fc600078e00ff */
[----:B------:R0:W-:Y:S01]  /*8210*/  STL [R1+0xa0], R4 ;  /* 0x0000a00401007387 */ /* 0x0001e20000100800 */
[----:B------:R-:W-:Y:S02]  /*8220*/  VIADDMNMX R97, R4, R97, R100, PT ;  /* 0x0000006104617246 */ /* 0x000fe40003800164 */
[----:B------:R-:W-:Y:S02]  /*8230*/  CS2R R100, SRZ ;  /* 0x0000000000647805 */ /* 0x000fe4000001ff00 */
[----:B------:R-:W-:-:S13]  /*8240*/  ISETP.GT.AND P1, PT, R97, R4, PT ;  /* 0x000000046100720c */ /* 0x000fda0003f24270 */
[----:B0-----:R-:W-:Y:S05]  /*8250*/  @!P1 BRA `(.L_x_1458) ;  /* 0x0000013800549947 */ /* 0x001fea0003800000 */
[----:B------:R-:W0:Y:S01]  /*8260*/  S2R R4, SR_TID.X ;  /* 0x0000000000047919 */ /* 0x000e220000002100 */
[----:B------:R-:W-:Y:S01]  /*8270*/  UMOV UR4, 0xffffffff ;  /* 0xffffffff00047882 */ /* 0x000fe20000000000 */
[----:B0-----:R-:W-:-:S05]  /*8280*/  VIADD R40, R4, 0xffffff80 ;  /* 0xffffff8004287836 */ /* 0x001fca0000000000 */
[----:B--2---:R-:W-:-:S04]  /*8290*/  SHF.R.S32.HI R41, RZ, 0x1f, R40 ;  /* 0x0000001fff297819 */ /* 0x004fc80000011428 */
[----:B------:R-:W-:-:S04]  /*82a0*/  LEA.HI R13, R41, R40, RZ, 0x7 ;  /* 0x00000028290d7211 */ /* 0x000fc800078f38ff */
[----:B------:R-:W-:Y:S01]  /*82b0*/  SHF.R.S32.HI R13, RZ, 0x7, R13 ;  /* 0x00000007ff0d7819 */ /* 0x000fe2000001140d */
[----:B------:R-:W-:Y:S06]  /*82c0*/  BRA.DIV UR4, `(.L_x_1459) ;  /* 0x000001ee04187947 */ /* 0x000fec000b800000 */
[----:B------:R-:W0:Y:S04]  /*82d0*/  SHFL.IDX PT, R0, R13, RZ, 0x1f ;  /* 0x00001fff0d007589 */ /* 0x000e2800000e0000 */
[----:B0-----:R1:W-:Y:S02]  /*82e0*/  STL [R1+0x48], R0 ;  /* 0x0000480001007387 */ /* 0x0013e40000100800 */
.L_x_1757:
[----:B------:R-:W1:Y:S01]  /*82f0*/  LDL R3, [R1+0x48] ;  /* 0x0000480001037983 */ /* 0x000e620000100800 */
[----:B------:R-:W-:Y:S01]  /*8300*/  VIADD R4, R2, 0x21800 ;  /* 0x0002180002047836 */ /* 0x000fe20000000000 */
[----:B------:R-:W-:Y:S04]  /*8310*/  BSSY B6, `(.L_x_1460) ;  /* 0x000001e000067945 */ /* 0x000fe80003800000 */
[----:B------:R-:W-:Y:S01]  /*8320*/  LOP3.LUT P0, RZ, R4, 0x3ff, RZ, 0xc0, !PT ;  /* 0x000003ff04ff7812 */ /* 0x000fe2000780c0ff */
[----:B-1----:R-:W-:-:S05]  /*8330*/  IMAD.HI R0, R3, 0x55555556, RZ ;  /* 0x5555555603007827 */ /* 0x002fca00078e02ff */
[----:B------:R-:W-:-:S05]  /*8340*/  LEA.HI R141, R0, R0, RZ, 0x1 ;  /* 0x00000000008d7211 */ /* 0x000fca00078f08ff */
[----:B------:R-:W-:-:S04]  /*8350*/  IMAD R141, R141, -0x3, R3 ;  /* 0xfffffffd8d8d7824 */ /* 0x000fc800078e0203 */
[C---:B------:R-:W-:Y:S02]  /*8360*/  IMAD R3, R141.reuse, 0x2000, R4 ;  /* 0x000020008d037824 */ /* 0x040fe400078e0204 */
[----:B------:R-:W-:-:S03]  /*8370*/  IMAD R0, R141, 0x1000, R2 ;  /* 0x000010008d007824 */ /* 0x000fc600078e0202 */
[----:B------:R-:W-:Y:S01]  /*8380*/  SHF.R.U32.HI R3, RZ, 0x4, R3 ;  /* 0x00000004ff037819 */ /* 0x000fe20000011603 */
[----:B------:R-:W-:-:S03]  /*8390*/  VIADD R0, R0, 0xc400 ;  /* 0x0000c40000007836 */ /* 0x000fc60000000000 */
[----:B------:R-:W-:Y:S02]  /*83a0*/  LOP3.LUT R3, R3, 0x3fff, RZ, 0xc0, !PT ;  /* 0x00003fff03037812 */ /* 0x000fe400078ec0ff */
[----:B------:R-:W-:-:S03]  /*83b0*/  SHF.R.U32.HI R0, RZ, 0x4, R0 ;  /* 0x00000004ff007819 */ /* 0x000fc60000011600 */
[----:B------:R1:W-:Y:S01]  /*83c0*/  STL [R1+0x94], R3 ;  /* 0x0000940301007387 */ /* 0x0003e20000100800 */
[----:B------:R-:W-:Y:S01]  /*83d0*/  LOP3.LUT R44, R0, 0x3fff, RZ, 0xc0, !PT ;  /* 0x00003fff002c7812 */ /* 0x000fe200078ec0ff */
[----:B------:R-:W-:Y:S06]  /*83e0*/  @!P0 BRA `(.L_x_1461) ;  /* 0x0000000000408947 */ /* 0x000fec0003800000 */
[----:B0-----:R-:W-:Y:S01]  /*83f0*/  MOV R14, 0x0 ;  /* 0x00000000000e7802 */ /* 0x001fe20000000f00 */
[----:B------:R-:W-:Y:S01]  /*8400*/  ULDC.64 UR4, c[0x4][0x88] ;  /* 0x0100220000047ab9 */ /* 0x000fe20000000a00 */
[----:B------:R-:W-:Y:S01]  /*8410*/  ULDC.64 UR6, c[0x4][0x90] ;  /* 0x0100240000067ab9 */ /* 0x000fe20000000a00 */
[----:B------:R-:W-:Y:S01]  /*8420*/  IMAD.U32 R4, RZ, RZ, UR4 ;  /* 0x00000004ff047e24 */ /* 0x000fe2000f8e00ff */
[----:B------:R-:W-:Y:S01]  /*8430*/  MOV R8, 0x70 ;  /* 0x0000007000087802 */ /* 0x000fe20000000f00 */
        /* <DEDUP_REMOVED lines=8> */
[----:B------:R-:W-:-:S07]  /*84c0*/  IMAD.MOV.U32 R13, RZ, RZ, RZ ;  /* 0x000000ffff0d7224 */ /* 0x000fce00078e00ff */
[----:B------:R-:W-:-:S07]  /*84d0*/  LEPC R20, `(.L_x_1461) ;  /* 0x000000001014794e */ /* 0x000fce0000000000 */
[----:B01---5:R-:W-:Y:S05]  /*84e0*/  CALL.ABS.NOINC R14 ;  /* 0x000000000e007343 */ /* 0x023fea0003c00000 */
.L_x_1461:
[----:B------:R-:W-:Y:S05]  /*84f0*/  BSYNC B6 ;  /* 0x0000000000067941 */ /* 0x000fea0003800000 */
.L_x_1460:
[----:B------:R-:W-:Y:S02]  /*8500*/  ULDC UR4, c[0x0][0x3f4] ;  /* 0x0000fd0000047ab9 */ /* 0x000fe40000000800 */
[----:B------:R-:W-:-:S13]  /*8510*/  ISETP.LT.AND P0, PT, RZ, UR4, PT ;  /* 0x00000004ff007c0c */ /* 0x000fda000bf01270 */
[----:B------:R-:W-:Y:S05]  /*8520*/  @P0 BRA `(.L_x_1462) ;  /* 0x0000000000400947 */ /* 0x000fea0003800000 */
[----:B------:R-:W-:-:S04]  /*8530*/  ULEA.HI UR4, UR37, UR37, URZ, 0x1 ;  /* 0x0000002525047291 */ /* 0x000fc8000f8f083f */
[----:B------:R-:W-:-:S04]  /*8540*/  ULOP3.LUT UR4, UR4, 0xfffffffe, URZ, 0xc0, !UPT ;  /* 0xfffffffe04047892 */ /* 0x000fc8000f8ec03f */
[----:B------:R-:W-:-:S06]  /*8550*/  UIADD3 UR4, UR37, -UR4, URZ ;  /* 0x8000000425047290 */ /* 0x000fcc000fffe03f */
[----:B-1----:R-:W-:-:S05]  /*8560*/  IMAD.U32 R3, RZ, RZ, UR4 ;  /* 0x00000004ff037e24 */ /* 0x002fca000f8e00ff */
[----:B------:R-:W-:-:S04]  /*8570*/  SHF.L.U32 R3, R3, 0x1f, RZ ;  /* 0x0000001f03037819 */ /* 0x000fc800000006ff */
[----:B------:R1:W2:Y:S03]  /*8580*/  SYNCS.PHASECHK.TRANS64.TRYWAIT P0, [R2+URZ+0x2d800], R3 ;  /* 0x02d80003020075a7 */ /* 0x0002a6000800017f */
[----:B--2---:R-:W-:Y:S05]  /*8590*/  @!P0 NANOSLEEP.SYNCS 0x989680 ;  /* 0x009896800000895d */ /* 0x004fea0003900000 */
[----:B------:R-:W2:Y:S01]  /*85a0*/  @!P0 SYNCS.PHASECHK.TRANS64 P0, [R2+URZ+0x2d800], R3 ;  /* 0x02d80003020085a7 */ /* 0x000ea2000800007f */
[----:B------:R-:W-:Y:S04]  /*85b0*/  BSSY B0, `(.L_x_1463) ;  /* 0x0000006000007945 */ /* 0x000fe80003800000 */
[----:B--2---:R-:W-:Y:S05]  /*85c0*/  @P0 BRA `(.L_x_1464) ;  /* 0x0000000000100947 */ /* 0x004fea0003800000 */
.L_x_1465:
[----:B--2---:R2:W3:Y:S02]  /*85d0*/  SYNCS.PHASECHK.TRANS64.TRYWAIT P0, [R2+URZ+0x2d800], R3 ;  /* 0x02d80003020075a7 */ /* 0x0044e4000800017f */
[----:B---3--:R-:W-:Y:S05]  /*85e0*/  @!P0 NANOSLEEP.SYNCS 0x989680 ;  /* 0x009896800000895d */ /* 0x008fea0003900000 */
[----:B------:R-:W3:Y:S02]  /*85f0*/  @!P0 SYNCS.PHASECHK.TRANS64 P0, [R2+URZ+0x2d800], R3 ;  /* 0x02d80003020085a7 */ /* 0x000ee4000800007f */
[----:B---3--:R-:W-:Y:S05]  /*8600*/  @!P0 BRA `(.L_x_1465) ;  /* 0xfffffffc00f08947 */ /* 0x008fea000383ffff */
.L_x_1464:
[----:B------:R-:W-:Y:S05]  /*8610*/  BSYNC B0 ;  /* 0x0000000000007941 */ /* 0x000fea0003800000 */
.L_x_1463:
[----:B------:R-:W-:Y:S05]  /*8620*/  BRA `(.L_x_1466) ;  /* 0x0000003c00b47947 */ /* 0x000fea0003800000 */
.L_x_1462:
[----:B------:R-:W-:Y:S01]  /*8630*/  ULOP3.LUT UP0, URZ, UR40, 0x1bf, URZ, 0xc0, !UPT ;  /* 0x000001bf283f7892 */ /* 0x000fe2000f80c03f */
[----:B-----5:R-:W-:Y:S01]  /*8640*/  SHF.R.S32.HI R0, RZ, 0x1f, R96 ;  /* 0x0000001fff007819 */ /* 0x020fe20000011460 */
[----:B------:R-:W-:Y:S01]  /*8650*/  ULDC.64 UR4, c[0x0][0x3f8] ;  /* 0x0000fe0000047ab9 */ /* 0x000fe20000000a00 */
[----:B------:R-:W-:Y:S01]  /*8660*/  ULDC.64 UR6, c[0x0][0x408] ;  /* 0x0001020000067ab9 */ /* 0x000fe20000000a00 */
[----:B------:R-:W-:Y:S02]  /*8670*/  IMAD.WIDE.U32 R24, R96, UR4, RZ ;  /* 0x0000000460187c25 */ /* 0x000fe4000f8e00ff */
[----:B------:R-:W-:Y:S02]  /*8680*/  PLOP3.LUT P0, PT, PT, PT, UP0, 0x80, 0x0 ;  /* 0x000000000000781c */ /* 0x000fe40003f0f008 */
[C---:B-1----:R-:W-:Y:S02]  /*8690*/  IMAD R3, R0.reuse, UR4, RZ ;  /* 0x0000000400037c24 */ /* 0x042fe4000f8e02ff */
[----:B------:R-:W-:-:S02]  /*86a0*/  IMAD R5, R0, UR6, RZ ;  /* 0x0000000600057c24 */ /* 0x000fc4000f8e02ff */
[C---:B------:R-:W-:Y:S02]  /*86b0*/  IMAD R3, R96.reuse, UR5, R3 ;  /* 0x0000000560037c24 */ /* 0x040fe4000f8e0203 */
[C---:B------:R-:W-:Y:S02]  /*86c0*/  IMAD R5, R96.reuse, UR7, R5 ;  /* 0x0000000760057c24 */ /* 0x040fe4000f8e0205 */
[----:B------:R-:W-:-:S04]  /*86d0*/  IMAD.WIDE.U32 R26, R96, UR6, RZ ;  /* 0x00000006601a7c25 */ /* 0x000fc8000f8e00ff */
[----:B------:R-:W-:Y:S02]  /*86e0*/  IMAD.IADD R29, R3, 0x1, R25 ;  /* 0x00000001031d7824 */ /* 0x000fe400078e0219 */
[----:B------:R-:W-:Y:S01]  /*86f0*/  IMAD.IADD R31, R5, 0x1, R27 ;  /* 0x00000001051f7824 */ /* 0x000fe200078e021b */
[----:B------:R-:W-:Y:S06]  /*8700*/  @!P0 BRA `(.L_x_1467) ;  /* 0x0000000000408947 */ /* 0x000fec0003800000 */
[----:B0-----:R-:W-:Y:S01]  /*8710*/  MOV R14, 0x0 ;  /* 0x00000000000e7802 */ /* 0x001fe20000000f00 */
        /* <DEDUP_REMOVED lines=15> */
.L_x_1467:
[----:B------:R-:W2:Y:S01]  /*8810*/  LDL R20, [R1+0x5c] ;  /* 0x00005c0001147983 */ /* 0x000ea20000100800 */
[----:B------:R-:W-:Y:S01]  /*8820*/  ULDC.U8 UR4, c[0x0][0x410] ;  /* 0x0001040000047ab9 */ /* 0x000fe20000000000 */
[----:B------:R-:W1:Y:S01]  /*8830*/  S2R R21, SR_TID.X ;  /* 0x0000000000157919 */ /* 0x000e620000002100 */
[----:B------:R-:W-:Y:S01]  /*8840*/  ISETP.NE.AND P0, PT, RZ, UR4, PT ;  /* 0x00000004ff007c0c */ /* 0x000fe2000bf05270 */
[----:B------:R-:W-:Y:S01]  /*8850*/  BSSY B0, `(.L_x_1468) ;  /* 0x00003c2000007945 */ /* 0x000fe20003800000 */
[C---:B-1----:R-:W-:Y:S02]  /*8860*/  VIADD R52, R21.reuse, 0xffffff80 ;  /* 0xffffff8015347836 */ /* 0x042fe40000000000 */
[----:B------:R-:W-:-:S05]  /*8870*/  VIADD R50, R21, 0xffffff80 ;  /* 0xffffff8015327836 */ /* 0x000fca0000000000 */
[----:B------:R-:W-:-:S04]  /*8880*/  LEA.HI R50, R50, R52, RZ, 0x1 ;  /* 0x0000003432327211 */ /* 0x000fc800078f08ff */
[----:B------:R-:W-:-:S05]  /*8890*/  SHF.R.S32.HI R50, RZ, 0x1, R50 ;  /* 0x00000001ff327819 */ /* 0x000fca0000011432 */
[----:B--2---:R-:W-:Y:S01]  /*88a0*/  IMAD.IADD R6, R50, 0x1, R20 ;  /* 0x0000000132067824 */ /* 0x004fe200078e0214 */
[----:B------:R-:W-:Y:S06]  /*88b0*/  @!P0 BRA `(.L_x_1469) ;  /* 0x0000001c00688947 */ /* 0x000fec0003800000 */
[----:B------:R-:W1:Y:S01]  /*88c0*/  LDC R5, c[0x0][0x448] ;  /* 0x00011200ff057b82 */ /* 0x000e620000000800 */
[----:B------:R-:W-:Y:S01]  /*88d0*/  ULDC.64 UR4, c[0x0][0x3f8] ;  /* 0x0000fe0000047ab9 */ /* 0x000fe20000000a00 */
[----:B------:R-:W-:Y:S01]  /*88e0*/  ULDC.64 UR6, c[0x0][0x408] ;  /* 0x0001020000067ab9 */ /* 0x000fe20000000a00 */
[----:B------:R-:W-:Y:S02]  /*88f0*/  IMAD.MOV.U32 R25, RZ, RZ, R29 ;  /* 0x000000ffff197224 */ /* 0x000fe400078e001d */
[----:B------:R-:W-:Y:S01]  /*8900*/  IMAD.MOV.U32 R27, RZ, RZ, R31 ;  /* 0x000000ffff1b7224 */ /* 0x000fe200078e001f */
[----:B-1----:R-:W-:-:S13]  /*8910*/  ISETP.NE.AND P0, PT, R5, 0x1, PT ;  /* 0x000000010500780c */ /* 0x002fda0003f05270 */
[----:B------:R-:W1:Y:S08]  /*8920*/  @P0 LDC R3, c[0x0][0x44c] ;  /* 0x00011300ff030b82 */ /* 0x000e700000000800 */
[----:B------:R-:W2:Y:S01]  /*8930*/  @P0 LDC R7, c[0x0][0x450] ;  /* 0x00011400ff070b82 */ /* 0x000ea20000000800 */
[----:B-1----:R-:W-:Y:S01]  /*8940*/  @P0 IMAD.HI.U32 R0, R6, R3, RZ ;  /* 0x0000000306000227 */ /* 0x002fe200078e00ff */
[----:B------:R-:W-:-:S04]  /*8950*/  MOV R3, R6 ;  /* 0x0000000600037202 */ /* 0x000fc80000000f00 */
[----:B--2---:R-:W-:-:S04]  /*8960*/  @P0 SHF.R.U32.HI R3, RZ, R7, R0 ;  /* 0x00000007ff030219 */ /* 0x004fc80000011600 */
[----:B------:R-:W-:Y:S01]  /*8970*/  SHF.R.S32.HI R0, RZ, 0x1f, R3 ;  /* 0x0000001fff007819 */ /* 0x000fe20000011403 */
[----:B------:R-:W-:-:S04]  /*8980*/  IMAD.WIDE.U32 R24, R3, UR4, R24 ;  /* 0x0000000403187c25 */ /* 0x000fc8000f8e0018 */
[C---:B------:R-:W-:Y:S02]  /*8990*/  IMAD R4, R0.reuse, UR4, RZ ;  /* 0x0000000400047c24 */ /* 0x040fe4000f8e02ff */
[----:B------:R-:W-:Y:S02]  /*89a0*/  IMAD R0, R0, UR6, RZ ;  /* 0x0000000600007c24 */ /* 0x000fe4000f8e02ff */
[C---:B------:R-:W-:Y:S01]  /*89b0*/  IMAD R13, R3.reuse, UR5, R4 ;  /* 0x00000005030d7c24 */ /* 0x040fe2000f8e0204 */
[----:B------:R-:W-:Y:S01]  /*89c0*/  ULDC.64 UR4, c[0x0][0x3e8] ;  /* 0x0000fa0000047ab9 */ /* 0x000fe20000000a00 */
[C---:B------:R-:W-:Y:S01]  /*89d0*/  IMAD.WIDE.U32 R26, R3.reuse, UR6, R26 ;  /* 0x00000006031a7c25 */ /* 0x040fe2000f8e001a */
[----:B------:R-:W-:Y:S01]  /*89e0*/  LEA R38, P0, R24, UR4, 0x1 ;  /* 0x0000000418267c11 */ /* 0x000fe2000f8008ff */
[----:B------:R-:W-:Y:S02]  /*89f0*/  UMOV UR4, 0xffffffff ;  /* 0xffffffff00047882 */ /* 0x000fe40000000000 */
[----:B------:R-:W-:Y:S01]  /*8a00*/  IMAD R3, R3, UR7, R0 ;  /* 0x0000000703037c24 */ /* 0x000fe2000f8e0200 */
[----:B------:R-:W-:Y:S01]  /*8a10*/  ULDC.64 UR6, c[0x0][0x400] ;  /* 0x0001000000067ab9 */ /* 0x000fe20000000a00 */
[----:B------:R-:W-:Y:S01]  /*8a20*/  IMAD.IADD R13, R25, 0x1, R13 ;  /* 0x00000001190d7824 */ /* 0x000fe200078e020d */
[----:B------:R-:W-:Y:S01]  /*8a30*/  LEA R39, P1, R26, UR6, 0x1 ;  /* 0x000000061a277c11 */ /* 0x000fe2000f8208ff */
[----:B------:R-:W-:-:S03]  /*8a40*/  IMAD.IADD R3, R27, 0x1, R3 ;  /* 0x000000011b037824 */ /* 0x000fc600078e0203 */
[----:B------:R-:W-:Y:S02]  /*8a50*/  LEA.HI.X R13, R24, UR5, R13, 0x1, P0 ;  /* 0x00000005180d7c11 */ /* 0x000fe400080f0c0d */
[----:B------:R-:W-:Y:S01]  /*8a60*/  LEA.HI.X R0, R26, UR7, R3, 0x1, P1 ;  /* 0x000000071a007c11 */ /* 0x000fe200088f0c03 */
[----:B------:R-:W-:Y:S06]  /*8a70*/  BRA.DIV UR4, `(.L_x_1470) ;  /* 0x000001e604547947 */ /* 0x000fec000b800000 */
[----:B------:R1:W2:Y:S04]  /*8a80*/  SHFL.IDX PT, R3, R13, RZ, 0x1e1f ;  /* 0x001e1fff0d037589 */ /* 0x0002a800000e0000 */
[----:B------:R-:W3:Y:S04]  /*8a90*/  SHFL.IDX PT, R38, R38, RZ, 0x1e1f ;  /* 0x001e1fff26267589 */ /* 0x000ee800000e0000 */
[----:B------:R-:W4:Y:S04]  /*8aa0*/  SHFL.IDX PT, R0, R0, RZ, 0x1e1f ;  /* 0x001e1fff00007589 */ /* 0x000f2800000e0000 */
[----:B-1----:R-:W0:Y:S02]  /*8ab0*/  SHFL.IDX PT, R39, R39, RZ, 0x1e1f ;  /* 0x001e1fff27277589 */ /* 0x002e2400000e0000 */
.L_x_1763:
[----:B------:R-:W-:Y:S01]  /*8ac0*/  IMAD R42, R154, R5, RZ ;  /* 0x000000059a2a7224 */ /* 0x000fe200078e02ff */
[----:B------:R-:W-:Y:S01]  /*8ad0*/  BSSY B1, `(.L_x_1471) ;  /* 0x000005e000017945 */ /* 0x000fe20003800000 */
[----:B------:R-:W-:Y:S02]  /*8ae0*/  CS2R R34, SRZ ;  /* 0x0000000000227805 */ /* 0x000fe4000001ff00 */
[----:B------:R-:W-:Y:S02]  /*8af0*/  CS2R R30, SRZ ;  /* 0x00000000001e7805 */ /* 0x000fe4000001ff00 */
[----:B------:R-:W-:Y:S02]  /*8b00*/  CS2R R26, SRZ ;  /* 0x00000000001a7805 */ /* 0x000fe4000001ff00 */
[----:B------:R-:W-:Y:S01]  /*8b10*/  ISETP.GE.AND P0, PT, R6, R42, PT ;  /* 0x0000002a0600720c */ /* 0x000fe20003f06270 */
[----:B------:R-:W-:Y:S01]  /*8b20*/  IMAD R42, R33, -0xc0, R42 ;  /* 0xffffff40212a7824 */ /* 0x000fe200078e022a */
[----:B------:R-:W-:-:S02]  /*8b30*/  CS2R R20, SRZ ;  /* 0x0000000000147805 */ /* 0x000fc4000001ff00 */
[----:B------:R-:W-:Y:S02]  /*8b40*/  CS2R R12, SRZ ;  /* 0x00000000000c7805 */ /* 0x000fe4000001ff00 */
[----:B------:R-:W-:Y:S02]  /*8b50*/  CS2R R8, SRZ ;  /* 0x0000000000087805 */ /* 0x000fe4000001ff00 */
[----:B------:R-:W-:Y:S02]  /*8b60*/  CS2R R36, SRZ ;  /* 0x0000000000247805 */ /* 0x000fe4000001ff00 */
[----:B------:R-:W-:Y:S02]  /*8b70*/  CS2R R32, SRZ ;  /* 0x0000000000207805 */ /* 0x000fe4000001ff00 */
[----:B------:R-:W-:Y:S02]  /*8b80*/  CS2R R28, SRZ ;  /* 0x00000000001c7805 */ /* 0x000fe4000001ff00 */
[----:B------:R-:W-:-:S02]  /*8b90*/  CS2R R24, SRZ ;  /* 0x0000000000187805 */ /* 0x000fc4000001ff00 */
[----:B0-----:R-:W-:Y:S02]  /*8ba0*/  CS2R R14, SRZ ;  /* 0x00000000000e7805 */ /* 0x001fe4000001ff00 */
[----:B------:R-:W-:Y:S01]  /*8bb0*/  CS2R R10, SRZ ;  /* 0x00000000000a7805 */ /* 0x000fe2000001ff00 */
[----:B------:R-:W-:Y:S06]  /*8bc0*/  @P0 BRA `(.L_x_1472) ;  /* 0x0000000400380947 */ /* 0x000fec0003800000 */
[----:B------:R-:W2:Y:S01]  /*8bd0*/  LDL R51, [R1+0x90] ;  /* 0x0000900001337983 */ /* 0x000ea20000100800 */
[----:B------:R-:W-:-:S03]  /*8be0*/  ULDC UR4, c[0x0][0x3f4] ;  /* 0x0000fd0000047ab9 */ /* 0x000fc60000000800 */
[----:B------:R-:W3:Y:S04]  /*8bf0*/  LDL R49, [R1+0x88] ;  /* 0x0000880001317983 */ /* 0x000ee80000100800 */
[----:B------:R-:W4:Y:S04]  /*8c00*/  LDL R48, [R1+0x8c] ;  /* 0x00008c0001307983 */ /* 0x000f280000100800 */
[----:B------:R-:W4:Y:S04]  /*8c10*/  LDL R45, [R1+0x84] ;  /* 0x00008400012d7983 */ /* 0x000f280000100800 */
[----:B------:R-:W4:Y:S04]  /*8c20*/  LDL.64 R46, [R1+0x60] ;  /* 0x00006000012e7983 */ /* 0x000f280000100a00 */
[----:B------:R-:W4:Y:S01]  /*8c30*/  LDL R43, [R1+0x98] ;  /* 0x00009800012b7983 */ /* 0x000f220000100800 */
[----:B------:R-:W-:-:S02]  /*8c40*/  CS2R R36, SRZ ;  /* 0x0000000000247805 */ /* 0x000fc4000001ff00 */
[----:B------:R-:W-:Y:S02]  /*8c50*/  CS2R R34, SRZ ;  /* 0x0000000000227805 */ /* 0x000fe4000001ff00 */
[----:B------:R-:W-:Y:S02]  /*8c60*/  CS2R R32, SRZ ;  /* 0x0000000000207805 */ /* 0x000fe4000001ff00 */
[C---:B--2---:R-:W-:Y:S01]  /*8c70*/  ISETP.GE.AND P3, PT, R51.reuse, UR4, PT ;  /* 0x0000000433007c0c */ /* 0x044fe2000bf66270 */
[----:B------:R-:W-:Y:S01]  /*8c80*/  IMAD.SHL.U32 R24, R51, 0x2, RZ ;  /* 0x0000000233187824 */ /* 0x000fe200078e00ff */
[----:B------:R-:W-:Y:S02]  /*8c90*/  SHF.R.S32.HI R5, RZ, 0x1f, R51 ;  /* 0x0000001fff057819 */ /* 0x000fe40000011433 */
[C---:B---3--:R-:W-:Y:S01]  /*8ca0*/  ISETP.GE.AND P2, PT, R49.reuse, UR4, PT ;  /* 0x0000000431007c0c */ /* 0x048fe2000bf46270 */
[----:B------:R-:W-:Y:S01]  /*8cb0*/  IMAD.SHL.U32 R14, R49, 0x2, RZ ;  /* 0x00000002310e7824 */ /* 0x000fe200078e00ff */
[----:B------:R-:W-:-:S02]  /*8cc0*/  SHF.L.U64.HI R5, R51, 0x1, R5 ;  /* 0x0000000133057819 */ /* 0x000fc40000010205 */
[C---:B----4-:R-:W-:Y:S01]  /*8cd0*/  ISETP.GE.AND P1, PT, R48.reuse, UR4, PT ;  /* 0x0000000430007c0c */ /* 0x050fe2000bf26270 */
[----:B------:R-:W-:Y:S01]  /*8ce0*/  IMAD.SHL.U32 R10, R48, 0x2, RZ ;  /* 0x00000002300a7824 */ /* 0x000fe200078e00ff */
[----:B------:R-:W-:Y:S02]  /*8cf0*/  SHF.R.S32.HI R4, RZ, 0x1f, R49 ;  /* 0x0000001fff047819 */ /* 0x000fe40000011431 */
[C---:B------:R-:W-:Y:S01]  /*8d00*/  ISETP.GE.AND P0, PT, R45.reuse, UR4, PT ;  /* 0x000000042d007c0c */ /* 0x040fe2000bf06270 */
[----:B------:R-:W-:Y:S01]  /*8d10*/  IMAD.SHL.U32 R28, R45, 0x2, RZ ;  /* 0x000000022d1c7824 */ /* 0x000fe200078e00ff */
[CC--:B------:R-:W-:Y:S02]  /*8d20*/  @!P3 IADD3 R26, P4, R38.reuse, R24.reuse, RZ ;  /* 0x00000018261ab210 */ /* 0x0c0fe40007f9e0ff */
[----:B------:R-:W-:Y:S02]  /*8d30*/  @!P3 IADD3 R24, P5, R39, R24, RZ ;  /* 0x000000182718b210 */ /* 0x000fe40007fbe0ff */
[----:B------:R-:W-:Y:S01]  /*8d40*/  SHF.L.U64.HI R4, R49, 0x1, R4 ;  /* 0x0000000131047819 */ /* 0x000fe20000010204 */
[--C-:B------:R-:W-:Y:S01]  /*8d50*/  @!P3 IMAD.X R27, R3, 0x1, R5.reuse, P4 ;  /* 0x00000001031bb824 */ /* 0x100fe200020e0605 */
[-C--:B------:R-:W-:Y:S01]  /*8d60*/  @!P2 IADD3 R20, P4, R38, R14.reuse, RZ ;  /* 0x0000000e2614a210 */ /* 0x080fe20007f9e0ff */
[----:B------:R-:W-:Y:S01]  /*8d70*/  @!P3 IMAD.X R25, R0, 0x1, R5, P5 ;  /* 0x000000010019b824 */ /* 0x000fe200028e0605 */
[----:B------:R-:W-:Y:S01]  /*8d80*/  @!P2 IADD3 R14, P5, R39, R14, RZ ;  /* 0x0000000e270ea210 */ /* 0x000fe20007fbe0ff */
[----:B------:R-:W-:Y:S01]  /*8d90*/  IMAD.SHL.U32 R31, R43, 0x2, RZ ;  /* 0x000000022b1f7824 */ /* 0x000fe200078e00ff */
[----:B------:R-:W-:Y:S01]  /*8da0*/  SHF.R.S32.HI R7, RZ, 0x1f, R48 ;  /* 0x0000001fff077819 */ /* 0x000fe20000011430 */
[--C-:B------:R-:W-:Y:S01]  /*8db0*/  @!P2 IMAD.X R21, R3, 0x1, R4.reuse, P4 ;  /* 0x000000010315a824 */ /* 0x100fe200020e0604 */
[-C--:B------:R-:W-:Y:S01]  /*8dc0*/  @!P1 IADD3 R12, P4, R38, R10.reuse, RZ ;  /* 0x0000000a260c9210 */ /* 0x080fe20007f9e0ff */
[----:B------:R-:W-:Y:S01]  /*8dd0*/  @!P2 IMAD.X R15, R0, 0x1, R4, P5 ;  /* 0x00000001000fa824 */ /* 0x000fe200028e0604 */
[----:B------:R-:W-:Y:S01]  /*8de0*/  SHF.L.U64.HI R7, R48, 0x1, R7 ;  /* 0x0000000130077819 */ /* 0x000fe20000010207 */
[----:B------:R-:W5:Y:S01]  /*8df0*/  @!P3 LD.E.64 R32, desc[UR54][R26.64] ;  /* 0x000000361a20b980 */ /* 0x000f62000c101b00 */
        /* <DEDUP_REMOVED lines=21> */
[----:B0-----:R-:W-:-:S05]  /*8f50*/  @!P5 IADD3 R6, P4, R38, R31, RZ ;  /* 0x0000001f2606d210 */ /* 0x001fca0007f9e0ff */
[--C-:B------:R-:W-:Y:S01]  /*8f60*/  @!P5 IMAD.X R7, R3, 0x1, R30.reuse, P4 ;  /* 0x000000010307d824 */ /* 0x100fe200020e061e */
        /* <DEDUP_REMOVED lines=20> */
.L_x_1472:
[----:B------:R-:W-:Y:S05]  /*90b0*/  BSYNC B1 ;  /* 0x0000000000017941 */ /* 0x000fea0003800000 */
.L_x_1471:
[----:B------:R-:W-:Y:S01]  /*90c0*/  ULEA.HI UR4, UR37, UR37, URZ, 0x1 ;  /* 0x0000002525047291 */ /* 0x000fe2000f8f083f */
[----:B--2--5:R-:W-:Y:S01]  /*90d0*/  IMAD.MOV.U32 R3, RZ, RZ, R35 ;  /* 0x000000ffff037224 */ /* 0x024fe200078e0023 */
[----:B------:R-:W-:Y:S01]  /*90e0*/  VIMNMX R42, R42, 0xc0, PT ;  /* 0x000000c02a2a7848 */ /* 0x000fe20003fe0100 */
[----:B----4-:R-:W-:Y:S01]  /*90f0*/  IMAD.MOV.U32 R0, RZ, RZ, R34 ;  /* 0x000000ffff007224 */ /* 0x010fe200078e0022 */
[----:B------:R-:W-:Y:S01]  /*9100*/  ULOP3.LUT UR4, UR4, 0xfffffffe, URZ, 0xc0, !UPT ;  /* 0xfffffffe04047892 */ /* 0x000fe2000f8ec03f */
[----:B0-----:R-:W-:Y:S01]  /*9110*/  IMAD.MOV.U32 R4, RZ, RZ, R30 ;  /* 0x000000ffff047224 */ /* 0x001fe200078e001e */
        /* <DEDUP_REMOVED lines=8> */
[----:B------:R-:W-:Y:S01]  /*91a0*/  IMAD.U32 R3, RZ, RZ, UR4 ;  /* 0x00000004ff037e24 */ /* 0x000fe2000f8e00ff */
[----:B------:R-:W-:Y:S01]  /*91b0*/  PRMT R49, R0, 0x7610, R49 ;  /* 0x0000761000317816 */ /* 0x000fe20000000031 */
[----:B------:R-:W-:Y:S01]  /*91c0*/  IMAD.MOV.U32 R0, RZ, RZ, R20 ;  /* 0x000000ffff007224 */ /* 0x000fe200078e0014 */
[----:B------:R-:W-:Y:S01]  /*91d0*/  PRMT R48, R4, 0x7610, R48 ;  /* 0x0000761004307816 */ /* 0x000fe20000000030 */
[----:B------:R-:W-:Y:S01]  /*91e0*/  IMAD.MOV.U32 R4, RZ, RZ, R21 ;  /* 0x000000ffff047224 */ /* 0x000fe200078e0015 */
[----:B------:R-:W-:Y:S01]  /*91f0*/  SHF.L.U32 R3, R3, 0x1f, RZ ;  /* 0x0000001f03037819 */ /* 0x000fe200000006ff */
[----:B------:R-:W-:Y:S01]  /*9200*/  IMAD.MOV.U32 R5, RZ, RZ, R12 ;  /* 0x000000ffff057224 */ /* 0x000fe200078e000c */
[----:B------:R-:W-:Y:S01]  /*9210*/  ISETP.GE.AND P1, PT, R50, R42, PT ;  /* 0x0000002a3200720c */ /* 0x000fe20003f26270 */
[----:B------:R-:W-:Y:S01]  /*9220*/  IMAD.MOV.U32 R6, RZ, RZ, R13 ;  /* 0x000000ffff067224 */ /* 0x000fe200078e000d */
[----:B------:R-:W0:Y:S01]  /*9230*/  SYNCS.PHASECHK.TRANS64.TRYWAIT P0, [R2+URZ+0x2d800], R3 ;  /* 0x02d80003020075a7 */ /* 0x000e22000800017f */
[----:B------:R-:W-:Y:S01]  /*9240*/  PRMT R45, R0, 0x5410, R4 ;  /* 0x00005410002d7816 */ /* 0x000fe20000000004 */
[----:B------:R-:W-:Y:S01]  /*9250*/  IMAD.MOV.U32 R0, RZ, RZ, R8 ;  /* 0x000000ffff007224 */ /* 0x000fe200078e0008 */
[----:B------:R-:W-:Y:S01]  /*9260*/  MOV R4, R9 ;  /* 0x0000000900047202 */ /* 0x000fe20000000f00 */
[----:B------:R-:W-:Y:S01]  /*9270*/  BSSY B1, `(.L_x_1473) ;  /* 0x0000017000017945 */ /* 0x000fe20003800000 */
[----:B------:R-:W-:Y:S01]  /*9280*/  PRMT R42, R5, 0x5410, R6 ;  /* 0x00005410052a7816 */ /* 0x000fe20000000006 */
[----:B------:R-:W-:Y:S01]  /*9290*/  IMAD.MOV.U32 R5, RZ, RZ, R36 ;  /* 0x000000ffff057224 */ /* 0x000fe200078e0024 */
[----:B---3--:R-:W-:Y:S01]  /*92a0*/  PRMT R38, R0, 0x5410, R4 ;  /* 0x0000541000267816 */ /* 0x008fe20000000004 */
[----:B------:R-:W-:-:S02]  /*92b0*/  IMAD.MOV.U32 R6, RZ, RZ, R37 ;  /* 0x000000ffff067224 */ /* 0x000fc400078e0025 */
[----:B------:R-:W-:Y:S01]  /*92c0*/  IMAD.MOV.U32 R0, RZ, RZ, R32 ;  /* 0x000000ffff007224 */ /* 0x000fe200078e0020 */
[----:B------:R-:W-:Y:S01]  /*92d0*/  PRMT R51, R51, 0x5410, R5 ;  /* 0x0000541033337816 */ /* 0x000fe20000000005 */
[----:B------:R-:W-:Y:S01]  /*92e0*/  IMAD.MOV.U32 R4, RZ, RZ, R33 ;  /* 0x000000ffff047224 */ /* 0x000fe200078e0021 */
[----:B------:R-:W-:Y:S01]  /*92f0*/  PRMT R56, R56, 0x5410, R6 ;  /* 0x0000541038387816 */ /* 0x000fe20000000006 */
[----:B------:R-:W-:Y:S02]  /*9300*/  IMAD.MOV.U32 R5, RZ, RZ, R28 ;  /* 0x000000ffff057224 */ /* 0x000fe400078e001c */
[----:B------:R-:W-:Y:S01]  /*9310*/  IMAD.MOV.U32 R6, RZ, RZ, R29 ;  /* 0x000000ffff067224 */ /* 0x000fe200078e001d */
[----:B------:R-:W-:Y:S01]  /*9320*/  PRMT R57, R0, 0x5410, R4 ;  /* 0x0000541000397816 */ /* 0x000fe20000000004 */
[----:B------:R-:W-:Y:S01]  /*9330*/  IMAD.MOV.U32 R0, RZ, RZ, R24 ;  /* 0x000000ffff007224 */ /* 0x000fe200078e0018 */
[----:B------:R-:W-:Y:S01]  /*9340*/  PRMT R48, R48, 0x5410, R5 ;  /* 0x0000541030307816 */ /* 0x000fe20000000005 */
[----:B------:R-:W-:Y:S01]  /*9350*/  IMAD.MOV.U32 R4, RZ, RZ, R25 ;  /* 0x000000ffff047224 */ /* 0x000fe200078e0019 */
[----:B------:R-:W-:Y:S01]  /*9360*/  PRMT R47, R6, 0x7610, R47 ;  /* 0x00007610062f7816 */ /* 0x000fe2000000002f */
[----:B------:R-:W-:-:S02]  /*9370*/  IMAD.MOV.U32 R5, RZ, RZ, R14 ;  /* 0x000000ffff057224 */ /* 0x000fc400078e000e */
[----:B------:R-:W-:Y:S01]  /*9380*/  IMAD.MOV.U32 R6, RZ, RZ, R15 ;  /* 0x000000ffff067224 */ /* 0x000fe200078e000f */
[----:B------:R-:W-:Y:S01]  /*9390*/  PRMT R46, R0, 0x5410, R4 ;  /* 0x00005410002e7816 */ /* 0x000fe20000000004 */
[----:B------:R-:W-:Y:S02]  /*93a0*/  IMAD.MOV.U32 R0, RZ, RZ, R10 ;  /* 0x000000ffff007224 */ /* 0x000fe400078e000a */
[----:B------:R-:W-:Y:S01]  /*93b0*/  IMAD.MOV.U32 R4, RZ, RZ, R11 ;  /* 0x000000ffff047224 */ /* 0x000fe200078e000b */
[----:B------:R-:W-:Y:S01]  /*93c0*/  PRMT R43, R5, 0x5410, R6 ;  /* 0x00005410052b7816 */ /* 0x000fe20000000006 */
[----:B0-----:R-:W-:Y:S06]  /*93d0*/  @!P0 BRA `(.L_x_1474) ;  /* 0x000001dc006c8947 */ /* 0x001fec0003800000 */
.L_x_1764:
[----:B------:R-:W-:Y:S05]  /*93e0*/  BSYNC B1 ;  /* 0x0000000000017941 */ /* 0x000fea0003800000 */
.L_x_1473:
[----:B------:R-:W-:Y:S01]  /*93f0*/  PRMT R39, R0, 0x5410, R4 ;  /* 0x0000541000277816 */ /* 0x000fe20000000004 */
[----:B------:R-:W-:Y:S06]  /*9400*/  @P1 BRA `(.L_x_1475) ;  /* 0x0000003000181947 */ /* 0x000fec0003800000 */
[----:B------:R-:W2:Y:S01]  /*9410*/  LDL.64 R54, [R1+0x60] ;  /* 0x0000600001367983 */ /* 0x000ea20000100a00 */
[----:B------:R-:W2:Y:S03]  /*9420*/  LDC R4, c[0x0][0x3f4] ;  /* 0x0000fd00ff047b82 */ /* 0x000ea60000000800 */
[----:B------:R-:W3:Y:S04]  /*9430*/  LDL R58, [R1+0xa4] ;  /* 0x0000a400013a7983 */ /* 0x000ee80000100800 */
[----:B------:R-:W4:Y:S04]  /*9440*/  LDL R53, [R1+0x90] ;  /* 0x0000900001357983 */ /* 0x000f280000100800 */
[----:B------:R-:W5:Y:S04]  /*9450*/  LDL R52, [R1+0x88] ;  /* 0x0000880001347983 */ /* 0x000f680000100800 */
[----:B------:R-:W5:Y:S04]  /*9460*/  LDL R50, [R1+0x8c] ;  /* 0x00008c0001327983 */ /* 0x000f680000100800 */
[----:B------:R-:W5:Y:S04]  /*9470*/  LDL R7, [R1+0x84] ;  /* 0x0000840001077983 */ /* 0x000f680000100800 */
[----:B------:R-:W5:Y:S01]  /*9480*/  LDL R6, [R1+0x98] ;  /* 0x0000980001067983 */ /* 0x000f620000100800 */
[----:B------:R-:W-:-:S04]  /*9490*/  LEA.HI R40, R41, R40, RZ, 0x2 ;  /* 0x0000002829287211 */ /* 0x000fc800078f10ff */
[--C-:B------:R-:W-:Y:S02]  /*94a0*/  SHF.R.S32.HI R0, RZ, 0x2, R40.reuse ;  /* 0x00000002ff007819 */ /* 0x100fe40000011428 */
[----:B0-----:R-:W-:-:S04]  /*94b0*/  SHF.R.S32.HI R3, RZ, 0x1f, R40 ;  /* 0x0000001fff037819 */ /* 0x001fc80000011428 */
[----:B------:R-:W-:-:S04]  /*94c0*/  LEA.HI R3, R3, R0, RZ, 0x2 ;  /* 0x0000000003037211 */ /* 0x000fc800078f10ff */
[----:B------:R-:W-:Y:S01]  /*94d0*/  LOP3.LUT R5, R3, 0xfffffffc, RZ, 0xc0, !PT ;  /* 0xfffffffc03057812 */ /* 0x000fe200078ec0ff */
[----:B------:R-:W-:Y:S04]  /*94e0*/  BSSY B1, `(.L_x_1476) ;  /* 0x0000036000017945 */ /* 0x000fe80003800000 */
[----:B------:R-:W-:-:S05]  /*94f0*/  IMAD.IADD R5, R0, 0x1, -R5 ;  /* 0x0000000100057824 */ /* 0x000fca00078e0a05 */
[----:B------:R-:W-:Y:S02]  /*9500*/  LOP3.LUT P0, RZ, R5, 0x2, RZ, 0xc0, !PT ;  /* 0x0000000205ff7812 */ /* 0x000fe4000780c0ff */
[----:B--2---:R-:W-:Y:S01]  /*9510*/  ISETP.GE.AND P6, PT, R54, R4, PT ;  /* 0x000000043600720c */ /* 0x004fe20003fc6270 */
[----:B---3--:R-:W-:-:S04]  /*9520*/  IMAD R3, R58, 0x2, R2 ;  /* 0x000000023a037824 */ /* 0x008fc800078e0202 */
[----:B------:R-:W-:Y:S01]  /*9530*/  VIADD R0, R3, 0x20 ;  /* 0x0000002003007836 */ /* 0x000fe20000000000 */
[-C--:B----4-:R-:W-:Y:S02]  /*9540*/  ISETP.GE.AND P1, PT, R53, R4.reuse, PT ;  /* 0x000000043500720c */ /* 0x090fe40003f26270 */
[-C--:B-----5:R-:W-:Y:S02]  /*9550*/  ISETP.GE.AND P2, PT, R52, R4.reuse, PT ;  /* 0x000000043400720c */ /* 0x0a0fe40003f46270 */
[-C--:B------:R-:W-:Y:S02]  /*9560*/  ISETP.GE.AND P3, PT, R50, R4.reuse, PT ;  /* 0x000000043200720c */ /* 0x080fe40003f66270 */
        /* <DEDUP_REMOVED lines=12> */
[----:B------:R-:W-:-:S02]  /*9630*/  HADD2.F32 R36, -RZ, R36.H0_H0 ;  /* 0x20000024ff247230 */ /* 0x000fc40000004100 */
[--C-:B0-----:R-:W-:Y:S02]  /*9640*/  HADD2.F32 R37, -RZ, R7.reuse.H0_H0 ;  /* 0x20000007ff257230 */ /* 0x101fe40000004100 */
[----:B------:R-:W-:Y:S02]  /*9650*/  HADD2.F32 R40, -RZ, R7.H1_H1 ;  /* 0x30000007ff287230 */ /* 0x000fe40000004100 */
[--C-:B------:R-:W-:Y:S02]  /*9660*/  HADD2.F32 R7, -RZ, R4.reuse.H0_H0 ;  /* 0x20000004ff077230 */ /* 0x100fe40000004100 */
[----:B------:R-:W-:Y:S02]  /*9670*/  HADD2.F32 R4, -RZ, R4.H1_H1 ;  /* 0x30000004ff047230 */ /* 0x000fe40000004100 */
[C---:B------:R-:W-:Y:S01]  /*9680*/  FMUL.FTZ R54, R40.reuse, R52 ;  /* 0x0000003428367220 */ /* 0x040fe20000410000 */
[----:B------:R-:W-:Y:S01]  /*9690*/  FMUL.FTZ R53, R40, R50 ;  /* 0x0000003228357220 */ /* 0x000fe20000410000 */
[----:B------:R-:W-:-:S02]  /*96a0*/  HADD2.F32 R34, -RZ, R6.H0_H0 ;  /* 0x20000006ff227230 */ /* 0x000fc40000004100 */
[C---:B------:R-:W-:Y:S01]  /*96b0*/  FMUL.FTZ R40, R4.reuse, R51 ;  /* 0x0000003304287220 */ /* 0x040fe20000410000 */
[----:B------:R-:W-:Y:S01]  /*96c0*/  FFMA.FTZ R54, R37, R50, -R54 ;  /* 0x0000003225367223 */ /* 0x000fe20000010836 */
[-C--:B------:R-:W-:Y:S01]  /*96d0*/  FMUL.FTZ R50, R4, R41.reuse ;  /* 0x0000002904327220 */ /* 0x080fe20000410000 */
[----:B------:R-:W-:Y:S02]  /*96e0*/  HADD2.F32 R35, -RZ, R6.H1_H1 ;  /* 0x30000006ff237230 */ /* 0x000fe40000004100 */
[----:B------:R-:W-:Y:S01]  /*96f0*/  FFMA.FTZ R41, R7, R41, -R40 ;  /* 0x0000002907297223 */ /* 0x000fe20000010828 */
[----:B------:R-:W-:Y:S02]  /*9700*/  HADD2.F32 R6, -RZ, R5.H0_H0 ;  /* 0x20000005ff067230 */ /* 0x000fe40000004100 */
[----:B------:R-:W-:Y:S01]  /*9710*/  FFMA.FTZ R53, R37, R52, R53 ;  /* 0x0000003425357223 */ /* 0x000fe20000010035 */
[----:B------:R-:W-:Y:S02]  /*9720*/  HADD2.F32 R40, -RZ, R49.H1_H1 ;  /* 0x30000031ff287230 */ /* 0x000fe40000004100 */
[----:B------:R-:W-:Y:S01]  /*9730*/  FFMA.FTZ R50, R7, R51, R50 ;  /* 0x0000003307327223 */ /* 0x000fe20000010032 */
[----:B------:R-:W-:-:S02]  /*9740*/  HADD2.F32 R5, -RZ, R5.H1_H1 ;  /* 0x30000005ff057230 */ /* 0x000fc40000004100 */
[----:B------:R-:W-:Y:S02]  /*9750*/  HADD2.F32 R4, -RZ, R56.H1_H1 ;  /* 0x30000038ff047230 */ /* 0x000fe40000004100 */
[----:B------:R-:W-:Y:S01]  /*9760*/  FMUL.FTZ R51, R35, R40 ;  /* 0x0000002823337220 */ /* 0x000fe20000410000 */
[----:B------:R-:W-:Y:S02]  /*9770*/  HADD2.F32 R37, -RZ, R55.H0_H0 ;  /* 0x20000037ff257230 */ /* 0x000fe40000004100 */
[----:B------:R-:W-:Y:S01]  /*9780*/  FMUL.FTZ R52, R5, R36 ;  /* 0x0000002405347220 */ /* 0x000fe20000410000 */
[-C--:B------:R-:W-:Y:S01]  /*9790*/  FMUL.FTZ R35, R35, R4.reuse ;  /* 0x0000000423237220 */ /* 0x080fe20000410000 */
[----:B------:R-:W-:Y:S01]  /*97a0*/  FFMA.FTZ R51, R34, R4, -R51 ;  /* 0x0000000422337223 */ /* 0x000fe20000010833 */
[-C--:B------:R-:W-:Y:S01]  /*97b0*/  FMUL.FTZ R7, R5, R37.reuse ;  /* 0x0000002505077220 */ /* 0x080fe20000410000 */
[----:B------:R-:W-:Y:S01]  /*97c0*/  FFMA.FTZ R52, R6, R37, R52 ;  /* 0x0000002506347223 */ /* 0x000fe20000010034 */
[----:B------:R-:W-:Y:S01]  /*97d0*/  FFMA.FTZ R34, R34, R40, R35 ;  /* 0x0000002822227223 */ /* 0x000fe20000010023 */
[----:B------:R-:W-:Y:S01]  /*97e0*/  F2FP.F16.F32.PACK_AB R4, R50, R41 ;  /* 0x000000293204723e */ /* 0x000fe200000000ff */
[----:B------:R-:W-:Y:S01]  /*97f0*/  FFMA.FTZ R5, R6, R36, -R7 ;  /* 0x0000002406057223 */ /* 0x000fe20000010807 */
[----:B------:R-:W-:-:S02]  /*9800*/  F2FP.F16.F32.PACK_AB R7, R53, R54 ;  /* 0x000000363507723e */ /* 0x000fc400000000ff */
[----:B------:R-:W-:Y:S02]  /*9810*/  F2FP.F16.F32.PACK_AB R6, R34, R51 ;  /* 0x000000332206723e */ /* 0x000fe400000000ff */
[----:B------:R-:W-:-:S05]  /*9820*/  F2FP.F16.F32.PACK_AB R5, R52, R5 ;  /* 0x000000053405723e */ /* 0x000fca00000000ff */
[----:B------:R0:W-:Y:S02]  /*9830*/  STS.128 [R3+0xc400], R4 ;  /* 0x00c4000403007388 */ /* 0x0001e40000000c00 */
.L_x_1477:
[----:B------:R-:W-:Y:S05]  /*9840*/  BSYNC B1 ;  /* 0x0000000000017941 */ /* 0x000fea0003800000 */
.L_x_1476:
[----:B------:R-:W-:Y:S01]  /*9850*/  BSSY B1, `(.L_x_1478) ;  /* 0x000002d000017945 */ /* 0x000fe20003800000 */
[----:B------:R-:W-:-:S03]  /*9860*/  @P0 VIADD R0, R3, 0xffffffe0 ;  /* 0xffffffe003000836 */ /* 0x000fc60000000000 */
[----:B------:R-:W-:Y:S05]  /*9870*/  @P1 BRA `(.L_x_1479) ;  /* 0x0000000000a81947 */ /* 0x000fea0003800000 */
[----:B0-----:R-:W0:Y:S01]  /*9880*/  LDS.128 R4, [R0+0xc400] ;  /* 0x00c4000000047984 */ /* 0x001e220000000c00 */
        /* <DEDUP_REMOVED lines=8> */
[----:B------:R-:W-:-:S02]  /*9910*/  HADD2.F32 R49, -RZ, R49.H0_H0 ;  /* 0x20000031ff317230 */ /* 0x000fc40000004100 */
        /* <DEDUP_REMOVED lines=32> */
.L_x_1479:
[----:B------:R-:W-:Y:S05]  /*9b20*/  BSYNC B1 ;  /* 0x0000000000017941 */ /* 0x000fea0003800000 */
.L_x_1478:
        /* <DEDUP_REMOVED lines=44> */
.L_x_1481:
[----:B------:R-:W-:Y:S05]  /*9df0*/  BSYNC B1 ;  /* 0x0000000000017941 */ /* 0x000fea0003800000 */
.L_x_1480:
        /* <DEDUP_REMOVED lines=44> */
.L_x_1483:
[----:B------:R-:W-:Y:S05]  /*a0c0*/  BSYNC B1 ;  /* 0x0000000000017941 */ /* 0x000fea0003800000 */
.L_x_1482:
        /* <DEDUP_REMOVED lines=44> */
.L_x_1485:
[----:B------:R-:W-:Y:S05]  /*a390*/  BSYNC B1 ;  /* 0x0000000000017941 */ /* 0x000fea0003800000 */
.L_x_1484:
        /* <DEDUP_REMOVED lines=44> */
.L_x_1469:
[----:B------:R-:W1:Y:S01]  /*a660*/  LDC R7, c[0x0][0x448] ;  /* 0x00011200ff077b82 */ /* 0x000e620000000800 */
[----:B------:R-:W-:Y:S01]  /*a670*/  ULDC.64 UR4, c[0x0][0x3f8] ;  /* 0x0000fe0000047ab9 */ /* 0x000fe20000000a00 */
[----:B------:R-:W-:Y:S01]  /*a680*/  ULDC.64 UR6, c[0x0][0x408] ;  /* 0x0001020000067ab9 */ /* 0x000fe20000000a00 */
[----:B------:R-:W-:Y:S01]  /*a690*/  MOV R25, R29 ;  /* 0x0000001d00197202 */ /* 0x000fe20000000f00 */
[----:B------:R-:W-:Y:S01]  /*a6a0*/  IMAD.MOV.U32 R27, RZ, RZ, R31 ;  /* 0x000000ffff1b7224 */ /* 0x000fe200078e001f */
[----:B-1----:R-:W-:-:S13]  /*a6b0*/  ISETP.NE.AND P0, PT, R7, 0x1, PT ;  /* 0x000000010700780c */ /* 0x002fda0003f05270 */
[----:B------:R-:W1:Y:S08]  /*a6c0*/  @P0 LDC R3, c[0x0][0x44c] ;  /* 0x00011300ff030b82 */ /* 0x000e700000000800 */
[----:B------:R-:W2:Y:S01]  /*a6d0*/  @P0 LDC R5, c[0x0][0x450] ;  /* 0x00011400ff050b82 */ /* 0x000ea20000000800 */
[----:B-1----:R-:W-:-:S04]  /*a6e0*/  @P0 IMAD.HI.U32 R0, R6, R3, RZ ;  /* 0x0000000306000227 */ /* 0x002fc800078e00ff */
[----:B------:R-:W-:Y:S01]  /*a6f0*/  IMAD.MOV.U32 R3, RZ, RZ, R6 ;  /* 0x000000ffff037224 */ /* 0x000fe200078e0006 */
[----:B--2---:R-:W-:-:S04]  /*a700*/  @P0 SHF.R.U32.HI R3, RZ, R5, R0 ;  /* 0x00000005ff030219 */ /* 0x004fc80000011600 */
[----:B------:R-:W-:Y:S01]  /*a710*/  SHF.R.S32.HI R0, RZ, 0x1f, R3 ;  /* 0x0000001fff007819 */ /* 0x000fe20000011403 */
[----:B------:R-:W-:-:S04]  /*a720*/  IMAD.WIDE.U32 R24, R3, UR4, R24 ;  /* 0x0000000403187c25 */ /* 0x000fc8000f8e0018 */
[C---:B------:R-:W-:Y:S02]  /*a730*/  IMAD R4, R0.reuse, UR4, RZ ;  /* 0x0000000400047c24 */ /* 0x040fe4000f8e02ff */
[----:B------:R-:W-:Y:S02]  /*a740*/  IMAD R0, R0, UR6, RZ ;  /* 0x0000000600007c24 */ /* 0x000fe4000f8e02ff */
[C---:B------:R-:W-:Y:S01]  /*a750*/  IMAD R13, R3.reuse, UR5, R4 ;  /* 0x00000005030d7c24 */ /* 0x040fe2000f8e0204 */
[----:B------:R-:W-:Y:S01]  /*a760*/  ULDC.64 UR4, c[0x0][0x3e8] ;  /* 0x0000fa0000047ab9 */ /* 0x000fe20000000a00 */
[----:B------:R-:W-:-:S04]  /*a770*/  IMAD.WIDE.U32 R26, R3, UR6, R26 ;  /* 0x00000006031a7c25 */ /* 0x000fc8000f8e001a */
[----:B------:R-:W-:Y:S01]  /*a780*/  IMAD R5, R3, UR7, R0 ;  /* 0x0000000703057c24 */ /* 0x000fe2000f8e0200 */
[----:B------:R-:W-:Y:S01]  /*a790*/  ULDC.64 UR6, c[0x0][0x400] ;  /* 0x0001000000067ab9 */ /* 0x000fe20000000a00 */
[----:B------:R-:W-:Y:S01]  /*a7a0*/  IMAD.IADD R13, R25, 0x1, R13 ;  /* 0x00000001190d7824 */ /* 0x000fe200078e020d */
[----:B------:R-:W-:Y:S01]  /*a7b0*/  LEA R3, P0, R24, UR4, 0x1 ;  /* 0x0000000418037c11 */ /* 0x000fe2000f8008ff */
[----:B------:R-:W-:Y:S01]  /*a7c0*/  IMAD.IADD R5, R27, 0x1, R5 ;  /* 0x000000011b057824 */ /* 0x000fe200078e0205 */
[----:B------:R-:W-:Y:S01]  /*a7d0*/  LEA R38, P1, R26, UR6, 0x1 ;  /* 0x000000061a267c11 */ /* 0x000fe2000f8208ff */
[----:B------:R-:W-:Y:S01]  /*a7e0*/  UMOV UR4, 0xffffffff ;  /* 0xffffffff00047882 */ /* 0x000fe20000000000 */
[----:B------:R-:W-:Y:S02]  /*a7f0*/  LEA.HI.X R13, R24, UR5, R13, 0x1, P0 ;  /* 0x00000005180d7c11 */ /* 0x000fe400080f0c0d */
[----:B------:R-:W-:Y:S01]  /*a800*/  LEA.HI.X R26, R26, UR7, R5, 0x1, P1 ;  /* 0x000000071a1a7c11 */ /* 0x000fe200088f0c05 */
[----:B------:R-:W-:Y:S08]  /*a810*/  BRA.DIV UR4, `(.L_x_1486) ;  /* 0x000001ca04707947 */ /* 0x000ff0000b800000 */
[----:B------:R1:W2:Y:S04]  /*a820*/  SHFL.IDX PT, R0, R13, RZ, 0x1e1f ;  /* 0x001e1fff0d007589 */ /* 0x0002a800000e0000 */
[----:B------:R-:W3:Y:S04]  /*a830*/  SHFL.IDX PT, R3, R3, RZ, 0x1e1f ;  /* 0x001e1fff03037589 */ /* 0x000ee800000e0000 */
[----:B------:R1:W4:Y:S04]  /*a840*/  SHFL.IDX PT, R37, R26, RZ, 0x1e1f ;  /* 0x001e1fff1a257589 */ /* 0x00032800000e0000 */
[----:B------:R-:W0:Y:S02]  /*a850*/  SHFL.IDX PT, R38, R38, RZ, 0x1e1f ;  /* 0x001e1fff26267589 */ /* 0x000e2400000e0000 */
.L_x_1770:
[----:B------:R-:W-:Y:S01]  /*a860*/  IMAD R7, R154, R7, RZ ;  /* 0x000000079a077224 */ /* 0x000fe200078e02ff */
[----:B------:R-:W-:Y:S01]  /*a870*/  BSSY B1, `(.L_x_1487) ;  /* 0x000003a000017945 */ /* 0x000fe20003800000 */
[----:B------:R-:W-:Y:S02]  /*a880*/  CS2R R4, SRZ ;  /* 0x0000000000047805 */ /* 0x000fe4000001ff00 */
[----:B------:R-:W-:Y:S01]  /*a890*/  CS2R R8, SRZ ;  /* 0x0000000000087805 */ /* 0x000fe2000001ff00 */
[----:B------:R-:W-:Y:S01]  /*a8a0*/  IMAD R40, R33, -0xc0, R7 ;  /* 0xffffff4021287824 */ /* 0x000fe200078e0207 */
[----:B------:R-:W-:Y:S02]  /*a8b0*/  ISETP.GE.AND P0, PT, R6, R7, PT ;  /* 0x000000070600720c */ /* 0x000fe40003f06270 */
[----:B------:R-:W-:Y:S02]  /*a8c0*/  CS2R R6, SRZ ;  /* 0x0000000000067805 */ /* 0x000fe4000001ff00 */
[----:B------:R-:W-:-:S02]  /*a8d0*/  CS2R R10, SRZ ;  /* 0x00000000000a7805 */ /* 0x000fc4000001ff00 */
[----:B-1----:R-:W-:Y:S02]  /*a8e0*/  CS2R R12, SRZ ;  /* 0x00000000000c7805 */ /* 0x002fe4000001ff00 */
[----:B0-----:R-:W-:Y:S02]  /*a8f0*/  CS2R R14, SRZ ;  /* 0x00000000000e7805 */ /* 0x001fe4000001ff00 */
[----:B------:R-:W-:Y:S02]  /*a900*/  CS2R R24, SRZ ;  /* 0x0000000000187805 */ /* 0x000fe4000001ff00 */
[----:B------:R-:W-:Y:S02]  /*a910*/  CS2R R26, SRZ ;  /* 0x00000000001a7805 */ /* 0x000fe4000001ff00 */
[----:B------:R-:W-:Y:S02]  /*a920*/  CS2R R28, SRZ ;  /* 0x00000000001c7805 */ /* 0x000fe4000001ff00 */
[----:B------:R-:W-:-:S02]  /*a930*/  CS2R R30, SRZ ;  /* 0x00000000001e7805 */ /* 0x000fc4000001ff00 */
[----:B------:R-:W-:Y:S02]  /*a940*/  CS2R R32, SRZ ;  /* 0x0000000000207805 */ /* 0x000fe4000001ff00 */
[----:B------:R-:W-:Y:S01]  /*a950*/  CS2R R34, SRZ ;  /* 0x0000000000227805 */ /* 0x000fe2000001ff00 */
[----:B------:R-:W-:Y:S06]  /*a960*/  @P0 BRA `(.L_x_1488) ;  /* 0x0000000000a80947 */ /* 0x000fec0003800000 */
[----:B------:R-:W4:Y:S04]  /*a970*/  LDL R21, [R1+0x68] ;  /* 0x0000680001157983 */ /* 0x000f280000100800 */
[----:B------:R-:W4:Y:S01]  /*a980*/  LDL R20, [R1+0x6c] ;  /* 0x00006c0001147983 */ /* 0x000f220000100800 */
[C---:B------:R-:W-:Y:S01]  /*a990*/  VIADD R4, R18.reuse, 0x10 ;  /* 0x0000001012047836 */ /* 0x040fe20000000000 */
[----:B------:R-:W-:Y:S01]  /*a9a0*/  ULDC UR4, c[0x0][0x3f4] ;  /* 0x0000fd0000047ab9 */ /* 0x000fe20000000800 */
[C---:B------:R-:W-:Y:S01]  /*a9b0*/  VIADD R5, R18.reuse, 0x20 ;  /* 0x0000002012057836 */ /* 0x040fe20000000000 */
[----:B------:R-:W-:Y:S01]  /*a9c0*/  ISETP.GE.AND P2, PT, R18, UR4, PT ;  /* 0x0000000412007c0c */ /* 0x000fe2000bf46270 */
[----:B---3--:R-:W-:Y:S01]  /*a9d0*/  IMAD.MOV.U32 R6, RZ, RZ, R3 ;  /* 0x000000ffff067224 */ /* 0x008fe200078e0003 */
[----:B------:R-:W-:Y:S01]  /*a9e0*/  ISETP.GE.AND P3, PT, R4, UR4, PT ;  /* 0x0000000404007c0c */ /* 0x000fe2000bf66270 */
[----:B--2---:R-:W-:Y:S01]  /*a9f0*/  IMAD.MOV.U32 R7, RZ, RZ, R0 ;  /* 0x000000ffff077224 */ /* 0x004fe200078e0000 */
[----:B------:R-:W-:Y:S01]  /*aa00*/  ISETP.GE.AND P4, PT, R5, UR4, PT ;  /* 0x0000000405007c0c */ /* 0x000fe2000bf86270 */
[----:B------:R-:W-:Y:S01]  /*aa10*/  IMAD.MOV.U32 R8, RZ, RZ, R38 ;  /* 0x000000ffff087224 */ /* 0x000fe200078e0026 */
[----:B------:R-:W-:Y:S01]  /*aa20*/  CS2R R28, SRZ ;  /* 0x00000000001c7805 */ /* 0x000fe2000001ff00 */
[----:B----4-:R-:W-:Y:S01]  /*aa30*/  IMAD.MOV.U32 R9, RZ, RZ, R37 ;  /* 0x000000ffff097224 */ /* 0x010fe200078e0025 */
[----:B------:R-:W-:-:S02]  /*aa40*/  CS2R R30, SRZ ;  /* 0x00000000001e7805 */ /* 0x000fc4000001ff00 */
[----:B------:R-:W-:Y:S02]  /*aa50*/  CS2R R10, SRZ ;  /* 0x00000000000a7805 */ /* 0x000fe4000001ff00 */
[----:B------:R-:W-:Y:S02]  /*aa60*/  CS2R R32, SRZ ;  /* 0x0000000000207805 */ /* 0x000fe4000001ff00 */
[----:B------:R-:W-:Y:S01]  /*aa70*/  CS2R R34, SRZ ;  /* 0x0000000000227805 */ /* 0x000fe2000001ff00 */
[----:B------:R-:W-:Y:S01]  /*aa80*/  @!P2 IMAD.SHL.U32 R36, R18, 0x2, RZ ;  /* 0x000000021224a824 */ /* 0x000fe200078e00ff */
[----:B------:R-:W-:Y:S02]  /*aa90*/  CS2R R14, SRZ ;  /* 0x00000000000e7805 */ /* 0x000fe4000001ff00 */
[----:B------:R-:W-:Y:S02]  /*aaa0*/  CS2R R24, SRZ ;  /* 0x0000000000187805 */ /* 0x000fe4000001ff00 */
[----:B------:R-:W-:Y:S01]  /*aab0*/  CS2R R26, SRZ ;  /* 0x00000000001a7805 */ /* 0x000fe2000001ff00 */
[----:B------:R-:W-:-:S02]  /*aac0*/  @!P3 IMAD.SHL.U32 R13, R21, 0x8, RZ ;  /* 0x00000008150db824 */ /* 0x000fc400078e00ff */
[----:B------:R-:W-:Y:S01]  /*aad0*/  @!P4 IMAD.SHL.U32 R39, R20, 0x8, RZ ;  /* 0x000000081427c824 */ /* 0x000fe200078e00ff */
[-C--:B------:R-:W-:Y:S01]  /*aae0*/  @!P2 IADD3 R20, P0, R3, R36.reuse, RZ ;  /* 0x000000240314a210 */ /* 0x080fe20007f1e0ff */
[----:B------:R-:W-:Y:S01]  /*aaf0*/  @!P3 IMAD.WIDE R4, R13, 0x2, R6 ;  /* 0x000000020d04b825 */ /* 0x000fe200078e0206 */
[----:B------:R-:W-:Y:S02]  /*ab00*/  @!P2 IADD3 R36, P1, R38, R36, RZ ;  /* 0x000000242624a210 */ /* 0x000fe40007f3e0ff */
[----:B------:R-:W-:Y:S01]  /*ab10*/  @!P2 SHF.L.U64.HI R3, R18, 0x1, R19 ;  /* 0x000000011203a819 */ /* 0x000fe20000010213 */
[----:B------:R-:W-:Y:S01]  /*ab20*/  @!P4 IMAD.WIDE R6, R39, 0x2, R6 ;  /* 0x000000022706c825 */ /* 0x000fe200078e0206 */
[----:B------:R0:W5:Y:S03]  /*ab30*/  @!P3 LD.E.128 R28, desc[UR54][R4.64] ;  /* 0x00000036041cb980 */ /* 0x000166000c101d00 */
[--C-:B------:R-:W-:Y:S01]  /*ab40*/  @!P3 IMAD.WIDE R12, R13, 0x2, R8.reuse ;  /* 0x000000020d0cb825 */ /* 0x100fe200078e0208 */
[----:B------:R1:W5:Y:S03]  /*ab50*/  @!P4 LD.E.128 R32, desc[UR54][R6.64] ;  /* 0x000000360620c980 */ /* 0x000366000c101d00 */
[----:B------:R-:W-:Y:S01]  /*ab60*/  @!P4 IMAD.WIDE R38, R39, 0x2, R8 ;  /* 0x000000022726c825 */ /* 0x000fe200078e0208 */
[----:B------:R-:W-:-:S02]  /*ab70*/  CS2R R8, SRZ ;  /* 0x0000000000087805 */ /* 0x000fc4000001ff00 */
[----:B0-----:R-:W-:Y:S01]  /*ab80*/  CS2R R4, SRZ ;  /* 0x0000000000047805 */ /* 0x001fe2000001ff00 */
[--C-:B------:R-:W-:Y:S02]  /*ab90*/  @!P2 IMAD.X R21, R0, 0x1, R3.reuse, P0 ;  /* 0x000000010015a824 */ /* 0x100fe400000e0603 */
[----:B------:R-:W-:Y:S01]  /*aba0*/  @!P2 IMAD.X R37, R37, 0x1, R3, P1 ;  /* 0x000000012525a824 */ /* 0x000fe200008e0603 */
[----:B------:R0:W5:Y:S01]  /*abb0*/  @!P3 LD.E.128 R8, desc[UR54][R12.64] ;  /* 0x000000360c08b980 */ /* 0x000162000c101d00 */
[----:B-1----:R-:W-:-:S03]  /*abc0*/  CS2R R6, SRZ ;  /* 0x0000000000067805 */ /* 0x002fc6000001ff00 */
[----:B------:R1:W5:Y:S04]  /*abd0*/  @!P2 LD.E.128 R24, desc[UR54][R20.64] ;  /* 0x000000361418a980 */ /* 0x000368000c101d00 */
[----:B------:R1:W5:Y:S01]  /*abe0*/  @!P2 LD.E.128 R4, desc[UR54][R36.64] ;  /* 0x000000362404a980 */ /* 0x000362000c101d00 */
[----:B0-----:R-:W-:-:S06]  /*abf0*/  CS2R R12, SRZ ;  /* 0x00000000000c7805 */ /* 0x001fcc000001ff00 */
[----:B------:R1:W5:Y:S02]  /*ac00*/  @!P4 LD.E.128 R12, desc[UR54][R38.64] ;  /* 0x00000036260cc980 */ /* 0x000364000c101d00 */
.L_x_1488:
[----:B------:R-:W-:Y:S05]  /*ac10*/  BSYNC B1 ;  /* 0x0000000000017941 */ /* 0x000fea0003800000 */
.L_x_1487:
[----:B---3--:R-:W0:Y:S01]  /*ac20*/  S2R R3, SR_TID.X ;  /* 0x0000000000037919 */ /* 0x008e220000002100 */
[----:B------:R-:W-:Y:S01]  /*ac30*/  ULEA.HI UR4, UR37, UR37, URZ, 0x1 ;  /* 0x0000002525047291 */ /* 0x000fe2000f8f083f */
[----:B--2--5:R-:W-:Y:S01]  /*ac40*/  IMAD.MOV.U32 R0, RZ, RZ, R4 ;  /* 0x000000ffff007224 */ /* 0x024fe200078e0004 */
[----:B------:R-:W-:Y:S01]  /*ac50*/  VIMNMX R40, R40, 0xc0, PT ;  /* 0x000000c028287848 */ /* 0x000fe20003fe0100 */
[----:B-1----:R-:W-:Y:S01]  /*ac60*/  IMAD.MOV.U32 R20, RZ, RZ, R6 ;  /* 0x000000ffff147224 */ /* 0x002fe200078e0006 */
[----:B------:R-:W-:Y:S01]  /*ac70*/  ULOP3.LUT UR4, UR4, 0xfffffffe, URZ, 0xc0, !UPT ;  /* 0xfffffffe04047892 */ /* 0x000fe2000f8ec03f */
[----:B----4-:R-:W-:Y:S01]  /*ac80*/  IMAD.MOV.U32 R37, RZ, RZ, R25 ;  /* 0x000000ffff257224 */ /* 0x010fe200078e0019 */
        /* <DEDUP_REMOVED lines=9> */
[----:B------:R-:W-:Y:S01]  /*ad20*/  PRMT R50, R50, 0x5410, R20 ;  /* 0x0000541032327816 */ /* 0x000fe20000000014 */
[----:B------:R-:W-:Y:S01]  /*ad30*/  IMAD.MOV.U32 R20, RZ, RZ, R11 ;  /* 0x000000ffff147224 */ /* 0x000fe200078e000b */
[----:B------:R-:W-:Y:S02]  /*ad40*/  BSSY B1, `(.L_x_1489) ;  /* 0x0000028000017945 */ /* 0x000fe40003800000 */
[----:B------:R-:W-:Y:S01]  /*ad50*/  PRMT R49, R49, 0x5410, R0 ;  /* 0x0000541031317816 */ /* 0x000fe20000000000 */
[----:B------:R-:W-:Y:S01]  /*ad60*/  IMAD.MOV.U32 R0, RZ, RZ, R14 ;  /* 0x000000ffff007224 */ /* 0x000fe200078e000e */
[----:B------:R-:W-:Y:S01]  /*ad70*/  PRMT R48, R20, 0x7610, R48 ;  /* 0x0000761014307816 */ /* 0x000fe20000000030 */
[----:B------:R-:W-:-:S05]  /*ad80*/  IMAD.MOV.U32 R20, RZ, RZ, R15 ;  /* 0x000000ffff147224 */ /* 0x000fca00078e000f */
[----:B------:R-:W-:Y:S01]  /*ad90*/  PRMT R45, R0, 0x5410, R20 ;  /* 0x00005410002d7816 */ /* 0x000fe20000000014 */
[----:B------:R-:W-:Y:S02]  /*ada0*/  IMAD.MOV.U32 R20, RZ, RZ, R27 ;  /* 0x000000ffff147224 */ /* 0x000fe400078e001b */
[----:B------:R-:W-:Y:S02]  /*adb0*/  IMAD.MOV.U32 R0, RZ, RZ, R26 ;  /* 0x000000ffff007224 */ /* 0x000fe400078e001a */
[C---:B0-----:R-:W-:Y:S01]  /*adc0*/  VIADD R36, R3.reuse, 0xffffff80 ;  /* 0xffffff8003247836 */ /* 0x041fe20000000000 */
[----:B------:R-:W-:Y:S01]  /*add0*/  PRMT R67, R20, 0x7610, R67 ;  /* 0x0000761014437816 */ /* 0x000fe20000000043 */
[----:B------:R-:W-:Y:S01]  /*ade0*/  VIADD R21, R3, 0xffffff80 ;  /* 0xffffff8003157836 */ /* 0x000fe20000000000 */
[----:B------:R-:W-:Y:S01]  /*adf0*/  MOV R3, R5 ;  /* 0x0000000500037202 */ /* 0x000fe20000000f00 */
[----:B------:R-:W-:Y:S01]  /*ae00*/  IMAD.MOV.U32 R20, RZ, RZ, R31 ;  /* 0x000000ffff147224 */ /* 0x000fe200078e001f */
[----:B------:R-:W-:-:S02]  /*ae10*/  PRMT R66, R66, 0x5410, R0 ;  /* 0x0000541042427816 */ /* 0x000fc40000000000 */
[----:B------:R-:W-:Y:S01]  /*ae20*/  PRMT R61, R3, 0x7610, R61 ;  /* 0x00007610033d7816 */ /* 0x000fe2000000003d */
[----:B------:R-:W-:Y:S01]  /*ae30*/  IMAD.U32 R3, RZ, RZ, UR4 ;  /* 0x00000004ff037e24 */ /* 0x000fe2000f8e00ff */
[----:B------:R-:W-:Y:S01]  /*ae40*/  LEA.HI R21, R21, R36, RZ, 0x1 ;  /* 0x0000002415157211 */ /* 0x000fe200078f08ff */
[----:B------:R-:W-:Y:S01]  /*ae50*/  IMAD.MOV.U32 R36, RZ, RZ, R13 ;  /* 0x000000ffff247224 */ /* 0x000fe200078e000d */
[----:B------:R-:W-:Y:S02]  /*ae60*/  MOV R0, R30 ;  /* 0x0000001e00007202 */ /* 0x000fe40000000f00 */
[----:B------:R-:W-:Y:S02]  /*ae70*/  SHF.L.U32 R3, R3, 0x1f, RZ ;  /* 0x0000001f03037819 */ /* 0x000fe400000006ff */
[----:B------:R-:W-:Y:S02]  /*ae80*/  SHF.R.S32.HI R21, RZ, 0x1, R21 ;  /* 0x00000001ff157819 */ /* 0x000fe40000011415 */
[----:B------:R-:W0:Y:S01]  /*ae90*/  SYNCS.PHASECHK.TRANS64.TRYWAIT P0, [R2+URZ+0x2d800], R3 ;  /* 0x02d80003020075a7 */ /* 0x000e22000800017f */
[----:B------:R-:W-:Y:S01]  /*aea0*/  PRMT R48, R48, 0x5410, R0 ;  /* 0x0000541030307816 */ /* 0x000fe20000000000 */
[----:B------:R-:W-:Y:S01]  /*aeb0*/  IMAD.MOV.U32 R0, RZ, RZ, R34 ;  /* 0x000000ffff007224 */ /* 0x000fe200078e0022 */
[----:B------:R-:W-:Y:S01]  /*aec0*/  ISETP.GE.AND P1, PT, R21, R40, PT ;  /* 0x000000281500720c */ /* 0x000fe20003f26270 */
[----:B------:R-:W-:Y:S01]  /*aed0*/  IMAD.MOV.U32 R21, RZ, RZ, R9 ;  /* 0x000000ffff157224 */ /* 0x000fe200078e0009 */
[----:B------:R-:W-:Y:S01]  /*aee0*/  PRMT R49, R20, 0x7610, R49 ;  /* 0x0000761014317816 */ /* 0x000fe20000000031 */
[----:B------:R-:W-:-:S03]  /*aef0*/  IMAD.MOV.U32 R20, RZ, RZ, R35 ;  /* 0x000000ffff147224 */ /* 0x000fc600078e0023 */
[----:B------:R-:W-:Y:S01]  /*af00*/  PRMT R53, R21, 0x7610, R53 ;  /* 0x0000761015357816 */ /* 0x000fe20000000035 */
[----:B------:R-:W-:-:S03]  /*af10*/  IMAD.MOV.U32 R21, RZ, RZ, R12 ;  /* 0x000000ffff157224 */ /* 0x000fc600078e000c */
[----:B------:R-:W-:Y:S01]  /*af20*/  PRMT R53, R53, 0x5410, R37 ;  /* 0x0000541035357816 */ /* 0x000fe20000000025 */
[----:B------:R-:W-:Y:S01]  /*af30*/  IMAD.MOV.U32 R37, RZ, RZ, R33 ;  /* 0x000000ffff257224 */ /* 0x000fe200078e0021 */
[----:B------:R-:W-:Y:S01]  /*af40*/  PRMT R21, R21, 0x5410, R36 ;  /* 0x0000541015157816 */ /* 0x000fe20000000024 */
[----:B------:R-:W-:-:S05]  /*af50*/  IMAD.MOV.U32 R36, RZ, RZ, R24 ;  /* 0x000000ffff247224 */ /* 0x000fca00078e0018 */
[----:B------:R-:W-:Y:S01]  /*af60*/  PRMT R62, R62, 0x5410, R36 ;  /* 0x000054103e3e7816 */ /* 0x000fe20000000024 */
[----:B------:R-:W-:-:S05]  /*af70*/  IMAD.MOV.U32 R36, RZ, RZ, R28 ;  /* 0x000000ffff247224 */ /* 0x000fca00078e001c */
[----:B------:R-:W-:Y:S01]  /*af80*/  PRMT R50, R36, 0x7610, R50 ;  /* 0x0000761024327816 */ /* 0x000fe20000000032 */
[----:B------:R-:W-:-:S05]  /*af90*/  IMAD.MOV.U32 R36, RZ, RZ, R32 ;  /* 0x000000ffff247224 */ /* 0x000fca00078e0020 */
[----:B------:R-:W-:Y:S01]  /*afa0*/  PRMT R46, R36, 0x5410, R37 ;  /* 0x00005410242e7816 */ /* 0x000fe20000000025 */
[----:B0-----:R-:W-:Y:S06]  /*afb0*/  @!P0 BRA `(.L_x_1490) ;  /* 0x000001c000f88947 */ /* 0x001fec0003800000 */
.L_x_1771:
[----:B------:R-:W-:Y:S05]  /*afc0*/  BSYNC B1 ;  /* 0x0000000000017941 */ /* 0x000fea0003800000 */
.L_x_1489:
[----:B------:R-:W-:Y:S01]  /*afd0*/  PRMT R47, R0, 0x5410, R20 ;  /* 0x00005410002f7816 */ /* 0x000fe20000000014 */
[----:B------:R-:W-:Y:S06]  /*afe0*/  @P1 BRA `(.L_x_1475) ;  /* 0x0000001400201947 */ /* 0x000fec0003800000 */
[----:B------:R1:W5:Y:S01]  /*aff0*/  LDL R70, [R1+0x50] ;  /* 0x0000500001467983 */ /* 0x0003620000100800 */
[----:B0-----:R-:W0:Y:S03]  /*b000*/  LDC R3, c[0x0][0x3f4] ;  /* 0x0000fd00ff037b82 */ /* 0x001e260000000800 */
[----:B------:R1:W5:Y:S04]  /*b010*/  LDL R69, [R1+0x58] ;  /* 0x0000580001457983 */ /* 0x0003680000100800 */
[----:B------:R1:W5:Y:S01]  /*b020*/  LDL R68, [R1+0x54] ;  /* 0x0000540001447983 */ /* 0x0003620000100800 */
[C---:B------:R-:W-:Y:S01]  /*b030*/  VIADD R0, R18.reuse, 0x10 ;  /* 0x0000001012007836 */ /* 0x040fe20000000000 */
[----:B------:R-:W-:Y:S01]  /*b040*/  BSSY B1, `(.L_x_1491) ;  /* 0x0000066000017945 */ /* 0x000fe20003800000 */
[C---:B------:R-:W-:Y:S01]  /*b050*/  VIADD R20, R18.reuse, 0x20 ;  /* 0x0000002012147836 */ /* 0x040fe20000000000 */
[----:B0-----:R-:W-:-:S02]  /*b060*/  ISETP.GE.AND P0, PT, R18, R3, PT ;  /* 0x000000031200720c */ /* 0x001fc40003f06270 */
[-C--:B------:R-:W-:Y:S02]  /*b070*/  ISETP.GE.AND P1, PT, R0, R3.reuse, PT ;  /* 0x000000030000720c */ /* 0x080fe40003f26270 */
[----:B------:R-:W-:-:S09]  /*b080*/  ISETP.GE.AND P2, PT, R20, R3, PT ;  /* 0x000000031400720c */ /* 0x000fd20003f46270 */
[----:B-1----:R-:W-:Y:S05]  /*b090*/  @P0 BRA `(.L_x_1492) ;  /* 0x0000000400800947 */ /* 0x002fea0003800000 */
[----:B------:R-:W2:Y:S04]  /*b0a0*/  LDL R36, [R1+0xb4] ;  /* 0x0000b40001247983 */ /* 0x000ea80000100800 */
[----:B------:R-:W3:Y:S01]  /*b0b0*/  LDL R71, [R1+0xbc] ;  /* 0x0000bc0001477983 */ /* 0x000ee20000100800 */
[--C-:B------:R-:W-:Y:S01]  /*b0c0*/  SHF.R.U64 R4, R4, 0x10, R5.reuse ;  /* 0x0000001004047819 */ /* 0x100fe20000001205 */
[----:B------:R-:W-:Y:S01]  /*b0d0*/  HADD2.F32 R61, -RZ, R61.H0_H0 ;  /* 0x2000003dff3d7230 */ /* 0x000fe20000004100 */
[----:B------:R-:W-:Y:S01]  /*b0e0*/  SHF.R.U32.HI R58, RZ, 0x10, R5 ;  /* 0x00000010ff3a7819 */ /* 0x000fe20000011605 */
[----:B------:R-:W-:Y:S01]  /*b0f0*/  HADD2.F32 R60, -RZ, R60.H0_H0 ;  /* 0x2000003cff3c7230 */ /* 0x000fe20000004100 */
[--C-:B------:R-:W-:Y:S02]  /*b100*/  SHF.R.U64 R5, R26, 0x10, R27.reuse ;  /* 0x000000101a057819 */ /* 0x100fe4000000121b */
[----:B------:R-:W-:Y:S01]  /*b110*/  SHF.R.U32.HI R26, RZ, 0x10, R27 ;  /* 0x00000010ff1a7819 */ /* 0x000fe2000001161b */
[----:B------:R-:W-:Y:S01]  /*b120*/  HADD2.F32 R58, -RZ, R58.H0_H0 ;  /* 0x2000003aff3a7230 */ /* 0x000fe20000004100 */
[----:B------:R-:W-:Y:S01]  /*b130*/  SHF.R.U32.HI R52, RZ, 0x10, R25 ;  /* 0x00000010ff347819 */ /* 0x000fe20000011619 */
[----:B------:R-:W-:Y:S01]  /*b140*/  HADD2.F32 R5, -RZ, R5.H0_H0 ;  /* 0x20000005ff057230 */ /* 0x000fe20000004100 */
[----:B------:R-:W-:-:S02]  /*b150*/  SHF.R.U64 R6, R6, 0x10, R7 ;  /* 0x0000001006067819 */ /* 0x000fc40000001207 */
[----:B------:R-:W-:Y:S01]  /*b160*/  SHF.R.U32.HI R7, RZ, 0x10, R7 ;  /* 0x00000010ff077819 */ /* 0x000fe20000011607 */
[----:B------:R-:W-:Y:S01]  /*b170*/  HADD2.F32 R52, -RZ, R52.H0_H0 ;  /* 0x20000034ff347230 */ /* 0x000fe20000004100 */
[----:B--2---:R-:W-:-:S04]  /*b180*/  LEA.HI R0, R3, R36, RZ, 0x1d ;  /* 0x0000002403007211 */ /* 0x004fc800078fe8ff */
[----:B------:R-:W-:-:S04]  /*b190*/  SHF.R.S32.HI R37, RZ, 0x1f, R0 ;  /* 0x0000001fff257819 */ /* 0x000fc80000011400 */
[----:B------:R-:W-:Y:S01]  /*b1a0*/  LEA.HI R37, R37, R0, RZ, 0x2 ;  /* 0x0000000025257211 */ /* 0x000fe200078f10ff */
[----:B------:R-:W-:-:S03]  /*b1b0*/  IMAD.SHL.U32 R0, R0, 0x8, RZ ;  /* 0x0000000800007824 */ /* 0x000fc600078e00ff */
[----:B------:R-:W-:Y:S02]  /*b1c0*/  SHF.R.S32.HI R37, RZ, 0x2, R37 ;  /* 0x00000002ff257819 */ /* 0x000fe40000011425 */
[----:B-----5:R-:W-:-:S03]  /*b1d0*/  LOP3.LUT R0, R70, 0x18, R0, 0xf8, !PT ;  /* 0x0000001846007812 */ /* 0x020fc600078ef800 */
[----:B------:R-:W-:Y:S01]  /*b1e0*/  IMAD R20, R37, 0x1800, R69 ;  /* 0x0000180025147824 */ /* 0x000fe200078e0245 */
[----:B------:R-:W-:Y:S01]  /*b1f0*/  LOP3.LUT R41, R0, R68, RZ, 0x3c, !PT ;  /* 0x0000004400297212 */ /* 0x000fe200078e3cff */
[----:B---3--:R-:W0:Y:S04]  /*b200*/  LDS.128 R36, [R71] ;  /* 0x0000000047247984 */ /* 0x008e280000000c00 */
[----:B------:R-:W-:Y:S01]  /*b210*/  IMAD.IADD R41, R20, 0x1, R41 ;  /* 0x0000000114297824 */ /* 0x000fe200078e0229 */
[----:B------:R-:W-:-:S03]  /*b220*/  SHF.R.U64 R20, R24, 0x10, R25 ;  /* 0x0000001018147819 */ /* 0x000fc60000001219 */
[----:B------:R-:W-:-:S05]  /*b230*/  IMAD R0, R41, 0x2, R2 ;  /* 0x0000000229007824 */ /* 0x000fca00078e0202 */
[----:B------:R-:W1:Y:S01]  /*b240*/  LDS.128 R40, [R0+0xc400] ;  /* 0x00c4000000287984 */ /* 0x000e620000000c00 */
[--C-:B0-----:R-:W-:Y:S02]  /*b250*/  HADD2.F32 R56, -RZ, R37.reuse.H0_H0 ;  /* 0x20000025ff387230 */ /* 0x101fe40000004100 */
[----:B------:R-:W-:Y:S02]  /*b260*/  HADD2.F32 R54, -RZ, R37.H1_H1 ;  /* 0x30000025ff367230 */ /* 0x000fe40000004100 */
[----:B------:R-:W-:Y:S02]  /*b270*/  HADD2.F32 R37, -RZ, R55.H0_H0 ;  /* 0x20000037ff257230 */ /* 0x000fe40000004100 */
[----:B------:R-:W-:Y:S02]  /*b280*/  HADD2.F32 R51, -RZ, R36.H0_H0 ;  /* 0x20000024ff337230 */ /* 0x000fe40000004100 */
[----:B------:R-:W-:Y:S02]  /*b290*/  HADD2.F32 R25, -RZ, R38.H0_H0 ;  /* 0x20000026ff197230 */ /* 0x000fe40000004100 */
[----:B------:R-:W-:-:S02]  /*b2a0*/  HADD2.F32 R24, -RZ, R39.H0_H0 ;  /* 0x20000027ff187230 */ /* 0x000fc40000004100 */
[----:B------:R-:W-:Y:S02]  /*b2b0*/  HADD2.F32 R39, -RZ, R39.H1_H1 ;  /* 0x30000027ff277230 */ /* 0x000fe40000004100 */
[--C-:B-1----:R-:W-:Y:S02]  /*b2c0*/  HADD2.F32 R27, -RZ, R41.reuse.H0_H0 ;  /* 0x20000029ff1b7230 */ /* 0x102fe40000004100 */
[----:B------:R-:W-:Y:S02]  /*b2d0*/  HADD2.F32 R59, -RZ, R41.H1_H1 ;  /* 0x30000029ff3b7230 */ /* 0x000fe40000004100 */
[----:B------:R-:W-:Y:S02]  /*b2e0*/  HADD2.F32 R57, -RZ, R40.H0_H0 ;  /* 0x20000028ff397230 */ /* 0x000fe40000004100 */
[C---:B------:R-:W-:Y:S01]  /*b2f0*/  FMUL.FTZ R63, R27.reuse, R61 ;  /* 0x0000003d1b3f7220 */ /* 0x040fe20000410000 */
[----:B------:R-:W-:Y:S01]  /*b300*/  FMUL.FTZ R65, R27, R37 ;  /* 0x000000251b417220 */ /* 0x000fe20000410000 */
[----:B------:R-:W-:-:S02]  /*b310*/  HADD2.F32 R55, -RZ, R42.H0_H0 ;  /* 0x2000002aff377230 */ /* 0x000fc40000004100 */
[C---:B------:R-:W-:Y:S01]  /*b320*/  FFMA.FTZ R27, R56.reuse, R37, -R63 ;  /* 0x00000025381b7223 */ /* 0x040fe2000001083f */
[----:B------:R-:W-:Y:S01]  /*b330*/  FFMA.FTZ R37, R56, R61, R65 ;  /* 0x0000003d38257223 */ /* 0x000fe20000010041 */
[--C-:B------:R-:W-:Y:S02]  /*b340*/  HADD2.F32 R56, -RZ, R62.reuse.H1_H1 ;  /* 0x3000003eff387230 */ /* 0x100fe40000004100 */
[C---:B------:R-:W-:Y:S01]  /*b350*/  FMUL.FTZ R63, R59.reuse, R58 ;  /* 0x0000003a3b3f7220 */ /* 0x040fe20000410000 */
[----:B------:R-:W-:Y:S01]  /*b360*/  FMUL.FTZ R59, R59, R52 ;  /* 0x000000343b3b7220 */ /* 0x000fe20000410000 */
[C---:B------:R-:W-:Y:S01]  /*b370*/  FMUL.FTZ R64, R57.reuse, R60 ;  /* 0x0000003c39407220 */ /* 0x040fe20000410000 */
[----:B------:R-:W-:Y:S02]  /*b380*/  HADD2.F32 R62, -RZ, R62.H0_H0 ;  /* 0x2000003eff3e7230 */ /* 0x000fe40000004100 */
[----:B------:R-:W-:Y:S01]  /*b390*/  FMUL.FTZ R57, R57, R56 ;  /* 0x0000003839397220 */ /* 0x000fe20000410000 */
[C---:B------:R-:W-:Y:S01]  /*b3a0*/  FFMA.FTZ R52, R54.reuse, R52, -R63 ;  /* 0x0000003436347223 */ /* 0x040fe2000001083f */
[----:B------:R-:W-:Y:S01]  /*b3b0*/  FFMA.FTZ R54, R54, R58, R59 ;  /* 0x0000003a36367223 */ /* 0x000fe2000001003b */
[----:B------:R-:W-:Y:S01]  /*b3c0*/  FFMA.FTZ R56, R51, R56, -R64 ;  /* 0x0000003833387223 */ /* 0x000fe20000010840 */
[----:B------:R-:W-:-:S02]  /*b3d0*/  HADD2.F32 R58, -RZ, R66.H1_H1 ;  /* 0x30000042ff3a7230 */ /* 0x000fc40000004100 */
[----:B------:R-:W-:Y:S01]  /*b3e0*/  FFMA.FTZ R51, R51, R60, R57 ;  /* 0x0000003c33337223 */ /* 0x000fe20000010039 */
[C---:B------:R-:W-:Y:S01]  /*b3f0*/  FMUL.FTZ R60, R55.reuse, R62 ;  /* 0x0000003e373c7220 */ /* 0x040fe20000410000 */
[----:B------:R-:W-:Y:S02]  /*b400*/  HADD2.F32 R41, -RZ, R43.H0_H0 ;  /* 0x2000002bff297230 */ /* 0x000fe40000004100 */
[----:B------:R-:W-:Y:S02]  /*b410*/  HADD2.F32 R57, -RZ, R67.H0_H0 ;  /* 0x20000043ff397230 */ /* 0x000fe40000004100 */
[-C--:B------:R-:W-:Y:S01]  /*b420*/  FMUL.FTZ R64, R55, R58.reuse ;  /* 0x0000003a37407220 */ /* 0x080fe20000410000 */
[----:B------:R-:W-:Y:S02]  /*b430*/  HADD2.F32 R59, -RZ, R66.H0_H0 ;  /* 0x20000042ff3b7230 */ /* 0x000fe40000004100 */
[----:B------:R-:W-:Y:S01]  /*b440*/  FFMA.FTZ R55, R25, R58, -R60 ;  /* 0x0000003a19377223 */ /* 0x000fe2000001083c */
[----:B------:R-:W-:-:S02]  /*b450*/  HADD2.F32 R60, -RZ, R7.H0_H0 ;  /* 0x20000007ff3c7230 */ /* 0x000fc40000004100 */
[C---:B------:R-:W-:Y:S01]  /*b460*/  FMUL.FTZ R66, R41.reuse, R57 ;  /* 0x0000003929427220 */ /* 0x040fe20000410000 */
[----:B------:R-:W-:Y:S02]  /*b470*/  HADD2.F32 R43, -RZ, R43.H1_H1 ;  /* 0x3000002bff2b7230 */ /* 0x000fe40000004100 */
[-C--:B------:R-:W-:Y:S01]  /*b480*/  FMUL.FTZ R7, R41, R59.reuse ;  /* 0x0000003b29077220 */ /* 0x080fe20000410000 */
[----:B------:R-:W-:Y:S02]  /*b490*/  HADD2.F32 R58, -RZ, R26.H0_H0 ;  /* 0x2000001aff3a7230 */ /* 0x000fe40000004100 */
[----:B------:R-:W-:Y:S01]  /*b4a0*/  FFMA.FTZ R26, R25, R62, R64 ;  /* 0x0000003e191a7223 */ /* 0x000fe20000010040 */
[C---:B------:R-:W-:Y:S01]  /*b4b0*/  FFMA.FTZ R66, R24.reuse, R59, R66 ;  /* 0x0000003b18427223 */ /* 0x040fe20000010042 */
[----:B------:R-:W-:Y:S01]  /*b4c0*/  FFMA.FTZ R57, R24, R57, -R7 ;  /* 0x0000003918397223 */ /* 0x000fe20000010807 */
[----:B------:R-:W-:Y:S02]  /*b4d0*/  HADD2.F32 R40, -RZ, R40.H1_H1 ;  /* 0x30000028ff287230 */ /* 0x000fe40000004100 */
[----:B------:R-:W-:Y:S01]  /*b4e0*/  FMUL.FTZ R62, R43, R60 ;  /* 0x0000003c2b3e7220 */ /* 0x000fe20000410000 */
[----:B------:R-:W-:-:S02]  /*b4f0*/  HADD2.F32 R42, -RZ, R42.H1_H1 ;  /* 0x3000002aff2a7230 */ /* 0x000fc40000004100 */
        /* <DEDUP_REMOVED lines=21> */
[----:B------:R-:W-:Y:S01]  /*b650*/  F2FP.F16.F32.PACK_AB R25, R54, R37 ;  /* 0x000000253619723e */ /* 0x000fe200000000ff */
[----:B------:R0:W-:Y:S01]  /*b660*/  STS.128 [R71], R4 ;  /* 0x0000000447007388 */ /* 0x0001e20000000c00 */
[----:B------:R-:W-:Y:S02]  /*b670*/  F2FP.F16.F32.PACK_AB R24, R24, R51 ;  /* 0x000000331818723e */ /* 0x000fe400000000ff */
[----:B------:R-:W-:-:S05]  /*b680*/  F2FP.F16.F32.PACK_AB R26, R41, R26 ;  /* 0x0000001a291a723e */ /* 0x000fca00000000ff */
[----:B------:R0:W-:Y:S02]  /*b690*/  STS.128 [R0+0xc400], R24 ;  /* 0x00c4001800007388 */ /* 0x0001e40000000c00 */
.L_x_1492:
[----:B------:R-:W-:Y:S05]  /*b6a0*/  BSYNC B1 ;  /* 0x0000000000017941 */ /* 0x000fea0003800000 */
.L_x_1491:
[----:B------:R-:W-:Y:S04]  /*b6b0*/  BSSY B1, `(.L_x_1493) ;  /* 0x000006d000017945 */ /* 0x000fe80003800000 */
[----:B------:R-:W-:Y:S05]  /*b6c0*/  @P1 BRA `(.L_x_1494) ;  /* 0x0000000400ac1947 */ /* 0x000fea0003800000 */
[----:B0-----:R-:W2:Y:S04]  /*b6d0*/  LDL R6, [R1+0x88] ;  /* 0x0000880001067983 */ /* 0x001ea80000100800 */
[----:B------:R-:W2:Y:S04]  /*b6e0*/  LDL.64 R4, [R1+0x60] ;  /* 0x0000600001047983 */ /* 0x000ea80000100a00 */
[----:B------:R-:W3:Y:S01]  /*b6f0*/  LDL R0, [R1+0x68] ;  /* 0x0000680001007983 */ /* 0x000ee20000100800 */
[--C-:B------:R-:W-:Y:S01]  /*b700*/  HADD2.F32 R51, -RZ, R53.reuse.H1_H1 ;  /* 0x30000035ff337230 */ /* 0x100fe20000004100 */
[----:B------:R-:W-:Y:S01]  /*b710*/  SHF.R.U32.HI R54, RZ, 0x10, R9 ;  /* 0x00000010ff367819 */ /* 0x000fe20000011609 */
[----:B------:R-:W-:Y:S01]  /*b720*/  HADD2.F32 R53, -RZ, R53.H0_H0 ;  /* 0x20000035ff357230 */ /* 0x000fe20000004100 */
[----:B------:R-:W-:-:S02]  /*b730*/  SHF.R.U64 R28, R28, 0x10, R29 ;  /* 0x000000101c1c7819 */ /* 0x000fc4000000121d */
[----:B------:R-:W-:Y:S01]  /*b740*/  SHF.R.U32.HI R52, RZ, 0x10, R29 ;  /* 0x00000010ff347819 */ /* 0x000fe2000001161d */
[----:B------:R-:W-:Y:S01]  /*b750*/  HADD2.F32 R54, -RZ, R54.H0_H0 ;  /* 0x20000036ff367230 */ /* 0x000fe20000004100 */
[----:B------:R-:W-:Y:S02]  /*b760*/  SHF.R.U64 R29, R8, 0x10, R9 ;  /* 0x00000010081d7819 */ /* 0x000fe40000001209 */
[--C-:B------:R-:W-:Y:S02]  /*b770*/  SHF.R.U64 R8, R30, 0x10, R31.reuse ;  /* 0x000000101e087819 */ /* 0x100fe4000000121f */
[----:B------:R-:W-:Y:S01]  /*b780*/  SHF.R.U32.HI R30, RZ, 0x10, R31 ;  /* 0x00000010ff1e7819 */ /* 0x000fe2000001161f */
[----:B------:R-:W-:Y:S01]  /*b790*/  HADD2.F32 R29, -RZ, R29.H0_H0 ;  /* 0x2000001dff1d7230 */ /* 0x000fe20000004100 */
[--C-:B------:R-:W-:Y:S02]  /*b7a0*/  SHF.R.U64 R9, R10, 0x10, R11.reuse ;  /* 0x000000100a097819 */ /* 0x100fe4000000120b */
[----:B------:R-:W-:Y:S01]  /*b7b0*/  SHF.R.U32.HI R10, RZ, 0x10, R11 ;  /* 0x00000010ff0a7819 */ /* 0x000fe2000001160b */
[----:B------:R-:W-:-:S04]  /*b7c0*/  HADD2.F32 R30, -RZ, R30.H0_H0 ;  /* 0x2000001eff1e7230 */ /* 0x000fc80000004100 */
[----:B------:R-:W-:Y:S02]  /*b7d0*/  HADD2.F32 R10, -RZ, R10.H0_H0 ;  /* 0x2000000aff0a7230 */ /* 0x000fe40000004100 */
[----:B--2---:R-:W-:Y:S01]  /*b7e0*/  IMAD.IADD R4, R4, 0x1, R6 ;  /* 0x0000000104047824 */ /* 0x004fe200078e0206 */
[----:B---3--:R-:W-:-:S04]  /*b7f0*/  LEA.HI R0, R3, R0, RZ, 0x1d ;  /* 0x0000000003007211 */ /* 0x008fc800078fe8ff */
[----:B------:R-:W-:-:S04]  /*b800*/  SHF.R.S32.HI R5, RZ, 0x1f, R4 ;  /* 0x0000001fff057819 */ /* 0x000fc80000011404 */
[CC--:B------:R-:W-:Y:S02]  /*b810*/  LEA.HI R6, R5.reuse, R4.reuse, RZ, 0x5 ;  /* 0x0000000405067211 */ /* 0x0c0fe400078f28ff */
[----:B------:R-:W-:Y:S02]  /*b820*/  LEA.HI R4, R5, R4, RZ, 0x3 ;  /* 0x0000000405047211 */ /* 0x000fe400078f18ff */
[----:B------:R-:W-:Y:S02]  /*b830*/  SHF.R.S32.HI R5, RZ, 0x1f, R0 ;  /* 0x0000001fff057819 */ /* 0x000fe40000011400 */
[----:B-----5:R-:W-:Y:S02]  /*b840*/  LOP3.LUT R4, R70, 0x18, R4, 0xf8, !PT ;  /* 0x0000001846047812 */ /* 0x020fe400078ef804 */
[----:B------:R-:W-:Y:S01]  /*b850*/  LEA.HI R5, R5, R0, RZ, 0x2 ;  /* 0x0000000005057211 */ /* 0x000fe200078f10ff */
[----:B------:R-:W-:Y:S01]  /*b860*/  IMAD.SHL.U32 R0, R0, 0x8, RZ ;  /* 0x0000000800007824 */ /* 0x000fe200078e00ff */
[----:B------:R-:W-:-:S02]  /*b870*/  LOP3.LUT R7, R4, R68, RZ, 0x3c, !PT ;  /* 0x0000004404077212 */ /* 0x000fc400078e3cff */
[----:B------:R-:W-:Y:S02]  /*b880*/  SHF.R.S32.HI R5, RZ, 0x2, R5 ;  /* 0x00000002ff057819 */ /* 0x000fe40000011405 */
[----:B------:R-:W-:Y:S02]  /*b890*/  LOP3.LUT R4, R70, 0x18, R0, 0xf8, !PT ;  /* 0x0000001846047812 */ /* 0x000fe400078ef800 */
[----:B------:R-:W-:Y:S01]  /*b8a0*/  SHF.R.S32.HI R6, RZ, 0x5, R6 ;  /* 0x00000005ff067819 */ /* 0x000fe20000011406 */
[----:B------:R-:W-:Y:S01]  /*b8b0*/  IMAD R20, R5, 0x1800, R69 ;  /* 0x0000180005147824 */ /* 0x000fe200078e0245 */
[----:B------:R-:W-:-:S03]  /*b8c0*/  LOP3.LUT R25, R4, R68, RZ, 0x3c, !PT ;  /* 0x0000004404197212 */ /* 0x000fc600078e3cff */
[----:B------:R-:W-:Y:S02]  /*b8d0*/  IMAD R6, R6, 0x1800, R69 ;  /* 0x0000180006067824 */ /* 0x000fe400078e0245 */
[----:B------:R-:W-:Y:S02]  /*b8e0*/  IMAD.IADD R25, R20, 0x1, R25 ;  /* 0x0000000114197824 */ /* 0x000fe400078e0219 */
[----:B------:R-:W-:Y:S02]  /*b8f0*/  IMAD.IADD R6, R6, 0x1, R7 ;  /* 0x0000000106067824 */ /* 0x000fe400078e0207 */
[----:B------:R-:W-:-:S03]  /*b900*/  IMAD R20, R25, 0x2, R2 ;  /* 0x0000000219147824 */ /* 0x000fc600078e0202 */
[----:B------:R-:W-:Y:S02]  /*b910*/  LEA R0, R6, UR40, 0x1 ;  /* 0x0000002806007c11 */ /* 0x000fe4000f8e08ff */
[----:B------:R-:W0:Y:S04]  /*b920*/  LDS.128 R24, [R20+0xc400] ;  /* 0x00c4000014187984 */ /* 0x000e280000000c00 */
[----:B------:R-:W1:Y:S01]  /*b930*/  LDS.128 R4, [R0] ;  /* 0x0000000000047984 */ /* 0x000e620000000c00 */
[--C-:B0-----:R-:W-:Y:S02]  /*b940*/  HADD2.F32 R40, -RZ, R25.reuse.H0_H0 ;  /* 0x20000019ff287230 */ /* 0x101fe40000004100 */
[----:B------:R-:W-:Y:S02]  /*b950*/  HADD2.F32 R41, -RZ, R25.H1_H1 ;  /* 0x30000019ff297230 */ /* 0x000fe40000004100 */
[----:B-1----:R-:W-:-:S02]  /*b960*/  HADD2.F32 R36, -RZ, R5.H0_H0 ;  /* 0x20000005ff247230 */ /* 0x002fc40000004100 */
[C---:B------:R-:W-:Y:S01]  /*b970*/  FMUL.FTZ R25, R40.reuse, R53 ;  /* 0x0000003528197220 */ /* 0x040fe20000410000 */
[--C-:B------:R-:W-:Y:S02]  /*b980*/  HADD2.F32 R43, -RZ, R27.reuse.H0_H0 ;  /* 0x2000001bff2b7230 */ /* 0x100fe40000004100 */
[----:B------:R-:W-:Y:S02]  /*b990*/  HADD2.F32 R31, -RZ, R27.H1_H1 ;  /* 0x3000001bff1f7230 */ /* 0x000fe40000004100 */
[-C--:B------:R-:W-:Y:S01]  /*b9a0*/  FMUL.FTZ R27, R40, R51.reuse ;  /* 0x00000033281b7220 */ /* 0x080fe20000410000 */
[----:B------:R-:W-:Y:S02]  /*b9b0*/  HADD2.F32 R38, -RZ, R5.H1_H1 ;  /* 0x30000005ff267230 */ /* 0x000fe40000004100 */
[----:B------:R-:W-:Y:S01]  /*b9c0*/  FFMA.FTZ R25, R36, R51, -R25 ;  /* 0x0000003324197223 */ /* 0x000fe20000010819 */
[----:B------:R-:W-:Y:S02]  /*b9d0*/  HADD2.F32 R40, -RZ, R52.H0_H0 ;  /* 0x20000034ff287230 */ /* 0x000fe40000004100 */
[----:B------:R-:W-:Y:S01]  /*b9e0*/  FMUL.FTZ R51, R41, R54 ;  /* 0x0000003629337220 */ /* 0x000fe20000410000 */
[----:B------:R-:W-:-:S02]  /*b9f0*/  HADD2.F32 R37, -RZ, R24.H0_H0 ;  /* 0x20000018ff257230 */ /* 0x000fc40000004100 */
[----:B------:R-:W-:Y:S01]  /*ba00*/  FFMA.FTZ R27, R36, R53, R27 ;  /* 0x00000035241b7223 */ /* 0x000fe2000001001b */
[--C-:B------:R-:W-:Y:S02]  /*ba10*/  HADD2.F32 R52, -RZ, R50.reuse.H1_H1 ;  /* 0x30000032ff347230 */ /* 0x100fe40000004100 */
[-C--:B------:R-:W-:Y:S01]  /*ba20*/  FMUL.FTZ R53, R41, R40.reuse ;  /* 0x0000002829357220 */ /* 0x080fe20000410000 */
[----:B------:R-:W-:Y:S02]  /*ba30*/  HADD2.F32 R50, -RZ, R50.H0_H0 ;  /* 0x20000032ff327230 */ /* 0x000fe40000004100 */
[----:B------:R-:W-:Y:S01]  /*ba40*/  FFMA.FTZ R36, R38, R40, -R51 ;  /* 0x0000002826247223 */ /* 0x000fe20000010833 */
[----:B------:R-:W-:Y:S02]  /*ba50*/  HADD2.F32 R39, -RZ, R4.H0_H0 ;  /* 0x20000004ff277230 */ /* 0x000fe40000004100 */
[----:B------:R-:W-:Y:S01]  /*ba60*/  FMUL.FTZ R40, R37, R52 ;  /* 0x0000003425287220 */ /* 0x000fe20000410000 */
[----:B------:R-:W-:-:S02]  /*ba70*/  HADD2.F32 R42, -RZ, R26.H0_H0 ;  /* 0x2000001aff2a7230 */ /* 0x000fc40000004100 */
[-C--:B------:R-:W-:Y:S01]  /*ba80*/  FMUL.FTZ R51, R37, R50.reuse ;  /* 0x0000003225337220 */ /* 0x080fe20000410000 */
[----:B------:R-:W-:Y:S02]  /*ba90*/  HADD2.F32 R41, -RZ, R49.H1_H1 ;  /* 0x30000031ff297230 */ /* 0x000fe40000004100 */
[C---:B------:R-:W-:Y:S01]  /*baa0*/  FFMA.FTZ R37, R39.reuse, R50, -R40 ;  /* 0x0000003227257223 */ /* 0x040fe20000010828 */
[----:B------:R-:W-:Y:S02]  /*bab0*/  HADD2.F32 R5, -RZ, R6.H0_H0 ;  /* 0x20000006ff057230 */ /* 0x000fe40000004100 */
[----:B------:R-:W-:Y:S01]  /*bac0*/  FFMA.FTZ R51, R39, R52, R51 ;  /* 0x0000003427337223 */ /* 0x000fe20000010033 */
[--C-:B------:R-:W-:Y:S02]  /*bad0*/  HADD2.F32 R40, -RZ, R48.reuse.H1_H1 ;  /* 0x30000030ff287230 */ /* 0x100fe40000004100 */
[----:B------:R-:W-:Y:S01]  /*bae0*/  FMUL.FTZ R52, R42, R41 ;  /* 0x000000292a347220 */ /* 0x000fe20000410000 */
[----:B------:R-:W-:-:S02]  /*baf0*/  HADD2.F32 R48, -RZ, R48.H0_H0 ;  /* 0x20000030ff307230 */ /* 0x000fc40000004100 */
[----:B------:R-:W-:Y:S01]  /*bb00*/  FFMA.FTZ R38, R38, R54, R53 ;  /* 0x0000003626267223 */ /* 0x000fe20000010035 */
[----:B------:R-:W-:Y:S02]  /*bb10*/  HADD2.F32 R50, -RZ, R49.H0_H0 ;  /* 0x20000031ff327230 */ /* 0x000fe40000004100 */
[-C--:B------:R-:W-:Y:S01]  /*bb20*/  FMUL.FTZ R42, R42, R40.reuse ;  /* 0x000000282a2a7220 */ /* 0x080fe20000410000 */
[----:B------:R-:W-:Y:S01]  /*bb30*/  FFMA.FTZ R52, R5, R40, -R52 ;  /* 0x0000002805347223 */ /* 0x000fe20000010834 */
[--C-:B------:R-:W-:Y:S02]  /*bb40*/  HADD2.F32 R11, -RZ, R7.reuse.H0_H0 ;  /* 0x20000007ff0b7230 */ /* 0x100fe40000004100 */
[C---:B------:R-:W-:Y:S01]  /*bb50*/  FMUL.FTZ R40, R43.reuse, R48 ;  /* 0x000000302b287220 */ /* 0x040fe20000410000 */
[----:B------:R-:W-:Y:S01]  /*bb60*/  FMUL.FTZ R43, R43, R50 ;  /* 0x000000322b2b7220 */ /* 0x000fe20000410000 */
[----:B------:R-:W-:Y:S02]  /*bb70*/  HADD2.F32 R7, -RZ, R7.H1_H1 ;  /* 0x30000007ff077230 */ /* 0x000fe40000004100 */
[----:B------:R-:W-:Y:S01]  /*bb80*/  FFMA.FTZ R42, R5, R41, R42 ;  /* 0x00000029052a7223 */ /* 0x000fe2000001002a */
[----:B------:R-:W-:-:S02]  /*bb90*/  HADD2.F32 R24, -RZ, R24.H1_H1 ;  /* 0x30000018ff187230 */ /* 0x000fc40000004100 */
[----:B------:R-:W-:Y:S01]  /*bba0*/  FFMA.FTZ R43, R11, R48, R43 ;  /* 0x000000300b2b7223 */ /* 0x000fe2000001002b */
[----:B------:R-:W-:Y:S01]  /*bbb0*/  FMUL.FTZ R54, R31, R10 ;  /* 0x0000000a1f367220 */ /* 0x000fe20000410000 */
[----:B------:R-:W-:Y:S01]  /*bbc0*/  FFMA.FTZ R40, R11, R50, -R40 ;  /* 0x000000320b287223 */ /* 0x000fe20000010828 */
[-C--:B------:R-:W-:Y:S01]  /*bbd0*/  FMUL.FTZ R48, R31, R30.reuse ;  /* 0x0000001e1f307220 */ /* 0x080fe20000410000 */
[----:B------:R-:W-:Y:S02]  /*bbe0*/  HADD2.F32 R26, -RZ, R26.H1_H1 ;  /* 0x3000001aff1a7230 */ /* 0x000fe40000004100 */
[C---:B------:R-:W-:Y:S01]  /*bbf0*/  FFMA.FTZ R39, R7.reuse, R30, -R54 ;  /* 0x0000001e07277223 */ /* 0x040fe20000010836 */
[----:B------:R-:W-:Y:S02]  /*bc00*/  HADD2.F32 R5, -RZ, R28.H0_H0 ;  /* 0x2000001cff057230 */ /* 0x000fe40000004100 */
[----:B------:R-:W-:Y:S01]  /*bc10*/  FFMA.FTZ R48, R7, R10, R48 ;  /* 0x0000000a07307223 */ /* 0x000fe20000010030 */
[----:B------:R-:W-:-:S02]  /*bc20*/  HADD2.F32 R11, -RZ, R9.H0_H0 ;  /* 0x20000009ff0b7230 */ /* 0x000fc40000004100 */
[C---:B------:R-:W-:Y:S01]  /*bc30*/  FMUL.FTZ R7, R24.reuse, R29 ;  /* 0x0000001d18077220 */ /* 0x040fe20000410000 */
[----:B------:R-:W-:Y:S02]  /*bc40*/  HADD2.F32 R9, -RZ, R8.H0_H0 ;  /* 0x20000008ff097230 */ /* 0x000fe40000004100 */
[----:B------:R-:W-:Y:S01]  /*bc50*/  FMUL.FTZ R24, R24, R5 ;  /* 0x0000000518187220 */ /* 0x000fe20000410000 */
[----:B------:R-:W-:Y:S02]  /*bc60*/  HADD2.F32 R4, -RZ, R4.H1_H1 ;  /* 0x30000004ff047230 */ /* 0x000fe40000004100 */
[C---:B------:R-:W-:Y:S01]  /*bc70*/  FMUL.FTZ R31, R26.reuse, R11 ;  /* 0x0000000b1a1f7220 */ /* 0x040fe20000410000 */
        /* <DEDUP_REMOVED lines=16> */
.L_x_1494:
[----:B------:R-:W-:Y:S05]  /*bd80*/  BSYNC B1 ;  /* 0x0000000000017941 */ /* 0x000fea0003800000 */
.L_x_1493:
[----:B------:R-:W-:Y:S05]  /*bd90*/  @P2 BRA `(.L_x_1475) ;  /* 0x0000000400b42947 */ /* 0x000fea0003800000 */
[----:B01----:R-:W2:Y:S04]  /*bda0*/  LDL.64 R4, [R1+0x60] ;  /* 0x0000600001047983 */ /* 0x003ea80000100a00 */
[----:B------:R-:W3:Y:S01]  /*bdb0*/  LDL R0, [R1+0x84] ;  /* 0x0000840001007983 */ /* 0x000ee20000100800 */
[----:B--2---:R-:W-:-:S03]  /*bdc0*/  IMAD.MOV.U32 R6, RZ, RZ, R4 ;  /* 0x000000ffff067224 */ /* 0x004fc600078e0004 */
[----:B------:R-:W2:Y:S01]  /*bdd0*/  LDL R4, [R1+0x6c] ;  /* 0x00006c0001047983 */ /* 0x000ea20000100800 */
[----:B------:R-:W-:Y:S01]  /*bde0*/  IMAD.MOV.U32 R7, RZ, RZ, R5 ;  /* 0x000000ffff077224 */ /* 0x000fe200078e0005 */
[----:B---3--:R-:W-:-:S04]  /*bdf0*/  IADD3 R0, R6, R0, RZ ;  /* 0x0000000006007210 */ /* 0x008fc80007ffe0ff */
[----:B------:R-:W-:Y:S01]  /*be00*/  SHF.R.S32.HI R5, RZ, 0x1f, R0 ;  /* 0x0000001fff057819 */ /* 0x000fe20000011400 */
[----:B------:R-:W-:Y:S01]  /*be10*/  HADD2.F32 R31, -RZ, R46.H1_H1 ;  /* 0x3000002eff1f7230 */ /* 0x000fe20000004100 */
[--C-:B------:R-:W-:Y:S02]  /*be20*/  SHF.R.U64 R20, R32, 0x10, R33.reuse ;  /* 0x0000001020147819 */ /* 0x100fe40000001221 */
[----:B------:R-:W-:Y:S01]  /*be30*/  SHF.R.U32.HI R36, RZ, 0x10, R33 ;  /* 0x00000010ff247819 */ /* 0x000fe20000011621 */
[----:B------:R-:W-:Y:S01]  /*be40*/  HADD2.F32 R33, -RZ, R21.H1_H1 ;  /* 0x30000015ff217230 */ /* 0x000fe20000004100 */
[--C-:B------:R-:W-:Y:S02]  /*be50*/  SHF.R.U32.HI R32, RZ, 0x10, R13.reuse ;  /* 0x00000010ff207819 */ /* 0x100fe4000001160d */
[----:B------:R-:W-:Y:S02]  /*be60*/  SHF.R.U64 R24, R12, 0x10, R13 ;  /* 0x000000100c187819 */ /* 0x000fe4000000120d */
[--C-:B------:R-:W-:Y:S01]  /*be70*/  SHF.R.U64 R12, R34, 0x10, R35.reuse ;  /* 0x00000010220c7819 */ /* 0x100fe20000001223 */
[----:B------:R-:W-:Y:S01]  /*be80*/  HADD2.F32 R34, -RZ, R32.H0_H0 ;  /* 0x20000020ff227230 */ /* 0x000fe20000004100 */
[----:B------:R-:W-:-:S02]  /*be90*/  SHF.R.U32.HI R40, RZ, 0x10, R35 ;  /* 0x00000010ff287819 */ /* 0x000fc40000011623 */
[--C-:B------:R-:W-:Y:S01]  /*bea0*/  SHF.R.U64 R13, R14, 0x10, R15.reuse ;  /* 0x000000100e0d7819 */ /* 0x100fe2000000120f */
[----:B------:R-:W-:Y:S01]  /*beb0*/  HADD2.F32 R32, -RZ, R21.H0_H0 ;  /* 0x20000015ff207230 */ /* 0x000fe20000004100 */
[----:B------:R-:W-:Y:S01]  /*bec0*/  SHF.R.U32.HI R39, RZ, 0x10, R15 ;  /* 0x00000010ff277819 */ /* 0x000fe2000001160f */
[----:B------:R-:W-:Y:S02]  /*bed0*/  HADD2.F32 R46, -RZ, R46.H0_H0 ;  /* 0x2000002eff2e7230 */ /* 0x000fe40000004100 */
[----:B------:R-:W-:Y:S01]  /*bee0*/  HADD2.F32 R13, -RZ, R13.H0_H0 ;  /* 0x2000000dff0d7230 */ /* 0x000fe20000004100 */
[----:B--2---:R-:W-:Y:S02]  /*bef0*/  LEA.HI R3, R3, R4, RZ, 0x1d ;  /* 0x0000000403037211 */ /* 0x004fe400078fe8ff */
[CC--:B------:R-:W-:Y:S02]  /*bf00*/  LEA.HI R4, R5.reuse, R0.reuse, RZ, 0x5 ;  /* 0x0000000005047211 */ /* 0x0c0fe400078f28ff */
[----:B------:R-:W-:-:S02]  /*bf10*/  LEA.HI R5, R5, R0, RZ, 0x3 ;  /* 0x0000000005057211 */ /* 0x000fc400078f18ff */
[----:B------:R-:W-:Y:S02]  /*bf20*/  SHF.R.S32.HI R0, RZ, 0x1f, R3 ;  /* 0x0000001fff007819 */ /* 0x000fe40000011403 */
[----:B------:R-:W-:Y:S02]  /*bf30*/  SHF.R.S32.HI R4, RZ, 0x5, R4 ;  /* 0x00000005ff047819 */ /* 0x000fe40000011404 */
[----:B------:R-:W-:Y:S01]  /*bf40*/  LEA.HI R0, R0, R3, RZ, 0x2 ;  /* 0x0000000300007211 */ /* 0x000fe200078f10ff */
[----:B------:R-:W-:Y:S02]  /*bf50*/  IMAD.SHL.U32 R3, R3, 0x8, RZ ;  /* 0x0000000803037824 */ /* 0x000fe400078e00ff */
[----:B-----5:R-:W-:Y:S01]  /*bf60*/  IMAD R6, R4, 0x1800, R69 ;  /* 0x0000180004067824 */ /* 0x020fe200078e0245 */
[----:B------:R-:W-:Y:S02]  /*bf70*/  SHF.R.S32.HI R4, RZ, 0x2, R0 ;  /* 0x00000002ff047819 */ /* 0x000fe40000011400 */
[----:B------:R-:W-:-:S02]  /*bf80*/  LOP3.LUT R3, R70, 0x18, R3, 0xf8, !PT ;  /* 0x0000001846037812 */ /* 0x000fc400078ef803 */
[----:B------:R-:W-:Y:S01]  /*bf90*/  LOP3.LUT R5, R70, 0x18, R5, 0xf8, !PT ;  /* 0x0000001846057812 */ /* 0x000fe200078ef805 */
[----:B------:R-:W-:Y:S01]  /*bfa0*/  IMAD R8, R4, 0x1800, R69 ;  /* 0x0000180004087824 */ /* 0x000fe200078e0245 */
[-C--:B------:R-:W-:Y:S02]  /*bfb0*/  LOP3.LUT R3, R3, R68.reuse, RZ, 0x3c, !PT ;  /* 0x0000004403037212 */ /* 0x080fe400078e3cff */
[----:B------:R-:W-:-:S03]  /*bfc0*/  LOP3.LUT R5, R5, R68, RZ, 0x3c, !PT ;  /* 0x0000004405057212 */ /* 0x000fc600078e3cff */
        /* <DEDUP_REMOVED lines=10> */
[-C--:B------:R-:W-:Y:S01]  /*c070*/  FMUL.FTZ R37, R27, R31.reuse ;  /* 0x0000001f1b257220 */ /* 0x080fe20000410000 */
[----:B------:R-:W-:Y:S02]  /*c080*/  HADD2.F32 R9, -RZ, R8.H0_H0 ;  /* 0x20000008ff097230 */ /* 0x000fe40000004100 */
[----:B------:R-:W-:Y:S02]  /*c090*/  HADD2.F32 R27, -RZ, R36.H0_H0 ;  /* 0x20000024ff1b7230 */ /* 0x000fe40000004100 */
[C---:B------:R-:W-:Y:S01]  /*c0a0*/  FFMA.FTZ R35, R14.reuse, R31, -R35 ;  /* 0x0000001f0e237223 */ /* 0x040fe20000010823 */
[----:B------:R-:W-:Y:S02]  /*c0b0*/  HADD2.F32 R15, -RZ, R5.H1_H1 ;  /* 0x30000005ff0f7230 */ /* 0x000fe40000004100 */
[----:B------:R-:W-:Y:S01]  /*c0c0*/  FFMA.FTZ R37, R14, R33, R37 ;  /* 0x000000210e257223 */ /* 0x000fe20000010025 */
[----:B------:R-:W-:-:S02]  /*c0d0*/  HADD2.F32 R5, -RZ, R4.H0_H0 ;  /* 0x20000004ff057230 */ /* 0x000fc40000004100 */
[C---:B------:R-:W-:Y:S01]  /*c0e0*/  FMUL.FTZ R36, R28.reuse, R34 ;  /* 0x000000221c247220 */ /* 0x040fe20000410000 */
[-C--:B------:R-:W-:Y:S01]  /*c0f0*/  FMUL.FTZ R38, R28, R27.reuse ;  /* 0x0000001b1c267220 */ /* 0x080fe20000410000 */
[C---:B------:R-:W-:Y:S01]  /*c100*/  FMUL.FTZ R14, R9.reuse, R32 ;  /* 0x00000020090e7220 */ /* 0x040fe20000410000 */
[----:B------:R-:W-:Y:S02]  /*c110*/  HADD2.F32 R29, -RZ, R10.H0_H0 ;  /* 0x2000000aff1d7230 */ /* 0x000fe40000004100 */
[----:B------:R-:W-:Y:S01]  /*c120*/  FMUL.FTZ R9, R9, R46 ;  /* 0x0000002e09097220 */ /* 0x000fe20000410000 */
[----:B------:R-:W-:Y:S02]  /*c130*/  HADD2.F32 R28, -RZ, R45.H0_H0 ;  /* 0x2000002dff1c7230 */ /* 0x000fe40000004100 */
[C---:B------:R-:W-:Y:S01]  /*c140*/  FFMA.FTZ R36, R15.reuse, R27, -R36 ;  /* 0x0000001b0f247223 */ /* 0x040fe20000010824 */
[----:B------:R-:W-:Y:S01]  /*c150*/  FFMA.FTZ R38, R15, R34, R38 ;  /* 0x000000220f267223 */ /* 0x000fe20000010026 */
[----:B------:R-:W-:Y:S01]  /*c160*/  FFMA.FTZ R46, R5, R46, -R14 ;  /* 0x0000002e052e7223 */ /* 0x000fe2000001080e */
[----:B------:R-:W-:-:S02]  /*c170*/  HADD2.F32 R25, -RZ, R6.H0_H0 ;  /* 0x20000006ff197230 */ /* 0x000fc40000004100 */
[----:B------:R-:W-:Y:S01]  /*c180*/  FFMA.FTZ R15, R5, R32, R9 ;  /* 0x00000020050f7223 */ /* 0x000fe20000010009 */
[----:B------:R-:W-:Y:S02]  /*c190*/  HADD2.F32 R30, -RZ, R11.H0_H0 ;  /* 0x2000000bff1e7230 */ /* 0x000fe40000004100 */
[C---:B------:R-:W-:Y:S01]  /*c1a0*/  FMUL.FTZ R32, R29.reuse, R28 ;  /* 0x0000001c1d207220 */ /* 0x040fe20000410000 */
[----:B------:R-:W-:Y:S02]  /*c1b0*/  HADD2.F32 R14, -RZ, R47.H0_H0 ;  /* 0x2000002fff0e7230 */ /* 0x000fe40000004100 */
        /* <DEDUP_REMOVED lines=9> */
[----:B------:R-:W-:Y:S02]  /*c250*/  HADD2.F32 R14, -RZ, R40.H0_H0 ;  /* 0x20000028ff0e7230 */ /* 0x000fe40000004100 */
[----:B------:R-:W-:Y:S01]  /*c260*/  FFMA.FTZ R34, R25, R28, R34 ;  /* 0x0000001c19227223 */ /* 0x000fe20000010022 */
[C---:B------:R-:W-:Y:S01]  /*c270*/  FFMA.FTZ R47, R26.reuse, R47, -R5 ;  /* 0x0000002f1a2f7223 */ /* 0x040fe20000010805 */
[----:B------:R-:W-:Y:S01]  /*c280*/  FFMA.FTZ R30, R26, R45, R30 ;  /* 0x0000002d1a1e7223 */ /* 0x000fe2000001001e */
[----:B------:R-:W-:-:S02]  /*c290*/  HADD2.F32 R7, -RZ, R7.H1_H1 ;  /* 0x30000007ff077230 */ /* 0x000fc40000004100 */
[C---:B------:R-:W-:Y:S01]  /*c2a0*/  FMUL.FTZ R28, R11.reuse, R32 ;  /* 0x000000200b1c7220 */ /* 0x040fe20000410000 */
[----:B------:R-:W-:Y:S01]  /*c2b0*/  FMUL.FTZ R26, R11, R14 ;  /* 0x0000000e0b1a7220 */ /* 0x000fe20000410000 */
[----:B------:R-:W-:Y:S02]  /*c2c0*/  HADD2.F32 R8, -RZ, R8.H1_H1 ;  /* 0x30000008ff087230 */ /* 0x000fe40000004100 */
[----:B------:R-:W-:Y:S02]  /*c2d0*/  HADD2.F32 R10, -RZ, R10.H1_H1 ;  /* 0x3000000aff0a7230 */ /* 0x000fe40000004100 */
[----:B------:R-:W-:Y:S02]  /*c2e0*/  HADD2.F32 R11, -RZ, R24.H0_H0 ;  /* 0x20000018ff0b7230 */ /* 0x000fe40000004100 */
[----:B------:R-:W-:Y:S02]  /*c2f0*/  HADD2.F32 R5, -RZ, R20.H0_H0 ;  /* 0x20000014ff057230 */ /* 0x000fe40000004100 */
[----:B------:R-:W-:-:S02]  /*c300*/  HADD2.F32 R9, -RZ, R12.H0_H0 ;  /* 0x2000000cff097230 */ /* 0x000fc40000004100 */
[C---:B------:R-:W-:Y:S01]  /*c310*/  FFMA.FTZ R28, R7.reuse, R14, -R28 ;  /* 0x0000000e071c7223 */ /* 0x040fe2000001081c */
[----:B------:R-:W-:Y:S02]  /*c320*/  HADD2.F32 R4, -RZ, R4.H1_H1 ;  /* 0x30000004ff047230 */ /* 0x000fe40000004100 */
[----:B------:R-:W-:Y:S01]  /*c330*/  FFMA.FTZ R29, R7, R32, R26 ;  /* 0x00000020071d7223 */ /* 0x000fe2000001001a */
[----:B------:R-:W-:Y:S02]  /*c340*/  HADD2.F32 R6, -RZ, R6.H1_H1 ;  /* 0x30000006ff067230 */ /* 0x000fe40000004100 */
[----:B------:R-:W-:Y:S01]  /*c350*/  FMUL.FTZ R7, R8, R11 ;  /* 0x0000000b08077220 */ /* 0x000fe20000410000 */
[----:B------:R-:W-:Y:S01]  /*c360*/  FMUL.FTZ R25, R10, R13 ;  /* 0x0000000d0a197220 */ /* 0x000fe20000410000 */
[----:B------:R-:W-:Y:S01]  /*c370*/  FMUL.FTZ R8, R8, R5 ;  /* 0x0000000508087220 */ /* 0x000fe20000410000 */
[----:B------:R-:W-:Y:S01]  /*c380*/  FMUL.FTZ R12, R10, R9 ;  /* 0x000000090a0c7220 */ /* 0x000fe20000410000 */
[----:B------:R-:W-:Y:S01]  /*c390*/  FFMA.FTZ R21, R4, R5, -R7 ;  /* 0x0000000504157223 */ /* 0x000fe20000010807 */
        /* <DEDUP_REMOVED lines=11> */
[----:B------:R0:W-:Y:S04]  /*c450*/  STS.128 [R0], R4 ;  /* 0x0000000400007388 */ /* 0x0001e80000000c00 */
[----:B------:R0:W-:Y:S02]  /*c460*/  STS.128 [R3+0xc400], R8 ;  /* 0x00c4000803007388 */ /* 0x0001e40000000c00 */
.L_x_1475:
[----:B------:R-:W-:Y:S05]  /*c470*/  BSYNC B0 ;  /* 0x0000000000007941 */ /* 0x000fea0003800000 */
.L_x_1468:
[----:B------:R-:W-:Y:S01]  /*c480*/  @!PT LDS RZ, [RZ] ;  /* 0x00000000fffff984 */ /* 0x000fe20000000800 */
[----:B------:R-:W-:Y:S01]  /*c490*/  @!PT LDS RZ, [RZ] ;  /* 0x00000000fffff984 */ /* 0x000fe20000000800 */
[----:B------:R-:W-:Y:S01]  /*c4a0*/  @!PT LDS RZ, [RZ] ;  /* 0x00000000fffff984 */ /* 0x000fe20000000800 */
[----:B------:R-:W-:Y:S01]  /*c4b0*/  @!PT LDS RZ, [RZ] ;  /* 0x00000000fffff984 */ /* 0x000fe20000000800 */
[----:B------:R1:W-:Y:S06]  /*c4c0*/  MEMBAR.ALL.CTA ;  /* 0x0000000000007992 */ /* 0x0003ec0000008000 */
[----:B-1----:R-:W1:Y:S01]  /*c4d0*/  FENCE.VIEW.ASYNC.S ;  /* 0x00000000000073c6 */ /* 0x002e620000000000 */
[----:B------:R-:W-:Y:S05]  /*c4e0*/  WARPSYNC.ALL ;  /* 0x0000000000007948 */ /* 0x000fea0003800000 */
[----:B-1----:R-:W-:Y:S06]  /*c4f0*/  BAR.SYNC.DEFER_BLOCKING 0xd, 0x180 ;  /* 0x0346000000007b1d */ /* 0x002fec0000010000 */
.L_x_1466:
[----:B0--3--:R-:W-:-:S05]  /*c500*/  IMAD.U32 R0, RZ, RZ, UR39 ;  /* 0x00000027ff007e24 */ /* 0x009fca000f8e00ff */
[----:B------:R-:W-:-:S13]  /*c510*/  ISETP.NE.AND P0, PT, R0, 0x3, PT ;  /* 0x000000030000780c */ /* 0x000fda0003f05270 */
[----:B------:R-:W-:Y:S05]  /*c520*/  @!P0 BRA `(.L_x_1495) ;  /* 0x0000000000048947 */ /* 0x000fea0003800000 */
[----:B------:R-:W-:Y:S01]  /*c530*/  BPT.TRAP 0x1 ;  /* 0x000000040000795c */ /* 0x000fe20000300000 */
.L_x_1495:
[----:B------:R-:W-:Y:S01]  /*c540*/  IMAD R0, R17, 0x8, R2 ;  /* 0x0000000811007824 */ /* 0x000fe200078e0202 */
[----:B--2-4-:R-:W-:-:S04]  /*c550*/  SHF.L.U32 R5, R23, 0x1f, RZ ;  /* 0x0000001f17057819 */ /* 0x014fc800000006ff */
[----:B------:R0:W2:Y:S01]  /*c560*/  SYNCS.PHASECHK.TRANS64.TRYWAIT P1, [R0+URZ+0x2d830], R5 ;  /* 0x02d83005000075a7 */ /* 0x0000a2000802017f */
[----:B------:R-:W-:Y:S05]  /*c570*/  @!P0 BRA `(.L_x_1496) ;  /* 0x0000000000048947 */ /* 0x000fea0003800000 */
[----:B------:R-:W-:Y:S01]  /*c580*/  BPT.TRAP 0x1 ;  /* 0x000000040000795c */ /* 0x000fe20000300000 */
.L_x_1496:
[----:B-1----:R-:W-:Y:S01]  /*c590*/  VIADD R3, R2, 0x15400 ;  /* 0x0001540002037836 */ /* 0x002fe20000000000 */
[----:B------:R-:W-:Y:S01]  /*c5a0*/  LOP3.LUT R6, R44, 0x10000, RZ, 0xfc, !PT ;  /* 0x000100002c067812 */ /* 0x000fe200078efcff */
[----:B------:R-:W-:-:S03]  /*c5b0*/  IMAD.MOV.U32 R7, RZ, RZ, -0x7fffffe0 ;  /* 0x80000020ff077424 */ /* 0x000fc600078e00ff */
[----:B------:R-:W-:Y:S02]  /*c5c0*/  SHF.R.U32.HI R3, RZ, 0x4, R3 ;  /* 0x00000004ff037819 */ /* 0x000fe40000011603 */
[----:B------:R1:W-:Y:S02]  /*c5d0*/  STL.64 [R1+0x10], R6 ;  /* 0x0000100601007387 */ /* 0x0003e40000100a00 */
[----:B------:R-:W-:-:S04]  /*c5e0*/  LOP3.LUT R3, R3, 0x3fff, RZ, 0xc0, !PT ;  /* 0x00003fff03037812 */ /* 0x000fc800078ec0ff */
[----:B------:R-:W-:-:S05]  /*c5f0*/  LOP3.LUT R3, R3, 0x10000, RZ, 0xfc, !PT ;  /* 0x0001000003037812 */ /* 0x000fca00078efcff */
[----:B------:R1:W-:Y:S01]  /*c600*/  STL [R1+0x4c], R3 ;  /* 0x00004c0301007387 */ /* 0x0003e20000100800 */
[----:B--2---:R-:W-:Y:S05]  /*c610*/  @P1 BRA `(.L_x_1497) ;  /* 0x0000000000081947 */ /* 0x004fea0003800000 */
[----:B------:R-:W2:Y:S02]  /*c620*/  SYNCS.PHASECHK.TRANS64.TRYWAIT P1, [R0+URZ+0x2d830], R5 ;  /* 0x02d83005000075a7 */ /* 0x000ea4000802017f */
[----:B--2---:R-:W-:Y:S05]  /*c630*/  @!P1 BRA `(.L_x_1498) ;  /* 0x000001ac006c9947 */ /* 0x004fea0003800000 */
.L_x_1497:
[----:B-1----:R-:W3:Y:S04]  /*c640*/  LDL R3, [R1+0x4c] ;  /* 0x00004c0001037983 */ /* 0x002ee80000100800 */
[----:B------:R-:W4:Y:S01]  /*c650*/  LDL.64 R8, [R1+0x10] ;  /* 0x0000100001087983 */ /* 0x000f220000100a00 */
[----:B0-2---:R-:W-:Y:S01]  /*c660*/  IMAD.MOV.U32 R5, RZ, RZ, -0x7fffffe0 ;  /* 0x80000020ff057424 */ /* 0x005fe200078e00ff */
[----:B------:R-:W-:Y:S05]  /*c670*/  WARPSYNC.ALL ;  /* 0x0000000000007948 */ /* 0x000fea0003800000 */
[----:B------:R-:W-:Y:S01]  /*c680*/  R2UR UR7, R5 ;  /* 0x00000000050772ca */ /* 0x000fe200000e0000 */
[----:B-----5:R-:W-:Y:S01]  /*c690*/  WARPGROUP.ARRIVE ;  /* 0x00000000000079c5 */ /* 0x020fe20000000000 */
[----:B------:R-:W-:-:S02]  /*c6a0*/  IMAD.MOV.U32 R7, RZ, RZ, -0x7fffffe0 ;  /* 0x80000020ff077424 */ /* 0x000fc400078e00ff */
[----:B------:R-:W-:Y:S02]  /*c6b0*/  IMAD.MOV.U32 R21, RZ, RZ, -0x7fffffe0 ;  /* 0x80000020ff157424 */ /* 0x000fe400078e00ff */
[----:B------:R-:W-:Y:S02]  /*c6c0*/  IMAD.MOV.U32 R15, RZ, RZ, -0x7fffffe0 ;  /* 0x80000020ff0f7424 */ /* 0x000fe400078e00ff */
[----:B------:R-:W-:Y:S02]  /*c6d0*/  IMAD.MOV.U32 R13, RZ, RZ, -0x7fffffe0 ;  /* 0x80000020ff0d7424 */ /* 0x000fe400078e00ff */
[----:B------:R-:W-:Y:S02]  /*c6e0*/  IMAD.MOV.U32 R11, RZ, RZ, -0x7fffffe0 ;  /* 0x80000020ff0b7424 */ /* 0x000fe400078e00ff */
[----:B------:R-:W-:Y:S02]  /*c6f0*/  IMAD.MOV.U32 R5, RZ, RZ, -0x7fffffe0 ;  /* 0x80000020ff057424 */ /* 0x000fe400078e00ff */
[----:B---3--:R-:W-:Y:S01]  /*c700*/  IMAD R4, R17, 0x600, R3 ;  /* 0x0000060011047824 */ /* 0x008fe200078e0203 */
[----:B----4-:R-:W-:-:S03]  /*c710*/  R2UR UR4, R8 ;  /* 0x00000000080472ca */ /* 0x010fc600000e0000 */
[----:B------:R-:W-:Y:S01]  /*c720*/  VIADD R6, R4, 0x2 ;  /* 0x0000000204067836 */ /* 0x000fe20000000000 */
[----:B------:R-:W-:Y:S01]  /*c730*/  R2UR UR5, R9 ;  /* 0x00000000090572ca */ /* 0x000fe200000e0000 */
[----:B------:R-:W-:Y:S01]  /*c740*/  VIADD R20, R8, 0x2 ;  /* 0x0000000208147836 */ /* 0x000fe20000000000 */
[----:B------:R-:W-:Y:S01]  /*c750*/  R2UR UR6, R4 ;  /* 0x00000000040672ca */ /* 0x000fe200000e0000 */
[C---:B------:R-:W-:Y:S02]  /*c760*/  VIADD R14, R8.reuse, 0x300 ;  /* 0x00000300080e7836 */ /* 0x040fe40000000000 */
[C---:B------:R-:W-:Y:S01]  /*c770*/  VIADD R12, R8.reuse, 0x302 ;  /* 0x00000302080c7836 */ /* 0x040fe20000000000 */
[----:B------:R0:W-:Y:S01]  /*c780*/  STL.64 [R1+0x38], R20 ;  /* 0x0000381401007387 */ /* 0x0001e20000100a00 */
[----:B------:R-:W-:-:S03]  /*c790*/  VIADD R10, R8, 0x600 ;  /* 0x00000600080a7836 */ /* 0x000fc60000000000 */
[----:B------:R0:W-:Y:S04]  /*c7a0*/  STL.64 [R1+0x30], R14 ;  /* 0x0000300e01007387 */ /* 0x0001e80000100a00 */
[----:B------:R0:W-:Y:S01]  /*c7b0*/  STL.64 [R1+0x28], R12 ;  /* 0x0000280c01007387 */ /* 0x0001e20000100a00 */
[----:B------:R-:W-:Y:S01]  /*c7c0*/  HGMMA.64x128x16.F32 R24, gdesc[UR4], RZ, !UPT, gsb0 ;  /* 0x01e00000041879f0 */ /* 0x000fe2000c0008ff */
[----:B------:R-:W-:Y:S01]  /*c7d0*/  R2UR UR6, R6 ;  /* 0x00000000060672ca */ /* 0x000fe200000e0000 */
[----:B------:R-:W-:Y:S01]  /*c7e0*/  VIADD R6, R4, 0x200 ;  /* 0x0000020004067836 */ /* 0x000fe20000000000 */
[----:B------:R-:W-:Y:S01]  /*c7f0*/  R2UR UR7, R7 ;  /* 0x00000000070772ca */ /* 0x000fe200000e0000 */
[----:B------:R-:W-:Y:S01]  /*c800*/  IMAD.MOV.U32 R7, RZ, RZ, -0x7fffffe0 ;  /* 0x80000020ff077424 */ /* 0x000fe200078e00ff */
[----:B------:R-:W-:Y:S01]  /*c810*/  R2UR UR4, R20 ;  /* 0x00000000140472ca */ /* 0x000fe200000e0000 */
[----:B------:R0:W-:Y:S01]  /*c820*/  STL.64 [R1+0x20], R10 ;  /* 0x0000200a01007387 */ /* 0x0001e20000100a00 */
[----:B------:R-:W-:Y:S01]  /*c830*/  R2UR UR5, R21 ;  /* 0x00000000150572ca */ /* 0x000fe200000e0000 */
[----:B------:R-:W-:-:S02]  /*c840*/  WARPGROUP.DEPBAR.LE gsb0, 0x0 ;  /* 0x00008000000079c5 */ /* 0x000fc40000010000 */
[----:B------:R-:W-:-:S10]  /*c850*/  WARPGROUP.ARRIVE ;  /* 0x00000000000079c5 */ /* 0x000fd40000000000 */
[----:B------:R-:W-:Y:S01]  /*c860*/  HGMMA.64x128x16.F32 R24, gdesc[UR4], R24, gsb0 ;  /* 0x01e00000041879f0 */ /* 0x000fe20008000818 */
[----:B------:R-:W-:Y:S02]  /*c870*/  R2UR UR6, R6 ;  /* 0x00000000060672ca */ /* 0x000fe400000e0000 */
        /* <DEDUP_REMOVED lines=12> */
[----:B------:R-:W-:Y:S01]  /*c940*/  R2UR UR4, R12 ;  /* 0x000000000c0472ca */ /* 0x000fe200000e0000 */
[----:B------:R-:W-:Y:S01]  /*c950*/  VIADD R4, R4, 0x402 ;  /* 0x0000040204047836 */ /* 0x000fe20000000000 */
        /* <DEDUP_REMOVED lines=24> */
.L_x_1499:
[----:B------:R-:W2:Y:S01]  /*cae0*/  LDL R3, [R1+0x9c] ;  /* 0x00009c0001037983 */ /* 0x000ea20000100800 */
[----:B------:R-:W0:Y:S01]  /*caf0*/  LDC R142, c[0x0][0x448] ;  /* 0x00011200ff8e7b82 */ /* 0x000e220000000800 */
[----:B------:R-:W-:Y:S02]  /*cb00*/  ULDC UR4, c[0x0][0x9d8] ;  /* 0x0002760000047ab9 */ /* 0x000fe40000000800 */
[----:B------:R-:W2:Y:S01]  /*cb10*/  LDL R88, [R1+0x5c] ;  /* 0x00005c0001587983 */ /* 0x000ea20000100800 */
[----:B------:R-:W-:Y:S01]  /*cb20*/  FMUL.FTZ R9, R29, UR4 ;  /* 0x000000041d097c20 */ /* 0x000fe20008410000 */
[----:B------:R-:W-:Y:S01]  /*cb30*/  FMUL.FTZ R29, R43, UR4 ;  /* 0x000000042b1d7c20 */ /* 0x000fe20008410000 */
[----:B------:R-:W-:Y:S01]  /*cb40*/  FMUL.FTZ R43, R57, UR4 ;  /* 0x00000004392b7c20 */ /* 0x000fe20008410000 */
[----:B------:R-:W-:Y:S01]  /*cb50*/  FMUL.FTZ R57, R71, UR4 ;  /* 0x0000000447397c20 */ /* 0x000fe20008410000 */
[----:B------:R-:W-:Y:S01]  /*cb60*/  FMUL.FTZ R11, R31, UR4 ;  /* 0x000000041f0b7c20 */ /* 0x000fe20008410000 */
[----:B------:R-:W-:Y:S01]  /*cb70*/  FMUL.FTZ R12, R32, UR4 ;  /* 0x00000004200c7c20 */ /* 0x000fe20008410000 */
[----:B------:R-:W-:-:S02]  /*cb80*/  VIADD R0, R0, 0x2d840 ;  /* 0x0002d84000007836 */ /* 0x000fc40000000000 */
[----:B------:R-:W-:Y:S01]  /*cb90*/  FMUL.FTZ R31, R45, UR4 ;  /* 0x000000042d1f7c20 */ /* 0x000fe20008410000 */
[----:B------:R-:W-:Y:S02]  /*cba0*/  IMAD.U32 R71, RZ, RZ, UR38 ;  /* 0x00000026ff477e24 */ /* 0x000fe4000f8e00ff */
[----:B------:R-:W-:Y:S01]  /*cbb0*/  FMUL.FTZ R32, R46, UR4 ;  /* 0x000000042e207c20 */ /* 0x000fe20008410000 */
[----:B------:R-:W-:Y:S01]  /*cbc0*/  FMUL.FTZ R45, R59, UR4 ;  /* 0x000000043b2d7c20 */ /* 0x000fe20008410000 */
[----:B------:R-:W-:Y:S01]  /*cbd0*/  FMUL.FTZ R46, R60, UR4 ;  /* 0x000000043c2e7c20 */ /* 0x000fe20008410000 */
[----:B------:R-:W-:Y:S01]  /*cbe0*/  FMUL.FTZ R59, R73, UR4 ;  /* 0x00000004493b7c20 */ /* 0x000fe20008410000 */
[----:B------:R-:W-:Y:S01]  /*cbf0*/  FMUL.FTZ R60, R74, UR4 ;  /* 0x000000044a3c7c20 */ /* 0x000fe20008410000 */
[----:B------:R-:W-:Y:S01]  /*cc00*/  IMAD.MOV.U32 R73, RZ, RZ, -0x80 ;  /* 0xffffff80ff497424 */ /* 0x000fe200078e00ff */
[----:B------:R-:W-:Y:S01]  /*cc10*/  PRMT R0, R71, 0x654, R0 ;  /* 0x0000065447007816 */ /* 0x000fe20000000000 */
[----:B------:R-:W-:Y:S01]  /*cc20*/  ULDC.64 UR6, c[0x0][0x9e0] ;  /* 0x0002780000067ab9 */ /* 0x000fe20000000a00 */
[----:B------:R-:W-:Y:S01]  /*cc30*/  FMUL.FTZ R6, R26, UR4 ;  /* 0x000000041a067c20 */ /* 0x000fe20008410000 */
[----:B------:R-:W-:Y:S01]  /*cc40*/  FMUL.FTZ R7, R27, UR4 ;  /* 0x000000041b077c20 */ /* 0x000fe20008410000 */
[----:B------:R-:W-:Y:S01]  /*cc50*/  FMUL.FTZ R8, R28, UR4 ;  /* 0x000000041c087c20 */ /* 0x000fe20008410000 */
[----:B0-----:R-:W-:Y:S01]  /*cc60*/  ISETP.NE.AND P1, PT, R142, 0x1, PT ;  /* 0x000000018e00780c */ /* 0x001fe20003f25270 */
        /* <DEDUP_REMOVED lines=10> */
[----:B------:R-:W-:Y:S01]  /*cd10*/  UISETP.GE.AND UP0, UPT, UR7, 0x1, UPT ;  /* 0x000000010700788c */ /* 0x000fe2000bf06270 */
[----:B------:R-:W-:Y:S01]  /*cd20*/  LOP3.LUT R16, R16, 0xffffffdf, RZ, 0xc0, !PT ;  /* 0xffffffdf10107812 */ /* 0x000fe200078ec0ff */
[----:B------:R-:W0:Y:S01]  /*cd30*/  @P1 LDC R5, c[0x0][0x44c] ;  /* 0x00011300ff051b82 */ /* 0x000e220000000800 */
[----:B------:R-:W-:Y:S01]  /*cd40*/  FMUL.FTZ R33, R47, UR4 ;  /* 0x000000042f217c20 */ /* 0x000fe20008410000 */
[----:B------:R-:W-:Y:S01]  /*cd50*/  FMUL.FTZ R34, R48, UR4 ;  /* 0x0000000430227c20 */ /* 0x000fe20008410000 */
[----:B------:R-:W-:Y:S01]  /*cd60*/  FMUL.FTZ R35, R49, UR4 ;  /* 0x0000000431237c20 */ /* 0x000fe20008410000 */
[----:B------:R-:W-:Y:S01]  /*cd70*/  FMUL.FTZ R36, R50, UR4 ;  /* 0x0000000432247c20 */ /* 0x000fe20008410000 */
[----:B------:R-:W-:Y:S01]  /*cd80*/  FMUL.FTZ R37, R51, UR4 ;  /* 0x0000000433257c20 */ /* 0x000fe20008410000 */
[----:B------:R-:W-:Y:S01]  /*cd90*/  FMUL.FTZ R40, R54, UR4 ;  /* 0x0000000436287c20 */ /* 0x000fe20008410000 */
[----:B------:R-:W-:Y:S01]  /*cda0*/  FMUL.FTZ R41, R55, UR4 ;  /* 0x0000000437297c20 */ /* 0x000fe20008410000 */
[----:B------:R-:W1:Y:S01]  /*cdb0*/  @P1 LDC R4, c[0x0][0x450] ;  /* 0x00011400ff041b82 */ /* 0x000e620000000800 */
        /* <DEDUP_REMOVED lines=12> */
[----:B------:R3:W-:Y:S01]  /*ce80*/  SYNCS.ARRIVE.TRANS64.RED.A1T0 RZ, [R0+URZ], RZ ;  /* 0x000000ff00ff79a7 */ /* 0x0007e2000810043f */
        /* <DEDUP_REMOVED lines=9> */
[----:B---3--:R-:W-:Y:S01]  /*cf20*/  FMUL.FTZ R0, R86, UR4 ;  /* 0x0000000456007c20 */ /* 0x008fe20008410000 */
[----:B------:R-:W-:Y:S01]  /*cf30*/  FMUL.FTZ R71, R87, UR4 ;  /* 0x0000000457477c20 */ /* 0x000fe20008410000 */
[----:B------:R-:W-:Y:S01]  /*cf40*/  @P1 LOP3.LUT R16, R16, 0x20, RZ, 0xfc, !PT ;  /* 0x0000002010101812 */ /* 0x000fe200078efcff */
[----:B------:R-:W-:Y:S01]  /*cf50*/  ULDC UR52, c[0x0][0x9dc] ;  /* 0x0002770000347ab9 */ /* 0x000fe20000000800 */
[C-C-:B------:R-:W-:Y:S01]  /*cf60*/  IADD3 R79, -R156.reuse, 0x1, R73.reuse ;  /* 0x000000019c4f7810 */ /* 0x140fe20007ffe149 */
[----:B------:R-:W3:Y:S01]  /*cf70*/  MUFU.TANH R6, R6 ;  /* 0x0000000600067308 */ /* 0x000ee20000002400 */
[----:B------:R-:W-:Y:S01]  /*cf80*/  ULOP3.LUT UR52, URZ, UR52, URZ, 0x33, !UPT ;  /* 0x000000343f347292 */ /* 0x000fe2000f8e333f */
[----:B------:R-:W-:-:S02]  /*cf90*/  IADD3 R78, -R156, R157, R73 ;  /* 0x0000009d9c4e7210 */ /* 0x000fc40007ffe149 */
[----:B------:R-:W-:Y:S02]  /*cfa0*/  IADD3 R79, -R154, R79, R157 ;  /* 0x0000004f9a4f7210 */ /* 0x000fe40007ffe19d */
[----:B------:R-:W-:Y:S02]  /*cfb0*/  LEA R77, R97, 0xffffff80, 0x7 ;  /* 0xffffff80614d7811 */ /* 0x000fe400078e38ff */
        /* <DEDUP_REMOVED lines=27> */
[----:B------:R-:W3:Y:S01]  /*d170*/  MUFU.TANH R44, R44 ;  /* 0x0000002c002c7308 */ /* 0x000ee20000002400 */
[----:B--2---:R-:W-:-:S07]  /*d180*/  IMAD.IADD R3, R3, 0x1, R88 ;  /* 0x0000000103037824 */ /* 0x004fce00078e0258 */
[----:B------:R-:W2:Y:S01]  /*d190*/  MUFU.TANH R45, R45 ;  /* 0x0000002d002d7308 */ /* 0x000ea20000002400 */
[----:B0-----:R-:W-:-:S05]  /*d1a0*/  @P1 IMAD.HI.U32 R5, R3, R5, RZ ;  /* 0x0000000503051227 */ /* 0x001fca00078e00ff */
[----:B-1----:R-:W-:Y:S01]  /*d1b0*/  @P1 SHF.R.U32.HI R3, RZ, R4, R5 ;  /* 0x00000004ff031219 */ /* 0x002fe20000011605 */
        /* <DEDUP_REMOVED lines=11> */
[----:B------:R-:W-:Y:S01]  /*d270*/  PLOP3.LUT P1, PT, PT, PT, UP0, 0x40, 0x0 ;  /* 0x000000000000781c */ /* 0x000fe20003f2e808 */
[----:B------:R-:W1:Y:S01]  /*d280*/  MUFU.TANH R4, R4 ;  /* 0x0000000400047308 */ /* 0x000e620000002400 */
[----:B------:R-:W-:-:S02]  /*d290*/  VIADD R80, R79, UR6 ;  /* 0x000000064f507c36 */ /* 0x000fc40008000000 */
[----:B------:R-:W-:-:S05]  /*d2a0*/  VIADD R79, R79, UR52 ;  /* 0x000000344f4f7c36 */ /* 0x000fca0008000000 */
[----:B------:R-:W1:Y:S08]  /*d2b0*/  MUFU.TANH R5, R5 ;  /* 0x0000000500057308 */ /* 0x000e700000002400 */
[----:B------:R-:W1:Y:S01]  /*d2c0*/  MUFU.TANH R24, R24 ;  /* 0x0000001800187308 */ /* 0x000e620000002400 */
[----:B0-----:R-:W-:Y:S02]  /*d2d0*/  VIADDMNMX R76, R74, R80, R78, PT ;  /* 0x000000504a4c7246 */ /* 0x001fe4000380014e */
[----:B------:R-:W-:-:S05]  /*d2e0*/  IADD3 R75, R79, R74, RZ ;  /* 0x0000004a4f4b7210 */ /* 0x000fca0007ffe0ff */
        /* <DEDUP_REMOVED lines=32> */
[----:B------:R-:W-:Y:S01]  /*d4f0*/  IADD3 R74, -R154, R157, R74 ;  /* 0x0000009d9a4a7210 */ /* 0x000fe20007ffe14a */
[----:B------:R-:W-:Y:S03]  /*d500*/  BSSY B0, `(.L_x_1501) ;  /* 0x0000010000007945 */ /* 0x000fe60003800000 */
[----:B------:R-:W-:-:S13]  /*d510*/  ISETP.GT.AND P1, PT, R74, -0x1, PT ;  /* 0xffffffff4a00780c */ /* 0x000fda0003f24270 */
[----:B------:R-:W-:Y:S05]  /*d520*/  @P1 BRA `(.L_x_1502) ;  /* 0x0000000000201947 */ /* 0x000fea0003800000 */
[----:B------:R-:W-:Y:S01]  /*d530*/  UISETP.NE.AND UP1, UPT, UR7, 0x1, UPT ;  /* 0x000000010700788c */ /* 0x000fe2000bf25270 */
[----:B------:R-:W-:-:S05]  /*d540*/  LOP3.LUT R74, RZ, R74, RZ, 0x33, !PT ;  /* 0x0000004aff4a7212 */ /* 0x000fca00078e33ff */
[----:B------:R-:W-:-:S05]  /*d550*/  PLOP3.LUT P1, PT, PT, PT, UP1, 0x80, 0x0 ;  /* 0x000000000000781c */ /* 0x000fca0003f2f018 */
[----:B------:R-:W-:-:S08]  /*d560*/  @UP1 ULDC.64 UR4, c[0x0][0x9e8] ;  /* 0x00027a0000041ab9 */ /* 0x000fd00000000a00 */
[----:B------:R-:W-:-:S05]  /*d570*/  @P1 IMAD.HI.U32 R81, R74, UR4, RZ ;  /* 0x000000044a511c27 */ /* 0x000fca000f8e00ff */
[----:B------:R-:W-:-:S04]  /*d580*/  @P1 SHF.R.U32.HI R74, RZ, UR5, R81 ;  /* 0x00000005ff4a1c19 */ /* 0x000fc80008011651 */
[----:B------:R-:W-:Y:S01]  /*d590*/  LOP3.LUT R74, RZ, R74, RZ, 0x33, !PT ;  /* 0x0000004aff4a7212 */ /* 0x000fe200078e33ff */
[----:B------:R-:W-:Y:S06]  /*d5a0*/  BRA `(.L_x_1503) ;  /* 0x0000000000147947 */ /* 0x000fec0003800000 */
.L_x_1502:
[----:B------:R-:W-:-:S06]  /*d5b0*/  UISETP.NE.AND UP1, UPT, UR7, 0x1, UPT ;  /* 0x000000010700788c */ /* 0x000fcc000bf25270 */
[----:B------:R-:W-:-:S05]  /*d5c0*/  PLOP3.LUT P1, PT, PT, PT, UP1, 0x80, 0x0 ;  /* 0x000000000000781c */ /* 0x000fca0003f2f018 */
[----:B------:R-:W-:-:S08]  /*d5d0*/  @UP1 ULDC.64 UR4, c[0x0][0x9e8] ;  /* 0x00027a0000041ab9 */ /* 0x000fd00000000a00 */
[----:B------:R-:W-:-:S05]  /*d5e0*/  @P1 IMAD.HI.U32 R81, R74, UR4, RZ ;  /* 0x000000044a511c27 */ /* 0x000fca000f8e00ff */
[----:B------:R-:W-:-:S07]  /*d5f0*/  @P1 SHF.R.U32.HI R74, RZ, UR5, R81 ;  /* 0x00000005ff4a1c19 */ /* 0x000fce0008011651 */
.L_x_1503:
[----:B------:R-:W-:Y:S05]  /*d600*/  BSYNC B0 ;  /* 0x0000000000007941 */ /* 0x000fea0003800000 */
.L_x_1501:
[----:B------:R-:W-:-:S04]  /*d610*/  IMAD R74, R74, UR7, -R77 ;  /* 0x000000074a4a7c24 */ /* 0x000fc8000f8e0a4d */
[----:B------:R-:W-:-:S05]  /*d620*/  IMAD.IADD R74, R74, 0x1, -R156 ;  /* 0x000000014a4a7824 */ /* 0x000fca00078e0a9c */
[----:B------:R-:W-:Y:S02]  /*d630*/  VIMNMX R75, R75, R74, !PT ;  /* 0x0000004a4b4b7248 */ /* 0x000fe40007fe0100 */
[----:B------:R-:W-:-:S07]  /*d640*/  VIADDMNMX R76, R74, UR7, R76, PT ;  /* 0x000000074a4c7c46 */ /* 0x000fce000b80014c */
.L_x_1500:
[C---:B------:R-:W-:Y:S01]  /*d650*/  ISETP.GE.AND P2, PT, R73.reuse, 0x9, PT ;  /* 0x000000094900780c */ /* 0x040fe20003f46270 */
[----:B------:R-:W1:Y:S01]  /*d660*/  SHFL.IDX PT, R3, R3, 0x1, 0x1c1f ;  /* 0x003c1f0003037f89 */ /* 0x000e6200000e0000 */
[----:B------:R-:W-:Y:S02]  /*d670*/  ISETP.GE.AND P1, PT, R73, 0x2, PT ;  /* 0x000000024900780c */ /* 0x000fe40003f26270 */
[----:B------:R-:W-:Y:S02]  /*d680*/  LOP3.LUT R16, R16, 0xfffffffe, RZ, 0xc0, !PT ;  /* 0xfffffffe10107812 */ /* 0x000fe400078ec0ff */
[----:B------:R-:W-:Y:S02]  /*d690*/  ISETP.GT.AND P3, PT, R75, 0x1, !P1 ;  /* 0x000000014b00780c */ /* 0x000fe40004f64270 */
[----:B------:R-:W-:Y:S02]  /*d6a0*/  ISETP.GE.AND P4, PT, R73, 0xa, PT ;  /* 0x0000000a4900780c */ /* 0x000fe40003f86270 */
[----:B------:R-:W-:-:S02]  /*d6b0*/  ISETP.LT.OR P3, PT, R76, 0x2, P3 ;  /* 0x000000024c00780c */ /* 0x000fc40001f61670 */
[----:B------:R-:W-:Y:S02]  /*d6c0*/  ISETP.GE.AND P6, PT, R73, 0x1, PT ;  /* 0x000000014900780c */ /* 0x000fe40003fc6270 */
[----:B------:R-:W-:Y:S02]  /*d6d0*/  @P2 LOP3.LUT R16, R16, 0x1, RZ, 0xfc, !PT ;  /* 0x0000000110102812 */ /* 0x000fe400078efcff */
[----:B------:R-:W-:Y:S02]  /*d6e0*/  ISETP.GT.AND P2, PT, R75, 0x8, !P2 ;  /* 0x000000084b00780c */ /* 0x000fe40005744270 */
[----:B------:R-:W-:Y:S02]  /*d6f0*/  FSEL R74, R5, -INF , !P3 ;  /* 0xff800000054a7808 */ /* 0x000fe40005800000 */
[----:B------:R-:W-:Y:S02]  /*d700*/  ISETP.LT.OR P2, PT, R76, 0x9, P2 ;  /* 0x000000094c00780c */ /* 0x000fe40001741670 */
[----:B------:R-:W-:-:S02]  /*d710*/  ISETP.GE.AND P3, PT, R73, 0x11, PT ;  /* 0x000000114900780c */ /* 0x000fc40003f66270 */
[----:B------:R-:W-:Y:S01]  /*d720*/  LOP3.LUT R16, R16, 0xfffffffd, RZ, 0xc0, !PT ;  /* 0xfffffffd10107812 */ /* 0x000fe200078ec0ff */
[----:B-1----:R-:W-:Y:S01]  /*d730*/  IMAD.IADD R79, R79, 0x1, R3 ;  /* 0x000000014f4f7824 */ /* 0x002fe200078e0203 */
[----:B------:R-:W-:Y:S02]  /*d740*/  FSEL R8, R8, -INF , !P2 ;  /* 0xff80000008087808 */ /* 0x000fe40005000000 */
[----:B------:R-:W-:Y:S02]  /*d750*/  ISETP.GT.AND P2, PT, R75, 0x9, !P4 ;  /* 0x000000094b00780c */ /* 0x000fe40006744270 */
[----:B------:R-:W-:Y:S02]  /*d760*/  @P4 LOP3.LUT R16, R16, 0x2, RZ, 0xfc, !PT ;  /* 0x0000000210104812 */ /* 0x000fe400078efcff */
[----:B------:R-:W-:Y:S02]  /*d770*/  ISETP.LT.OR P2, PT, R76, 0xa, P2 ;  /* 0x0000000a4c00780c */ /* 0x000fe40001741670 */
[----:B------:R-:W-:-:S02]  /*d780*/  LOP3.LUT R16, R16, 0xfffffffb, RZ, 0xc0, !PT ;  /* 0xfffffffb10107812 */ /* 0x000fc400078ec0ff */
[----:B------:R-:W-:Y:S02]  /*d790*/  FSEL R9, R9, -INF , !P2 ;  /* 0xff80000009097808 */ /* 0x000fe40005000000 */
[----:B------:R-:W-:Y:S02]  /*d7a0*/  @P3 LOP3.LUT R16, R16, 0x4, RZ, 0xfc, !PT ;  /* 0x0000000410103812 */ /* 0x000fe400078efcff */
[----:B------:R-:W-:Y:S02]  /*d7b0*/  ISETP.GT.AND P2, PT, R75, 0x10, !P3 ;  /* 0x000000104b00780c */ /* 0x000fe40005f44270 */
[----:B------:R-:W-:Y:S02]  /*d7c0*/  ISETP.GE.AND P3, PT, R73, 0x12, PT ;  /* 0x000000124900780c */ /* 0x000fe40003f66270 */
[----:B------:R-:W-:Y:S02]  /*d7d0*/  ISETP.LT.OR P2, PT, R76, 0x11, P2 ;  /* 0x000000114c00780c */ /* 0x000fe40001741670 */
[----:B------:R-:W-:-:S02]  /*d7e0*/  LOP3.LUT R16, R16, 0xfdffffff, RZ, 0xc0, !PT ;  /* 0xfdffffff10107812 */ /* 0x000fc400078ec0ff */
[----:B------:R-:W-:Y:S02]  /*d7f0*/  FSEL R12, R12, -INF , !P2 ;  /* 0xff8000000c0c7808 */ /* 0x000fe40005000000 */
[----:B------:R-:W-:Y:S02]  /*d800*/  ISETP.GT.AND P2, PT, R75, 0x11, !P3 ;  /* 0x000000114b00780c */ /* 0x000fe40005f44270 */
[----:B------:R-:W-:Y:S02]  /*d810*/  VIADDMNMX R78, R3, R80, R78, PT ;  /* 0x00000050034e7246 */ /* 0x000fe4000380014e */
[----:B------:R-:W-:Y:S02]  /*d820*/  ISETP.LT.OR P2, PT, R76, 0x12, P2 ;  /* 0x000000124c00780c */ /* 0x000fe40001741670 */
[----:B------:R-:W-:Y:S02]  /*d830*/  @P3 LOP3.LUT R16, R16, 0x2000000, RZ, 0xfc, !PT ;  /* 0x0200000010103812 */ /* 0x000fe400078efcff */
[----:B------:R-:W-:-:S02]  /*d840*/  ISETP.GE.AND P3, PT, R73, 0x19, PT ;  /* 0x000000194900780c */ /* 0x000fc40003f66270 */
        /* <DEDUP_REMOVED lines=55> */
[----:B0-----:R-:W-:Y:S02]  /*dbc0*/  FSEL R38, R38, -INF , !P2 ;  /* 0xff80000026267808 */ /* 0x001fe40005000000 */
        /* <DEDUP_REMOVED lines=88> */
[----:B------:R-:W-:Y:S02]  /*e150*/  FSEL R70, R70, -INF , !P5 ;  /* 0xff80000046467808 */ /* 0x000fe40006800000 */
[----:B------:R-:W-:-:S04]  /*e160*/  ISETP.GT.AND P5, PT, R75, RZ, !P6 ;  /* 0x000000ff4b00720c */ /* 0x000fc800077a4270 */
        /* <DEDUP_REMOVED lines=17> */
[----:B------:R-:W-:Y:S01]  /*e280*/  @P5 IMAD.HI.U32 R5, R3, UR4, RZ ;  /* 0x0000000403055c27 */ /* 0x000fe2000f8e00ff */
[----:B------:R-:W-:-:S13]  /*e290*/  PLOP3.LUT P5, PT, PT, PT, UP1, 0x80, 0x0 ;  /* 0x000000000000781c */ /* 0x000fda0003faf018 */
[----:B------:R-:W-:-:S04]  /*e2a0*/  @P5 SHF.R.U32.HI R3, RZ, UR5, R5 ;  /* 0x00000005ff035c19 */ /* 0x000fc80008011605 */
[----:B------:R-:W-:Y:S01]  /*e2b0*/  LOP3.LUT R3, RZ, R3, RZ, 0x33, !PT ;  /* 0x00000003ff037212 */ /* 0x000fe200078e33ff */
[----:B------:R-:W-:Y:S06]  /*e2c0*/  BRA `(.L_x_1507) ;  /* 0x0000000000187947 */ /* 0x000fec0003800000 */
.L_x_1506:
[----:B------:R-:W-:-:S06]  /*e2d0*/  UISETP.NE.AND UP1, UPT, UR7, 0x1, UPT ;  /* 0x000000010700788c */ /* 0x000fcc000bf25270 */
[----:B------:R-:W-:-:S05]  /*e2e0*/  PLOP3.LUT P5, PT, PT, PT, UP1, 0x80, 0x0 ;  /* 0x000000000000781c */ /* 0x000fca0003faf018 */
[----:B------:R-:W-:-:S08]  /*e2f0*/  @UP1 ULDC.64 UR4, c[0x0][0x9e8] ;  /* 0x00027a0000041ab9 */ /* 0x000fd00000000a00 */
[----:B------:R-:W-:Y:S01]  /*e300*/  @P5 IMAD.HI.U32 R5, R3, UR4, RZ ;  /* 0x0000000403055c27 */ /* 0x000fe2000f8e00ff */
[----:B------:R-:W-:-:S13]  /*e310*/  PLOP3.LUT P5, PT, PT, PT, UP1, 0x80, 0x0 ;  /* 0x000000000000781c */ /* 0x000fda0003faf018 */
[----:B------:R-:W-:-:S07]  /*e320*/  @P5 SHF.R.U32.HI R3, RZ, UR5, R5 ;  /* 0x00000005ff035c19 */ /* 0x000fce0008011605 */
.L_x_1507:
[----:B------:R-:W-:Y:S05]  /*e330*/  BSYNC B0 ;  /* 0x0000000000007941 */ /* 0x000fea0003800000 */
.L_x_1505:
[----:B------:R-:W-:-:S04]  /*e340*/  IMAD R3, R3, UR7, -R77 ;  /* 0x0000000703037c24 */ /* 0x000fc8000f8e0a4d */
[----:B------:R-:W-:-:S05]  /*e350*/  IMAD.IADD R3, R3, 0x1, -R156 ;  /* 0x0000000103037824 */ /* 0x000fca00078e0a9c */
[----:B------:R-:W-:Y:S02]  /*e360*/  VIMNMX R79, R79, R3, !PT ;  /* 0x000000034f4f7248 */ /* 0x000fe40007fe0100 */
[----:B------:R-:W-:-:S07]  /*e370*/  VIADDMNMX R78, R3, UR7, R78, PT ;  /* 0x00000007034e7c46 */ /* 0x000fce000b80014e */
.L_x_1504:
[----:B------:R-:W-:Y:S01]  /*e380*/  ISETP.GT.AND P1, PT, R79, 0x1, !P1 ;  /* 0x000000014f00780c */ /* 0x000fe20004f24270 */
[----:B------:R-:W-:Y:S01]  /*e390*/  ULDC UR51, c[0x0][0x988] ;  /* 0x0002620000337ab9 */ /* 0x000fe20000000800 */
[----:B------:R-:W2:Y:S02]  /*e3a0*/  LDL R82, [R1] ;  /* 0x0000000001527983 */ /* 0x000ea40000100800 */
[----:B------:R-:W-:Y:S02]  /*e3b0*/  ISETP.LT.OR P1, PT, R78, 0x2, P1 ;  /* 0x000000024e00780c */ /* 0x000fe40000f21670 */
[----:B------:R-:W3:Y:S02]  /*e3c0*/  LDL R83, [R1+0x70] ;  /* 0x0000700001537983 */ /* 0x000ee40000100800 */
[----:B------:R-:W-:Y:S02]  /*e3d0*/  FSEL R7, R7, -INF , !P1 ;  /* 0xff80000007077808 */ /* 0x000fe40004800000 */
[----:B------:R-:W-:Y:S01]  /*e3e0*/  LOP3.LUT P1, RZ, R16, 0x1, RZ, 0xc0, !PT ;  /* 0x0000000110ff7812 */ /* 0x000fe2000782c0ff */
[----:B------:R-:W4:Y:S03]  /*e3f0*/  LDL R81, [R1+0x8] ;  /* 0x0000080001517983 */ /* 0x000f260000100800 */
[----:B------:R-:W-:Y:S01]  /*e400*/  ISETP.GT.AND P1, PT, R79, 0x8, !P1 ;  /* 0x000000084f00780c */ /* 0x000fe20004f24270 */
[----:B------:R-:W5:Y:S03]  /*e410*/  LDL R80, [R1+0x4] ;  /* 0x0000040001507983 */ /* 0x000f660000100800 */
[----:B------:R-:W-:-:S04]  /*e420*/  ISETP.LT.OR P1, PT, R78, 0x9, P1 ;  /* 0x000000094e00780c */ /* 0x000fc80000f21670 */
[----:B------:R-:W-:Y:S02]  /*e430*/  FSEL R10, R10, -INF , !P1 ;  /* 0xff8000000a0a7808 */ /* 0x000fe40004800000 */
[----:B------:R-:W-:-:S04]  /*e440*/  LOP3.LUT P1, RZ, R16, 0x2, RZ, 0xc0, !PT ;  /* 0x0000000210ff7812 */ /* 0x000fc8000782c0ff */
[----:B------:R-:W-:Y:S02]  /*e450*/  ISETP.GT.AND P1, PT, R79, 0x9, !P1 ;  /* 0x000000094f00780c */ /* 0x000fe40004f24270 */
[----:B------:R-:W-:Y:S02]  /*e460*/  LOP3.LUT P5, RZ, R16, 0x4, RZ, 0xc0, !PT ;  /* 0x0000000410ff7812 */ /* 0x000fe400078ac0ff */
[----:B------:R-:W-:-:S04]  /*e470*/  ISETP.LT.OR P1, PT, R78, 0xa, P1 ;  /* 0x0000000a4e00780c */ /* 0x000fc80000f21670 */
[----:B------:R-:W-:Y:S02]  /*e480*/  FSEL R11, R11, -INF , !P1 ;  /* 0xff8000000b0b7808 */ /* 0x000fe40004800000 */
        /* <DEDUP_REMOVED lines=31> */
[----:B------:R-:W-:Y:S02]  /*e680*/  LOP3.LUT P1, RZ, R16, 0x40000, RZ, 0xc0, !PT ;  /* 0x0004000010ff7812 */ /* 0x000fe4000782c0ff */
[----:B------:R-:W-:Y:S02]  /*e690*/  FMNMX.FTZ R3, R4, R74, !PT ;  /* 0x0000004a04037209 */ /* 0x000fe40007810000 */
[----:B------:R-:W-:Y:S02]  /*e6a0*/  ISETP.GT.AND P1, PT, R79, 0x30, !P1 ;  /* 0x000000304f00780c */ /* 0x000fe40004f24270 */
[----:B------:R-:W-:Y:S02]  /*e6b0*/  FMNMX.FTZ R3, R8, R3, !PT ;  /* 0x0000000308037209 */ /* 0x000fe40007810000 */
        /* <DEDUP_REMOVED lines=15> */
[----:B------:R-:W-:Y:S02]  /*e7b0*/  LOP3.LUT P5, RZ, R16, 0x8000, RZ, 0xc0, !PT ;  /* 0x0000800010ff7812 */ /* 0x000fe400078ac0ff */
[----:B------:R-:W-:Y:S02]  /*e7c0*/  FMNMX.FTZ R3, R27, R3, !PT ;  /* 0x000000031b037209 */ /* 0x000fe40007810000 */
[----:B------:R-:W-:Y:S02]  /*e7d0*/  FSEL R40, R40, -INF , !P1 ;  /* 0xff80000028287808 */ /* 0x000fe40004800000 */
[----:B------:R-:W-:-:S02]  /*e7e0*/  ISETP.GT.AND P1, PT, R79, 0x39, !P5 ;  /* 0x000000394f00780c */ /* 0x000fc40006f24270 */
[----:B------:R-:W-:Y:S02]  /*e7f0*/  FMNMX.FTZ R3, R30, R3, !PT ;  /* 0x000000031e037209 */ /* 0x000fe40007810000 */
[----:B------:R-:W-:Y:S02]  /*e800*/  ISETP.LT.OR P1, PT, R78, 0x3a, P1 ;  /* 0x0000003a4e00780c */ /* 0x000fe40000f21670 */
[----:B------:R-:W-:Y:S02]  /*e810*/  FMNMX.FTZ R3, R31, R3, !PT ;  /* 0x000000031f037209 */ /* 0x000fe40007810000 */
[----:B------:R-:W-:Y:S02]  /*e820*/  FSEL R41, R41, -INF , !P1 ;  /* 0xff80000029297808 */ /* 0x000fe40004800000 */
[----:B------:R-:W-:Y:S02]  /*e830*/  FMNMX.FTZ R3, R34, R3, !PT ;  /* 0x0000000322037209 */ /* 0x000fe40007810000 */
        /* <DEDUP_REMOVED lines=43> */
[----:B------:R-:W-:Y:S01]  /*eaf0*/  LOP3.LUT P1, RZ, R16, 0x100, RZ, 0xc0, !PT ;  /* 0x0000010010ff7812 */ /* 0x000fe2000782c0ff */
[----:B------:R-:W0:Y:S03]  /*eb00*/  SHFL.BFLY PT, R5, R3, 0x2, 0x1f ;  /* 0x0c401f0003057f89 */ /* 0x000e2600000e0000 */
[----:B------:R-:W-:-:S04]  /*eb10*/  ISETP.GT.AND P1, PT, R79, 0x58, !P1 ;  /* 0x000000584f00780c */ /* 0x000fc80004f24270 */
[----:B------:R-:W-:-:S04]  /*eb20*/  ISETP.LT.OR P1, PT, R78, 0x59, P1 ;  /* 0x000000594e00780c */ /* 0x000fc80000f21670 */
[----:B------:R-:W-:Y:S02]  /*eb30*/  FSEL R56, R56, -INF , !P1 ;  /* 0xff80000038387808 */ /* 0x000fe40004800000 */
[----:B------:R-:W-:-:S04]  /*eb40*/  LOP3.LUT P1, RZ, R16, 0x80, RZ, 0xc0, !PT ;  /* 0x0000008010ff7812 */ /* 0x000fc8000782c0ff */
[----:B------:R-:W-:-:S04]  /*eb50*/  ISETP.GT.AND P1, PT, R79, 0x59, !P1 ;  /* 0x000000594f00780c */ /* 0x000fc80004f24270 */
[----:B------:R-:W-:Y:S02]  /*eb60*/  ISETP.LT.OR P1, PT, R78, 0x5a, P1 ;  /* 0x0000005a4e00780c */ /* 0x000fe40000f21670 */
[----:B0-----:R-:W-:Y:S02]  /*eb70*/  FMNMX.FTZ R5, R3, R5, !PT ;  /* 0x0000000503057209 */ /* 0x001fe40007810000 */
[----:B------:R-:W-:Y:S02]  /*eb80*/  FSEL R57, R57, -INF , !P1 ;  /* 0xff80000039397808 */ /* 0x000fe40004800000 */
[----:B------:R-:W-:Y:S01]  /*eb90*/  LOP3.LUT P1, RZ, R16, 0x40, RZ, 0xc0, !PT ;  /* 0x0000004010ff7812 */ /* 0x000fe2000782c0ff */
[----:B------:R-:W0:Y:S03]  /*eba0*/  SHFL.BFLY PT, R3, R5, 0x1, 0x1f ;  /* 0x0c201f0005037f89 */ /* 0x000e2600000e0000 */
[----:B------:R-:W-:-:S04]  /*ebb0*/  ISETP.GT.AND P1, PT, R79, 0x60, !P1 ;  /* 0x000000604f00780c */ /* 0x000fc80004f24270 */
[----:B------:R-:W-:-:S04]  /*ebc0*/  ISETP.LT.OR P1, PT, R78, 0x61, P1 ;  /* 0x000000614e00780c */ /* 0x000fc80000f21670 */
[----:B------:R-:W-:Y:S02]  /*ebd0*/  FSEL R60, R60, -INF , !P1 ;  /* 0xff8000003c3c7808 */ /* 0x000fe40004800000 */
[----:B------:R-:W-:-:S04]  /*ebe0*/  LOP3.LUT P1, RZ, R16, 0x10, RZ, 0xc0, !PT ;  /* 0x0000001010ff7812 */ /* 0x000fc8000782c0ff */
[----:B------:R-:W-:Y:S02]  /*ebf0*/  ISETP.GT.AND P1, PT, R79, 0x61, !P1 ;  /* 0x000000614f00780c */ /* 0x000fe40004f24270 */
[----:B------:R-:W-:Y:S02]  /*ec00*/  LOP3.LUT P5, RZ, R16, 0x8, RZ, 0xc0, !PT ;  /* 0x0000000810ff7812 */ /* 0x000fe400078ac0ff */
[----:B------:R-:W-:-:S04]  /*ec10*/  ISETP.LT.OR P1, PT, R78, 0x62, P1 ;  /* 0x000000624e00780c */ /* 0x000fc80000f21670 */
[----:B------:R-:W-:Y:S02]  /*ec20*/  FSEL R61, R61, -INF , !P1 ;  /* 0xff8000003d3d7808 */ /* 0x000fe40004800000 */
[----:B------:R-:W-:Y:S02]  /*ec30*/  ISETP.GT.AND P1, PT, R79, 0x68, !P5 ;  /* 0x000000684f00780c */ /* 0x000fe40006f24270 */
[----:B0-----:R-:W-:Y:S02]  /*ec40*/  FMNMX.FTZ R5, R5, R3, !PT ;  /* 0x0000000305057209 */ /* 0x001fe40007810000 */
[----:B------:R-:W-:-:S03]  /*ec50*/  ISETP.LT.OR P1, PT, R78, 0x69, P1 ;  /* 0x000000694e00780c */ /* 0x000fc60000f21670 */
[----:B------:R-:W-:Y:S01]  /*ec60*/  FMUL.FTZ R3, R5, UR51 ;  /* 0x0000003305037c20 */ /* 0x000fe20008410000 */
[----:B------:R-:W-:Y:S02]  /*ec70*/  FSEL R65, R65, -INF , !P1 ;  /* 0xff80000041417808 */ /* 0x000fe40004800000 */
[----:B------:R-:W-:Y:S02]  /*ec80*/  FSETP.NEU.FTZ.AND P1, PT, R5, -INF , PT ;  /* 0xff8000000500780b */ /* 0x000fe40003f3d000 */
[----:B------:R-:W-:Y:S02]  /*ec90*/  ISETP.GT.AND P6, PT, R79, RZ, !P6 ;  /* 0x000000ff4f00720c */ /* 0x000fe400077c4270 */
[----:B------:R-:W-:Y:S02]  /*eca0*/  FSEL R3, R3, RZ, P1 ;  /* 0x000000ff03037208 */ /* 0x000fe40000800000 */
[----:B------:R-:W-:-:S03]  /*ecb0*/  ISETP.LT.OR P6, PT, R78, 0x1, P6 ;  /* 0x000000014e00780c */ /* 0x000fc600037c1670 */
        /* <DEDUP_REMOVED lines=32> */
[----:B------:R-:W-:-:S04]  /*eec0*/  FSEL R72, R6, -INF , !P6 ;  /* 0xff80000006487808 */ /* 0x000fc80007000000 */
[----:B------:R-:W-:-:S04]  /*eed0*/  FMNMX.FTZ R75, R72, R7, !PT ;  /* 0x00000007484b7209 */ /* 0x000fc80007810000 */
        /* <DEDUP_REMOVED lines=20> */
[----:B------:R-:W-:Y:S02]  /*f020*/  FMNMX.FTZ R6, R56, R75, !PT ;  /* 0x0000004b38067209 */ /* 0x000fe40007810000 */
[----:B------:R-:W-:Y:S02]  /*f030*/  LOP3.LUT P5, RZ, R16, 0x4000000, RZ, 0xc0, !PT ;  /* 0x0400000010ff7812 */ /* 0x000fe400078ac0ff */
[----:B------:R-:W-:Y:S02]  /*f040*/  FMNMX.FTZ R75, R57, R6, !PT ;  /* 0x00000006394b7209 */ /* 0x000fe40007810000 */
[----:B------:R-:W-:Y:S02]  /*f050*/  ISETP.GT.AND P1, PT, R79, 0x69, !P5 ;  /* 0x000000694f00780c */ /* 0x000fe40006f24270 */
[----:B------:R-:W-:Y:S02]  /*f060*/  FMNMX.FTZ R6, R60, R75, !PT ;  /* 0x0000004b3c067209 */ /* 0x000fe40007810000 */
[----:B------:R-:W-:-:S02]  /*f070*/  ISETP.LT.OR P1, PT, R78, 0x6a, P1 ;  /* 0x0000006a4e00780c */ /* 0x000fc40000f21670 */
[----:B------:R-:W-:Y:S02]  /*f080*/  ISETP.GT.AND P2, PT, R79, 0x70, !P2 ;  /* 0x000000704f00780c */ /* 0x000fe40005744270 */
[----:B------:R-:W-:Y:S02]  /*f090*/  FMNMX.FTZ R6, R61, R6, !PT ;  /* 0x000000063d067209 */ /* 0x000fe40007810000 */
[----:B------:R-:W-:Y:S02]  /*f0a0*/  FSEL R64, R64, -INF , !P1 ;  /* 0xff80000040407808 */ /* 0x000fe40004800000 */
[----:B------:R-:W-:Y:S02]  /*f0b0*/  ISETP.GT.AND P3, PT, R79, 0x71, !P3 ;  /* 0x000000714f00780c */ /* 0x000fe40005f64270 */
[----:B------:R-:W-:Y:S02]  /*f0c0*/  ISETP.LT.OR P2, PT, R78, 0x71, P2 ;  /* 0x000000714e00780c */ /* 0x000fe40001741670 */
[----:B------:R-:W-:-:S02]  /*f0d0*/  FMNMX.FTZ R6, R65, R6, !PT ;  /* 0x0000000641067209 */ /* 0x000fc40007810000 */
[----:B------:R-:W-:Y:S02]  /*f0e0*/  LOP3.LUT P5, RZ, R16, 0x8000000, RZ, 0xc0, !PT ;  /* 0x0800000010ff7812 */ /* 0x000fe400078ac0ff */
[C---:B------:R-:W-:Y:S02]  /*f0f0*/  ISETP.GT.AND P4, PT, R79.reuse, 0x78, !P4 ;  /* 0x000000784f00780c */ /* 0x040fe40006784270 */
[----:B------:R-:W-:Y:S02]  /*f100*/  ISETP.LT.OR P3, PT, R78, 0x72, P3 ;  /* 0x000000724e00780c */ /* 0x000fe40001f61670 */
[----:B------:R-:W-:Y:S02]  /*f110*/  FSEL R66, R66, -INF , !P2 ;  /* 0xff80000042427808 */ /* 0x000fe40005000000 */
[----:B------:R-:W-:Y:S02]  /*f120*/  FMNMX.FTZ R6, R64, R6, !PT ;  /* 0x0000000640067209 */ /* 0x000fe40007810000 */
[----:B------:R-:W-:-:S02]  /*f130*/  ISETP.GT.AND P1, PT, R79, 0x79, !P5 ;  /* 0x000000794f00780c */ /* 0x000fc40006f24270 */
[----:B------:R-:W-:Y:S02]  /*f140*/  ISETP.LT.OR P4, PT, R78, 0x79, P4 ;  /* 0x000000794e00780c */ /* 0x000fe40002781670 */
[----:B------:R-:W-:Y:S02]  /*f150*/  FSEL R68, R68, -INF , !P3 ;  /* 0xff80000044447808 */ /* 0x000fe40005800000 */
[----:B------:R-:W-:Y:S02]  /*f160*/  FMNMX.FTZ R6, R66, R6, !PT ;  /* 0x0000000642067209 */ /* 0x000fe40007810000 */
[----:B------:R-:W-:Y:S02]  /*f170*/  ISETP.LT.OR P1, PT, R78, 0x7a, P1 ;  /* 0x0000007a4e00780c */ /* 0x000fe40000f21670 */
[----:B------:R-:W-:Y:S02]  /*f180*/  FSEL R0, R0, -INF , !P4 ;  /* 0xff80000000007808 */ /* 0x000fe40006000000 */
[----:B------:R-:W-:-:S02]  /*f190*/  FMNMX.FTZ R6, R68, R6, !PT ;  /* 0x0000000644067209 */ /* 0x000fc40007810000 */
[----:B------:R-:W-:Y:S02]  /*f1a0*/  FSEL R71, R71, -INF , !P1 ;  /* 0xff80000047477808 */ /* 0x000fe40004800000 */
[----:B------:R-:W-:-:S04]  /*f1b0*/  FMNMX.FTZ R6, R0, R6, !PT ;  /* 0x0000000600067209 */ /* 0x000fc80007810000 */
[----:B------:R-:W-:-:S05]  /*f1c0*/  FMNMX.FTZ R6, R71, R6, !PT ;  /* 0x0000000647067209 */ /* 0x000fca0007810000 */
[----:B------:R-:W0:Y:S01]  /*f1d0*/  SHFL.BFLY PT, R75, R6, 0x2, 0x1f ;  /* 0x0c401f00064b7f89 */ /* 0x000e2200000e0000 */
[----:B------:R-:W-:Y:S08]  /*f1e0*/  MUFU.EX2 R8, R4 ;  /* 0x0000000400087308 */ /* 0x000ff00000000800 */
[----:B------:R-:W1:Y:S01]  /*f1f0*/  MUFU.EX2 R74, R74 ;  /* 0x0000004a004a7308 */ /* 0x000e620000000800 */
[----:B0-----:R-:W-:Y:S01]  /*f200*/  FMNMX.FTZ R6, R6, R75, !PT ;  /* 0x0000004b06067209 */ /* 0x001fe20007810000 */
[----:B-1----:R-:W-:Y:S01]  /*f210*/  FADD.FTZ R4, R8, R74 ;  /* 0x0000004a08047221 */ /* 0x002fe20000010000 */
[----:B------:R-:W-:-:S05]  /*f220*/  F2FP.F16.F32.PACK_AB R8, R74, R8 ;  /* 0x000000084a08723e */ /* 0x000fca00000000ff */
[----:B------:R-:W-:Y:S08]  /*f230*/  MUFU.EX2 R74, R30 ;  /* 0x0000001e004a7308 */ /* 0x000ff00000000800 */
[----:B------:R0:W-:Y:S02]  /*f240*/  MUFU.EX2 R30, R38 ;  /* 0x00000026001e7308 */ /* 0x0001e40000000800 */
[----:B0-----:R-:W0:Y:S06]  /*f250*/  SHFL.BFLY PT, R38, R6, 0x1, 0x1f ;  /* 0x0c201f0006267f89 */ /* 0x001e2c00000e0000 */
[----:B------:R-:W1:Y:S08]  /*f260*/  MUFU.EX2 R73, R73 ;  /* 0x0000004900497308 */ /* 0x000e700000000800 */
[----:B------:R-:W2:Y:S01]  /*f270*/  MUFU.EX2 R9, R9 ;  /* 0x0000000900097308 */ /* 0x000ea20000000800 */
[----:B0-----:R-:W-:-:S04]  /*f280*/  FMNMX.FTZ R6, R6, R38, !PT ;  /* 0x0000002606067209 */ /* 0x001fc80007810000 */
[C---:B------:R-:W-:Y:S01]  /*f290*/  FSETP.NEU.FTZ.AND P1, PT, R6.reuse, -INF , PT ;  /* 0xff8000000600780b */ /* 0x040fe20003f3d000 */
[----:B------:R-:W-:Y:S02]  /*f2a0*/  FMUL.FTZ R75, R6, UR51 ;  /* 0x00000033064b7c20 */ /* 0x000fe40008410000 */
[----:B------:R-:W0:Y:S03]  /*f2b0*/  MUFU.EX2 R12, R12 ;  /* 0x0000000c000c7308 */ /* 0x000e260000000800 */
[----:B------:R-:W-:-:S05]  /*f2c0*/  FSEL R75, R75, RZ, P1 ;  /* 0x000000ff4b4b7208 */ /* 0x000fca0000800000 */
[----:B------:R-:W3:Y:S01]  /*f2d0*/  MUFU.EX2 R13, R13 ;  /* 0x0000000d000d7308 */ /* 0x000ee20000000800 */
[--C-:B------:R-:W-:Y:S01]  /*f2e0*/  FFMA.FTZ R72, R72, UR51, -R75.reuse ;  /* 0x0000003348487c23 */ /* 0x100fe2000801084b */
[--C-:B------:R-:W-:Y:S01]  /*f2f0*/  FFMA.FTZ R7, R7, UR51, -R75.reuse ;  /* 0x0000003307077c23 */ /* 0x100fe2000801084b */
[----:B-1----:R-:W-:Y:S01]  /*f300*/  FADD.FTZ R4, R73, R4 ;  /* 0x0000000449047221 */ /* 0x002fe20000010000 */
[----:B------:R-:W-:-:S04]  /*f310*/  FFMA.FTZ R10, R10, UR51, -R75 ;  /* 0x000000330a0a7c23 */ /* 0x000fc8000801084b */
[----:B------:R-:W1:Y:S01]  /*f320*/  MUFU.EX2 R20, R20 ;  /* 0x0000001400147308 */ /* 0x000e620000000800 */
[----:B------:R-:W-:Y:S01]  /*f330*/  FFMA.FTZ R11, R11, UR51, -R75 ;  /* 0x000000330b0b7c23 */ /* 0x000fe2000801084b */
[----:B--2---:R-:W-:-:S06]  /*f340*/  FADD.FTZ R4, R9, R4 ;  /* 0x0000000409047221 */ /* 0x004fcc0000010000 */
[----:B------:R-:W-:Y:S01]  /*f350*/  MUFU.EX2 R72, R72 ;  /* 0x0000004800487308 */ /* 0x000fe20000000800 */
[----:B0-----:R-:W-:-:S07]  /*f360*/  FADD.FTZ R4, R12, R4 ;  /* 0x000000040c047221 */ /* 0x001fce0000010000 */
[----:B------:R-:W0:Y:S01]  /*f370*/  MUFU.EX2 R7, R7 ;  /* 0x0000000700077308 */ /* 0x000e220000000800 */
[----:B------:R-:W-:-:S07]  /*f380*/  FFMA.FTZ R14, R14, UR51, -R75 ;  /* 0x000000330e0e7c23 */ /* 0x000fce000801084b */
[----:B------:R-:W2:Y:S01]  /*f390*/  MUFU.EX2 R21, R21 ;  /* 0x0000001500157308 */ /* 0x000ea20000000800 */
[----:B------:R-:W-:-:S07]  /*f3a0*/  FFMA.FTZ R15, R15, UR51, -R75 ;  /* 0x000000330f0f7c23 */ /* 0x000fce000801084b */
[----:B------:R4:W5:Y:S01]  /*f3b0*/  MUFU.EX2 R38, R10 ;  /* 0x0000000a00267308 */ /* 0x0009620000000800 */
[--C-:B------:R-:W-:Y:S01]  /*f3c0*/  FFMA.FTZ R24, R24, UR51, -R75.reuse ;  /* 0x0000003318187c23 */ /* 0x100fe2000801084b */
[--C-:B------:R-:W-:Y:S01]  /*f3d0*/  FFMA.FTZ R25, R25, UR51, -R75.reuse ;  /* 0x0000003319197c23 */ /* 0x100fe2000801084b */
[----:B------:R-:W-:-:S05]  /*f3e0*/  FFMA.FTZ R28, R28, UR51, -R75 ;  /* 0x000000331c1c7c23 */ /* 0x000fca000801084b */
[----:B------:R-:W5:Y:S01]  /*f3f0*/  MUFU.EX2 R26, R26 ;  /* 0x0000001a001a7308 */ /* 0x000f620000000800 */
[----:B----4-:R-:W-:Y:S01]  /*f400*/  F2FP.F16.F32.PACK_AB R10, R9, R73 ;  /* 0x00000049090a723e */ /* 0x010fe200000000ff */
[--C-:B------:R-:W-:Y:S01]  /*f410*/  FFMA.FTZ R29, R29, UR51, -R75.reuse ;  /* 0x000000331d1d7c23 */ /* 0x100fe2000801084b */
[--C-:B------:R-:W-:Y:S01]  /*f420*/  FFMA.FTZ R32, R32, UR51, -R75.reuse ;  /* 0x0000003320207c23 */ /* 0x100fe2000801084b */
[--C-:B------:R-:W-:Y:S01]  /*f430*/  FFMA.FTZ R33, R33, UR51, -R75.reuse ;  /* 0x0000003321217c23 */ /* 0x100fe2000801084b */
[----:B------:R-:W-:-:S03]  /*f440*/  FFMA.FTZ R36, R36, UR51, -R75 ;  /* 0x0000003324247c23 */ /* 0x000fc6000801084b */
[----:B------:R-:W4:Y:S01]  /*f450*/  MUFU.EX2 R11, R11 ;  /* 0x0000000b000b7308 */ /* 0x000f220000000800 */
[--C-:B------:R-:W-:Y:S01]  /*f460*/  FFMA.FTZ R37, R37, UR51, -R75.reuse ;  /* 0x0000003325257c23 */ /* 0x100fe2000801084b */
[--C-:B------:R-:W-:Y:S01]  /*f470*/  FFMA.FTZ R40, R40, UR51, -R75.reuse ;  /* 0x0000003328287c23 */ /* 0x100fe2000801084b */
[--C-:B------:R-:W-:Y:S01]  /*f480*/  FFMA.FTZ R41, R41, UR51, -R75.reuse ;  /* 0x0000003329297c23 */ /* 0x100fe2000801084b */
[--C-:B------:R-:W-:Y:S01]  /*f490*/  FFMA.FTZ R44, R44, UR51, -R75.reuse ;  /* 0x000000332c2c7c23 */ /* 0x100fe2000801084b */
[--C-:B------:R-:W-:Y:S01]  /*f4a0*/  FFMA.FTZ R45, R45, UR51, -R75.reuse ;  /* 0x000000332d2d7c23 */ /* 0x100fe2000801084b */
[--C-:B------:R-:W-:Y:S01]  /*f4b0*/  FFMA.FTZ R48, R48, UR51, -R75.reuse ;  /* 0x0000003330307c23 */ /* 0x100fe2000801084b */
[--C-:B------:R-:W-:Y:S01]  /*f4c0*/  FFMA.FTZ R49, R49, UR51, -R75.reuse ;  /* 0x0000003331317c23 */ /* 0x100fe2000801084b */
        /* <DEDUP_REMOVED lines=13> */
[C---:B---3--:R-:W-:Y:S01]  /*f5a0*/  FADD.FTZ R9, R13.reuse, R4 ;  /* 0x000000040d097221 */ /* 0x048fe20000010000 */
[----:B------:R3:W4:Y:S01]  /*f5b0*/  MUFU.EX2 R75, R14 ;  /* 0x0000000e004b7308 */ /* 0x0007220000000800 */
[----:B------:R-:W-:-:S02]  /*f5c0*/  F2FP.F16.F32.PACK_AB R12, R13, R12 ;  /* 0x0000000c0d0c723e */ /* 0x000fc400000000ff */
[----:B-1----:R-:W-:Y:S01]  /*f5d0*/  FADD.FTZ R4, R20, R9 ;  /* 0x0000000914047221 */ /* 0x002fe20000010000 */
[----:B0-----:R-:W-:-:S04]  /*f5e0*/  FADD.FTZ R13, R72, R7 ;  /* 0x00000007480d7221 */ /* 0x001fc80000010000 */
[----:B------:R-:W0:Y:S01]  /*f5f0*/  MUFU.EX2 R15, R15 ;  /* 0x0000000f000f7308 */ /* 0x000e220000000800 */
[C---:B--2---:R-:W-:Y:S01]  /*f600*/  FADD.FTZ R9, R21.reuse, R4 ;  /* 0x0000000415097221 */ /* 0x044fe20000010000 */
[----:B---3--:R-:W-:Y:S01]  /*f610*/  F2FP.F16.F32.PACK_AB R14, R21, R20 ;  /* 0x00000014150e723e */ /* 0x008fe200000000ff */
[----:B-----5:R-:W-:Y:S02]  /*f620*/  FADD.FTZ R20, R38, R13 ;  /* 0x0000000d26147221 */ /* 0x020fe40000010000 */
[----:B------:R-:W-:-:S03]  /*f630*/  FADD.FTZ R4, R26, R9 ;  /* 0x000000091a047221 */ /* 0x000fc60000010000 */
[----:B------:R-:W1:Y:S01]  /*f640*/  MUFU.EX2 R76, R24 ;  /* 0x00000018004c7308 */ /* 0x000e620000000800 */
[----:B----4-:R-:W-:Y:S01]  /*f650*/  FADD.FTZ R20, R11, R20 ;  /* 0x000000140b147221 */ /* 0x010fe20000010000 */
[----:B------:R-:W-:-:S06]  /*f660*/  FADD.FTZ R9, R27, R4 ;  /* 0x000000041b097221 */ /* 0x000fcc0000010000 */
[----:B------:R-:W2:Y:S01]  /*f670*/  MUFU.EX2 R25, R25 ;  /* 0x0000001900197308 */ /* 0x000ea20000000800 */
[----:B------:R-:W-:Y:S01]  /*f680*/  FADD.FTZ R20, R75, R20 ;  /* 0x000000144b147221 */ /* 0x000fe20000010000 */
[----:B------:R-:W-:Y:S01]  /*f690*/  FADD.FTZ R4, R74, R9 ;  /* 0x000000094a047221 */ /* 0x000fe20000010000 */
[----:B------:R-:W-:-:S05]  /*f6a0*/  F2FP.F16.F32.PACK_AB R9, R7, R72 ;  /* 0x000000480709723e */ /* 0x000fca00000000ff */
[----:B------:R-:W3:Y:S01]  /*f6b0*/  MUFU.EX2 R31, R31 ;  /* 0x0000001f001f7308 */ /* 0x000ee20000000800 */
[----:B0-----:R-:W-:-:S07]  /*f6c0*/  FADD.FTZ R7, R15, R20 ;  /* 0x000000140f077221 */ /* 0x001fce0000010000 */
[----:B------:R-:W0:Y:S01]  /*f6d0*/  MUFU.EX2 R28, R28 ;  /* 0x0000001c001c7308 */ /* 0x000e220000000800 */
[----:B-1----:R-:W-:-:S07]  /*f6e0*/  FADD.FTZ R20, R76, R7 ;  /* 0x000000074c147221 */ /* 0x002fce0000010000 */
[----:B------:R-:W1:Y:S08]  /*f6f0*/  MUFU.EX2 R34, R34 ;  /* 0x0000002200227308 */ /* 0x000e700000000800 */
[----:B------:R-:W4:Y:S01]  /*f700*/  MUFU.EX2 R77, R29 ;  /* 0x0000001d004d7308 */ /* 0x000f220000000800 */
[----:B--2---:R-:W-:-:S07]  /*f710*/  FADD.FTZ R7, R25, R20 ;  /* 0x0000001419077221 */ /* 0x004fce0000010000 */
[----:B------:R-:W2:Y:S08]  /*f720*/  MUFU.EX2 R35, R35 ;  /* 0x0000002300237308 */ /* 0x000eb00000000800 */
[----:B------:R-:W5:Y:S08]  /*f730*/  MUFU.EX2 R32, R32 ;  /* 0x0000002000207308 */ /* 0x000f700000000800 */
[----:B------:R-:W5:Y:S01]  /*f740*/  MUFU.EX2 R33, R33 ;  /* 0x0000002100217308 */ /* 0x000f620000000800 */
[----:B---3--:R-:W-:Y:S01]  /*f750*/  FADD.FTZ R4, R31, R4 ;  /* 0x000000041f047221 */ /* 0x008fe20000010000 */
[----:B0-----:R-:W-:-:S03]  /*f760*/  FADD.FTZ R20, R28, R7 ;  /* 0x000000071c147221 */ /* 0x001fc60000010000 */
[----:B-1----:R-:W-:Y:S01]  /*f770*/  FADD.FTZ R4, R34, R4 ;  /* 0x0000000422047221 */ /* 0x002fe20000010000 */
[----:B----4-:R-:W-:Y:S01]  /*f780*/  FADD.FTZ R7, R77, R20 ;  /* 0x000000144d077221 */ /* 0x010fe20000010000 */
[----:B------:R-:W-:Y:S02]  /*f790*/  F2FP.F16.F32.PACK_AB R24, R27, R26 ;  /* 0x0000001a1b18723e */ /* 0x000fe400000000ff */
[----:B--2---:R-:W-:Y:S01]  /*f7a0*/  FADD.FTZ R21, R35, R4 ;  /* 0x0000000423157221 */ /* 0x004fe20000010000 */
[----:B-----5:R-:W-:Y:S01]  /*f7b0*/  FADD.FTZ R4, R32, R7 ;  /* 0x0000000720047221 */ /* 0x020fe20000010000 */
[C---:B------:R-:W-:Y:S02]  /*f7c0*/  F2FP.F16.F32.PACK_AB R27, R33.reuse, R32 ;  /* 0x00000020211b723e */ /* 0x040fe400000000ff */
[----:B------:R-:W2:Y:S01]  /*f7d0*/  LDL R32, [R1+0x74] ;  /* 0x0000740001207983 */ /* 0x000ea20000100800 */
[----:B------:R-:W0:Y:S08]  /*f7e0*/  MUFU.EX2 R39, R39 ;  /* 0x0000002700277308 */ /* 0x000e300000000800 */
[----:B------:R-:W1:Y:S08]  /*f7f0*/  MUFU.EX2 R29, R36 ;  /* 0x00000024001d7308 */ /* 0x000e700000000800 */
[----:B------:R-:W3:Y:S08]  /*f800*/  MUFU.EX2 R42, R42 ;  /* 0x0000002a002a7308 */ /* 0x000ef00000000800 */
[----:B------:R-:W4:Y:S01]  /*f810*/  MUFU.EX2 R37, R37 ;  /* 0x0000002500257308 */ /* 0x000f220000000800 */
[----:B------:R-:W-:Y:S01]  /*f820*/  FADD.FTZ R20, R30, R21 ;  /* 0x000000151e147221 */ /* 0x000fe20000010000 */
[----:B------:R-:W-:-:S06]  /*f830*/  FADD.FTZ R4, R33, R4 ;  /* 0x0000000421047221 */ /* 0x000fcc0000010000 */
[----:B------:R-:W5:Y:S08]  /*f840*/  MUFU.EX2 R43, R43 ;  /* 0x0000002b002b7308 */ /* 0x000f700000000800 */
[----:B------:R-:W5:Y:S01]  /*f850*/  MUFU.EX2 R40, R40 ;  /* 0x0000002800287308 */ /* 0x000f620000000800 */
[----:B0-----:R-:W-:Y:S01]  /*f860*/  FADD.FTZ R7, R39, R20 ;  /* 0x0000001427077221 */ /* 0x001fe20000010000 */
[----:B-1----:R-:W-:-:S06]  /*f870*/  FADD.FTZ R4, R29, R4 ;  /* 0x000000041d047221 */ /* 0x002fcc0000010000 */
[----:B------:R-:W0:Y:S08]  /*f880*/  MUFU.EX2 R46, R46 ;  /* 0x0000002e002e7308 */ /* 0x000e300000000800 */
[----:B------:R-:W1:Y:S01]  /*f890*/  MUFU.EX2 R41, R41 ;  /* 0x0000002900297308 */ /* 0x000e620000000800 */
[----:B---3--:R-:W-:Y:S01]  /*f8a0*/  FADD.FTZ R20, R42, R7 ;  /* 0x000000072a147221 */ /* 0x008fe20000010000 */
[----:B----4-:R-:W-:-:S06]  /*f8b0*/  FADD.FTZ R7, R37, R4 ;  /* 0x0000000425077221 */ /* 0x010fcc0000010000 */
[----:B------:R-:W-:Y:S08]  /*f8c0*/  MUFU.EX2 R47, R47 ;  /* 0x0000002f002f7308 */ /* 0x000ff00000000800 */
[----:B------:R-:W3:Y:S01]  /*f8d0*/  MUFU.EX2 R44, R44 ;  /* 0x0000002c002c7308 */ /* 0x000ee20000000800 */
[----:B-----5:R-:W-:Y:S01]  /*f8e0*/  FADD.FTZ R21, R43, R20 ;  /* 0x000000142b157221 */ /* 0x020fe20000010000 */
[----:B------:R-:W-:-:S06]  /*f8f0*/  FADD.FTZ R4, R40, R7 ;  /* 0x0000000728047221 */ /* 0x000fcc0000010000 */
[----:B------:R-:W-:Y:S01]  /*f900*/  MUFU.EX2 R50, R50 ;  /* 0x0000003200327308 */ /* 0x000fe20000000800 */
[----:B------:R-:W-:-:S07]  /*f910*/  F2FP.F16.F32.PACK_AB R11, R11, R38 ;  /* 0x000000260b0b723e */ /* 0x000fce00000000ff */
[----:B------:R-:W4:Y:S01]  /*f920*/  MUFU.EX2 R45, R45 ;  /* 0x0000002d002d7308 */ /* 0x000f220000000800 */
[----:B0-----:R-:W-:Y:S01]  /*f930*/  FADD.FTZ R20, R46, R21 ;  /* 0x000000152e147221 */ /* 0x001fe20000010000 */
[----:B-1----:R-:W-:-:S06]  /*f940*/  FADD.FTZ R7, R41, R4 ;  /* 0x0000000429077221 */ /* 0x002fcc0000010000 */
[----:B------:R-:W0:Y:S01]  /*f950*/  MUFU.EX2 R51, R51 ;  /* 0x0000003300337308 */ /* 0x000e220000000800 */
[----:B------:R-:W-:-:S07]  /*f960*/  F2FP.F16.F32.PACK_AB R13, R15, R75 ;  /* 0x0000004b0f0d723e */ /* 0x000fce00000000ff */
[----:B------:R-:W1:Y:S01]  /*f970*/  MUFU.EX2 R48, R48 ;  /* 0x0000003000307308 */ /* 0x000e620000000800 */
[----:B------:R-:W-:Y:S01]  /*f980*/  F2FP.F16.F32.PACK_AB R15, R25, R76 ;  /* 0x0000004c190f723e */ /* 0x000fe200000000ff */
[----:B------:R5:W-:Y:S01]  /*f990*/  STSM.16.M88.4 [R82+0x21800], R8 ;  /* 0x0218000852007844 */ /* 0x000be20000000200 */
[----:B---3--:R-:W-:-:S05]  /*f9a0*/  FADD.FTZ R4, R44, R7 ;  /* 0x000000072c047221 */ /* 0x008fca0000010000 */
[----:B------:R-:W3:Y:S08]  /*f9b0*/  MUFU.EX2 R54, R54 ;  /* 0x0000003600367308 */ /* 0x000ef00000000800 */
[----:B------:R-:W3:Y:S01]  /*f9c0*/  MUFU.EX2 R49, R49 ;  /* 0x0000003100317308 */ /* 0x000ee20000000800 */
[----:B-----5:R-:W-:Y:S01]  /*f9d0*/  FADD.FTZ R9, R47, R20 ;  /* 0x000000142f097221 */ /* 0x020fe20000010000 */
[----:B------:R5:W-:Y:S06]  /*f9e0*/  STSM.16.M88.4 [R83], R12 ;  /* 0x0000000c53007844 */ /* 0x000bec0000000200 */
[----:B------:R-:W3:Y:S01]  /*f9f0*/  MUFU.EX2 R55, R55 ;  /* 0x0000003700377308 */ /* 0x000ee20000000800 */
[----:B----4-:R-:W-:-:S07]  /*fa00*/  FADD.FTZ R7, R45, R4 ;  /* 0x000000042d077221 */ /* 0x010fce0000010000 */
[----:B------:R-:W4:Y:S01]  /*fa10*/  MUFU.EX2 R52, R52 ;  /* 0x0000003400347308 */ /* 0x000f220000000800 */
[----:B-----5:R-:W-:-:S07]  /*fa20*/  FADD.FTZ R12, R50, R9 ;  /* 0x00000009320c7221 */ /* 0x020fce0000010000 */
[----:B------:R-:W5:Y:S01]  /*fa30*/  MUFU.EX2 R58, R58 ;  /* 0x0000003a003a7308 */ /* 0x000f620000000800 */
[----:B0-----:R-:W-:Y:S01]  /*fa40*/  FADD.FTZ R9, R51, R12 ;  /* 0x0000000c33097221 */ /* 0x001fe20000010000 */
[----:B-1----:R-:W-:-:S06]  /*fa50*/  FADD.FTZ R4, R48, R7 ;  /* 0x0000000730047221 */ /* 0x002fcc0000010000 */
[----:B------:R-:W0:Y:S01]  /*fa60*/  MUFU.EX2 R53, R53 ;  /* 0x0000003500357308 */ /* 0x000e220000000800 */
[----:B---3--:R-:W-:Y:S01]  /*fa70*/  FADD.FTZ R12, R54, R9 ;  /* 0x00000009360c7221 */ /* 0x008fe20000010000 */
[----:B------:R-:W-:-:S06]  /*fa80*/  FADD.FTZ R13, R49, R4 ;  /* 0x00000004310d7221 */ /* 0x000fcc0000010000 */
[----:B------:R-:W1:Y:S08]  /*fa90*/  MUFU.EX2 R59, R59 ;  /* 0x0000003b003b7308 */ /* 0x000e700000000800 */
[----:B------:R-:W3:Y:S01]  /*faa0*/  MUFU.EX2 R56, R56 ;  /* 0x0000003800387308 */ /* 0x000ee20000000800 */
[----:B------:R-:W-:Y:S01]  /*fab0*/  FADD.FTZ R15, R55, R12 ;  /* 0x0000000c370f7221 */ /* 0x000fe20000010000 */
[----:B----4-:R-:W-:Y:S01]  /*fac0*/  FADD.FTZ R4, R52, R13 ;  /* 0x0000000d34047221 */ /* 0x010fe20000010000 */
[----:B------:R-:W-:-:S05]  /*fad0*/  ISETP.NE.AND P5, PT, R142, 0x1, PT ;  /* 0x000000018e00780c */ /* 0x000fca0003fa5270 */
[----:B------:R-:W4:Y:S08]  /*fae0*/  MUFU.EX2 R62, R62 ;  /* 0x0000003e003e7308 */ /* 0x000f300000000800 */
[----:B------:R-:W4:Y:S01]  /*faf0*/  MUFU.EX2 R57, R57 ;  /* 0x0000003900397308 */ /* 0x000f220000000800 */
[----:B-----5:R-:W-:Y:S01]  /*fb00*/  FADD.FTZ R12, R58, R15 ;  /* 0x0000000f3a0c7221 */ /* 0x020fe20000010000 */
[----:B0-----:R-:W-:-:S06]  /*fb10*/  FADD.FTZ R13, R53, R4 ;  /* 0x00000004350d7221 */ /* 0x001fcc0000010000 */
[----:B------:R-:W0:Y:S01]  /*fb20*/  MUFU.EX2 R63, R63 ;  /* 0x0000003f003f7308 */ /* 0x000e220000000800 */
[----:B------:R-:W-:-:S07]  /*fb30*/  F2FP.F16.F32.PACK_AB R26, R31, R74 ;  /* 0x0000004a1f1a723e */ /* 0x000fce00000000ff */
[----:B------:R-:W5:Y:S01]  /*fb40*/  MUFU.EX2 R60, R60 ;  /* 0x0000003c003c7308 */ /* 0x000f620000000800 */
[----:B------:R-:W-:-:S07]  /*fb50*/  F2FP.F16.F32.PACK_AB R25, R77, R28 ;  /* 0x0000001c4d19723e */ /* 0x000fce00000000ff */
[----:B------:R-:W5:Y:S01]  /*fb60*/  MUFU.EX2 R61, R61 ;  /* 0x0000003d003d7308 */ /* 0x000f620000000800 */
[----:B------:R-:W-:-:S07]  /*fb70*/  F2FP.F16.F32.PACK_AB R28, R35, R34 ;  /* 0x00000022231c723e */ /* 0x000fce00000000ff */
[----:B------:R-:W-:Y:S01]  /*fb80*/  MUFU.EX2 R65, R65 ;  /* 0x0000004100417308 */ /* 0x000fe20000000800 */
[----:B------:R-:W-:-:S07]  /*fb90*/  F2FP.F16.F32.PACK_AB R30, R39, R30 ;  /* 0x0000001e271e723e */ /* 0x000fce00000000ff */
[----:B------:R-:W5:Y:S01]  /*fba0*/  MUFU.EX2 R64, R64 ;  /* 0x0000004000407308 */ /* 0x000f620000000800 */
[----:B------:R-:W-:-:S07]  /*fbb0*/  F2FP.F16.F32.PACK_AB R29, R37, R29 ;  /* 0x0000001d251d723e */ /* 0x000fce00000000ff */
[----:B------:R-:W-:Y:S01]  /*fbc0*/  MUFU.EX2 R67, R67 ;  /* 0x0000004300437308 */ /* 0x000fe20000000800 */
[----:B------:R-:W-:-:S07]  /*fbd0*/  F2FP.F16.F32.PACK_AB R31, R41, R40 ;  /* 0x00000028291f723e */ /* 0x000fce00000000ff */
[----:B------:R-:W5:Y:S01]  /*fbe0*/  MUFU.EX2 R69, R69 ;  /* 0x0000004500457308 */ /* 0x000f620000000800 */
[----:B-1----:R-:W-:-:S07]  /*fbf0*/  FADD.FTZ R15, R59, R12 ;  /* 0x0000000c3b0f7221 */ /* 0x002fce0000010000 */
[----:B------:R-:W-:Y:S01]  /*fc00*/  MUFU.EX2 R70, R70 ;  /* 0x0000004600467308 */ /* 0x000fe20000000800 */
[----:B---3--:R-:W-:-:S07]  /*fc10*/  FADD.FTZ R4, R56, R13 ;  /* 0x0000000d38047221 */ /* 0x008fce0000010000 */
[----:B------:R-:W1:Y:S08]  /*fc20*/  MUFU.EX2 R3, R3 ;  /* 0x0000000300037308 */ /* 0x000e700000000800 */
[----:B------:R-:W-:Y:S08]  /*fc30*/  MUFU.EX2 R66, R66 ;  /* 0x0000004200427308 */ /* 0x000ff00000000800 */
[----:B------:R-:W3:Y:S08]  /*fc40*/  MUFU.EX2 R7, R68 ;  /* 0x0000004400077308 */ /* 0x000ef00000000800 */
[----:B------:R-:W-:Y:S08]  /*fc50*/  MUFU.EX2 R0, R0 ;  /* 0x0000000000007308 */ /* 0x000ff00000000800 */
[----:B------:R-:W2:Y:S01]  /*fc60*/  MUFU.EX2 R71, R71 ;  /* 0x0000004700477308 */ /* 0x000ea20000000800 */
[----:B------:R-:W-:Y:S01]  /*fc70*/  F2FP.F16.F32.PACK_AB R8, R43, R42 ;  /* 0x0000002a2b08723e */ /* 0x000fe200000000ff */
[----:B------:R-:W-:Y:S01]  /*fc80*/  STSM.16.M88.4 [R81], R24 ;  /* 0x0000001851007844 */ /* 0x000fe20000000200 */
[----:B------:R-:W-:-:S02]  /*fc90*/  F2FP.F16.F32.PACK_AB R10, R47, R46 ;  /* 0x0000002e2f0a723e */ /* 0x000fc400000000ff */
[----:B------:R-:W-:Y:S02]  /*fca0*/  F2FP.F16.F32.PACK_AB R9, R45, R44 ;  /* 0x0000002c2d09723e */ /* 0x000fe400000000ff */
[----:B------:R-:W-:Y:S01]  /*fcb0*/  F2FP.F16.F32.PACK_AB R11, R49, R48 ;  /* 0x00000030310b723e */ /* 0x000fe200000000ff */
[----:B------:R1:W-:Y:S01]  /*fcc0*/  STSM.16.M88.4 [R80], R28 ;  /* 0x0000001c50007844 */ /* 0x0003e20000000200 */
[----:B----4-:R-:W-:Y:S01]  /*fcd0*/  FADD.FTZ R14, R62, R15 ;  /* 0x0000000f3e0e7221 */ /* 0x010fe20000010000 */
[----:B------:R-:W-:Y:S02]  /*fce0*/  FADD.FTZ R13, R57, R4 ;  /* 0x00000004390d7221 */ /* 0x000fe40000010000 */
[----:B------:R4:W-:Y:S01]  /*fcf0*/  STSM.16.M88.4 [R82+0x27800], R8 ;  /* 0x0278000852007844 */ /* 0x0009e20000000200 */
[----:B0-----:R-:W-:Y:S01]  /*fd00*/  FADD.FTZ R20, R63, R14 ;  /* 0x0000000e3f147221 */ /* 0x001fe20000010000 */
[----:B-----5:R-:W-:Y:S01]  /*fd10*/  FADD.FTZ R4, R60, R13 ;  /* 0x0000000d3c047221 */ /* 0x020fe20000010000 */
[----:B------:R-:W-:-:S02]  /*fd20*/  F2FP.F16.F32.PACK_AB R12, R59, R58 ;  /* 0x0000003a3b0c723e */ /* 0x000fc400000000ff */
[----:B------:R-:W-:Y:S02]  /*fd30*/  F2FP.F16.F32.PACK_AB R14, R63, R62 ;  /* 0x0000003e3f0e723e */ /* 0x000fe400000000ff */
[----:B------:R-:W-:Y:S01]  /*fd40*/  F2FP.F16.F32.PACK_AB R13, R61, R60 ;  /* 0x0000003c3d0d723e */ /* 0x000fe200000000ff */
[----:B-1----:R-:W0:Y:S01]  /*fd50*/  @P5 LDC R28, c[0x0][0x44c] ;  /* 0x00011300ff1c5b82 */ /* 0x002e220000000800 */
[----:B------:R-:W-:Y:S02]  /*fd60*/  F2FP.F16.F32.PACK_AB R15, R64, R65 ;  /* 0x00000041400f723e */ /* 0x000fe400000000ff */
[----:B----4-:R-:W-:Y:S02]  /*fd70*/  F2FP.F16.F32.PACK_AB R8, R51, R50 ;  /* 0x000000323308723e */ /* 0x010fe400000000ff */
[----:B------:R-:W-:Y:S02]  /*fd80*/  F2FP.F16.F32.PACK_AB R10, R55, R54 ;  /* 0x00000036370a723e */ /* 0x000fe400000000ff */
[----:B------:R-:W-:Y:S01]  /*fd90*/  F2FP.F16.F32.PACK_AB R9, R53, R52 ;  /* 0x000000343509723e */ /* 0x000fe200000000ff */
[----:B------:R-:W1:Y:S01]  /*fda0*/  @P5 LDC R29, c[0x0][0x450] ;  /* 0x00011400ff1d5b82 */ /* 0x000e620000000800 */
[----:B------:R-:W-:-:S02]  /*fdb0*/  F2FP.F16.F32.PACK_AB R11, R57, R56 ;  /* 0x00000038390b723e */ /* 0x000fc400000000ff */
[----:B------:R-:W-:Y:S02]  /*fdc0*/  F2FP.F16.F32.PACK_AB R24, R69, R67 ;  /* 0x000000434518723e */ /* 0x000fe400000000ff */
[----:B------:R-:W-:Y:S02]  /*fdd0*/  F2FP.F16.F32.PACK_AB R26, R3, R70 ;  /* 0x00000046031a723e */ /* 0x000fe400000000ff */
[----:B---3--:R-:W-:Y:S02]  /*fde0*/  F2FP.F16.F32.PACK_AB R25, R7, R66 ;  /* 0x000000420719723e */ /* 0x008fe400000000ff */
[----:B--2---:R-:W-:Y:S01]  /*fdf0*/  F2FP.F16.F32.PACK_AB R27, R71, R0 ;  /* 0x00000000471b723e */ /* 0x004fe200000000ff */
[----:B------:R2:W-:Y:S04]  /*fe00*/  STSM.16.M88.4 [R32], R8 ;  /* 0x0000000820007844 */ /* 0x0005e80000000200 */
[----:B------:R2:W-:Y:S01]  /*fe10*/  STSM.16.M88.4 [R81+0x6000], R12 ;  /* 0x0060000c51007844 */ /* 0x0005e20000000200 */
[----:B------:R-:W-:-:S03]  /*fe20*/  FADD.FTZ R4, R61, R4 ;  /* 0x000000043d047221 */ /* 0x000fc60000010000 */
[----:B------:R2:W-:Y:S01]  /*fe30*/  STSM.16.M88.4 [R80+0x6000], R24 ;  /* 0x0060001850007844 */ /* 0x0005e20000000200 */
[----:B------:R3:W-:Y:S06]  /*fe40*/  MEMBAR.ALL.CTA ;  /* 0x0000000000007992 */ /* 0x0007ec0000008000 */
[----:B---3--:R-:W3:Y:S01]  /*fe50*/  FENCE.VIEW.ASYNC.S ;  /* 0x00000000000073c6 */ /* 0x008ee20000000000 */
[----:B------:R-:W-:Y:S01]  /*fe60*/  FADD.FTZ R21, R65, R4 ;  /* 0x0000000441157221 */ /* 0x000fe20000010000 */
[----:B------:R-:W-:Y:S01]  /*fe70*/  FADD.FTZ R20, R67, R20 ;  /* 0x0000001443147221 */ /* 0x000fe20000010000 */
[----:B------:R-:W-:-:S02]  /*fe80*/  PLOP3.LUT P1, PT, PT, PT, UP0, 0x40, 0x0 ;  /* 0x000000000000781c */ /* 0x000fc40003f2e808 */
[----:B------:R-:W-:Y:S01]  /*fe90*/  FADD.FTZ R21, R64, R21 ;  /* 0x0000001540157221 */ /* 0x000fe20000010000 */
[----:B0-----:R-:W-:-:S04]  /*fea0*/  @P5 IMAD.HI.U32 R28, R88, R28, RZ ;  /* 0x0000001c581c5227 */ /* 0x001fc800078e00ff */
[----:B------:R-:W-:Y:S01]  /*feb0*/  FADD.FTZ R69, R69, R20 ;  /* 0x0000001445457221 */ /* 0x000fe20000010000 */
[----:B------:R-:W-:Y:S01]  /*fec0*/  FADD.FTZ R66, R66, R21 ;  /* 0x0000001542427221 */ /* 0x000fe20000010000 */
[----:B------:R-:W-:Y:S01]  /*fed0*/  IMAD.MOV.U32 R20, RZ, RZ, R88 ;  /* 0x000000ffff147224 */ /* 0x000fe200078e0058 */
[----:B-1----:R-:W-:Y:S02]  /*fee0*/  @P5 SHF.R.U32.HI R20, RZ, R29, R28 ;  /* 0x0000001dff145219 */ /* 0x002fe4000001161c */
[----:B------:R-:W-:Y:S01]  /*fef0*/  FADD.FTZ R7, R7, R66 ;  /* 0x0000004207077221 */ /* 0x000fe20000010000 */
[----:B------:R-:W-:Y:S02]  /*ff00*/  FADD.FTZ R4, R70, R69 ;  /* 0x0000004546047221 */ /* 0x000fe40000010000 */
[----:B------:R-:W-:Y:S02]  /*ff10*/  IMAD.IADD R139, R139, 0x1, R20 ;  /* 0x000000018b8b7824 */ /* 0x000fe400078e0214 */
[----:B------:R-:W-:Y:S01]  /*ff20*/  FADD.FTZ R0, R0, R7 ;  /* 0x0000000700007221 */ /* 0x000fe20000010000 */
[----:B------:R-:W-:Y:S01]  /*ff30*/  FADD.FTZ R4, R3, R4 ;  /* 0x0000000403047221 */ /* 0x000fe20000010000 */
[----:B------:R-:W-:-:S02]  /*ff40*/  VIADD R7, R139, UR6 ;  /* 0x000000068b077c36 */ /* 0x000fc40008000000 */
[----:B------:R-:W-:Y:S01]  /*ff50*/  FADD.FTZ R3, R71, R0 ;  /* 0x0000000047037221 */ /* 0x000fe20000010000 */
[----:B------:R-:W-:Y:S01]  /*ff60*/  VIADD R0, R97, 0xfffffffe ;  /* 0xfffffffe61007836 */ /* 0x000fe20000000000 */
[----:B---3--:R-:W-:Y:S01]  /*ff70*/  NOP ;  /* 0x0000000000007918 */ /* 0x008fe20000000000 */
[----:B--2---:R-:W-:Y:S05]  /*ff80*/  @P1 BRA `(.L_x_1508) ;  /* 0x0000000000541947 */ /* 0x004fea0003800000 */
[C---:B------:R-:W-:Y:S01]  /*ff90*/  ISETP.GT.AND P1, PT, R139.reuse, RZ, PT ;  /* 0x000000ff8b00720c */ /* 0x040fe20003f24270 */
[----:B------:R-:W-:Y:S01]  /*ffa0*/  BSSY B0, `(.L_x_1509) ;  /* 0x0000010000007945 */ /* 0x000fe20003800000 */
[----:B------:R-:W-:-:S11]  /*ffb0*/  VIADD R8, R139, 0xffffffff ;  /* 0xffffffff8b087836 */ /* 0x000fd60000000000 */
[----:B------:R-:W-:Y:S05]  /*ffc0*/  @P1 BRA `(.L_x_1510) ;  /* 0x0000000000201947 */ /* 0x000fea0003800000 */
[----:B------:R-:W-:Y:S01]  /*ffd0*/  UISETP.NE.AND UP1, UPT, UR7, 0x1, UPT ;  /* 0x000000010700788c */ /* 0x000fe2000bf25270 */
[----:B------:R-:W-:-:S05]  /*ffe0*/  IMAD.MOV R8, RZ, RZ, -R139 ;  /* 0x000000ffff087224 */ /* 0x000fca00078e0a8b */
[----:B------:R-:W-:-:S05]  /*fff0*/  PLOP3.LUT P1, PT, PT, PT, UP1, 0x80, 0x0 ;  /* 0x000000000000781c */ /* 0x000fca0003f2f018 */
[----:B------:R-:W-:-:S08]  /*10000*/  @UP1 ULDC.64 UR4, c[0x0][0x9e8] ;  /* 0x00027a0000041ab9 */ /* 0x000fd00000000a00 */
[----:B------:R-:W-:-:S05]  /*10010*/  @P1 IMAD.HI.U32 R9, R8, UR4, RZ ;  /* 0x0000000408091c27 */ /* 0x000fca000f8e00ff */
[----:B------:R-:W-:-:S04]  /*10020*/  @P1 SHF.R.U32.HI R8, RZ, UR5, R9 ;  /* 0x00000005ff081c19 */ /* 0x000fc80008011609 */
[----:B------:R-:W-:Y:S01]  /*10030*/  LOP3.LUT R8, RZ, R8, RZ, 0x33, !PT ;  /* 0x00000008ff087212 */ /* 0x000fe200078e33ff */
[----:B------:R-:W-:Y:S06]  /*10040*/  BRA `(.L_x_1511) ;  /* 0x0000000000147947 */ /* 0x000fec0003800000 */
.L_x_1510:
[----:B------:R-:W-:-:S06]  /*10050*/  UISETP.NE.AND UP1, UPT, UR7, 0x1, UPT ;  /* 0x000000010700788c */ /* 0x000fcc000bf25270 */
[----:B------:R-:W-:-:S05]  /*10060*/  PLOP3.LUT P1, PT, PT, PT, UP1, 0x80, 0x0 ;  /* 0x000000000000781c */ /* 0x000fca0003f2f018 */
[----:B------:R-:W-:-:S08]  /*10070*/  @UP1 ULDC.64 UR4, c[0x0][0x9e8] ;  /* 0x00027a0000041ab9 */ /* 0x000fd00000000a00 */
[----:B------:R-:W-:-:S05]  /*10080*/  @P1 IMAD.HI.U32 R9, R8, UR4, RZ ;  /* 0x0000000408091c27 */ /* 0x000fca000f8e00ff */
[----:B------:R-:W-:-:S07]  /*10090*/  @P1 SHF.R.U32.HI R8, RZ, UR5, R9 ;  /* 0x00000005ff081c19 */ /* 0x000fce0008011609 */
.L_x_1511:
[----:B------:R-:W-:Y:S05]  /*100a0*/  BSYNC B0 ;  /* 0x0000000000007941 */ /* 0x000fea0003800000 */
.L_x_1509:
[----:B------:R-:W-:-:S04]  /*100b0*/  IMAD.U32 R9, RZ, RZ, UR7 ;  /* 0x00000007ff097e24 */ /* 0x000fc8000f8e00ff */
[----:B------:R-:W-:-:S05]  /*100c0*/  IMAD R8, R8, R9, UR7 ;  /* 0x0000000708087e24 */ /* 0x000fca000f8e0209 */
[----:B------:R-:W-:-:S07]  /*100d0*/  VIMNMX R7, R7, R8, PT ;  /* 0x0000000807077248 */ /* 0x000fce0003fe0100 */
.L_x_1508:
[----:B------:R-:W2:Y:S01]  /*100e0*/  LDL R9, [R1+0xa0] ;  /* 0x0000a00001097983 */ /* 0x000ea20000100800 */
[----:B------:R-:W-:Y:S01]  /*100f0*/  SHF.R.S32.HI R8, RZ, 0x1f, R7 ;  /* 0x0000001fff087819 */ /* 0x000fe20000011407 */
[----:B------:R-:W-:Y:S01]  /*10100*/  ULDC UR41, c[0x0][0x9e4] ;  /* 0x0002790000297ab9 */ /* 0x000fe20000000800 */
[----:B------:R-:W-:Y:S01]  /*10110*/  ULDC UR5, c[0x0][0x9e4] ;  /* 0x0002790000057ab9 */ /* 0x000fe20000000800 */
[----:B------:R-:W-:Y:S01]  /*10120*/  ULDC UR43, c[0x0][0x9d8] ;  /* 0x00027600002b7ab9 */ /* 0x000fe20000000800 */
[----:B------:R-:W-:Y:S01]  /*10130*/  LEA.HI R8, R8, R7, RZ, 0x7 ;  /* 0x0000000708087211 */ /* 0x000fe200078f38ff */
[----:B------:R-:W-:Y:S01]  /*10140*/  ULDC UR50, c[0x0][0x9d8] ;  /* 0x0002760000327ab9 */ /* 0x000fe20000000800 */
[----:B------:R-:W-:Y:S01]  /*10150*/  ULDC UR48, c[0x0][0x9d8] ;  /* 0x0002760000307ab9 */ /* 0x000fe20000000800 */
[----:B------:R-:W-:Y:S01]  /*10160*/  ULDC UR4, c[0x0][0x988] ;  /* 0x0002620000047ab9 */ /* 0x000fe20000000800 */
[----:B------:R-:W-:Y:S01]  /*10170*/  SHF.R.S32.HI R8, RZ, 0x7, R8 ;  /* 0x00000007ff087819 */ /* 0x000fe20000011408 */
[----:B------:R-:W-:Y:S01]  /*10180*/  ULDC UR7, c[0x0][0x988] ;  /* 0x0002620000077ab9 */ /* 0x000fe20000000800 */
[----:B------:R-:W-:Y:S01]  /*10190*/  ULDC UR6, c[0x0][0x988] ;  /* 0x0002620000067ab9 */ /* 0x000fe20000000800 */
[----:B------:R-:W-:Y:S01]  /*101a0*/  ULDC UR49, c[0x0][0x9e0] ;  /* 0x0002780000317ab9 */ /* 0x000fe20000000800 */
[----:B------:R-:W-:Y:S01]  /*101b0*/  ULDC UR42, c[0x0][0x9e0] ;  /* 0x00027800002a7ab9 */ /* 0x000fe20000000800 */
        /* <DEDUP_REMOVED lines=24> */
[----:B--2---:R-:W-:-:S04]  /*10340*/  VIMNMX R140, R9, R8, !PT ;  /* 0x00000008098c7248 */ /* 0x004fc80007fe0100 */
[----:B------:R-:W-:-:S13]  /*10350*/  ISETP.GE.AND P1, PT, R0, R140, PT ;  /* 0x0000008c0000720c */ /* 0x000fda0003f26270 */
[----:B------:R-:W-:Y:S05]  /*10360*/  @!P1 BRA `(.L_x_1512) ;  /* 0x0000003c00809947 */ /* 0x000fea0003800000 */
[----:B------:R-:W-:-:S07]  /*10370*/  IMAD.MOV.U32 R135, RZ, RZ, RZ ;  /* 0x000000ffff877224 */ /* 0x000fce00078e00ff */
.L_x_1532:
[----:B------:R-:W2:Y:S01]  /*10380*/  LDL R9, [R1+0x48] ;  /* 0x0000480001097983 */ /* 0x000ea20000100800 */
[----:B------:R-:W-:Y:S01]  /*10390*/  VIADD R7, R17, 0x1 ;  /* 0x0000000111077836 */ /* 0x000fe20000000000 */
[----:B------:R-:W-:Y:S05]  /*103a0*/  YIELD ;  /* 0x0000000000007946 */ /* 0x000fea0003800000 */
[----:B------:R-:W-:-:S04]  /*103b0*/  ISETP.NE.AND P2, PT, R7, 0x2, PT ;  /* 0x000000020700780c */ /* 0x000fc80003f45270 */
[----:B------:R-:W-:Y:S02]  /*103c0*/  SEL R8, RZ, 0x1, P2 ;  /* 0x00000001ff087807 */ /* 0x000fe40001000000 */
[----:B------:R-:W-:Y:S02]  /*103d0*/  SEL R7, R7, RZ, P2 ;  /* 0x000000ff07077207 */ /* 0x000fe40001000000 */
[----:B------:R-:W-:Y:S02]  /*103e0*/  LOP3.LUT R139, R23, R8, RZ, 0x3c, !PT ;  /* 0x00000008178b7212 */ /* 0x000fe400078e3cff */
[----:B--2---:R-:W-:-:S13]  /*103f0*/  ISETP.NE.AND P1, PT, R9, RZ, PT ;  /* 0x000000ff0900720c */ /* 0x004fda0003f25270 */
[----:B0-----:R-:W-:Y:S05]  /*10400*/  @P1 BRA `(.L_x_1513) ;  /* 0x0000000000301947 */ /* 0x001fea0003800000 */
[----:B------:R-:W-:Y:S05]  /*10410*/  @!P0 BRA `(.L_x_1514) ;  /* 0x0000000000048947 */ /* 0x000fea0003800000 */
[----:B------:R-:W-:Y:S01]  /*10420*/  BPT.TRAP 0x1 ;  /* 0x000000040000795c */ /* 0x000fe20000300000 */
.L_x_1514:
[----:B------:R-:W-:Y:S01]  /*10430*/  IMAD R9, R7, 0x8, R2 ;  /* 0x0000000807097824 */ /* 0x000fe200078e0202 */
[----:B------:R-:W-:-:S04]  /*10440*/  SHF.L.U32 R8, R139, 0x1f, RZ ;  /* 0x0000001f8b087819 */ /* 0x000fc800000006ff */
[----:B------:R0:W1:Y:S01]  /*10450*/  SYNCS.PHASECHK.TRANS64.TRYWAIT P2, [R9+URZ+0x2d830], R8 ;  /* 0x02d83008090075a7 */ /* 0x000062000804017f */
[----:B------:R-:W-:Y:S05]  /*10460*/  @!P0 BRA `(.L_x_1515) ;  /* 0x0000000000048947 */ /* 0x000fea0003800000 */
[----:B------:R-:W-:Y:S01]  /*10470*/  BPT.TRAP 0x1 ;  /* 0x000000040000795c */ /* 0x000fe20000300000 */
.L_x_1515:
[----:B------:R-:W-:Y:S04]  /*10480*/  BSSY B0, `(.L_x_1513) ;  /* 0x0000004000007945 */ /* 0x000fe80003800000 */
[----:B-1----:R-:W-:Y:S05]  /*10490*/  @P2 BRA `(.L_x_1516) ;  /* 0x0000000000082947 */ /* 0x002fea0003800000 */
[----:B------:R-:W1:Y:S02]  /*104a0*/  SYNCS.PHASECHK.TRANS64.TRYWAIT P2, [R9+URZ+0x2d830], R8 ;  /* 0x02d83008090075a7 */ /* 0x000e64000804017f */
[----:B-1----:R-:W-:Y:S05]  /*104b0*/  @!P2 BRA `(.L_x_1517) ;  /* 0x0000016c00e0a947 */ /* 0x002fea0003800000 */
.L_x_1516:
[----:B------:R-:W-:Y:S05]  /*104c0*/  BSYNC B0 ;  /* 0x0000000000007941 */ /* 0x000fea0003800000 */
.L_x_1513:
[----:B01----:R-:W2:Y:S04]  /*104d0*/  LDL R8, [R1+0x4c] ;  /* 0x00004c0001087983 */ /* 0x003ea80000100800 */
[----:B------:R-:W3:Y:S04]  /*104e0*/  LDL.64 R24, [R1+0x10] ;  /* 0x0000100001187983 */ /* 0x000ee80000100a00 */
[----:B------:R-:W4:Y:S04]  /*104f0*/  LDL.64 R152, [R1+0x38] ;  /* 0x0000380001987983 */ /* 0x000f280000100a00 */
[----:B------:R-:W5:Y:S01]  /*10500*/  LDL.64 R150, [R1+0x30] ;  /* 0x0000300001967983 */ /* 0x000f620000100a00 */
[----:B------:R-:W0:Y:S01]  /*10510*/  S2R R10, SR_TID.X ;  /* 0x00000000000a7919 */ /* 0x000e220000002100 */
[----:B------:R-:W-:Y:S05]  /*10520*/  WARPSYNC.ALL ;  /* 0x0000000000007948 */ /* 0x000fea0003800000 */
        /* <DEDUP_REMOVED lines=8> */
[----:B------:R-:W-:Y:S01]  /*105b0*/  R2UR UR15, R13 ;  /* 0x000000000d0f72ca */ /* 0x000fe200000e0000 */
[----:B------:R0:W-:Y:S01]  /*105c0*/  BAR.SYNC.DEFER_BLOCKING R20, 0x100 ;  /* 0x000400140000751d */ /* 0x0001e20000010000 */
[----:B------:R-:W-:Y:S02]  /*105d0*/  IMAD.MOV.U32 R11, RZ, RZ, -0x7fffffe0 ;  /* 0x80000020ff0b7424 */ /* 0x000fe400078e00ff */
[----:B--2---:R-:W-:Y:S01]  /*105e0*/  IMAD R8, R7, 0x600, R8 ;  /* 0x0000060007087824 */ /* 0x004fe200078e0208 */
[----:B---3--:R-:W-:-:S04]  /*105f0*/  R2UR UR8, R24 ;  /* 0x00000000180872ca */ /* 0x008fc800000e0000 */
[----:B------:R-:W-:Y:S02]  /*10600*/  R2UR UR10, R8 ;  /* 0x00000000080a72ca */ /* 0x000fe400000e0000 */
[----:B------:R-:W-:Y:S02]  /*10610*/  R2UR UR9, R25 ;  /* 0x00000000190972ca */ /* 0x000fe400000e0000 */
[----:B------:R-:W-:-:S11]  /*10620*/  WARPGROUP.ARRIVE ;  /* 0x00000000000079c5 */ /* 0x000fd60000000000 */
[----:B------:R-:W-:Y:S01]  /*10630*/  HGMMA.64x128x16.F32 R24, gdesc[UR8], RZ, !UPT, gsb0 ;  /* 0x01e00000081879f0 */ /* 0x000fe2000c0008ff */
[----:B------:R-:W-:Y:S01]  /*10640*/  VIADD R12, R8, 0x2 ;  /* 0x00000002080c7836 */ /* 0x000fe20000000000 */
[----:B----4-:R-:W-:Y:S02]  /*10650*/  R2UR UR12, R152 ;  /* 0x00000000980c72ca */ /* 0x010fe400000e0000 */
[----:B------:R-:W-:Y:S02]  /*10660*/  R2UR UR13, R153 ;  /* 0x00000000990d72ca */ /* 0x000fe400000e0000 */
[----:B------:R-:W-:Y:S01]  /*10670*/  R2UR UR14, R12 ;  /* 0x000000000c0e72ca */ /* 0x000fe200000e0000 */
[----:B------:R-:W-:Y:S01]  /*10680*/  VIADD R10, R8, 0x200 ;  /* 0x00000200080a7836 */ /* 0x000fe20000000000 */
[----:B------:R-:W-:Y:S02]  /*10690*/  R2UR UR19, R11 ;  /* 0x000000000b1372ca */ /* 0x000fe400000e0000 */
[----:B-----5:R-:W-:-:S02]  /*106a0*/  R2UR UR16, R150 ;  /* 0x00000000961072ca */ /* 0x020fc400000e0000 */
        /* <DEDUP_REMOVED lines=12> */
[----:B------:R-:W-:Y:S01]  /*10770*/  HGMMA.64x128x16.F32 R24, gdesc[UR16], R24, gsb0 ;  /* 0x01e00000101879f0 */ /* 0x000fe20008000818 */
[----:B------:R-:W-:Y:S02]  /*10780*/  VIADD R14, R8, 0x400 ;  /* 0x00000400080e7836 */ /* 0x000fe40000000000 */
[----:B------:R-:W-:Y:S01]  /*10790*/  IMAD.MOV.U32 R15, RZ, RZ, -0x7fffffe0 ;  /* 0x80000020ff0f7424 */ /* 0x000fe200078e00ff */
[----:B------:R-:W-:Y:S02]  /*107a0*/  R2UR UR24, R146 ;  /* 0x00000000921872ca */ /* 0x000fe400000e0000 */
[----:B------:R-:W-:Y:S02]  /*107b0*/  R2UR UR26, R14 ;  /* 0x000000000e1a72ca */ /* 0x000fe400000e0000 */
[----:B------:R-:W-:Y:S02]  /*107c0*/  R2UR UR27, R15 ;  /* 0x000000000f1b72ca */ /* 0x000fe400000e0000 */
[----:B------:R-:W-:Y:S01]  /*107d0*/  R2UR UR25, R147 ;  /* 0x00000000931972ca */ /* 0x000fe200000e0000 */
[----:B------:R-:W-:-:S02]  /*107e0*/  WARPGROUP.DEPBAR.LE gsb0, 0x0 ;  /* 0x00008000000079c5 */ /* 0x000fc40000010000 */
        /* <DEDUP_REMOVED lines=17> */
.L_x_1519:
[----:B------:R-:W-:Y:S01]  /*10900*/  SHF.L.U32 R8, R23, 0x1f, RZ ;  /* 0x0000001f17087819 */ /* 0x000fe200000006ff */
[----:B------:R-:W-:-:S04]  /*10910*/  IMAD R9, R17, 0x8, R2 ;  /* 0x0000000811097824 */ /* 0x000fc800078e0202 */
[----:B------:R0:W1:Y:S01]  /*10920*/  SYNCS.PHASECHK.TRANS64.TRYWAIT P1, [R9+URZ+0x2d850], R8 ;  /* 0x02d85008090075a7 */ /* 0x000062000802017f */
[----:B------:R-:W-:Y:S05]  /*10930*/  @!P0 BRA `(.L_x_1520) ;  /* 0x0000000000048947 */ /* 0x000fea0003800000 */
[----:B------:R-:W-:Y:S01]  /*10940*/  BPT.TRAP 0x1 ;  /* 0x000000040000795c */ /* 0x000fe20000300000 */
.L_x_1520:
[----:B-1----:R-:W-:Y:S05]  /*10950*/  @P1 BRA `(.L_x_1518) ;  /* 0x0000000000081947 */ /* 0x002fea0003800000 */
[----:B------:R-:W1:Y:S02]  /*10960*/  SYNCS.PHASECHK.TRANS64.TRYWAIT P1, [R9+URZ+0x2d850], R8 ;  /* 0x02d85008090075a7 */ /* 0x000e64000802017f */
[----:B-1----:R-:W-:Y:S05]  /*10970*/  @!P1 BRA `(.L_x_1521) ;  /* 0x0000016800c49947 */ /* 0x002fea0003800000 */
.L_x_1518:
[----:B01----:R-:W-:Y:S01]  /*10980*/  VIADD R8, R2, 0x400 ;  /* 0x0000040002087836 */ /* 0x003fe20000000000 */
[----:B------:R-:W-:Y:S05]  /*10990*/  WARPSYNC.ALL ;  /* 0x0000000000007948 */ /* 0x000fea0003800000 */
[----:B------:R-:W-:Y:S01]  /*109a0*/  SHF.R.U32.HI R8, RZ, 0x4, R8 ;  /* 0x00000004ff087819 */ /* 0x000fe20000011608 */
[----:B------:R-:W-:Y:S01]  /*109b0*/  IMAD.MOV.U32 R9, RZ, RZ, -0x7fffffe0 ;  /* 0x80000020ff097424 */ /* 0x000fe200078e00ff */
[----:B------:R-:W-:Y:S01]  /*109c0*/  WARPGROUP.ARRIVE ;  /* 0x00000000000079c5 */ /* 0x000fe20000000000 */
[----:B------:R-:W-:Y:S01]  /*109d0*/  UMOV UR9, 0x40000040 ;  /* 0x4000004000097882 */ /* 0x000fe20000000000 */
[----:B------:R-:W-:Y:S01]  /*109e0*/  LOP3.LUT R8, R8, 0x3fff, RZ, 0xc0, !PT ;  /* 0x00003fff08087812 */ /* 0x000fe200078ec0ff */
[----:B------:R-:W-:Y:S01]  /*109f0*/  IMAD.MOV.U32 R11, RZ, RZ, -0x7fffffe0 ;  /* 0x80000020ff0b7424 */ /* 0x000fe200078e00ff */
[----:B------:R-:W-:Y:S01]  /*10a00*/  R2UR UR11, R9 ;  /* 0x00000000090b72ca */ /* 0x000fe200000e0000 */
[----:B------:R-:W-:Y:S01]  /*10a10*/  UMOV UR13, 0x40000040 ;  /* 0x40000040000d7882 */ /* 0x000fe20000000000 */
[----:B------:R-:W-:Y:S01]  /*10a20*/  LOP3.LUT R8, R8, 0x2000000, RZ, 0xfc, !PT ;  /* 0x0200000008087812 */ /* 0x000fe200078efcff */
[----:B------:R-:W-:Y:S01]  /*10a30*/  UMOV UR17, 0x40000040 ;  /* 0x4000004000117882 */ /* 0x000fe20000000000 */
[C---:B------:R-:W-:Y:S01]  /*10a40*/  R2UR UR15, R11.reuse ;  /* 0x000000000b0f72ca */ /* 0x040fe200000e0000 */
[----:B------:R-:W-:Y:S01]  /*10a50*/  UMOV UR21, 0x40000040 ;  /* 0x4000004000157882 */ /* 0x000fe20000000000 */
[----:B------:R-:W-:Y:S01]  /*10a60*/  R2UR UR19, R11 ;  /* 0x000000000b1372ca */ /* 0x000fe200000e0000 */
[----:B------:R-:W-:Y:S01]  /*10a70*/  IMAD R8, R17, 0x600, R8 ;  /* 0x0000060011087824 */ /* 0x000fe200078e0208 */
[C---:B------:R-:W-:Y:S01]  /*10a80*/  R2UR UR23, R11.reuse ;  /* 0x000000000b1772ca */ /* 0x040fe200000e0000 */
[----:B------:R-:W-:Y:S01]  /*10a90*/  UMOV UR25, 0x40000040 ;  /* 0x4000004000197882 */ /* 0x000fe20000000000 */
[C---:B------:R-:W-:Y:S01]  /*10aa0*/  R2UR UR27, R11.reuse ;  /* 0x000000000b1b72ca */ /* 0x040fe200000e0000 */
[C---:B------:R-:W-:Y:S01]  /*10ab0*/  VIADD R10, R8.reuse, 0x40 ;  /* 0x00000040080a7836 */ /* 0x040fe20000000000 */
[----:B------:R-:W-:Y:S01]  /*10ac0*/  R2UR UR10, R8 ;  /* 0x00000000080a72ca */ /* 0x000fe200000e0000 */
[----:B------:R-:W-:Y:S01]  /*10ad0*/  UMOV UR29, 0x40000040 ;  /* 0x40000040001d7882 */ /* 0x000fe20000000000 */
[C---:B------:R-:W-:Y:S01]  /*10ae0*/  R2UR UR31, R11.reuse ;  /* 0x000000000b1f72ca */ /* 0x040fe200000e0000 */
[----:B------:R-:W-:Y:S01]  /*10af0*/  UMOV UR33, 0x40000040 ;  /* 0x4000004000217882 */ /* 0x000fe20000000000 */
[----:B------:R-:W-:Y:S01]  /*10b00*/  R2UR UR14, R10 ;  /* 0x000000000a0e72ca */ /* 0x000fe200000e0000 */
[----:B------:R-:W-:Y:S01]  /*10b10*/  VIADD R10, R8, 0x80 ;  /* 0x00000080080a7836 */ /* 0x000fe20000000000 */
[----:B------:R-:W-:Y:S01]  /*10b20*/  R2UR UR35, R11 ;  /* 0x000000000b2372ca */ /* 0x000fe200000e0000 */
[----:B------:R-:W-:Y:S01]  /*10b30*/  UMOV UR45, 0x40000040 ;  /* 0x40000040002d7882 */ /* 0x000fe20000000000 */
[----:B------:R-:W-:Y:S01]  /*10b40*/  R2UR UR47, R9 ;  /* 0x00000000092f72ca */ /* 0x000fe200000e0000 */
[----:B------:R-:W0:Y:S01]  /*10b50*/  S2R R13, SR_TID.X ;  /* 0x00000000000d7919 */ /* 0x000e220000002100 */
[----:B------:R-:W-:Y:S01]  /*10b60*/  R2UR UR18, R10 ;  /* 0x000000000a1272ca */ /* 0x000fe200000e0000 */
[----:B------:R-:W-:-:S05]  /*10b70*/  VIADD R10, R8, 0xc0 ;  /* 0x000000c0080a7836 */ /* 0x000fca0000000000 */
[----:B------:R-:W-:Y:S01]  /*10b80*/  R2UR UR22, R10 ;  /* 0x000000000a1672ca */ /* 0x000fe200000e0000 */
[----:B------:R-:W-:-:S05]  /*10b90*/  VIADD R10, R8, 0x100 ;  /* 0x00000100080a7836 */ /* 0x000fca0000000000 */
[----:B------:R-:W-:Y:S01]  /*10ba0*/  R2UR UR26, R10 ;  /* 0x000000000a1a72ca */ /* 0x000fe200000e0000 */
[----:B------:R-:W-:-:S05]  /*10bb0*/  VIADD R10, R8, 0x140 ;  /* 0x00000140080a7836 */ /* 0x000fca0000000000 */
[----:B------:R-:W-:Y:S01]  /*10bc0*/  R2UR UR30, R10 ;  /* 0x000000000a1e72ca */ /* 0x000fe200000e0000 */
[C---:B------:R-:W-:Y:S02]  /*10bd0*/  VIADD R10, R8.reuse, 0x180 ;  /* 0x00000180080a7836 */ /* 0x040fe40000000000 */
[----:B------:R-:W-:-:S03]  /*10be0*/  VIADD R8, R8, 0x1c0 ;  /* 0x000001c008087836 */ /* 0x000fc60000000000 */
[----:B------:R-:W-:Y:S02]  /*10bf0*/  R2UR UR34, R10 ;  /* 0x000000000a2272ca */ /* 0x000fe400000e0000 */
[----:B------:R-:W-:Y:S01]  /*10c00*/  R2UR UR46, R8 ;  /* 0x00000000082e72ca */ /* 0x000fe200000e0000 */
[----:B------:R-:W-:Y:S01]  /*10c10*/  IMAD R8, R141, 0x2000, R2 ;  /* 0x000020008d087824 */ /* 0x000fe200078e0202 */
[----:B0-----:R-:W-:-:S04]  /*10c20*/  SHF.R.U32.HI R12, RZ, 0x7, R13 ;  /* 0x00000007ff0c7819 */ /* 0x001fc8000001160d */
[----:B------:R-:W-:Y:S02]  /*10c30*/  R2UR UR8, R8 ;  /* 0x00000000080872ca */ /* 0x000fe400000e0000 */
[----:B------:R-:W-:Y:S02]  /*10c40*/  ISETP.GE.U32.AND P1, PT, R13, 0x180, PT ;  /* 0x000001800d00780c */ /* 0x000fe40003f26070 */
[----:B------:R-:W-:-:S04]  /*10c50*/  IADD3 R8, R12, 0x9, RZ ;  /* 0x000000090c087810 */ /* 0x000fc80007ffe0ff */
[----:B------:R-:W-:-:S05]  /*10c60*/  SEL R8, R8, 0x9, !P1 ;  /* 0x0000000908087807 */ /* 0x000fca0004800000 */
[----:B------:R-:W-:-:S04]  /*10c70*/  UIADD3 UR8, UR8, 0x21800, URZ ;  /* 0x0002180008087890 */ /* 0x000fc8000fffe03f */
[----:B------:R-:W-:-:S04]  /*10c80*/  USHF.R.U32.HI UR8, URZ, 0x4, UR8 ;  /* 0x000000043f087899 */ /* 0x000fc80008011608 */
[----:B------:R-:W-:-:S04]  /*10c90*/  ULOP3.LUT UR8, UR8, 0x3fff, URZ, 0xc0, !UPT ;  /* 0x00003fff08087892 */ /* 0x000fc8000f8ec03f */
[----:B------:R-:W-:-:S04]  /*10ca0*/  ULOP3.LUT UR8, UR8, 0x10000, URZ, 0xfc, !UPT ;  /* 0x0001000008087892 */ /* 0x000fc8000f8efc3f */
[----:B------:R-:W-:Y:S02]  /*10cb0*/  UIADD3 UR12, UR8, 0x2, URZ ;  /* 0x00000002080c7890 */ /* 0x000fe4000fffe03f */
[----:B------:R-:W-:Y:S02]  /*10cc0*/  UIADD3 UR16, UR8, 0x4, URZ ;  /* 0x0000000408107890 */ /* 0x000fe4000fffe03f */
[----:B------:R-:W-:Y:S02]  /*10cd0*/  UIADD3 UR20, UR8, 0x6, URZ ;  /* 0x0000000608147890 */ /* 0x000fe4000fffe03f */
[----:B------:R-:W-:Y:S01]  /*10ce0*/  HGMMA.64x96x16.F32 R88, gdesc[UR8].tnspB, R88, gsb0 ;  /* 0x41600000085879f0 */ /* 0x000fe20008000858 */
[----:B------:R-:W-:Y:S02]  /*10cf0*/  UIADD3 UR24, UR8, 0x600, URZ ;  /* 0x0000060008187890 */ /* 0x000fe4000fffe03f */
[----:B------:R-:W-:Y:S02]  /*10d00*/  UIADD3 UR28, UR8, 0x602, URZ ;  /* 0x00000602081c7890 */ /* 0x000fe4000fffe03f */
[----:B------:R-:W-:-:S02]  /*10d10*/  UIADD3 UR32, UR8, 0x604, URZ ;  /* 0x0000060408207890 */ /* 0x000fc4000fffe03f */
        /* <DEDUP_REMOVED lines=26> */
.L_x_1522:
[----:B------:R-:W2:Y:S04]  /*10ec0*/  LDL R11, [R1+0x5c] ;  /* 0x00005c00010b7983 */ /* 0x000ea80000100800 */
[----:B0-----:R-:W2:Y:S01]  /*10ed0*/  LDL R8, [R1+0x9c] ;  /* 0x00009c0001087983 */ /* 0x001ea20000100800 */
[----:B------:R-:W-:Y:S01]  /*10ee0*/  ISETP.NE.AND P1, PT, R142, 0x1, PT ;  /* 0x000000018e00780c */ /* 0x000fe20003f25270 */
        /* <DEDUP_REMOVED lines=43> */
[----:B------:R-:W-:Y:S01]  /*111a0*/  IMAD R52, R7, 0x8, R2 ;  /* 0x0000000807347824 */ /* 0x000fe200078e0202 */
[----:B------:R-:W3:Y:S01]  /*111b0*/  MUFU.TANH R12, R12 ;  /* 0x0000000c000c7308 */ /* 0x000ee20000002400 */
[----:B------:R-:W-:-:S02]  /*111c0*/  IMAD.U32 R53, RZ, RZ, UR38 ;  /* 0x00000026ff357e24 */ /* 0x000fc4000f8e00ff */
[----:B------:R-:W-:-:S05]  /*111d0*/  VIADD R52, R52, 0x2d840 ;  /* 0x0002d84034347836 */ /* 0x000fca0000000000 */
[----:B------:R-:W4:Y:S01]  /*111e0*/  MUFU.TANH R13, R13 ;  /* 0x0000000d000d7308 */ /* 0x000f220000002400 */
[----:B------:R-:W-:-:S04]  /*111f0*/  PRMT R52, R53, 0x654, R52 ;  /* 0x0000065435347816 */ /* 0x000fc80000000034 */
[----:B------:R0:W-:Y:S03]  /*11200*/  SYNCS.ARRIVE.TRANS64.RED.A1T0 RZ, [R52+URZ], RZ ;  /* 0x000000ff34ff79a7 */ /* 0x0001e6000810043f */
        /* <DEDUP_REMOVED lines=29> */
[----:B------:R-:W1:Y:S01]  /*113e0*/  MUFU.TANH R65, R65 ;  /* 0x0000004100417308 */ /* 0x000e620000002400 */
[----:B--2---:R-:W-:-:S02]  /*113f0*/  IMAD.IADD R8, R8, 0x1, R11 ;  /* 0x0000000108087824 */ /* 0x004fc400078e020b */
[----:B------:R-:W-:Y:S01]  /*11400*/  FMUL.FTZ R11, R26, UR50 ;  /* 0x000000321a0b7c20 */ /* 0x000fe20008410000 */
[----:B------:R-:W-:Y:S01]  /*11410*/  FMUL.FTZ R26, R36, UR50 ;  /* 0x00000032241a7c20 */ /* 0x000fe20008410000 */
[----:B------:R-:W-:Y:S01]  /*11420*/  FMUL.FTZ R36, R46, UR50 ;  /* 0x000000322e247c20 */ /* 0x000fe20008410000 */
[----:B0-----:R-:W-:-:S04]  /*11430*/  @P1 IMAD.HI.U32 R10, R8, R10, RZ ;  /* 0x0000000a080a1227 */ /* 0x001fc800078e00ff */
[----:B------:R-:W-:Y:S01]  /*11440*/  FMUL.FTZ R46, R56, UR50 ;  /* 0x00000032382e7c20 */ /* 0x000fe20008410000 */
[----:B------:R-:W-:Y:S01]  /*11450*/  FMUL.FTZ R56, R64, UR50 ;  /* 0x0000003240387c20 */ /* 0x000fe20008410000 */
[----:B------:R-:W-:Y:S01]  /*11460*/  FMUL.FTZ R64, R72, UR50 ;  /* 0x0000003248407c20 */ /* 0x000fe20008410000 */
[----:B------:R-:W-:Y:S01]  /*11470*/  FMUL.FTZ R72, R80, UR50 ;  /* 0x0000003250487c20 */ /* 0x000fe20008410000 */
[----:B-1----:R-:W-:Y:S01]  /*11480*/  @P1 SHF.R.U32.HI R8, RZ, R9, R10 ;  /* 0x00000009ff081219 */ /* 0x002fe2000001160a */
[----:B------:R-:W-:Y:S01]  /*11490*/  FMUL.FTZ R9, R24, UR50 ;  /* 0x0000003218097c20 */ /* 0x000fe20008410000 */
        /* <DEDUP_REMOVED lines=17> */
[----:B------:R-:W-:Y:S01]  /*115b0*/  PLOP3.LUT P1, PT, PT, PT, UP0, 0x40, 0x0 ;  /* 0x000000000000781c */ /* 0x000fe20003f2e808 */
[----:B------:R-:W1:Y:S01]  /*115c0*/  MUFU.TANH R9, R9 ;  /* 0x0000000900097308 */ /* 0x000e620000002400 */
[----:B------:R-:W-:-:S04]  /*115d0*/  IADD3 R83, -R156, 0x1, -R78 ;  /* 0x000000019c537810 */ /* 0x000fc80007ffe94e */
[----:B------:R-:W-:-:S03]  /*115e0*/  IADD3 R83, -R154, R83, R157 ;  /* 0x000000539a537210 */ /* 0x000fc60007ffe19d */
[----:B------:R-:W2:Y:S02]  /*115f0*/  MUFU.TANH R10, R10 ;  /* 0x0000000a000a7308 */ /* 0x000ea40000002400 */
[C---:B------:R-:W-:Y:S02]  /*11600*/  VIADD R84, R83.reuse, UR49 ;  /* 0x0000003153547c36 */ /* 0x040fe40008000000 */
[----:B------:R-:W-:Y:S02]  /*11610*/  VIADD R83, R83, UR52 ;  /* 0x0000003453537c36 */ /* 0x000fe40008000000 */
[C---:B0-----:R-:W-:Y:S02]  /*11620*/  IMAD.IADD R82, R85.reuse, 0x1, R84 ;  /* 0x0000000155527824 */ /* 0x041fe400078e0254 */
[----:B------:R-:W0:Y:S01]  /*11630*/  MUFU.TANH R11, R11 ;  /* 0x0000000b000b7308 */ /* 0x000e220000002400 */
[----:B------:R-:W-:-:S07]  /*11640*/  IMAD.IADD R81, R85, 0x1, R83 ;  /* 0x0000000155517824 */ /* 0x000fce00078e0253 */
        /* <DEDUP_REMOVED lines=42> */
.L_x_1525:
[----:B------:R-:W-:-:S05]  /*118f0*/  IMAD.U32 R86, RZ, RZ, UR41 ;  /* 0x00000029ff567e24 */ /* 0x000fca000f8e00ff */
[----:B------:R-:W-:-:S13]  /*11900*/  ISETP.NE.AND P1, PT, R86, 0x1, PT ;  /* 0x000000015600780c */ /* 0x000fda0003f25270 */
[----:B------:R-:W1:Y:S02]  /*11910*/  @P1 LDC.64 R52, c[0x0][0x9e8] ;  /* 0x00027a00ff341b82 */ /* 0x000e640000000a00 */
[----:B-1----:R-:W-:-:S05]  /*11920*/  @P1 IMAD.HI.U32 R52, R85, R52, RZ ;  /* 0x0000003455341227 */ /* 0x002fca00078e00ff */
[----:B------:R-:W-:-:S07]  /*11930*/  @P1 SHF.R.U32.HI R85, RZ, R53, R52 ;  /* 0x00000035ff551219 */ /* 0x000fce0000011634 */
.L_x_1526:
[----:B------:R-:W-:Y:S05]  /*11940*/  BSYNC B0 ;  /* 0x0000000000007941 */ /* 0x000fea0003800000 */
.L_x_1524:
[----:B------:R-:W-:-:S04]  /*11950*/  IMAD R85, R85, R86, -R78 ;  /* 0x0000005655557224 */ /* 0x000fc800078e0a4e */
[----:B------:R-:W-:-:S05]  /*11960*/  IMAD.IADD R85, R85, 0x1, -R156 ;  /* 0x0000000155557824 */ /* 0x000fca00078e0a9c */
[----:B------:R-:W-:Y:S02]  /*11970*/  VIMNMX R81, R81, R85, !PT ;  /* 0x0000005551517248 */ /* 0x000fe40007fe0100 */
[----:B------:R-:W-:-:S07]  /*11980*/  VIADDMNMX R82, R85, R86, R82, PT ;  /* 0x0000005655527246 */ /* 0x000fce0003800152 */
.L_x_1523:
[----:B------:R-:W-:Y:S01]  /*11990*/  ISETP.GT.AND P1, PT, R0, -0x1, PT ;  /* 0xffffffff0000780c */ /* 0x000fe20003f24270 */
[----:B------:R-:W1:Y:S03]  /*119a0*/  SHFL.IDX PT, R8, R8, 0x1, 0x1c1f ;  /* 0x003c1f0008087f89 */ /* 0x000e6600000e0000 */
        /* <DEDUP_REMOVED lines=14> */
[----:B------:R-:W-:Y:S02]  /*11a90*/  ISETP.GT.AND P2, PT, R81, 0x10, P1 ;  /* 0x000000105100780c */ /* 0x000fe40000f44270 */
[----:B------:R-:W-:Y:S02]  /*11aa0*/  FSEL R23, R23, -INF , !P4 ;  /* 0xff80000017177808 */ /* 0x000fe40006000000 */
[----:B------:R-:W-:Y:S02]  /*11ab0*/  ISETP.GT.AND P4, PT, R81, 0x20, P1 ;  /* 0x000000205100780c */ /* 0x000fe40000f84270 */
[----:B------:R-:W-:-:S02]  /*11ac0*/  ISETP.LT.OR P3, PT, R82, 0xa, P3 ;  /* 0x0000000a5200780c */ /* 0x000fc40001f61670 */
[C---:B------:R-:W-:Y:S02]  /*11ad0*/  ISETP.LT.OR P2, PT, R82.reuse, 0x11, P2 ;  /* 0x000000115200780c */ /* 0x040fe40001741670 */
[----:B------:R-:W-:Y:S02]  /*11ae0*/  ISETP.LT.OR P4, PT, R82, 0x21, P4 ;  /* 0x000000215200780c */ /* 0x000fe40002781670 */
[----:B------:R-:W-:Y:S02]  /*11af0*/  FSEL R14, R14, -INF , !P3 ;  /* 0xff8000000e0e7808 */ /* 0x000fe40005800000 */
[----:B------:R-:W-:Y:S02]  /*11b00*/  FSEL R21, R21, -INF , !P2 ;  /* 0xff80000015157808 */ /* 0x000fe40005000000 */
[C---:B------:R-:W-:Y:S02]  /*11b10*/  ISETP.GT.AND P3, PT, R81.reuse, 0x18, P1 ;  /* 0x000000185100780c */ /* 0x040fe40000f64270 */
[----:B------:R-:W-:-:S02]  /*11b20*/  ISETP.GT.AND P2, PT, R81, 0x19, P1 ;  /* 0x000000195100780c */ /* 0x000fc40000f44270 */
[----:B------:R-:W-:Y:S02]  /*11b30*/  FSEL R30, R30, -INF , !P4 ;  /* 0xff8000001e1e7808 */ /* 0x000fe40006000000 */
[----:B------:R-:W-:Y:S02]  /*11b40*/  ISETP.GT.AND P4, PT, R81, 0x29, P1 ;  /* 0x000000295100780c */ /* 0x000fe40000f84270 */
[C---:B------:R-:W-:Y:S02]  /*11b50*/  ISETP.LT.OR P3, PT, R82.reuse, 0x19, P3 ;  /* 0x000000195200780c */ /* 0x040fe40001f61670 */
[C---:B------:R-:W-:Y:S02]  /*11b60*/  ISETP.LT.OR P2, PT, R82.reuse, 0x1a, P2 ;  /* 0x0000001a5200780c */ /* 0x040fe40001741670 */
[----:B------:R-:W-:Y:S02]  /*11b70*/  ISETP.LT.OR P4, PT, R82, 0x2a, P4 ;  /* 0x0000002a5200780c */ /* 0x000fe40002781670 */
[----:B0-----:R-:W-:-:S02]  /*11b80*/  FSEL R52, R26, -INF , !P3 ;  /* 0xff8000001a347808 */ /* 0x001fc40005800000 */
[----:B------:R-:W-:Y:S02]  /*11b90*/  FSEL R53, R27, -INF , !P2 ;  /* 0xff8000001b357808 */ /* 0x000fe40005000000 */
[C---:B------:R-:W-:Y:S02]  /*11ba0*/  ISETP.GT.AND P3, PT, R81.reuse, 0x21, P1 ;  /* 0x000000215100780c */ /* 0x040fe40000f64270 */
        /* <DEDUP_REMOVED lines=15> */
[----:B------:R-:W-:-:S02]  /*11ca0*/  FSEL R38, R38, -INF , !P3 ;  /* 0xff80000026267808 */ /* 0x000fc40005800000 */
        /* <DEDUP_REMOVED lines=40> */
[----:B------:R-:W-:Y:S02]  /*11f30*/  PLOP3.LUT P4, PT, PT, PT, UP0, 0x40, 0x0 ;  /* 0x000000000000781c */ /* 0x000fe40003f8e808 */
[----:B------:R-:W-:-:S02]  /*11f40*/  ISETP.LT.OR P3, PT, R82, 0x6a, P3 ;  /* 0x0000006a5200780c */ /* 0x000fc40001f61670 */
[----:B------:R-:W-:Y:S02]  /*11f50*/  ISETP.LT.OR P2, PT, R82, 0x71, P2 ;  /* 0x000000715200780c */ /* 0x000fe40001741670 */
[----:B------:R-:W-:Y:S02]  /*11f60*/  FSEL R69, R69, -INF , !P3 ;  /* 0xff80000045457808 */ /* 0x000fe40005800000 */
[----:B------:R-:W-:Y:S02]  /*11f70*/  FSEL R72, R72, -INF , !P2 ;  /* 0xff80000048487808 */ /* 0x000fe40005000000 */
[C---:B------:R-:W-:Y:S02]  /*11f80*/  ISETP.GT.AND P3, PT, R81.reuse, 0x78, P1 ;  /* 0x000000785100780c */ /* 0x040fe40000f64270 */
[----:B------:R-:W-:Y:S02]  /*11f90*/  ISETP.GT.AND P2, PT, R81, 0x79, P1 ;  /* 0x000000795100780c */ /* 0x000fe40000f44270 */
[----:B------:R-:W-:-:S02]  /*11fa0*/  ISETP.LT.OR P3, PT, R82, 0x79, P3 ;  /* 0x000000795200780c */ /* 0x000fc40001f61670 */
[----:B------:R-:W-:Y:S02]  /*11fb0*/  ISETP.LT.OR P2, PT, R82, 0x7a, P2 ;  /* 0x0000007a5200780c */ /* 0x000fe40001741670 */
[----:B------:R-:W-:Y:S02]  /*11fc0*/  FSEL R76, R76, -INF , !P3 ;  /* 0xff8000004c4c7808 */ /* 0x000fe40005800000 */
[----:B------:R-:W-:Y:S01]  /*11fd0*/  FSEL R77, R77, -INF , !P2 ;  /* 0xff8000004d4d7808 */ /* 0x000fe20005000000 */
[----:B------:R-:W-:Y:S08]  /*11fe0*/  @P4 BRA `(.L_x_1527) ;  /* 0x0000000000584947 */ /* 0x000ff00003800000 */
[----:B------:R-:W-:Y:S01]  /*11ff0*/  IADD3 R8, -R154, R157, R8 ;  /* 0x0000009d9a087210 */ /* 0x000fe20007ffe108 */
[----:B------:R-:W-:Y:S03]  /*12000*/  BSSY B0, `(.L_x_1528) ;  /* 0x0000010000007945 */ /* 0x000fe60003800000 */
        /* <DEDUP_REMOVED lines=10> */
.L_x_1529:
[----:B------:R-:W-:-:S05]  /*120b0*/  IMAD.U32 R81, RZ, RZ, UR41 ;  /* 0x00000029ff517e24 */ /* 0x000fca000f8e00ff */
[----:B------:R-:W-:-:S13]  /*120c0*/  ISETP.NE.AND P2, PT, R81, 0x1, PT ;  /* 0x000000015100780c */ /* 0x000fda0003f45270 */
[----:B------:R-:W0:Y:S02]  /*120d0*/  @P2 LDC.64 R26, c[0x0][0x9e8] ;  /* 0x00027a00ff1a2b82 */ /* 0x000e240000000a00 */
[----:B0-----:R-:W-:-:S05]  /*120e0*/  @P2 IMAD.HI.U32 R26, R8, R26, RZ ;  /* 0x0000001a081a2227 */ /* 0x001fca00078e00ff */
[----:B------:R-:W-:-:S07]  /*120f0*/  @P2 SHF.R.U32.HI R8, RZ, R27, R26 ;  /* 0x0000001bff082219 */ /* 0x000fce000001161a */
.L_x_1530:
[----:B------:R-:W-:Y:S05]  /*12100*/  BSYNC B0 ;  /* 0x0000000000007941 */ /* 0x000fea0003800000 */
.L_x_1528:
[----:B------:R-:W-:-:S04]  /*12110*/  IMAD R8, R8, R81, -R78 ;  /* 0x0000005108087224 */ /* 0x000fc800078e0a4e */
[----:B------:R-:W-:-:S05]  /*12120*/  IMAD.IADD R8, R8, 0x1, -R156 ;  /* 0x0000000108087824 */ /* 0x000fca00078e0a9c */
[----:B------:R-:W-:Y:S02]  /*12130*/  VIMNMX R83, R83, R8, !PT ;  /* 0x0000000853537248 */ /* 0x000fe40007fe0100 */
[----:B------:R-:W-:-:S07]  /*12140*/  VIADDMNMX R84, R8, R81, R84, PT ;  /* 0x0000005108547246 */ /* 0x000fce0003800154 */
.L_x_1527:
[----:B------:R-:W-:Y:S01]  /*12150*/  FMNMX.FTZ R8, R9, R5, !PT ;  /* 0x0000000509087209 */ /* 0x000fe20007810000 */
[----:B------:R-:W-:Y:S01]  /*12160*/  UMOV UR51, UR7 ;  /* 0x0000000700337c82 */ /* 0x000fe20008000000 */
[C---:B------:R-:W-:Y:S02]  /*12170*/  ISETP.GT.AND P4, PT, R83.reuse, 0x1, P1 ;  /* 0x000000015300780c */ /* 0x040fe40000f84270 */
[C---:B------:R-:W-:Y:S02]  /*12180*/  ISETP.GT.AND P2, PT, R83.reuse, 0x8, P1 ;  /* 0x000000085300780c */ /* 0x040fe40000f44270 */
[----:B------:R-:W-:Y:S02]  /*12190*/  ISETP.GT.AND P3, PT, R83, 0x9, P1 ;  /* 0x000000095300780c */ /* 0x000fe40000f64270 */
[----:B------:R-:W-:Y:S02]  /*121a0*/  FMNMX.FTZ R8, R10, R8, !PT ;  /* 0x000000080a087209 */ /* 0x000fe40007810000 */
[----:B------:R-:W-:-:S02]  /*121b0*/  ISETP.LT.OR P4, PT, R84, 0x2, P4 ;  /* 0x000000025400780c */ /* 0x000fc40002781670 */
[C---:B------:R-:W-:Y:S02]  /*121c0*/  ISETP.LT.OR P2, PT, R84.reuse, 0x9, P2 ;  /* 0x000000095400780c */ /* 0x040fe40001741670 */
[----:B------:R-:W-:Y:S02]  /*121d0*/  ISETP.LT.OR P3, PT, R84, 0xa, P3 ;  /* 0x0000000a5400780c */ /* 0x000fe40001f61670 */
[----:B------:R-:W-:Y:S02]  /*121e0*/  FMNMX.FTZ R8, R13, R8, !PT ;  /* 0x000000080d087209 */ /* 0x000fe40007810000 */
[----:B------:R-:W-:Y:S02]  /*121f0*/  FSEL R12, R12, -INF , !P4 ;  /* 0xff8000000c0c7808 */ /* 0x000fe40006000000 */
[----:B------:R-:W-:Y:S02]  /*12200*/  FSEL R15, R15, -INF , !P2 ;  /* 0xff8000000f0f7808 */ /* 0x000fe40005000000 */
[----:B------:R-:W-:-:S02]  /*12210*/  FSEL R20, R20, -INF , !P3 ;  /* 0xff80000014147808 */ /* 0x000fc40005800000 */
[----:B------:R-:W-:Y:S02]  /*12220*/  FMNMX.FTZ R8, R14, R8, !PT ;  /* 0x000000080e087209 */ /* 0x000fe40007810000 */
        /* <DEDUP_REMOVED lines=11> */
[C---:B------:R-:W-:Y:S02]  /*122e0*/  ISETP.GT.AND P4, PT, R83.reuse, 0x19, P1 ;  /* 0x000000195300780c */ /* 0x040fe40000f84270 */
[C---:B------:R-:W-:Y:S02]  /*122f0*/  ISETP.GT.AND P2, PT, R83.reuse, 0x20, P1 ;  /* 0x000000205300780c */ /* 0x040fe40000f44270 */
[----:B------:R-:W-:Y:S02]  /*12300*/  ISETP.GT.AND P3, PT, R83, 0x21, P1 ;  /* 0x000000215300780c */ /* 0x000fe40000f64270 */
[----:B------:R-:W-:Y:S02]  /*12310*/  FMNMX.FTZ R8, R52, R8, !PT ;  /* 0x0000000834087209 */ /* 0x000fe40007810000 */
[C---:B------:R-:W-:Y:S02]  /*12320*/  ISETP.LT.OR P4, PT, R84.reuse, 0x1a, P4 ;  /* 0x0000001a5400780c */ /* 0x040fe40002781670 */
[----:B------:R-:W-:-:S02]  /*12330*/  ISETP.LT.OR P2, PT, R84, 0x21, P2 ;  /* 0x000000215400780c */ /* 0x000fc40001741670 */
[----:B------:R-:W-:Y:S02]  /*12340*/  ISETP.LT.OR P3, PT, R84, 0x22, P3 ;  /* 0x000000225400780c */ /* 0x000fe40001f61670 */
[----:B------:R-:W-:Y:S02]  /*12350*/  FMNMX.FTZ R8, R53, R8, !PT ;  /* 0x0000000835087209 */ /* 0x000fe40007810000 */
[----:B------:R-:W-:Y:S02]  /*12360*/  FSEL R29, R29, -INF , !P4 ;  /* 0xff8000001d1d7808 */ /* 0x000fe40006000000 */
[----:B------:R-:W-:Y:S02]  /*12370*/  FSEL R32, R32, -INF , !P2 ;  /* 0xff80000020207808 */ /* 0x000fe40005000000 */
[----:B------:R-:W-:Y:S02]  /*12380*/  FSEL R33, R33, -INF , !P3 ;  /* 0xff80000021217808 */ /* 0x000fe40005800000 */
[----:B------:R-:W-:-:S02]  /*12390*/  ISETP.GT.AND P4, PT, R83, 0x28, P1 ;  /* 0x000000285300780c */ /* 0x000fc40000f84270 */
[C---:B------:R-:W-:Y:S02]  /*123a0*/  ISETP.GT.AND P2, PT, R83.reuse, 0x29, P1 ;  /* 0x000000295300780c */ /* 0x040fe40000f44270 */
[----:B------:R-:W-:Y:S02]  /*123b0*/  ISETP.GT.AND P3, PT, R83, 0x30, P1 ;  /* 0x000000305300780c */ /* 0x000fe40000f64270 */
[----:B------:R-:W-:Y:S02]  /*123c0*/  FMNMX.FTZ R8, R30, R8, !PT ;  /* 0x000000081e087209 */ /* 0x000fe40007810000 */
[C---:B------:R-:W-:Y:S02]  /*123d0*/  ISETP.LT.OR P4, PT, R84.reuse, 0x29, P4 ;  /* 0x000000295400780c */ /* 0x040fe40002781670 */
[C---:B------:R-:W-:Y:S02]  /*123e0*/  ISETP.LT.OR P2, PT, R84.reuse, 0x2a, P2 ;  /* 0x0000002a5400780c */ /* 0x040fe40001741670 */
[----:B------:R-:W-:-:S02]  /*123f0*/  ISETP.LT.OR P3, PT, R84, 0x31, P3 ;  /* 0x000000315400780c */ /* 0x000fc40001f61670 */
[----:B------:R-:W-:Y:S02]  /*12400*/  FMNMX.FTZ R8, R31, R8, !PT ;  /* 0x000000081f087209 */ /* 0x000fe40007810000 */
[----:B------:R-:W-:Y:S02]  /*12410*/  FSEL R36, R36, -INF , !P4 ;  /* 0xff80000024247808 */ /* 0x000fe40006000000 */
[----:B------:R-:W-:Y:S02]  /*12420*/  FSEL R37, R37, -INF , !P2 ;  /* 0xff80000025257808 */ /* 0x000fe40005000000 */
[----:B------:R-:W-:Y:S02]  /*12430*/  FSEL R40, R40, -INF , !P3 ;  /* 0xff80000028287808 */ /* 0x000fe40005800000 */
[C---:B------:R-:W-:Y:S02]  /*12440*/  ISETP.GT.AND P4, PT, R83.reuse, 0x31, P1 ;  /* 0x000000315300780c */ /* 0x040fe40000f84270 */
[----:B------:R-:W-:-:S02]  /*12450*/  ISETP.GT.AND P2, PT, R83, 0x38, P1 ;  /* 0x000000385300780c */ /* 0x000fc40000f44270 */
[----:B------:R-:W-:Y:S02]  /*12460*/  ISETP.GT.AND P3, PT, R83, 0x39, P1 ;  /* 0x000000395300780c */ /* 0x000fe40000f64270 */
[----:B------:R-:W-:Y:S02]  /*12470*/  FMNMX.FTZ R8, R34, R8, !PT ;  /* 0x0000000822087209 */ /* 0x000fe40007810000 */
[C---:B------:R-:W-:Y:S02]  /*12480*/  ISETP.LT.OR P4, PT, R84.reuse, 0x32, P4 ;  /* 0x000000325400780c */ /* 0x040fe40002781670 */
[C---:B------:R-:W-:Y:S02]  /*12490*/  ISETP.LT.OR P2, PT, R84.reuse, 0x39, P2 ;  /* 0x000000395400780c */ /* 0x040fe40001741670 */
[----:B------:R-:W-:Y:S02]  /*124a0*/  ISETP.LT.OR P3, PT, R84, 0x3a, P3 ;  /* 0x0000003a5400780c */ /* 0x000fe40001f61670 */
[----:B------:R-:W-:-:S02]  /*124b0*/  FMNMX.FTZ R8, R35, R8, !PT ;  /* 0x0000000823087209 */ /* 0x000fc40007810000 */
[----:B------:R-:W-:Y:S02]  /*124c0*/  FSEL R41, R41, -INF , !P4 ;  /* 0xff80000029297808 */ /* 0x000fe40006000000 */
[----:B------:R-:W-:Y:S02]  /*124d0*/  FSEL R44, R44, -INF , !P2 ;  /* 0xff8000002c2c7808 */ /* 0x000fe40005000000 */
[----:B------:R-:W-:Y:S02]  /*124e0*/  FSEL R45, R45, -INF , !P3 ;  /* 0xff8000002d2d7808 */ /* 0x000fe40005800000 */
[----:B------:R-:W-:Y:S02]  /*124f0*/  FMNMX.FTZ R8, R38, R8, !PT ;  /* 0x0000000826087209 */ /* 0x000fe40007810000 */
[----:B------:R-:W-:Y:S02]  /*12500*/  LOP3.LUT R16, R16, 0xdfffffff, RZ, 0xc0, !PT ;  /* 0xdfffffff10107812 */ /* 0x000fe400078ec0ff */
[----:B------:R-:W-:-:S02]  /*12510*/  ISETP.GT.AND P4, PT, R83, 0x40, P1 ;  /* 0x000000405300780c */ /* 0x000fc40000f84270 */
[C---:B------:R-:W-:Y:S02]  /*12520*/  ISETP.GT.AND P2, PT, R83.reuse, 0x41, P1 ;  /* 0x000000415300780c */ /* 0x040fe40000f44270 */
[----:B------:R-:W-:Y:S02]  /*12530*/  ISETP.GT.AND P3, PT, R83, 0x48, P1 ;  /* 0x000000485300780c */ /* 0x000fe40000f64270 */
[----:B------:R-:W-:Y:S02]  /*12540*/  FMNMX.FTZ R8, R39, R8, !PT ;  /* 0x0000000827087209 */ /* 0x000fe40007810000 */
[----:B------:R-:W-:Y:S02]  /*12550*/  @P0 LOP3.LUT R16, R16, 0x20000000, RZ, 0xfc, !PT ;  /* 0x2000000010100812 */ /* 0x000fe400078efcff */
[C---:B------:R-:W-:Y:S02]  /*12560*/  ISETP.LT.OR P4, PT, R84.reuse, 0x41, P4 ;  /* 0x000000415400780c */ /* 0x040fe40002781670 */
[----:B------:R-:W-:-:S02]  /*12570*/  ISETP.LT.OR P2, PT, R84, 0x42, P2 ;  /* 0x000000425400780c */ /* 0x000fc40001741670 */
[----:B------:R-:W-:Y:S02]  /*12580*/  ISETP.LT.OR P3, PT, R84, 0x49, P3 ;  /* 0x000000495400780c */ /* 0x000fe40001f61670 */
[----:B------:R-:W-:Y:S02]  /*12590*/  ISETP.GT.AND P0, PT, R83, 0x61, P1 ;  /* 0x000000615300780c */ /* 0x000fe40000f04270 */
        /* <DEDUP_REMOVED lines=11> */
[----:B------:R-:W-:Y:S02]  /*12650*/  LOP3.LUT R16, R16, 0x7fffffff, RZ, 0xc0, !PT ;  /* 0x7fffffff10107812 */ /* 0x000fe400078ec0ff */
[----:B------:R-:W-:Y:S02]  /*12660*/  FMNMX.FTZ R8, R46, R8, !PT ;  /* 0x000000082e087209 */ /* 0x000fe40007810000 */
[----:B------:R-:W-:Y:S02]  /*12670*/  FSEL R55, R55, -INF , !P4 ;  /* 0xff80000037377808 */ /* 0x000fe40006000000 */
[----:B------:R-:W-:Y:S02]  /*12680*/  FSEL R58, R58, -INF , !P2 ;  /* 0xff8000003a3a7808 */ /* 0x000fe40005000000 */
[----:B------:R-:W-:-:S02]  /*12690*/  FSEL R59, R59, -INF , !P3 ;  /* 0xff8000003b3b7808 */ /* 0x000fc40005800000 */
[C---:B------:R-:W-:Y:S02]  /*126a0*/  ISETP.GT.AND P4, PT, R83.reuse, 0x58, P1 ;  /* 0x000000585300780c */ /* 0x040fe40000f84270 */
[C---:B------:R-:W-:Y:S02]  /*126b0*/  ISETP.GT.AND P2, PT, R83.reuse, 0x59, P1 ;  /* 0x000000595300780c */ /* 0x040fe40000f44270 */
[C---:B------:R-:W-:Y:S02]  /*126c0*/  ISETP.GT.AND P3, PT, R83.reuse, 0x60, P1 ;  /* 0x000000605300780c */ /* 0x040fe40000f64270 */
[----:B------:R-:W-:Y:S02]  /*126d0*/  @P0 LOP3.LUT R16, R16, 0x80000000, RZ, 0xfc, !PT ;  /* 0x8000000010100812 */ /* 0x000fe400078efcff */
[----:B------:R-:W-:Y:S02]  /*126e0*/  ISETP.GT.AND P0, PT, R83, RZ, P1 ;  /* 0x000000ff5300720c */ /* 0x000fe40000f04270 */
[----:B------:R-:W-:-:S02]  /*126f0*/  FMNMX.FTZ R8, R47, R8, !PT ;  /* 0x000000082f087209 */ /* 0x000fc40007810000 */
[C---:B------:R-:W-:Y:S02]  /*12700*/  ISETP.LT.OR P4, PT, R84.reuse, 0x59, P4 ;  /* 0x000000595400780c */ /* 0x040fe40002781670 */
[C---:B------:R-:W-:Y:S02]  /*12710*/  ISETP.LT.OR P2, PT, R84.reuse, 0x5a, P2 ;  /* 0x0000005a5400780c */ /* 0x040fe40001741670 */
[----:B------:R-:W-:Y:S02]  /*12720*/  ISETP.LT.OR P3, PT, R84, 0x61, P3 ;  /* 0x000000615400780c */ /* 0x000fe40001f61670 */
[----:B------:R-:W-:Y:S02]  /*12730*/  FMNMX.FTZ R8, R50, R8, !PT ;  /* 0x0000000832087209 */ /* 0x000fe40007810000 */
        /* <DEDUP_REMOVED lines=9> */
[----:B------:R-:W-:Y:S02]  /*127d0*/  LOP3.LUT R16, R16, 0xfffffff7, RZ, 0xc0, !PT ;  /* 0xfffffff710107812 */ /* 0x000fe400078ec0ff */
[----:B------:R-:W-:Y:S02]  /*127e0*/  ISETP.GT.AND P1, PT, R83, 0x79, P1 ;  /* 0x000000795300780c */ /* 0x000fe40000f24270 */
[----:B------:R-:W-:Y:S02]  /*127f0*/  FMNMX.FTZ R8, R56, R8, !PT ;  /* 0x0000000838087209 */ /* 0x000fe40007810000 */
[----:B------:R-:W-:Y:S02]  /*12800*/  @P0 LOP3.LUT R16, R16, 0x8, RZ, 0xfc, !PT ;  /* 0x0000000810100812 */ /* 0x000fe400078efcff */
[----:B------:R-:W-:-:S02]  /*12810*/  FMNMX.FTZ R8, R57, R8, !PT ;  /* 0x0000000839087209 */ /* 0x000fc40007810000 */
[C---:B------:R-:W-:Y:S02]  /*12820*/  LOP3.LUT P0, RZ, R16.reuse, 0x80000000, RZ, 0xc0, !PT ;  /* 0x8000000010ff7812 */ /* 0x040fe4000780c0ff */
[----:B------:R-:W-:Y:S02]  /*12830*/  LOP3.LUT R16, R16, 0xfffffffd, RZ, 0xc0, !PT ;  /* 0xfffffffd10107812 */ /* 0x000fe400078ec0ff */
[----:B------:R-:W-:Y:S02]  /*12840*/  FMNMX.FTZ R8, R60, R8, !PT ;  /* 0x000000083c087209 */ /* 0x000fe40007810000 */
[----:B------:R-:W-:Y:S02]  /*12850*/  @P1 LOP3.LUT R16, R16, 0x2, RZ, 0xfc, !PT ;  /* 0x0000000210101812 */ /* 0x000fe400078efcff */
[----:B------:R-:W-:Y:S02]  /*12860*/  FMNMX.FTZ R8, R61, R8, !PT ;  /* 0x000000083d087209 */ /* 0x000fe40007810000 */
[----:B------:R-:W-:-:S02]  /*12870*/  LOP3.LUT P1, RZ, R16, 0x8, RZ, 0xc0, !PT ;  /* 0x0000000810ff7812 */ /* 0x000fc4000782c0ff */
[----:B------:R-:W-:Y:S02]  /*12880*/  FMNMX.FTZ R8, R64, R8, !PT ;  /* 0x0000000840087209 */ /* 0x000fe40007810000 */
[----:B------:R-:W-:Y:S02]  /*12890*/  ISETP.LT.OR P1, PT, R84, 0x1, P1 ;  /* 0x000000015400780c */ /* 0x000fe40000f21670 */
[----:B------:R-:W-:Y:S02]  /*128a0*/  FMNMX.FTZ R8, R65, R8, !PT ;  /* 0x0000000841087209 */ /* 0x000fe40007810000 */
[----:B------:R-:W-:Y:S02]  /*128b0*/  FSEL R11, R11, -INF , !P1 ;  /* 0xff8000000b0b7808 */ /* 0x000fe40004800000 */
[----:B------:R-:W-:Y:S02]  /*128c0*/  FMNMX.FTZ R8, R68, R8, !PT ;  /* 0x0000000844087209 */ /* 0x000fe40007810000 */
[----:B------:R-:W-:-:S02]  /*128d0*/  FMNMX.FTZ R27, R11, R6, !PT ;  /* 0x000000060b1b7209 */ /* 0x000fc40007810000 */
[----:B------:R-:W-:Y:S02]  /*128e0*/  FMNMX.FTZ R8, R69, R8, !PT ;  /* 0x0000000845087209 */ /* 0x000fe40007810000 */
[----:B------:R-:W-:Y:S02]  /*128f0*/  FMNMX.FTZ R27, R12, R27, !PT ;  /* 0x0000001b0c1b7209 */ /* 0x000fe40007810000 */
[----:B------:R-:W-:Y:S02]  /*12900*/  FMNMX.FTZ R8, R72, R8, !PT ;  /* 0x0000000848087209 */ /* 0x000fe40007810000 */
[----:B------:R-:W-:Y:S02]  /*12910*/  FMNMX.FTZ R27, R15, R27, !PT ;  /* 0x0000001b0f1b7209 */ /* 0x000fe40007810000 */
[----:B------:R-:W-:Y:S02]  /*12920*/  FMNMX.FTZ R8, R73, R8, !PT ;  /* 0x0000000849087209 */ /* 0x000fe40007810000 */
[----:B------:R-:W-:-:S02]  /*12930*/  FMNMX.FTZ R27, R20, R27, !PT ;  /* 0x0000001b141b7209 */ /* 0x000fc40007810000 */
[----:B------:R-:W-:Y:S02]  /*12940*/  FMNMX.FTZ R8, R76, R8, !PT ;  /* 0x000000084c087209 */ /* 0x000fe40007810000 */
[----:B------:R-:W-:Y:S02]  /*12950*/  FMNMX.FTZ R27, R24, R27, !PT ;  /* 0x0000001b181b7209 */ /* 0x000fe40007810000 */
[----:B------:R-:W-:Y:S02]  /*12960*/  FMNMX.FTZ R8, R77, R8, !PT ;  /* 0x000000084d087209 */ /* 0x000fe40007810000 */
[----:B------:R-:W-:Y:S02]  /*12970*/  FMNMX.FTZ R27, R25, R27, !PT ;  /* 0x0000001b191b7209 */ /* 0x000fe40007810000 */
[----:B------:R-:W-:Y:S01]  /*12980*/  ISETP.LT.OR P0, PT, R84, 0x62, P0 ;  /* 0x000000625400780c */ /* 0x000fe20000701670 */
[----:B------:R-:W0:Y:S01]  /*12990*/  SHFL.BFLY PT, R26, R8, 0x2, 0x1f ;  /* 0x0c401f00081a7f89 */ /* 0x000e2200000e0000 */
[----:B------:R-:W-:-:S02]  /*129a0*/  FMNMX.FTZ R27, R28, R27, !PT ;  /* 0x0000001b1c1b7209 */ /* 0x000fc40007810000 */
[----:B------:R-:W-:Y:S02]  /*129b0*/  LOP3.LUT R16, R16, 0xffffffef, RZ, 0xc0, !PT ;  /* 0xffffffef10107812 */ /* 0x000fe400078ec0ff */
[----:B------:R-:W-:Y:S02]  /*129c0*/  FMNMX.FTZ R27, R29, R27, !PT ;  /* 0x0000001b1d1b7209 */ /* 0x000fe40007810000 */
[----:B------:R-:W-:Y:S02]  /*129d0*/  ISETP.LT.OR P4, PT, R84, 0x71, P4 ;  /* 0x000000715400780c */ /* 0x000fe40002781670 */
[----:B------:R-:W-:Y:S02]  /*129e0*/  FMNMX.FTZ R27, R32, R27, !PT ;  /* 0x0000001b201b7209 */ /* 0x000fe40007810000 */
[----:B------:R-:W-:Y:S02]  /*129f0*/  ISETP.LT.OR P5, PT, R84, 0x72, P5 ;  /* 0x000000725400780c */ /* 0x000fe40002fa1670 */
[----:B------:R-:W-:-:S02]  /*12a00*/  FMNMX.FTZ R27, R33, R27, !PT ;  /* 0x0000001b211b7209 */ /* 0x000fc40007810000 */
[----:B------:R-:W-:Y:S02]  /*12a10*/  @P0 LOP3.LUT R16, R16, 0x10, RZ, 0xfc, !PT ;  /* 0x0000001010100812 */ /* 0x000fe400078efcff */
[----:B------:R-:W-:Y:S02]  /*12a20*/  FMNMX.FTZ R27, R36, R27, !PT ;  /* 0x0000001b241b7209 */ /* 0x000fe40007810000 */
[----:B------:R-:W-:Y:S02]  /*12a30*/  ISETP.LT.OR P0, PT, R84, 0x69, P2 ;  /* 0x000000695400780c */ /* 0x000fe40001701670 */
[----:B------:R-:W-:Y:S02]  /*12a40*/  FMNMX.FTZ R27, R37, R27, !PT ;  /* 0x0000001b251b7209 */ /* 0x000fe40007810000 */
[----:B------:R-:W-:Y:S02]  /*12a50*/  LOP3.LUT P2, RZ, R16, 0x2, RZ, 0xc0, !PT ;  /* 0x0000000210ff7812 */ /* 0x000fe4000784c0ff */
[----:B0-----:R-:W-:-:S02]  /*12a60*/  FMNMX.FTZ R8, R8, R26, !PT ;  /* 0x0000001a08087209 */ /* 0x001fc40007810000 */
[----:B------:R-:W-:Y:S02]  /*12a70*/  FMNMX.FTZ R27, R40, R27, !PT ;  /* 0x0000001b281b7209 */ /* 0x000fe40007810000 */
[----:B------:R-:W-:Y:S01]  /*12a80*/  LOP3.LUT R16, R16, 0xfffffffb, RZ, 0xc0, !PT ;  /* 0xfffffffb10107812 */ /* 0x000fe200078ec0ff */
[----:B------:R-:W0:Y:S01]  /*12a90*/  SHFL.BFLY PT, R26, R8, 0x1, 0x1f ;  /* 0x0c201f00081a7f89 */ /* 0x000e2200000e0000 */
[----:B------:R-:W-:Y:S02]  /*12aa0*/  FMNMX.FTZ R27, R41, R27, !PT ;  /* 0x0000001b291b7209 */ /* 0x000fe40007810000 */
[----:B------:R-:W-:Y:S02]  /*12ab0*/  @P0 LOP3.LUT R16, R16, 0x4, RZ, 0xfc, !PT ;  /* 0x0000000410100812 */ /* 0x000fe400078efcff */
[----:B------:R-:W-:Y:S02]  /*12ac0*/  FMNMX.FTZ R27, R44, R27, !PT ;  /* 0x0000001b2c1b7209 */ /* 0x000fe40007810000 */
[----:B------:R-:W-:-:S02]  /*12ad0*/  ISETP.LT.OR P0, PT, R84, 0x6a, P3 ;  /* 0x0000006a5400780c */ /* 0x000fc40001f01670 */
[----:B------:R-:W-:Y:S02]  /*12ae0*/  FMNMX.FTZ R27, R45, R27, !PT ;  /* 0x0000001b2d1b7209 */ /* 0x000fe40007810000 */
[----:B------:R-:W-:Y:S02]  /*12af0*/  LOP3.LUT R16, R16, 0xbfffffff, RZ, 0xc0, !PT ;  /* 0xbfffffff10107812 */ /* 0x000fe400078ec0ff */
[----:B------:R-:W-:Y:S02]  /*12b00*/  FMNMX.FTZ R27, R48, R27, !PT ;  /* 0x0000001b301b7209 */ /* 0x000fe40007810000 */
[----:B------:R-:W-:Y:S02]  /*12b10*/  FSEL R74, R74, -INF , !P4 ;  /* 0xff8000004a4a7808 */ /* 0x000fe40006000000 */
[----:B------:R-:W-:Y:S02]  /*12b20*/  FMNMX.FTZ R27, R49, R27, !PT ;  /* 0x0000001b311b7209 */ /* 0x000fe40007810000 */
[----:B------:R-:W-:-:S02]  /*12b30*/  ISETP.LT.OR P6, PT, R84, 0x79, P6 ;  /* 0x000000795400780c */ /* 0x000fc400037c1670 */
[----:B------:R-:W-:Y:S02]  /*12b40*/  FMNMX.FTZ R27, R54, R27, !PT ;  /* 0x0000001b361b7209 */ /* 0x000fe40007810000 */
[----:B------:R-:W-:Y:S02]  /*12b50*/  @P0 LOP3.LUT R16, R16, 0x40000000, RZ, 0xfc, !PT ;  /* 0x4000000010100812 */ /* 0x000fe400078efcff */
[----:B0-----:R-:W-:Y:S02]  /*12b60*/  FMNMX.FTZ R8, R8, R26, !PT ;  /* 0x0000001a08087209 */ /* 0x001fe40007810000 */
[----:B------:R-:W-:Y:S02]  /*12b70*/  FMNMX.FTZ R27, R55, R27, !PT ;  /* 0x0000001b371b7209 */ /* 0x000fe40007810000 */
[----:B------:R-:W-:Y:S02]  /*12b80*/  FSETP.NEU.FTZ.AND P3, PT, R8, -INF , PT ;  /* 0xff8000000800780b */ /* 0x000fe40003f7d000 */
[----:B------:R-:W-:-:S02]  /*12b90*/  FMNMX.FTZ R27, R58, R27, !PT ;  /* 0x0000001b3a1b7209 */ /* 0x000fc40007810000 */
[----:B------:R-:W-:Y:S02]  /*12ba0*/  FSEL R26, R8, RZ, P3 ;  /* 0x000000ff081a7208 */ /* 0x000fe40001800000 */
[----:B------:R-:W-:Y:S02]  /*12bb0*/  FMNMX.FTZ R27, R59, R27, !PT ;  /* 0x0000001b3b1b7209 */ /* 0x000fe40007810000 */
[----:B------:R-:W-:Y:S01]  /*12bc0*/  LOP3.LUT P0, RZ, R16, 0x10, RZ, 0xc0, !PT ;  /* 0x0000001010ff7812 */ /* 0x000fe2000780c0ff */
[----:B------:R-:W-:Y:S01]  /*12bd0*/  FADD.FTZ R5, -R26, R5 ;  /* 0x000000051a057221 */ /* 0x000fe20000010100 */
[----:B------:R-:W-:Y:S01]  /*12be0*/  FMNMX.FTZ R27, R62, R27, !PT ;  /* 0x0000001b3e1b7209 */ /* 0x000fe20007810000 */
[----:B------:R-:W-:Y:S01]  /*12bf0*/  FMUL.FTZ R26, R8, UR51 ;  /* 0x00000033081a7c20 */ /* 0x000fe20008410000 */
[----:B------:R-:W-:Y:S01]  /*12c00*/  FSEL R67, R67, -INF , !P0 ;  /* 0xff80000043437808 */ /* 0x000fe20004000000 */
[----:B------:R-:W-:Y:S01]  /*12c10*/  FMUL.FTZ R5, R5, UR51 ;  /* 0x0000003305057c20 */ /* 0x000fe20008410000 */
[----:B------:R-:W-:-:S02]  /*12c20*/  FMNMX.FTZ R27, R63, R27, !PT ;  /* 0x0000001b3f1b7209 */ /* 0x000fc40007810000 */
[----:B------:R-:W-:Y:S02]  /*12c30*/  FSEL R26, R26, RZ, P3 ;  /* 0x000000ff1a1a7208 */ /* 0x000fe40001800000 */
[----:B------:R-:W-:Y:S01]  /*12c40*/  LOP3.LUT P3, RZ, R16, 0x4, RZ, 0xc0, !PT ;  /* 0x0000000410ff7812 */ /* 0x000fe2000786c0ff */
[----:B------:R-:W-:Y:S01]  /*12c50*/  MUFU.EX2 R5, R5 ;  /* 0x0000000500057308 */ /* 0x000fe20000000800 */
[----:B------:R-:W-:Y:S01]  /*12c60*/  FMNMX.FTZ R27, R66, R27, !PT ;  /* 0x0000001b421b7209 */ /* 0x000fe20007810000 */
[--C-:B------:R-:W-:Y:S01]  /*12c70*/  FFMA.FTZ R9, R9, UR51, -R26.reuse ;  /* 0x0000003309097c23 */ /* 0x100fe2000801081a */
[----:B------:R-:W-:Y:S01]  /*12c80*/  LOP3.LUT P0, RZ, R16, 0x40000000, RZ, 0xc0, !PT ;  /* 0x4000000010ff7812 */ /* 0x000fe2000780c0ff */
        /* <DEDUP_REMOVED lines=44> */
[----:B------:R-:W0:Y:S01]  /*12f50*/  MUFU.EX2 R9, R9 ;  /* 0x0000000900097308 */ /* 0x000e220000000800 */
[----:B------:R-:W1:Y:S01]  /*12f60*/  SHFL.BFLY PT, R77, R27, 0x2, 0x1f ;  /* 0x0c401f001b4d7f89 */ /* 0x000e6200000e0000 */
[----:B------:R-:W-:-:S06]  /*12f70*/  LOP3.LUT P0, RZ, R16, 0x20000000, RZ, 0xc0, !PT ;  /* 0x2000000010ff7812 */ /* 0x000fcc000780c0ff */
[----:B------:R-:W2:Y:S08]  /*12f80*/  MUFU.EX2 R10, R10 ;  /* 0x0000000a000a7308 */ /* 0x000eb00000000800 */
[----:B------:R-:W-:Y:S01]  /*12f90*/  MUFU.EX2 R13, R13 ;  /* 0x0000000d000d7308 */ /* 0x000fe20000000800 */
[----:B0-----:R-:W-:-:S07]  /*12fa0*/  FFMA.FTZ R4, R5, R4, R9 ;  /* 0x0000000405047223 */ /* 0x001fce0000010009 */
[----:B------:R-:W-:Y:S01]  /*12fb0*/  MUFU.EX2 R14, R14 ;  /* 0x0000000e000e7308 */ /* 0x000fe20000000800 */
[----:B-1----:R-:W-:Y:S01]  /*12fc0*/  FMNMX.FTZ R27, R27, R77, !PT ;  /* 0x0000004d1b1b7209 */ /* 0x002fe20007810000 */
[----:B--2---:R-:W-:-:S04]  /*12fd0*/  FADD.FTZ R4, R10, R4 ;  /* 0x000000040a047221 */ /* 0x004fc80000010000 */
[----:B------:R-:W0:Y:S02]  /*12fe0*/  SHFL.BFLY PT, R78, R27, 0x1, 0x1f ;  /* 0x0c201f001b4e7f89 */ /* 0x000e2400000e0000 */
[----:B------:R0:W-:Y:S08]  /*12ff0*/  MUFU.EX2 R77, R69 ;  /* 0x00000045004d7308 */ /* 0x0001f00000000800 */
[----:B------:R-:W-:Y:S08]  /*13000*/  MUFU.EX2 R21, R21 ;  /* 0x0000001500157308 */ /* 0x000ff00000000800 */
[----:B------:R-:W-:Y:S01]  /*13010*/  MUFU.EX2 R23, R23 ;  /* 0x0000001700177308 */ /* 0x000fe20000000800 */
[----:B0-----:R-:W-:-:S07]  /*13020*/  FMNMX.FTZ R69, R27, R78, !PT ;  /* 0x0000004e1b457209 */ /* 0x001fce0007810000 */
[----:B------:R-:W-:Y:S01]  /*13030*/  MUFU.EX2 R52, R52 ;  /* 0x0000003400347308 */ /* 0x000fe20000000800 */
[C---:B------:R-:W-:Y:S01]  /*13040*/  FSETP.NEU.FTZ.AND P1, PT, R69.reuse, -INF , PT ;  /* 0xff8000004500780b */ /* 0x040fe20003f3d000 */
[----:B------:R-:W-:-:S03]  /*13050*/  FMUL.FTZ R78, R69, UR51 ;  /* 0x00000033454e7c20 */ /* 0x000fc60008410000 */
[----:B------:R-:W-:Y:S02]  /*13060*/  FSEL R27, R69, RZ, P1 ;  /* 0x000000ff451b7208 */ /* 0x000fe40000800000 */
[----:B------:R-:W-:Y:S01]  /*13070*/  FSEL R78, R78, RZ, P1 ;  /* 0x000000ff4e4e7208 */ /* 0x000fe20000800000 */
[----:B------:R-:W-:Y:S02]  /*13080*/  MUFU.EX2 R53, R53 ;  /* 0x0000003500357308 */ /* 0x000fe40000000800 */
[----:B------:R-:W-:Y:S02]  /*13090*/  FADD.FTZ R27, -R27, R6 ;  /* 0x000000061b1b7221 */ /* 0x000fe40000010100 */
        /* <DEDUP_REMOVED lines=12> */
[----:B------:R0:W-:Y:S01]  /*13160*/  MUFU.EX2 R26, R11 ;  /* 0x0000000b001a7308 */ /* 0x0001e20000000800 */
        /* <DEDUP_REMOVED lines=8> */
[----:B0-----:R-:W-:Y:S01]  /*131f0*/  FMUL.FTZ R11, R27, UR51 ;  /* 0x000000331b0b7c20 */ /* 0x001fe20008410000 */
        /* <DEDUP_REMOVED lines=15> */
[----:B------:R-:W-:-:S07]  /*132f0*/  FFMA.FTZ R80, R80, UR51, -R78 ;  /* 0x0000003350507c23 */ /* 0x000fce000801084e */
[----:B------:R-:W2:Y:S01]  /*13300*/  MUFU.EX2 R82, R20 ;  /* 0x0000001400527308 */ /* 0x000ea20000000800 */
[----:B0-----:R-:W-:-:S07]  /*13310*/  FFMA.FTZ R3, R11, R3, R26 ;  /* 0x000000030b037223 */ /* 0x001fce000001001a */
[----:B------:R0:W3:Y:S08]  /*13320*/  MUFU.EX2 R78, R24 ;  /* 0x00000018004e7308 */ /* 0x0000f00000000800 */
[----:B------:R-:W4:Y:S01]  /*13330*/  MUFU.EX2 R81, R25 ;  /* 0x0000001900517308 */ /* 0x000f220000000800 */
[----:B0-----:R-:W-:Y:S01]  /*13340*/  FADD.FTZ R24, R83, R3 ;  /* 0x0000000353187221 */ /* 0x001fe20000010000 */
[----:B------:R-:W-:-:S03]  /*13350*/  FADD.FTZ R3, R13, R4 ;  /* 0x000000040d037221 */ /* 0x000fc60000010000 */
[----:B-1----:R-:W-:Y:S01]  /*13360*/  FADD.FTZ R4, R12, R24 ;  /* 0x000000180c047221 */ /* 0x002fe20000010000 */
[----:B------:R-:W-:Y:S02]  /*13370*/  FADD.FTZ R3, R14, R3 ;  /* 0x000000030e037221 */ /* 0x000fe40000010000 */
[----:B------:R-:W0:Y:S01]  /*13380*/  MUFU.EX2 R15, R28 ;  /* 0x0000001c000f7308 */ /* 0x000e220000000800 */
[----:B--2---:R-:W-:Y:S01]  /*13390*/  FADD.FTZ R4, R82, R4 ;  /* 0x0000000452047221 */ /* 0x004fe20000010000 */
[----:B------:R-:W-:-:S03]  /*133a0*/  FADD.FTZ R3, R21, R3 ;  /* 0x0000000315037221 */ /* 0x000fc60000010000 */
[----:B---3--:R-:W-:Y:S01]  /*133b0*/  FADD.FTZ R4, R78, R4 ;  /* 0x000000044e047221 */ /* 0x008fe20000010000 */
[----:B------:R-:W-:Y:S02]  /*133c0*/  FADD.FTZ R3, R23, R3 ;  /* 0x0000000317037221 */ /* 0x000fe40000010000 */
[----:B------:R-:W1:Y:S01]  /*133d0*/  MUFU.EX2 R29, R29 ;  /* 0x0000001d001d7308 */ /* 0x000e620000000800 */
[----:B----4-:R-:W-:Y:S01]  /*133e0*/  FADD.FTZ R4, R81, R4 ;  /* 0x0000000451047221 */ /* 0x010fe20000010000 */
[----:B------:R-:W-:-:S04]  /*133f0*/  FADD.FTZ R3, R52, R3 ;  /* 0x0000000334037221 */ /* 0x000fc80000010000 */
[----:B------:R-:W-:Y:S02]  /*13400*/  FADD.FTZ R3, R53, R3 ;  /* 0x0000000335037221 */ /* 0x000fe40000010000 */
        /* <DEDUP_REMOVED lines=77> */
[----:B--2---:R-:W-:-:S04]  /*138e0*/  FADD.FTZ R3, R68, R3 ;  /* 0x0000000344037221 */ /* 0x004fc80000010000 */
[----:B------:R-:W-:-:S03]  /*138f0*/  FADD.FTZ R3, R77, R3 ;  /* 0x000000034d037221 */ /* 0x000fc60000010000 */
        /* <DEDUP_REMOVED lines=15> */
[----:B------:R-:W-:Y:S01]  /*139f0*/  FADD.FTZ R4, R6, R3 ;  /* 0x0000000306047221 */ /* 0x000fe20000010000 */
[----:B--2---:R-:W-:Y:S01]  /*13a00*/  FADD.FTZ R3, R80, R24 ;  /* 0x0000001850037221 */ /* 0x004fe20000010000 */
[----:B------:R-:W-:Y:S06]  /*13a10*/  @!P0 BRA `(.L_x_1531) ;  /* 0x0000000000048947 */ /* 0x000fec0003800000 */
[----:B------:R-:W-:Y:S01]  /*13a20*/  BPT.TRAP 0x1 ;  /* 0x000000040000795c */ /* 0x000fe20000300000 */
.L_x_1531:
[----:B------:R-:W2:Y:S04]  /*13a30*/  LDL R143, [R1] ;  /* 0x00000000018f7983 */ /* 0x000ea80000100800 */
[----:B------:R-:W3:Y:S04]  /*13a40*/  LDL R32, [R1+0x70] ;  /* 0x0000700001207983 */ /* 0x000ee80000100800 */
[----:B------:R-:W4:Y:S04]  /*13a50*/  LDL R71, [R1+0x8] ;  /* 0x0000080001477983 */ /* 0x000f280000100800 */
[----:B------:R-:W5:Y:S04]  /*13a60*/  LDL R62, [R1+0x4] ;  /* 0x00000400013e7983 */ /* 0x000f680000100800 */
[----:B------:R-:W5:Y:S01]  /*13a70*/  LDL R87, [R1+0x74] ;  /* 0x0000740001577983 */ /* 0x000f620000100800 */
[----:B------:R-:W-:Y:S01]  /*13a80*/  LEA R17, R17, R2, 0x3 ;  /* 0x0000000211117211 */ /* 0x000fe200078e18ff */
[----:B------:R-:W-:-:S04]  /*13a90*/  IMAD.U32 R24, RZ, RZ, UR38 ;  /* 0x00000026ff187e24 */ /* 0x000fc8000f8e00ff */
[----:B------:R-:W-:Y:S01]  /*13aa0*/  VIADD R17, R17, 0x2d860 ;  /* 0x0002d86011117836 */ /* 0x000fe20000000000 */
[----:B------:R-:W-:Y:S02]  /*13ab0*/  F2FP.F16.F32.PACK_AB R25, R83, R26 ;  /* 0x0000001a5319723e */ /* 0x000fe400000000ff */
[----:B------:R-:W-:Y:S02]  /*13ac0*/  F2FP.F16.F32.PACK_AB R26, R14, R13 ;  /* 0x0000000d0e1a723e */ /* 0x000fe400000000ff */
[----:B------:R-:W-:Y:S02]  /*13ad0*/  PRMT R17, R24, 0x654, R17 ;  /* 0x0000065418117816 */ /* 0x000fe40000000011 */
[----:B------:R-:W-:Y:S02]  /*13ae0*/  F2FP.F16.F32.PACK_AB R24, R10, R9 ;  /* 0x000000090a18723e */ /* 0x000fe400000000ff */
[----:B------:R-:W-:Y:S01]  /*13af0*/  F2FP.F16.F32.PACK_AB R27, R82, R12 ;  /* 0x0000000c521b723e */ /* 0x000fe200000000ff */
[----:B------:R0:W-:Y:S01]  /*13b00*/  SYNCS.ARRIVE.TRANS64.RED.A1T0 RZ, [R17+URZ], RZ ;  /* 0x000000ff11ff79a7 */ /* 0x0001e2000810043f */
        /* <DEDUP_REMOVED lines=79> */
[----:B------:R-:W-:Y:S02]  /*14000*/  IMAD.MOV.U32 R23, RZ, RZ, R139 ;  /* 0x000000ffff177224 */ /* 0x000fe400078e008b */
[----:B0-----:R-:W-:Y:S01]  /*14010*/  IMAD.MOV.U32 R17, RZ, RZ, R7 ;  /* 0x000000ffff117224 */ /* 0x001fe200078e0007 */
[----:B--2---:R-:W-:Y:S04]  /*14020*/  STSM.16.M88.4 [R143+0x21800], R24 ;  /* 0x021800188f007844 */ /* 0x004fe80000000200 */
[----:B---3--:R0:W-:Y:S02]  /*14030*/  STSM.16.M88.4 [R32], R12 ;  /* 0x0000000c20007844 */ /* 0x0081e40000000200 */
[----:B0-----:R-:W-:-:S05]  /*14040*/  F2FP.F16.F32.PACK_AB R32, R31, R30 ;  /* 0x0000001e1f20723e */ /* 0x001fca00000000ff */
[----:B----4-:R0:W-:Y:S04]  /*14050*/  STSM.16.M88.4 [R71], R32 ;  /* 0x0000002047007844 */ /* 0x0101e80000000200 */
[----:B-----5:R0:W-:Y:S04]  /*14060*/  STSM.16.M88.4 [R62], R40 ;  /* 0x000000283e007844 */ /* 0x0201e80000000200 */
        /* <DEDUP_REMOVED lines=9> */
[----:B-1----:R-:W1:Y:S02]  /*14100*/  FENCE.VIEW.ASYNC.S ;  /* 0x00000000000073c6 */ /* 0x002e640000000000 */
[----:B-1----:R-:W-:Y:S01]  /*14110*/  NOP ;  /* 0x0000000000007918 */ /* 0x002fe20000000000 */
[----:B------:R-:W-:Y:S05]  /*14120*/  @P1 BRA `(.L_x_1532) ;  /* 0xffffffc000941947 */ /* 0x000fea000383ffff */
[----:B------:R-:W-:Y:S02]  /*14130*/  IMAD.MOV.U32 R6, RZ, RZ, R69 ;  /* 0x000000ffff067224 */ /* 0x000fe400078e0045 */
[----:B------:R-:W-:Y:S02]  /*14140*/  IMAD.MOV.U32 R5, RZ, RZ, R8 ;  /* 0x000000ffff057224 */ /* 0x000fe400078e0008 */
[----:B------:R-:W-:Y:S02]  /*14150*/  IMAD.MOV.U32 R17, RZ, RZ, R7 ;  /* 0x000000ffff117224 */ /* 0x000fe400078e0007 */
[----:B------:R-:W-:-:S07]  /*14160*/  IMAD.MOV.U32 R23, RZ, RZ, R139 ;  /* 0x000000ffff177224 */ /* 0x000fce00078e008b */
.L_x_1512:
[----:B------:R-:W2:Y:S01]  /*14170*/  LDL R7, [R1+0x5c] ;  /* 0x00005c0001077983 */ /* 0x000ea20000100800 */
[----:B------:R-:W1:Y:S01]  /*14180*/  LDC R8, c[0x0][0x448] ;  /* 0x00011200ff087b82 */ /* 0x000e620000000800 */
[----:B------:R-:W-:Y:S01]  /*14190*/  LOP3.LUT R16, R16, 0xfffffffb, RZ, 0xc0, !PT ;  /* 0xfffffffb10107812 */ /* 0x000fe200078ec0ff */
[----:B------:R-:W-:Y:S01]  /*141a0*/  ULDC UR8, c[0x0][0x9dc] ;  /* 0x0002770000087ab9 */ /* 0x000fe20000000800 */
[----:B------:R-:W-:-:S05]  /*141b0*/  IADD3 R10, R157, 0x1, -R154 ;  /* 0x000000019d0a7810 */ /* 0x000fca0007ffe89a */
[----:B------:R-:W3:Y:S01]  /*141c0*/  LDC R11, c[0x0][0x9e4] ;  /* 0x00027900ff0b7b82 */ /* 0x000ee20000000800 */
[----:B-1----:R-:W-:-:S13]  /*141d0*/  ISETP.NE.AND P1, PT, R8, 0x1, PT ;  /* 0x000000010800780c */ /* 0x002fda0003f25270 */
[----:B------:R-:W1:Y:S01]  /*141e0*/  @P1 LDC R8, c[0x0][0x44c] ;  /* 0x00011300ff081b82 */ /* 0x000e620000000800 */
[----:B------:R-:W-:-:S04]  /*141f0*/  @P1 LOP3.LUT R16, R16, 0x4, RZ, 0xfc, !PT ;  /* 0x0000000410101812 */ /* 0x000fc800078efcff */
[----:B------:R-:W-:-:S03]  /*14200*/  LOP3.LUT R16, R16, 0xfffffff7, RZ, 0xc0, !PT ;  /* 0xfffffff710107812 */ /* 0x000fc600078ec0ff */
[----:B------:R-:W4:Y:S01]  /*14210*/  @P1 LDC R9, c[0x0][0x450] ;  /* 0x00011400ff091b82 */ /* 0x000f220000000800 */
[----:B--2---:R-:W-:-:S04]  /*14220*/  VIADD R7, R7, 0xbf ;  /* 0x000000bf07077836 */ /* 0x004fc80000000000 */
[----:B-1----:R-:W-:-:S05]  /*14230*/  @P1 IMAD.HI.U32 R8, R7, R8, RZ ;  /* 0x0000000807081227 */ /* 0x002fca00078e00ff */
[----:B----4-:R-:W-:Y:S02]  /*14240*/  @P1 SHF.R.U32.HI R7, RZ, R9, R8 ;  /* 0x00000009ff071219 */ /* 0x010fe40000011608 */
[----:B---3--:R-:W-:-:S03]  /*14250*/  ISETP.GE.AND P1, PT, R11, 0x1, PT ;  /* 0x000000010b00780c */ /* 0x008fc60003f26270 */
[----:B------:R-:W-:-:S04]  /*14260*/  IMAD.IADD R7, R10, 0x1, R7 ;  /* 0x000000010a077824 */ /* 0x000fc800078e0207 */
[----:B------:R-:W-:-:S06]  /*14270*/  VIADD R10, R7, -UR8 ;  /* 0x80000008070a7c36 */ /* 0x000fcc0008000000 */
[----:B------:R-:W-:Y:S01]  /*14280*/  @P1 LOP3.LUT R16, R16, 0x8, RZ, 0xfc, !PT ;  /* 0x0000000810101812 */ /* 0x000fe200078efcff */
[----:B------:R-:W-:Y:S06]  /*14290*/  @!P1 BRA `(.L_x_1533) ;  /* 0x0000000000449947 */ /* 0x000fec0003800000 */
[----:B------:R-:W-:Y:S01]  /*142a0*/  ISETP.GT.AND P1, PT, R7, -0x1, PT ;  /* 0xffffffff0700780c */ /* 0x000fe20003f24270 */
[----:B------:R-:W-:-:S12]  /*142b0*/  BSSY B0, `(.L_x_1534) ;  /* 0x000000d000007945 */ /* 0x000fd80003800000 */
[----:B------:R-:W-:Y:S05]  /*142c0*/  @P1 BRA `(.L_x_1535) ;  /* 0x00000000001c1947 */ /* 0x000fea0003800000 */
[----:B------:R-:W-:Y:S02]  /*142d0*/  ISETP.NE.AND P1, PT, R11, 0x1, PT ;  /* 0x000000010b00780c */ /* 0x000fe40003f25270 */
[----:B------:R-:W-:-:S11]  /*142e0*/  LOP3.LUT R7, RZ, R7, RZ, 0x33, !PT ;  /* 0x00000007ff077212 */ /* 0x000fd600078e33ff */
[----:B------:R-:W1:Y:S02]  /*142f0*/  @P1 LDC.64 R8, c[0x0][0x9e8] ;  /* 0x00027a00ff081b82 */ /* 0x000e640000000a00 */
[----:B-1----:R-:W-:-:S05]  /*14300*/  @P1 IMAD.HI.U32 R8, R7, R8, RZ ;  /* 0x0000000807081227 */ /* 0x002fca00078e00ff */
[----:B------:R-:W-:-:S04]  /*14310*/  @P1 SHF.R.U32.HI R7, RZ, R9, R8 ;  /* 0x00000009ff071219 */ /* 0x000fc80000011608 */
[----:B------:R-:W-:Y:S01]  /*14320*/  LOP3.LUT R7, RZ, R7, RZ, 0x33, !PT ;  /* 0x00000007ff077212 */ /* 0x000fe200078e33ff */
[----:B------:R-:W-:Y:S06]  /*14330*/  BRA `(.L_x_1536) ;  /* 0x0000000000107947 */ /* 0x000fec0003800000 */
.L_x_1535:
[----:B------:R-:W-:-:S13]  /*14340*/  ISETP.NE.AND P1, PT, R11, 0x1, PT ;  /* 0x000000010b00780c */ /* 0x000fda0003f25270 */
[----:B------:R-:W1:Y:S02]  /*14350*/  @P1 LDC.64 R8, c[0x0][0x9e8] ;  /* 0x00027a00ff081b82 */ /* 0x000e640000000a00 */
[----:B-1----:R-:W-:-:S05]  /*14360*/  @P1 IMAD.HI.U32 R8, R7, R8, RZ ;  /* 0x0000000807081227 */ /* 0x002fca00078e00ff */
[----:B------:R-:W-:-:S07]  /*14370*/  @P1 SHF.R.U32.HI R7, RZ, R9, R8 ;  /* 0x00000009ff071219 */ /* 0x000fce0000011608 */
.L_x_1536:
[----:B------:R-:W-:Y:S05]  /*14380*/  BSYNC B0 ;  /* 0x0000000000007941 */ /* 0x000fea0003800000 */
.L_x_1534:
[----:B------:R-:W-:-:S05]  /*14390*/  IMAD R7, R7, R11, RZ ;  /* 0x0000000b07077224 */ /* 0x000fca00078e02ff */
[----:B------:R-:W-:-:S07]  /*143a0*/  VIMNMX R10, R10, R7, !PT ;  /* 0x000000070a0a7248 */ /* 0x000fce0007fe0100 */
.L_x_1533:
[----:B------:R-:W2:Y:S01]  /*143b0*/  LDL R8, [R1+0xa0] ;  /* 0x0000a00001087983 */ /* 0x000ea20000100800 */
[----:B------:R-:W-:-:S05]  /*143c0*/  VIADD R10, R10, 0x7f ;  /* 0x0000007f0a0a7836 */ /* 0x000fca0000000000 */
[----:B------:R-:W-:-:S04]  /*143d0*/  SHF.R.S32.HI R7, RZ, 0x1f, R10 ;  /* 0x0000001fff077819 */ /* 0x000fc8000001140a */
[----:B------:R-:W-:-:S04]  /*143e0*/  LEA.HI R7, R7, R10, RZ, 0x7 ;  /* 0x0000000a07077211 */ /* 0x000fc800078f38ff */
[----:B------:R-:W-:-:S04]  /*143f0*/  SHF.R.S32.HI R7, RZ, 0x7, R7 ;  /* 0x00000007ff077819 */ /* 0x000fc80000011407 */
[----:B--2---:R-:W-:-:S04]  /*14400*/  VIMNMX R8, R8, R7, !PT ;  /* 0x0000000708087248 */ /* 0x004fc80007fe0100 */
[----:B------:R-:W-:Y:S01]  /*14410*/  ISETP.GE.AND P1, PT, R0, R8, PT ;  /* 0x000000080000720c */ /* 0x000fe20003f26270 */
[----:B------:R1:W-:-:S12]  /*14420*/  STL [R1+0x44], R8 ;  /* 0x0000440801007387 */ /* 0x0003d80000100800 */
[----:B-1----:R-:W-:Y:S05]  /*14430*/  @!P1 BRA `(.L_x_1537) ;  /* 0x0000002c00449947 */ /* 0x002fea0003800000 */
[----:B------:R-:W-:Y:S01]  /*14440*/  IMAD.MOV.U32 R8, RZ, RZ, R6 ;  /* 0x000000ffff087224 */ /* 0x000fe200078e0006 */
[----:B------:R-:W-:Y:S01]  /*14450*/  MOV R10, R23 ;  /* 0x00000017000a7202 */ /* 0x000fe20000000f00 */
[----:B------:R-:W-:Y:S02]  /*14460*/  IMAD.MOV.U32 R7, RZ, RZ, R5 ;  /* 0x000000ffff077224 */ /* 0x000fe400078e0005 */
[----:B------:R-:W-:-:S07]  /*14470*/  IMAD.MOV.U32 R9, RZ, RZ, R17 ;  /* 0x000000ffff097224 */ /* 0x000fce00078e0011 */
.L_x_1549:
[----:B------:R-:W2:Y:S01]  /*14480*/  LDL R5, [R1+0x48] ;  /* 0x0000480001057983 */ /* 0x000ea20000100800 */
[----:B------:R-:W-:Y:S01]  /*14490*/  ISETP.NE.AND P1, PT, R9, 0x1, PT ;  /* 0x000000010900780c */ /* 0x000fe20003f25270 */
[----:B------:R-:W-:Y:S05]  /*144a0*/  YIELD ;  /* 0x0000000000007946 */ /* 0x000fea0003800000 */
[----:B------:R-:W-:-:S04]  /*144b0*/  SEL R23, RZ, 0x1, P1 ;  /* 0x00000001ff177807 */ /* 0x000fc80000800000 */
[----:B------:R-:W-:Y:S02]  /*144c0*/  LOP3.LUT R23, R10, R23, RZ, 0x3c, !PT ;  /* 0x000000170a177212 */ /* 0x000fe400078e3cff */
[----:B--2---:R-:W-:-:S13]  /*144d0*/  ISETP.NE.AND P1, PT, R5, RZ, PT ;  /* 0x000000ff0500720c */ /* 0x004fda0003f25270 */
[----:B------:R-:W-:Y:S05]  /*144e0*/  @P1 BRA `(.L_x_1538) ;  /* 0x00000000003c1947 */ /* 0x000fea0003800000 */
[----:B------:R-:W-:Y:S05]  /*144f0*/  @!P0 BRA `(.L_x_1539) ;  /* 0x0000000000048947 */ /* 0x000fea0003800000 */
[----:B------:R-:W-:Y:S01]  /*14500*/  BPT.TRAP 0x1 ;  /* 0x000000040000795c */ /* 0x000fe20000300000 */
.L_x_1539:
[----:B------:R-:W-:Y:S01]  /*14510*/  VIADD R5, R9, 0x1 ;  /* 0x0000000109057836 */ /* 0x000fe20000000000 */
[----:B------:R-:W-:-:S04]  /*14520*/  SHF.L.U32 R6, R23, 0x1f, RZ ;  /* 0x0000001f17067819 */ /* 0x000fc800000006ff */
[----:B------:R-:W-:-:S04]  /*14530*/  ISETP.NE.AND P2, PT, R5, 0x2, PT ;  /* 0x000000020500780c */ /* 0x000fc80003f45270 */
[----:B------:R-:W-:-:S05]  /*14540*/  SEL R5, R5, RZ, P2 ;  /* 0x000000ff05057207 */ /* 0x000fca0001000000 */
[----:B------:R-:W-:-:S04]  /*14550*/  IMAD R5, R5, 0x8, R2 ;  /* 0x0000000805057824 */ /* 0x000fc800078e0202 */
[----:B------:R1:W2:Y:S01]  /*14560*/  SYNCS.PHASECHK.TRANS64.TRYWAIT P2, [R5+URZ+0x2d830], R6 ;  /* 0x02d83006050075a7 */ /* 0x0002a2000804017f */
[----:B------:R-:W-:Y:S05]  /*14570*/  @!P0 BRA `(.L_x_1540) ;  /* 0x0000000000048947 */ /* 0x000fea0003800000 */
[----:B------:R-:W-:Y:S01]  /*14580*/  BPT.TRAP 0x1 ;  /* 0x000000040000795c */ /* 0x000fe20000300000 */
.L_x_1540:
[----:B------:R-:W-:Y:S04]  /*14590*/  BSSY B0, `(.L_x_1538) ;  /* 0x0000004000007945 */ /* 0x000fe80003800000 */
[----:B--2---:R-:W-:Y:S05]  /*145a0*/  @P2 BRA `(.L_x_1541) ;  /* 0x0000000000082947 */ /* 0x004fea0003800000 */
[----:B------:R-:W2:Y:S02]  /*145b0*/  SYNCS.PHASECHK.TRANS64.TRYWAIT P2, [R5+URZ+0x2d830], R6 ;  /* 0x02d83006050075a7 */ /* 0x000ea4000804017f */
[----:B--2---:R-:W-:Y:S05]  /*145c0*/  @!P2 BRA `(.L_x_1542) ;  /* 0x0000012c00c4a947 */ /* 0x004fea0003800000 */
.L_x_1541:
[----:B------:R-:W-:Y:S05]  /*145d0*/  BSYNC B0 ;  /* 0x0000000000007941 */ /* 0x000fea0003800000 */
.L_x_1538:
[----:B-12---:R-:W2:Y:S04]  /*145e0*/  LDL R6, [R1+0x4c] ;  /* 0x00004c0001067983 */ /* 0x006ea80000100800 */
[----:B------:R-:W3:Y:S04]  /*145f0*/  LDL.64 R26, [R1+0x10] ;  /* 0x00001000011a7983 */ /* 0x000ee80000100a00 */
[----:B------:R-:W4:Y:S04]  /*14600*/  LDL.64 R148, [R1+0x38] ;  /* 0x0000380001947983 */ /* 0x000f280000100a00 */
[----:B------:R-:W5:Y:S01]  /*14610*/  LDL.64 R146, [R1+0x30] ;  /* 0x0000300001927983 */ /* 0x000f620000100a00 */
[----:B------:R-:W1:Y:S01]  /*14620*/  S2R R5, SR_TID.X ;  /* 0x0000000000057919 */ /* 0x000e620000002100 */
[----:B------:R-:W-:Y:S01]  /*14630*/  VIADD R17, R9, 0x1 ;  /* 0x0000000109117836 */ /* 0x000fe20000000000 */
[----:B------:R-:W-:Y:S05]  /*14640*/  WARPSYNC.ALL ;  /* 0x0000000000007948 */ /* 0x000fea0003800000 */
[C---:B------:R-:W-:Y:S01]  /*14650*/  ISETP.NE.AND P2, PT, R17.reuse, 0x2, PT ;  /* 0x000000021100780c */ /* 0x040fe20003f45270 */
[----:B------:R-:W5:Y:S03]  /*14660*/  LDL.64 R144, [R1+0x28] ;  /* 0x0000280001907983 */ /* 0x000f660000100a00 */
[----:B------:R-:W-:Y:S01]  /*14670*/  SEL R17, R17, RZ, P2 ;  /* 0x000000ff11117207 */ /* 0x000fe20001000000 */
[----:B0-----:R-:W5:Y:S04]  /*14680*/  LDL.64 R142, [R1+0x20] ;  /* 0x00002000018e7983 */ /* 0x001f680000100a00 */
[----:B------:R-:W5:Y:S01]  /*14690*/  LDL.64 R140, [R1+0x18] ;  /* 0x00001800018c7983 */ /* 0x000f620000100a00 */
[----:B-1----:R-:W-:-:S05]  /*146a0*/  SHF.R.U32.HI R5, RZ, 0x7, R5 ;  /* 0x00000007ff057819 */ /* 0x002fca0000011605 */
[----:B------:R-:W-:Y:S02]  /*146b0*/  VIADD R5, R5, 0x8 ;  /* 0x0000000805057836 */ /* 0x000fe40000000000 */
[----:B------:R-:W-:Y:S02]  /*146c0*/  IMAD.MOV.U32 R13, RZ, RZ, -0x7fffffe0 ;  /* 0x80000020ff0d7424 */ /* 0x000fe400078e00ff */
[----:B------:R-:W-:-:S03]  /*146d0*/  IMAD.MOV.U32 R25, RZ, RZ, -0x7fffffe0 ;  /* 0x80000020ff197424 */ /* 0x000fc600078e00ff */
[----:B------:R-:W-:Y:S02]  /*146e0*/  R2UR UR11, R13 ;  /* 0x000000000d0b72ca */ /* 0x000fe400000e0000 */
[----:B------:R-:W-:Y:S01]  /*146f0*/  R2UR UR27, R25 ;  /* 0x00000000191b72ca */ /* 0x000fe200000e0000 */
[----:B------:R-:W-:-:S05]  /*14700*/  IMAD.MOV.U32 R21, RZ, RZ, -0x7fffffe0 ;  /* 0x80000020ff157424 */ /* 0x000fca00078e00ff */
[----:B------:R-:W-:Y:S01]  /*14710*/  R2UR UR15, R21 ;  /* 0x00000000150f72ca */ /* 0x000fe200000e0000 */
[----:B------:R0:W-:Y:S01]  /*14720*/  BAR.SYNC.DEFER_BLOCKING R5, 0x100 ;  /* 0x000400050000751d */ /* 0x0001e20000010000 */
[----:B------:R-:W-:Y:S02]  /*14730*/  IMAD.MOV.U32 R15, RZ, RZ, -0x7fffffe0 ;  /* 0x80000020ff0f7424 */ /* 0x000fe400078e00ff */
[----:B--2---:R-:W-:Y:S01]  /*14740*/  IMAD R12, R17, 0x600, R6 ;  /* 0x00000600110c7824 */ /* 0x004fe200078e0206 */
[----:B---3--:R-:W-:-:S03]  /*14750*/  R2UR UR8, R26 ;  /* 0x000000001a0872ca */ /* 0x008fc600000e0000 */
[C---:B------:R-:W-:Y:S01]  /*14760*/  VIADD R24, R12.reuse, 0x400 ;  /* 0x000004000c187836 */ /* 0x040fe20000000000 */
[----:B------:R-:W-:Y:S02]  /*14770*/  R2UR UR10, R12 ;  /* 0x000000000c0a72ca */ /* 0x000fe400000e0000 */
[----:B------:R-:W-:Y:S02]  /*14780*/  R2UR UR9, R27 ;  /* 0x000000001b0972ca */ /* 0x000fe400000e0000 */
[----:B------:R-:W-:Y:S02]  /*14790*/  R2UR UR26, R24 ;  /* 0x00000000181a72ca */ /* 0x000fe400000e0000 */
[----:B------:R-:W-:-:S09]  /*147a0*/  WARPGROUP.ARRIVE ;  /* 0x00000000000079c5 */ /* 0x000fd20000000000 */
        /* <DEDUP_REMOVED lines=41> */
.L_x_1544:
[----:B------:R-:W-:Y:S01]  /*14a40*/  SHF.L.U32 R5, R10, 0x1f, RZ ;  /* 0x0000001f0a057819 */ /* 0x000fe200000006ff */
[----:B------:R-:W-:-:S04]  /*14a50*/  IMAD R6, R9, 0x8, R2 ;  /* 0x0000000809067824 */ /* 0x000fc800078e0202 */
[----:B------:R0:W1:Y:S01]  /*14a60*/  SYNCS.PHASECHK.TRANS64.TRYWAIT P1, [R6+URZ+0x2d850], R5 ;  /* 0x02d85005060075a7 */ /* 0x000062000802017f */
[----:B------:R-:W-:Y:S05]  /*14a70*/  @!P0 BRA `(.L_x_1545) ;  /* 0x0000000000048947 */ /* 0x000fea0003800000 */
[----:B------:R-:W-:Y:S01]  /*14a80*/  BPT.TRAP 0x1 ;  /* 0x000000040000795c */ /* 0x000fe20000300000 */
.L_x_1545:
[----:B-1----:R-:W-:Y:S05]  /*14a90*/  @P1 BRA `(.L_x_1543) ;  /* 0x0000000000081947 */ /* 0x002fea0003800000 */
[----:B------:R-:W1:Y:S02]  /*14aa0*/  SYNCS.PHASECHK.TRANS64.TRYWAIT P1, [R6+URZ+0x2d850], R5 ;  /* 0x02d85005060075a7 */ /* 0x000e64000802017f */
[----:B-1----:R-:W-:Y:S05]  /*14ab0*/  @!P1 BRA `(.L_x_1546) ;  /* 0x00000128009c9947 */ /* 0x002fea0003800000 */
.L_x_1543:
[----:B------:R-:W2:Y:S01]  /*14ac0*/  LDL R14, [R1+0x94] ;  /* 0x00009400010e7983 */ /* 0x000ea20000100800 */
[----:B01----:R-:W-:Y:S01]  /*14ad0*/  VIADD R5, R2, 0x400 ;  /* 0x0000040002057836 */ /* 0x003fe20000000000 */
[----:B------:R-:W-:Y:S05]  /*14ae0*/  WARPSYNC.ALL ;  /* 0x0000000000007948 */ /* 0x000fea0003800000 */
[----:B------:R-:W-:Y:S01]  /*14af0*/  SHF.R.U32.HI R5, RZ, 0x4, R5 ;  /* 0x00000004ff057819 */ /* 0x000fe20000011605 */
[----:B------:R-:W-:Y:S01]  /*14b00*/  IMAD.MOV.U32 R11, RZ, RZ, -0x7fffffe0 ;  /* 0x80000020ff0b7424 */ /* 0x000fe200078e00ff */
[----:B------:R-:W-:Y:S01]  /*14b10*/  WARPGROUP.ARRIVE ;  /* 0x00000000000079c5 */ /* 0x000fe20000000000 */
[----:B------:R-:W-:Y:S01]  /*14b20*/  IMAD.MOV.U32 R13, RZ, RZ, -0x7fffffe0 ;  /* 0x80000020ff0d7424 */ /* 0x000fe200078e00ff */
[----:B------:R-:W-:-:S02]  /*14b30*/  LOP3.LUT R5, R5, 0x3fff, RZ, 0xc0, !PT ;  /* 0x00003fff05057812 */ /* 0x000fc400078ec0ff */
[----:B------:R-:W-:Y:S02]  /*14b40*/  R2UR UR11, R11 ;  /* 0x000000000b0b72ca */ /* 0x000fe400000e0000 */
[----:B------:R-:W-:Y:S02]  /*14b50*/  LOP3.LUT R5, R5, 0x2000000, RZ, 0xfc, !PT ;  /* 0x0200000005057812 */ /* 0x000fe400078efcff */
[----:B------:R-:W-:Y:S01]  /*14b60*/  R2UR UR47, R11 ;  /* 0x000000000b2f72ca */ /* 0x000fe200000e0000 */
[----:B------:R-:W-:Y:S01]  /*14b70*/  IMAD.MOV.U32 R11, RZ, RZ, 0x40000040 ;  /* 0x40000040ff0b7424 */ /* 0x000fe200078e00ff */
[----:B------:R-:W-:Y:S01]  /*14b80*/  R2UR UR15, R13 ;  /* 0x000000000d0f72ca */ /* 0x000fe200000e0000 */
[----:B------:R-:W-:Y:S01]  /*14b90*/  IMAD R10, R9, 0x600, R5 ;  /* 0x00000600090a7824 */ /* 0x000fe200078e0205 */
[----:B------:R-:W-:Y:S02]  /*14ba0*/  R2UR UR19, R13 ;  /* 0x000000000d1372ca */ /* 0x000fe400000e0000 */
[----:B------:R-:W-:Y:S01]  /*14bb0*/  R2UR UR9, R11 ;  /* 0x000000000b0972ca */ /* 0x000fe200000e0000 */
[----:B------:R-:W-:Y:S01]  /*14bc0*/  IMAD.MOV.U32 R11, RZ, RZ, 0x40000040 ;  /* 0x40000040ff0b7424 */ /* 0x000fe200078e00ff */
[----:B------:R-:W-:-:S02]  /*14bd0*/  IADD3 R12, R10, 0x40, RZ ;  /* 0x000000400a0c7810 */ /* 0x000fc40007ffe0ff */
[----:B------:R-:W-:Y:S02]  /*14be0*/  R2UR UR10, R10 ;  /* 0x000000000a0a72ca */ /* 0x000fe400000e0000 */
[----:B------:R-:W-:Y:S01]  /*14bf0*/  R2UR UR14, R12 ;  /* 0x000000000c0e72ca */ /* 0x000fe200000e0000 */
[----:B------:R-:W-:Y:S01]  /*14c00*/  VIADD R12, R10, 0x80 ;  /* 0x000000800a0c7836 */ /* 0x000fe20000000000 */
[C---:B------:R-:W-:Y:S02]  /*14c10*/  R2UR UR23, R13.reuse ;  /* 0x000000000d1772ca */ /* 0x040fe400000e0000 */
[C---:B------:R-:W-:Y:S02]  /*14c20*/  R2UR UR27, R13.reuse ;  /* 0x000000000d1b72ca */ /* 0x040fe400000e0000 */
[----:B------:R-:W-:Y:S01]  /*14c30*/  R2UR UR18, R12 ;  /* 0x000000000c1272ca */ /* 0x000fe200000e0000 */
[----:B------:R-:W-:Y:S01]  /*14c40*/  VIADD R12, R10, 0xc0 ;  /* 0x000000c00a0c7836 */ /* 0x000fe20000000000 */
[----:B------:R-:W-:-:S02]  /*14c50*/  R2UR UR31, R13 ;  /* 0x000000000d1f72ca */ /* 0x000fc400000e0000 */
[----:B------:R-:W-:Y:S01]  /*14c60*/  R2UR UR35, R13 ;  /* 0x000000000d2372ca */ /* 0x000fe200000e0000 */
[----:B------:R-:W-:Y:S01]  /*14c70*/  IMAD.MOV.U32 R13, RZ, RZ, 0x40000040 ;  /* 0x40000040ff0d7424 */ /* 0x000fe200078e00ff */
[----:B------:R-:W-:Y:S01]  /*14c80*/  R2UR UR22, R12 ;  /* 0x000000000c1672ca */ /* 0x000fe200000e0000 */
[----:B------:R-:W-:Y:S01]  /*14c90*/  VIADD R12, R10, 0x100 ;  /* 0x000001000a0c7836 */ /* 0x000fe20000000000 */
[----:B------:R-:W-:Y:S02]  /*14ca0*/  R2UR UR45, R11 ;  /* 0x000000000b2d72ca */ /* 0x000fe400000e0000 */
[----:B------:R-:W-:Y:S01]  /*14cb0*/  R2UR UR13, R13 ;  /* 0x000000000d0d72ca */ /* 0x000fe200000e0000 */
[----:B------:R-:W-:Y:S01]  /*14cc0*/  IMAD.MOV.U32 R13, RZ, RZ, 0x40000040 ;  /* 0x40000040ff0d7424 */ /* 0x000fe200078e00ff */
[----:B------:R-:W-:Y:S01]  /*14cd0*/  R2UR UR26, R12 ;  /* 0x000000000c1a72ca */ /* 0x000fe200000e0000 */
[----:B------:R-:W-:-:S03]  /*14ce0*/  VIADD R12, R10, 0x140 ;  /* 0x000001400a0c7836 */ /* 0x000fc60000000000 */
[----:B------:R-:W-:Y:S01]  /*14cf0*/  R2UR UR17, R13 ;  /* 0x000000000d1172ca */ /* 0x000fe200000e0000 */
[----:B------:R-:W-:Y:S01]  /*14d00*/  IMAD.MOV.U32 R13, RZ, RZ, 0x40000040 ;  /* 0x40000040ff0d7424 */ /* 0x000fe200078e00ff */
[----:B------:R-:W-:Y:S01]  /*14d10*/  R2UR UR30, R12 ;  /* 0x000000000c1e72ca */ /* 0x000fe200000e0000 */
[C---:B------:R-:W-:Y:S02]  /*14d20*/  VIADD R12, R10.reuse, 0x180 ;  /* 0x000001800a0c7836 */ /* 0x040fe40000000000 */
[----:B------:R-:W-:Y:S01]  /*14d30*/  VIADD R10, R10, 0x1c0 ;  /* 0x000001c00a0a7836 */ /* 0x000fe20000000000 */
[----:B------:R-:W-:Y:S01]  /*14d40*/  R2UR UR21, R13 ;  /* 0x000000000d1572ca */ /* 0x000fe200000e0000 */
[----:B------:R-:W-:Y:S01]  /*14d50*/  IMAD.MOV.U32 R13, RZ, RZ, 0x40000040 ;  /* 0x40000040ff0d7424 */ /* 0x000fe200078e00ff */
[----:B------:R-:W-:Y:S02]  /*14d60*/  R2UR UR34, R12 ;  /* 0x000000000c2272ca */ /* 0x000fe400000e0000 */
[----:B------:R-:W-:-:S02]  /*14d70*/  R2UR UR46, R10 ;  /* 0x000000000a2e72ca */ /* 0x000fc400000e0000 */
[----:B------:R-:W-:Y:S02]  /*14d80*/  R2UR UR25, R13 ;  /* 0x000000000d1972ca */ /* 0x000fe400000e0000 */
[----:B------:R-:W-:-:S04]  /*14d90*/  MOV R13, 0x40000040 ;  /* 0x40000040000d7802 */ /* 0x000fc80000000f00 */
[----:B------:R-:W-:Y:S01]  /*14da0*/  R2UR UR29, R13 ;  /* 0x000000000d1d72ca */ /* 0x000fe200000e0000 */
[----:B------:R-:W-:-:S05]  /*14db0*/  IMAD.MOV.U32 R13, RZ, RZ, 0x40000040 ;  /* 0x40000040ff0d7424 */ /* 0x000fca00078e00ff */
[----:B------:R-:W-:Y:S02]  /*14dc0*/  R2UR UR33, R13 ;  /* 0x000000000d2172ca */ /* 0x000fe400000e0000 */
[----:B--2---:R-:W-:Y:S02]  /*14dd0*/  LOP3.LUT R10, R14, 0x10000, RZ, 0xfc, !PT ;  /* 0x000100000e0a7812 */ /* 0x004fe400078efcff */
[----:B------:R-:W0:Y:S02]  /*14de0*/  S2R R14, SR_TID.X ;  /* 0x00000000000e7919 */ /* 0x000e240000002100 */
[C---:B------:R-:W-:Y:S01]  /*14df0*/  R2UR UR8, R10.reuse ;  /* 0x000000000a0872ca */ /* 0x040fe200000e0000 */
[----:B------:R-:W-:-:S05]  /*14e00*/  VIADD R12, R10, 0x2 ;  /* 0x000000020a0c7836 */ /* 0x000fca0000000000 */
[----:B------:R-:W-:Y:S01]  /*14e10*/  R2UR UR12, R12 ;  /* 0x000000000c0c72ca */ /* 0x000fe200000e0000 */
[----:B------:R-:W-:-:S05]  /*14e20*/  VIADD R12, R10, 0x4 ;  /* 0x000000040a0c7836 */ /* 0x000fca0000000000 */
        /* <DEDUP_REMOVED lines=9> */
[----:B------:R-:W-:Y:S01]  /*14ec0*/  VIADD R12, R10, 0x604 ;  /* 0x000006040a0c7836 */ /* 0x000fe20000000000 */
[----:B------:R-:W-:Y:S01]  /*14ed0*/  ISETP.GE.U32.AND P1, PT, R14, 0x180, PT ;  /* 0x000001800e00780c */ /* 0x000fe20003f26070 */
[----:B------:R-:W-:Y:S02]  /*14ee0*/  VIADD R10, R10, 0x606 ;  /* 0x000006060a0a7836 */ /* 0x000fe40000000000 */
[----:B------:R-:W-:Y:S01]  /*14ef0*/  VIADD R5, R5, 0x9 ;  /* 0x0000000905057836 */ /* 0x000fe20000000000 */
        /* <DEDUP_REMOVED lines=28> */
.L_x_1547:
[----:B------:R-:W-:Y:S01]  /*150c0*/  FMUL.FTZ R11, R24, UR48 ;  /* 0x00000030180b7c20 */ /* 0x000fe20008410000 */
[----:B------:R-:W-:Y:S01]  /*150d0*/  FMUL.FTZ R24, R25, UR48 ;  /* 0x0000003019187c20 */ /* 0x000fe20008410000 */
[----:B------:R-:W-:Y:S01]  /*150e0*/  FMUL.FTZ R153, R26, UR48 ;  /* 0x000000301a997c20 */ /* 0x000fe20008410000 */
[----:B------:R-:W-:Y:S01]  /*150f0*/  FMUL.FTZ R26, R28, UR48 ;  /* 0x000000301c1a7c20 */ /* 0x000fe20008410000 */
[----:B0-----:R-:W-:Y:S02]  /*15100*/  IMAD R5, R17, 0x8, R2 ;  /* 0x0000000811057824 */ /* 0x001fe400078e0202 */
[----:B------:R-:W-:Y:S01]  /*15110*/  FMUL.FTZ R28, R29, UR48 ;  /* 0x000000301d1c7c20 */ /* 0x000fe20008410000 */
[----:B------:R-:W0:Y:S01]  /*15120*/  MUFU.TANH R11, R11 ;  /* 0x0000000b000b7308 */ /* 0x000e220000002400 */
[----:B------:R-:W-:Y:S02]  /*15130*/  IMAD.U32 R6, RZ, RZ, UR38 ;  /* 0x00000026ff067e24 */ /* 0x000fe4000f8e00ff */
[----:B------:R-:W-:Y:S01]  /*15140*/  FMUL.FTZ R151, R30, UR48 ;  /* 0x000000301e977c20 */ /* 0x000fe20008410000 */
[----:B------:R-:W-:-:S02]  /*15150*/  VIADD R5, R5, 0x2d840 ;  /* 0x0002d84005057836 */ /* 0x000fc40000000000 */
[----:B------:R-:W-:Y:S01]  /*15160*/  FMUL.FTZ R30, R32, UR48 ;  /* 0x00000030201e7c20 */ /* 0x000fe20008410000 */
[----:B------:R-:W-:Y:S01]  /*15170*/  FMUL.FTZ R32, R33, UR48 ;  /* 0x0000003021207c20 */ /* 0x000fe20008410000 */
[----:B------:R-:W-:Y:S01]  /*15180*/  FMUL.FTZ R33, R36, UR48 ;  /* 0x0000003024217c20 */ /* 0x000fe20008410000 */
[----:B------:R-:W-:Y:S01]  /*15190*/  FMUL.FTZ R149, R34, UR48 ;  /* 0x0000003022957c20 */ /* 0x000fe20008410000 */
[----:B------:R-:W1:Y:S01]  /*151a0*/  MUFU.TANH R24, R24 ;  /* 0x0000001800187308 */ /* 0x000e620000002400 */
[----:B------:R-:W-:Y:S01]  /*151b0*/  PRMT R5, R6, 0x654, R5 ;  /* 0x0000065406057816 */ /* 0x000fe20000000005 */
[----:B------:R-:W-:Y:S01]  /*151c0*/  FMUL.FTZ R34, R37, UR48 ;  /* 0x0000003025227c20 */ /* 0x000fe20008410000 */
[----:B------:R-:W-:Y:S01]  /*151d0*/  FMUL.FTZ R10, R35, UR48 ;  /* 0x00000030230a7c20 */ /* 0x000fe20008410000 */
[----:B------:R-:W-:Y:S01]  /*151e0*/  FMUL.FTZ R35, R40, UR48 ;  /* 0x0000003028237c20 */ /* 0x000fe20008410000 */
[----:B------:R0:W-:Y:S01]  /*151f0*/  SYNCS.ARRIVE.TRANS64.RED.A1T0 RZ, [R5+URZ], RZ ;  /* 0x000000ff05ff79a7 */ /* 0x0001e2000810043f */
[----:B------:R-:W-:Y:S01]  /*15200*/  FMUL.FTZ R36, R41, UR48 ;  /* 0x0000003029247c20 */ /* 0x000fe20008410000 */
[----:B------:R-:W-:Y:S01]  /*15210*/  FMUL.FTZ R37, R44, UR48 ;  /* 0x000000302c257c20 */ /* 0x000fe20008410000 */
[----:B------:R-:W2:Y:S01]  /*15220*/  MUFU.TANH R26, R26 ;  /* 0x0000001a001a7308 */ /* 0x000ea20000002400 */
[----:B------:R-:W-:Y:S01]  /*15230*/  FMUL.FTZ R40, R45, UR48 ;  /* 0x000000302d287c20 */ /* 0x000fe20008410000 */
[----:B------:R-:W-:Y:S01]  /*15240*/  FMUL.FTZ R45, R48, UR48 ;  /* 0x00000030302d7c20 */ /* 0x000fe20008410000 */
[----:B------:R-:W-:Y:S01]  /*15250*/  FMUL.FTZ R139, R49, UR48 ;  /* 0x00000030318b7c20 */ /* 0x000fe20008410000 */
[----:B------:R-:W-:Y:S01]  /*15260*/  FMUL.FTZ R140, R52, UR48 ;  /* 0x00000030348c7c20 */ /* 0x000fe20008410000 */
[----:B0-----:R-:W-:Y:S01]  /*15270*/  FMNMX.FTZ R5, R11, R7, !PT ;  /* 0x000000070b057209 */ /* 0x001fe20007810000 */
        /* <DEDUP_REMOVED lines=61> */
[----:B------:R-:W-:-:S05]  /*15650*/  UMOV UR51, UR6 ;  /* 0x0000000600337c82 */ /* 0x000fca0008000000 */
        /* <DEDUP_REMOVED lines=59> */
[----:B0-----:R-:W-:Y:S01]  /*15a10*/  FMNMX.FTZ R6, R152, R6, !PT ;  /* 0x0000000698067209 */ /* 0x001fe20007810000 */
[----:B------:R-:W-:-:S03]  /*15a20*/  FADD.FTZ R7, -R5, R7 ;  /* 0x0000000705077221 */ /* 0x000fc60000010100 */
        /* <DEDUP_REMOVED lines=56> */
[----:B------:R-:W-:-:S04]  /*15db0*/  FMUL.FTZ R38, R5, UR51 ;  /* 0x0000003305267c20 */ /* 0x000fc80008410000 */
[----:B------:R-:W-:Y:S01]  /*15dc0*/  FADD.FTZ R42, -R6, R8 ;  /* 0x00000008062a7221 */ /* 0x000fe20000010100 */
[----:B------:R-:W-:Y:S01]  /*15dd0*/  FMUL.FTZ R8, R7, UR51 ;  /* 0x0000003307087c20 */ /* 0x000fe20008410000 */
[--C-:B------:R-:W-:Y:S01]  /*15de0*/  FFMA.FTZ R33, R33, UR51, -R38.reuse ;  /* 0x0000003321217c23 */ /* 0x100fe20008010826 */
[--C-:B------:R-:W-:Y:S01]  /*15df0*/  FFMA.FTZ R79, R24, UR51, -R38.reuse ;  /* 0x00000033184f7c23 */ /* 0x100fe20008010826 */
[----:B------:R-:W-:Y:S01]  /*15e00*/  FMUL.FTZ R7, R42, UR51 ;  /* 0x000000332a077c20 */ /* 0x000fe20008410000 */
[--C-:B------:R-:W-:Y:S01]  /*15e10*/  FFMA.FTZ R42, R11, UR51, -R38.reuse ;  /* 0x000000330b2a7c23 */ /* 0x100fe20008010826 */
[--C-:B------:R-:W-:Y:S01]  /*15e20*/  FFMA.FTZ R11, R80, UR51, -R38.reuse ;  /* 0x00000033500b7c23 */ /* 0x100fe20008010826 */
[----:B------:R-:W-:Y:S01]  /*15e30*/  FMUL.FTZ R80, R6, UR51 ;  /* 0x0000003306507c20 */ /* 0x000fe20008410000 */
[--C-:B------:R-:W-:Y:S01]  /*15e40*/  FFMA.FTZ R26, R26, UR51, -R38.reuse ;  /* 0x000000331a1a7c23 */ /* 0x100fe20008010826 */
[--C-:B------:R-:W-:Y:S01]  /*15e50*/  FFMA.FTZ R28, R28, UR51, -R38.reuse ;  /* 0x000000331c1c7c23 */ /* 0x100fe20008010826 */
[----:B------:R-:W-:Y:S01]  /*15e60*/  FFMA.FTZ R30, R30, UR51, -R38 ;  /* 0x000000331e1e7c23 */ /* 0x000fe20008010826 */
[----:B------:R-:W-:Y:S01]  /*15e70*/  FFMA.FTZ R78, R153, UR51, -R80 ;  /* 0x00000033994e7c23 */ /* 0x000fe20008010850 */
        /* <DEDUP_REMOVED lines=42> */
[--C-:B0-----:R-:W-:Y:S01]  /*16120*/  FFMA.FTZ R33, R152, UR51, -R80.reuse ;  /* 0x0000003398217c23 */ /* 0x101fe20008010850 */
        /* <DEDUP_REMOVED lines=12> */
[----:B------:R-:W-:-:S02]  /*161f0*/  FFMA.FTZ R21, R21, UR51, -R80 ;  /* 0x0000003315157c23 */ /* 0x000fc40008010850 */
[----:B------:R-:W0:Y:S01]  /*16200*/  MUFU.EX2 R78, R78 ;  /* 0x0000004e004e7308 */ /* 0x000e220000000800 */
[----:B-1----:R-:W-:-:S07]  /*16210*/  FFMA.FTZ R4, R8, R4, R32 ;  /* 0x0000000408047223 */ /* 0x002fce0000010020 */
[----:B------:R1:W-:Y:S08]  /*16220*/  MUFU.EX2 R42, R76 ;  /* 0x0000004c002a7308 */ /* 0x0003f00000000800 */
[----:B------:R-:W2:Y:S01]  /*16230*/  MUFU.EX2 R79, R79 ;  /* 0x0000004f004f7308 */ /* 0x000ea20000000800 */
[----:B-1----:R-:W-:Y:S01]  /*16240*/  FFMA.FTZ R76, R151, UR51, -R80 ;  /* 0x00000033974c7c23 */ /* 0x002fe20008010850 */
[----:B0-----:R-:W-:-:S06]  /*16250*/  FFMA.FTZ R3, R7, R3, R78 ;  /* 0x0000000307037223 */ /* 0x001fcc000001004e */
[----:B------:R-:W-:Y:S08]  /*16260*/  MUFU.EX2 R73, R24 ;  /* 0x0000001800497308 */ /* 0x000ff00000000800 */
[----:B------:R-:W0:Y:S01]  /*16270*/  MUFU.EX2 R33, R33 ;  /* 0x0000002100217308 */ /* 0x000e220000000800 */
[----:B--2---:R-:W-:-:S07]  /*16280*/  FADD.FTZ R4, R79, R4 ;  /* 0x000000044f047221 */ /* 0x004fce0000010000 */
[----:B------:R1:W-:Y:S08]  /*16290*/  MUFU.EX2 R24, R35 ;  /* 0x0000002300187308 */ /* 0x0003f00000000800 */
[----:B------:R-:W2:Y:S01]  /*162a0*/  MUFU.EX2 R34, R26 ;  /* 0x0000001a00227308 */ /* 0x000ea20000000800 */
[----:B-1----:R-:W-:-:S07]  /*162b0*/  FFMA.FTZ R35, R150, UR51, -R80 ;  /* 0x0000003396237c23 */ /* 0x002fce0008010850 */
[----:B------:R-:W1:Y:S08]  /*162c0*/  MUFU.EX2 R76, R76 ;  /* 0x0000004c004c7308 */ /* 0x000e700000000800 */
[----:B------:R-:W3:Y:S08]  /*162d0*/  MUFU.EX2 R77, R28 ;  /* 0x0000001c004d7308 */ /* 0x000ef00000000800 */
[----:B------:R-:W4:Y:S08]  /*162e0*/  MUFU.EX2 R35, R35 ;  /* 0x0000002300237308 */ /* 0x000f300000000800 */
[----:B------:R5:W-:Y:S08]  /*162f0*/  MUFU.EX2 R26, R37 ;  /* 0x00000025001a7308 */ /* 0x000bf00000000800 */
[----:B------:R-:W4:Y:S01]  /*16300*/  MUFU.EX2 R36, R30 ;  /* 0x0000001e00247308 */ /* 0x000f220000000800 */
[----:B-----5:R-:W-:-:S07]  /*16310*/  FFMA.FTZ R37, R10, UR51, -R80 ;  /* 0x000000330a257c23 */ /* 0x020fce0008010850 */
[----:B------:R-:W5:Y:S08]  /*16320*/  MUFU.EX2 R74, R74 ;  /* 0x0000004a004a7308 */ /* 0x000f700000000800 */
[----:B------:R-:W-:Y:S08]  /*16330*/  MUFU.EX2 R28, R45 ;  /* 0x0000002d001c7308 */ /* 0x000ff00000000800 */
[----:B------:R-:W5:Y:S08]  /*16340*/  MUFU.EX2 R75, R75 ;  /* 0x0000004b004b7308 */ /* 0x000f700000000800 */
[----:B------:R0:W-:Y:S08]  /*16350*/  MUFU.EX2 R45, R66 ;  /* 0x00000042002d7308 */ /* 0x0001f00000000800 */
[----:B------:R-:W5:Y:S01]  /*16360*/  MUFU.EX2 R37, R37 ;  /* 0x0000002500257308 */ /* 0x000f620000000800 */
[----:B0-----:R-:W-:Y:S01]  /*16370*/  FFMA.FTZ R66, R12, UR51, -R80 ;  /* 0x000000330c427c23 */ /* 0x001fe20008010850 */
[----:B------:R-:W-:Y:S01]  /*16380*/  FADD.FTZ R80, R33, R3 ;  /* 0x0000000321507221 */ /* 0x000fe20000010000 */
[----:B--2---:R-:W-:-:S03]  /*16390*/  FADD.FTZ R3, R34, R4 ;  /* 0x0000000422037221 */ /* 0x004fc60000010000 */
[----:B-1----:R-:W-:Y:S01]  /*163a0*/  FADD.FTZ R4, R76, R80 ;  /* 0x000000504c047221 */ /* 0x002fe20000010000 */
[----:B---3--:R-:W-:Y:S01]  /*163b0*/  FADD.FTZ R3, R77, R3 ;  /* 0x000000034d037221 */ /* 0x008fe20000010000 */
[----:B------:R-:W0:Y:S02]  /*163c0*/  MUFU.EX2 R72, R72 ;  /* 0x0000004800487308 */ /* 0x000e240000000800 */
[----:B----4-:R-:W-:Y:S01]  /*163d0*/  FADD.FTZ R4, R35, R4 ;  /* 0x0000000423047221 */ /* 0x010fe20000010000 */
[----:B------:R-:W-:-:S03]  /*163e0*/  FADD.FTZ R3, R36, R3 ;  /* 0x0000000324037221 */ /* 0x000fc60000010000 */
[----:B-----5:R-:W-:Y:S01]  /*163f0*/  FADD.FTZ R4, R74, R4 ;  /* 0x000000044a047221 */ /* 0x020fe20000010000 */
[----:B------:R-:W-:Y:S01]  /*16400*/  FADD.FTZ R3, R75, R3 ;  /* 0x000000034b037221 */ /* 0x000fe20000010000 */
[----:B------:R-:W1:Y:S02]  /*16410*/  MUFU.EX2 R39, R39 ;  /* 0x0000002700277308 */ /* 0x000e640000000800 */
[----:B------:R-:W-:Y:S01]  /*16420*/  FADD.FTZ R4, R37, R4 ;  /* 0x0000000425047221 */ /* 0x000fe20000010000 */
[----:B------:R-:W-:-:S04]  /*16430*/  FADD.FTZ R3, R38, R3 ;  /* 0x0000000326037221 */ /* 0x000fc80000010000 */
[----:B------:R-:W-:Y:S01]  /*16440*/  FADD.FTZ R3, R73, R3 ;  /* 0x0000000349037221 */ /* 0x000fe20000010000 */
[----:B------:R-:W2:Y:S01]  /*16450*/  MUFU.EX2 R70, R70 ;  /* 0x0000004600467308 */ /* 0x000ea20000000800 */
[----:B0-----:R-:W-:Y:S02]  /*16460*/  FADD.FTZ R4, R72, R4 ;  /* 0x0000000448047221 */ /* 0x001fe40000010000 */
[----:B------:R-:W-:-:S05]  /*16470*/  FADD.FTZ R3, R24, R3 ;  /* 0x0000000318037221 */ /* 0x000fca0000010000 */
[----:B------:R-:W0:Y:S01]  /*16480*/  MUFU.EX2 R71, R71 ;  /* 0x0000004700477308 */ /* 0x000e220000000800 */
[----:B-1----:R-:W-:-:S07]  /*16490*/  FADD.FTZ R4, R39, R4 ;  /* 0x0000000427047221 */ /* 0x002fce0000010000 */
[----:B------:R-:W1:Y:S01]  /*164a0*/  MUFU.EX2 R25, R25 ;  /* 0x0000001900197308 */ /* 0x000e620000000800 */
[----:B--2---:R-:W-:-:S07]  /*164b0*/  FADD.FTZ R4, R70, R4 ;  /* 0x0000000446047221 */ /* 0x004fce0000010000 */
[----:B------:R-:W2:Y:S01]  /*164c0*/  MUFU.EX2 R68, R68 ;  /* 0x0000004400447308 */ /* 0x000ea20000000800 */
[----:B0-----:R-:W-:-:S04]  /*164d0*/  FADD.FTZ R3, R71, R3 ;  /* 0x0000000347037221 */ /* 0x001fc80000010000 */
[----:B------:R-:W-:-:S03]  /*164e0*/  FADD.FTZ R3, R26, R3 ;  /* 0x000000031a037221 */ /* 0x000fc60000010000 */
        /* <DEDUP_REMOVED lines=63> */
[----:B-1----:R-:W-:Y:S01]  /*168e0*/  FADD.FTZ R4, R41, R4 ;  /* 0x0000000429047221 */ /* 0x002fe20000010000 */
[----:B------:R-:W-:-:S06]  /*168f0*/  FADD.FTZ R3, R45, R3 ;  /* 0x000000032d037221 */ /* 0x000fcc0000010000 */
        /* <DEDUP_REMOVED lines=20> */
.L_x_1548:
[----:B------:R-:W2:Y:S04]  /*16a40*/  LDL R84, [R1] ;  /* 0x0000000001547983 */ /* 0x000ea80000100800 */
[----:B------:R-:W3:Y:S04]  /*16a50*/  LDL R85, [R1+0x70] ;  /* 0x0000700001557983 */ /* 0x000ee80000100800 */
[----:B------:R-:W4:Y:S01]  /*16a60*/  LDL R82, [R1+0x8] ;  /* 0x0000080001527983 */ /* 0x000f220000100800 */
[----:B------:R-:W-:-:S03]  /*16a70*/  IMAD R9, R9, 0x8, R2 ;  /* 0x0000000809097824 */ /* 0x000fc600078e0202 */
[----:B------:R-:W5:Y:S04]  /*16a80*/  LDL R81, [R1+0x4] ;  /* 0x0000040001517983 */ /* 0x000f680000100800 */
[----:B------:R-:W5:Y:S01]  /*16a90*/  LDL R83, [R1+0x74] ;  /* 0x0000740001537983 */ /* 0x000f620000100800 */
[----:B------:R-:W-:Y:S02]  /*16aa0*/  VIADD R9, R9, 0x2d860 ;  /* 0x0002d86009097836 */ /* 0x000fe40000000000 */
[----:B------:R-:W-:-:S05]  /*16ab0*/  IMAD.U32 R80, RZ, RZ, UR38 ;  /* 0x00000026ff507e24 */ /* 0x000fca000f8e00ff */
[----:B------:R-:W-:-:S04]  /*16ac0*/  PRMT R9, R80, 0x654, R9 ;  /* 0x0000065450097816 */ /* 0x000fc80000000009 */
[----:B------:R0:W-:Y:S02]  /*16ad0*/  SYNCS.ARRIVE.TRANS64.RED.A1T0 RZ, [R9+URZ], RZ ;  /* 0x000000ff09ff79a7 */ /* 0x0001e4000810043f */
[----:B0-----:R-:W5:Y:S01]  /*16ae0*/  LDL R9, [R1+0x44] ;  /* 0x0000440001097983 */ /* 0x001f620000100800 */
        /* <DEDUP_REMOVED lines=19> */
[----:B------:R-:W-:Y:S01]  /*16c20*/  F2FP.F16.F32.PACK_AB R43, R43, R44 ;  /* 0x0000002c2b2b723e */ /* 0x000fe200000000ff */
        /* <DEDUP_REMOVED lines=50> */
[----:B--2---:R0:W-:Y:S04]  /*16f50*/  STSM.16.M88.4 [R84+0x21800], R32 ;  /* 0x0218002054007844 */ /* 0x0041e80000000200 */
[----:B---3--:R1:W-:Y:S04]  /*16f60*/  STSM.16.M88.4 [R85], R36 ;  /* 0x0000002455007844 */ /* 0x0083e80000000200 */
[----:B----4-:R2:W-:Y:S04]  /*16f70*/  STSM.16.M88.4 [R82], R24 ;  /* 0x0000001852007844 */ /* 0x0105e80000000200 */
[----:B-----5:R3:W-:Y:S01]  /*16f80*/  STSM.16.M88.4 [R81], R28 ;  /* 0x0000001c51007844 */ /* 0x0207e20000000200 */
[----:B0-----:R-:W-:-:S02]  /*16f90*/  F2FP.F16.F32.PACK_AB R32, R63, R62 ;  /* 0x0000003e3f20723e */ /* 0x001fc400000000ff */
[----:B------:R-:W-:Y:S02]  /*16fa0*/  F2FP.F16.F32.PACK_AB R33, R60, R61 ;  /* 0x0000003d3c21723e */ /* 0x000fe400000000ff */
[----:B------:R-:W-:Y:S02]  /*16fb0*/  F2FP.F16.F32.PACK_AB R34, R59, R58 ;  /* 0x0000003a3b22723e */ /* 0x000fe400000000ff */
[----:B------:R-:W-:Y:S02]  /*16fc0*/  F2FP.F16.F32.PACK_AB R35, R56, R57 ;  /* 0x000000393823723e */ /* 0x000fe400000000ff */
[----:B-1----:R-:W-:Y:S02]  /*16fd0*/  F2FP.F16.F32.PACK_AB R36, R55, R54 ;  /* 0x000000363724723e */ /* 0x002fe400000000ff */
[----:B------:R-:W-:Y:S02]  /*16fe0*/  F2FP.F16.F32.PACK_AB R37, R52, R53 ;  /* 0x000000353425723e */ /* 0x000fe400000000ff */
[----:B------:R-:W-:-:S02]  /*16ff0*/  F2FP.F16.F32.PACK_AB R38, R51, R50 ;  /* 0x000000323326723e */ /* 0x000fc400000000ff */
[----:B------:R-:W-:Y:S02]  /*17000*/  F2FP.F16.F32.PACK_AB R39, R48, R49 ;  /* 0x000000313027723e */ /* 0x000fe400000000ff */
[----:B--2---:R-:W-:Y:S02]  /*17010*/  F2FP.F16.F32.PACK_AB R24, R10, R11 ;  /* 0x0000000b0a18723e */ /* 0x004fe400000000ff */
[----:B------:R-:W-:Y:S02]  /*17020*/  F2FP.F16.F32.PACK_AB R25, R15, R14 ;  /* 0x0000000e0f19723e */ /* 0x000fe400000000ff */
[----:B------:R-:W-:Y:S02]  /*17030*/  F2FP.F16.F32.PACK_AB R26, R13, R12 ;  /* 0x0000000c0d1a723e */ /* 0x000fe400000000ff */
        /* <DEDUP_REMOVED lines=10> */
[----:B0-----:R-:W0:Y:S01]  /*170e0*/  FENCE.VIEW.ASYNC.S ;  /* 0x00000000000073c6 */ /* 0x001e220000000000 */
[C---:B------:R-:W-:Y:S01]  /*170f0*/  ISETP.GT.AND P1, PT, R0.reuse, R9, PT ;  /* 0x000000090000720c */ /* 0x040fe20003f24270 */
[----:B------:R-:W-:-:S02]  /*17100*/  VIADD R0, R0, 0xffffffff ;  /* 0xffffffff00007836 */ /* 0x000fc40000000000 */
[----:B------:R-:W-:Y:S02]  /*17110*/  IMAD.MOV.U32 R10, RZ, RZ, R23 ;  /* 0x000000ffff0a7224 */ /* 0x000fe400078e0017 */
[----:B------:R-:W-:Y:S01]  /*17120*/  IMAD.MOV.U32 R9, RZ, RZ, R17 ;  /* 0x000000ffff097224 */ /* 0x000fe200078e0011 */
[----:B0-----:R-:W-:-:S07]  /*17130*/  NOP ;  /* 0x0000000000007918 */ /* 0x001fce0000000000 */
[----:B---3--:R-:W-:Y:S05]  /*17140*/  @P1 BRA `(.L_x_1549) ;  /* 0xffffffd000cc1947 */ /* 0x008fea000383ffff */
.L_x_1537:
[----:B------:R-:W2:Y:S02]  /*17150*/  LDL R7, [R1+0xa0] ;  /* 0x0000a00001077983 */ /* 0x000ea40000100800 */
[----:B--2---:R-:W-:-:S13]  /*17160*/  ISETP.GE.AND P1, PT, R0, R7, PT ;  /* 0x000000070000720c */ /* 0x004fda0003f26270 */
[----:B------:R-:W-:Y:S05]  /*17170*/  @!P1 BRA `(.L_x_1550) ;  /* 0x0000003c00889947 */ /* 0x000fea0003800000 */
[----:B------:R-:W-:Y:S01]  /*17180*/  IMAD.MOV.U32 R8, RZ, RZ, R6 ;  /* 0x000000ffff087224 */ /* 0x000fe200078e0006 */
[----:B------:R-:W-:Y:S01]  /*17190*/  MOV R9, R5 ;  /* 0x0000000500097202 */ /* 0x000fe20000000f00 */
[----:B------:R-:W-:Y:S02]  /*171a0*/  IMAD.MOV.U32 R10, RZ, RZ, R23 ;  /* 0x000000ffff0a7224 */ /* 0x000fe400078e0017 */
[----:B------:R-:W-:-:S07]  /*171b0*/  IMAD.MOV.U32 R7, RZ, RZ, R17 ;  /* 0x000000ffff077224 */ /* 0x000fce00078e0011 */
.L_x_1570:
        /* <DEDUP_REMOVED lines=9> */
.L_x_1552:
        /* <DEDUP_REMOVED lines=8> */
.L_x_1553:
[----:B------:R-:W-:Y:S04]  /*172d0*/  BSSY B0, `(.L_x_1551) ;  /* 0x0000004000007945 */ /* 0x000fe80003800000 */
[----:B--2---:R-:W-:Y:S05]  /*172e0*/  @P2 BRA `(.L_x_1554) ;  /* 0x0000000000082947 */ /* 0x004fea0003800000 */
[----:B------:R-:W2:Y:S02]  /*172f0*/  SYNCS.PHASECHK.TRANS64.TRYWAIT P2, [R5+URZ+0x2d830], R6 ;  /* 0x02d83006050075a7 */ /* 0x000ea4000804017f */
[----:B--2---:R-:W-:Y:S05]  /*17300*/  @!P2 BRA `(.L_x_1555) ;  /* 0x00000100009ca947 */ /* 0x004fea0003800000 */
.L_x_1554:
[----:B------:R-:W-:Y:S05]  /*17310*/  BSYNC B0 ;  /* 0x0000000000007941 */ /* 0x000fea0003800000 */
.L_x_1551:
        /* <DEDUP_REMOVED lines=70> */
.L_x_1557:
[----:B------:R-:W-:Y:S01]  /*17780*/  SHF.L.U32 R5, R10, 0x1f, RZ ;  /* 0x0000001f0a057819 */ /* 0x000fe200000006ff */
[----:B------:R-:W-:-:S04]  /*17790*/  IMAD R6, R7, 0x8, R2 ;  /* 0x0000000807067824 */ /* 0x000fc800078e0202 */
[----:B------:R0:W1:Y:S01]  /*177a0*/  SYNCS.PHASECHK.TRANS64.TRYWAIT P1, [R6+URZ+0x2d850], R5 ;  /* 0x02d85005060075a7 */ /* 0x000062000802017f */
[----:B------:R-:W-:Y:S05]  /*177b0*/  @!P0 BRA `(.L_x_1558) ;  /* 0x0000000000048947 */ /* 0x000fea0003800000 */
[----:B------:R-:W-:Y:S01]  /*177c0*/  BPT.TRAP 0x1 ;  /* 0x000000040000795c */ /* 0x000fe20000300000 */
.L_x_1558:
[----:B-1----:R-:W-:Y:S05]  /*177d0*/  @P1 BRA `(.L_x_1556) ;  /* 0x0000000000081947 */ /* 0x002fea0003800000 */
[----:B------:R-:W1:Y:S02]  /*177e0*/  SYNCS.PHASECHK.TRANS64.TRYWAIT P1, [R6+URZ+0x2d850], R5 ;  /* 0x02d85005060075a7 */ /* 0x000e64000802017f */
[----:B-1----:R-:W-:Y:S05]  /*177f0*/  @!P1 BRA `(.L_x_1559) ;  /* 0x000000fc00749947 */ /* 0x002fea0003800000 */
.L_x_1556:
[----:B------:R-:W2:Y:S01]  /*17800*/  LDL R14, [R1+0x94] ;  /* 0x00009400010e7983 */ /* 0x000ea20000100800 */
[----:B01----:R-:W-:Y:S01]  /*17810*/  VIADD R5, R2, 0x400 ;  /* 0x0000040002057836 */ /* 0x003fe20000000000 */
[----:B------:R-:W-:Y:S05]  /*17820*/  WARPSYNC.ALL ;  /* 0x0000000000007948 */ /* 0x000fea0003800000 */
[----:B------:R-:W-:Y:S01]  /*17830*/  SHF.R.U32.HI R5, RZ, 0x4, R5 ;  /* 0x00000004ff057819 */ /* 0x000fe20000011605 */
[----:B------:R-:W-:Y:S01]  /*17840*/  WARPGROUP.ARRIVE ;  /* 0x00000000000079c5 */ /* 0x000fe20000000000 */
[----:B------:R-:W-:Y:S01]  /*17850*/  MOV R11, 0x80000020 ;  /* 0x80000020000b7802 */ /* 0x000fe20000000f00 */
        /* <DEDUP_REMOVED lines=10> */
[C---:B------:R-:W-:Y:S01]  /*17900*/  VIADD R12, R10.reuse, 0x40 ;  /* 0x000000400a0c7836 */ /* 0x040fe20000000000 */
[----:B------:R-:W-:Y:S01]  /*17910*/  R2UR UR10, R10 ;  /* 0x000000000a0a72ca */ /* 0x000fe200000e0000 */
[----:B------:R-:W-:Y:S01]  /*17920*/  IMAD.MOV.U32 R11, RZ, RZ, 0x40000040 ;  /* 0x40000040ff0b7424 */ /* 0x000fe200078e00ff */
[----:B------:R-:W-:-:S02]  /*17930*/  R2UR UR23, R13 ;  /* 0x000000000d1772ca */ /* 0x000fc400000e0000 */
[----:B------:R-:W-:Y:S01]  /*17940*/  R2UR UR14, R12 ;  /* 0x000000000c0e72ca */ /* 0x000fe200000e0000 */
[----:B------:R-:W-:Y:S01]  /*17950*/  VIADD R12, R10, 0x80 ;  /* 0x000000800a0c7836 */ /* 0x000fe20000000000 */
[C---:B------:R-:W-:Y:S02]  /*17960*/  R2UR UR27, R13.reuse ;  /* 0x000000000d1b72ca */ /* 0x040fe400000e0000 */
[C---:B------:R-:W-:Y:S02]  /*17970*/  R2UR UR31, R13.reuse ;  /* 0x000000000d1f72ca */ /* 0x040fe400000e0000 */
[----:B------:R-:W-:Y:S01]  /*17980*/  R2UR UR18, R12 ;  /* 0x000000000c1272ca */ /* 0x000fe200000e0000 */
[----:B------:R-:W-:Y:S01]  /*17990*/  VIADD R12, R10, 0xc0 ;  /* 0x000000c00a0c7836 */ /* 0x000fe20000000000 */
[----:B------:R-:W-:Y:S01]  /*179a0*/  R2UR UR35, R13 ;  /* 0x000000000d2372ca */ /* 0x000fe200000e0000 */
[----:B------:R-:W-:Y:S01]  /*179b0*/  IMAD.MOV.U32 R13, RZ, RZ, 0x40000040 ;  /* 0x40000040ff0d7424 */ /* 0x000fe200078e00ff */
[----:B------:R-:W-:-:S02]  /*179c0*/  R2UR UR45, R11 ;  /* 0x000000000b2d72ca */ /* 0x000fc400000e0000 */
        /* <DEDUP_REMOVED lines=8> */
[----:B------:R-:W-:Y:S01]  /*17a50*/  R2UR UR30, R12 ;  /* 0x000000000c1e72ca */ /* 0x000fe200000e0000 */
[C---:B------:R-:W-:Y:S01]  /*17a60*/  VIADD R12, R10.reuse, 0x180 ;  /* 0x000001800a0c7836 */ /* 0x040fe20000000000 */
[----:B------:R-:W-:Y:S01]  /*17a70*/  R2UR UR21, R13 ;  /* 0x000000000d1572ca */ /* 0x000fe200000e0000 */
[----:B------:R-:W-:Y:S02]  /*17a80*/  VIADD R10, R10, 0x1c0 ;  /* 0x000001c00a0a7836 */ /* 0x000fe40000000000 */
[----:B------:R-:W-:Y:S01]  /*17a90*/  IMAD.MOV.U32 R13, RZ, RZ, 0x40000040 ;  /* 0x40000040ff0d7424 */ /* 0x000fe200078e00ff */
[----:B------:R-:W-:Y:S02]  /*17aa0*/  R2UR UR34, R12 ;  /* 0x000000000c2272ca */ /* 0x000fe400000e0000 */
[----:B------:R-:W-:Y:S02]  /*17ab0*/  R2UR UR46, R10 ;  /* 0x000000000a2e72ca */ /* 0x000fe400000e0000 */
        /* <DEDUP_REMOVED lines=16> */
[----:B------:R-:W-:Y:S02]  /*17bc0*/  R2UR UR24, R12 ;  /* 0x000000000c1872ca */ /* 0x000fe400000e0000 */
[----:B------:R-:W-:Y:S02]  /*17bd0*/  IADD3 R12, R10, 0x602, RZ ;  /* 0x000006020a0c7810 */ /* 0x000fe40007ffe0ff */
[----:B0-----:R-:W-:Y:S02]  /*17be0*/  SHF.R.U32.HI R5, RZ, 0x7, R14 ;  /* 0x00000007ff057819 */ /* 0x001fe4000001160e */
[----:B------:R-:W-:Y:S01]  /*17bf0*/  R2UR UR28, R12 ;  /* 0x000000000c1c72ca */ /* 0x000fe200000e0000 */
[----:B------:R-:W-:Y:S01]  /*17c00*/  VIADD R12, R10, 0x604 ;  /* 0x000006040a0c7836 */ /* 0x000fe20000000000 */
[----:B------:R-:W-:Y:S01]  /*17c10*/  ISETP.GE.U32.AND P1, PT, R14, 0x180, PT ;  /* 0x000001800e00780c */ /* 0x000fe20003f26070 */
[----:B------:R-:W-:Y:S02]  /*17c20*/  VIADD R10, R10, 0x606 ;  /* 0x000006060a0a7836 */ /* 0x000fe40000000000 */
[----:B------:R-:W-:Y:S01]  /*17c30*/  VIADD R5, R5, 0x9 ;  /* 0x0000000905057836 */ /* 0x000fe20000000000 */
[----:B------:R-:W-:-:S02]  /*17c40*/  R2UR UR32, R12 ;  /* 0x000000000c2072ca */ /* 0x000fc400000e0000 */
[----:B------:R-:W-:Y:S02]  /*17c50*/  R2UR UR44, R10 ;  /* 0x000000000a2c72ca */ /* 0x000fe400000e0000 */
[----:B------:R-:W-:Y:S01]  /*17c60*/  SEL R5, R5, 0x9, !P1 ;  /* 0x0000000905057807 */ /* 0x000fe20004800000 */
        /* <DEDUP_REMOVED lines=25> */
.L_x_1560:
[----:B------:R-:W2:Y:S01]  /*17e00*/  LDL R11, [R1+0x5c] ;  /* 0x00005c00010b7983 */ /* 0x000ea20000100800 */
[----:B------:R-:W1:Y:S03]  /*17e10*/  LDC R6, c[0x0][0x448] ;  /* 0x00011200ff067b82 */ /* 0x000e660000000800 */
[----:B0-----:R-:W2:Y:S05]  /*17e20*/  LDL R5, [R1+0x9c] ;  /* 0x00009c0001057983 */ /* 0x001eaa0000100800 */
[----:B------:R-:W0:Y:S01]  /*17e30*/  LDC R139, c[0x0][0x9e4] ;  /* 0x00027900ff8b7b82 */ /* 0x000e220000000800 */
[----:B-1----:R-:W-:-:S13]  /*17e40*/  ISETP.NE.AND P1, PT, R6, 0x1, PT ;  /* 0x000000010600780c */ /* 0x002fda0003f25270 */
[----:B------:R-:W1:Y:S08]  /*17e50*/  @P1 LDC R10, c[0x0][0x44c] ;  /* 0x00011300ff0a1b82 */ /* 0x000e700000000800 */
[----:B------:R-:W3:Y:S01]  /*17e60*/  @P1 LDC R6, c[0x0][0x450] ;  /* 0x00011400ff061b82 */ /* 0x000ee20000000800 */
[----:B------:R-:W-:Y:S01]  /*17e70*/  FMUL.FTZ R141, R38, UR43 ;  /* 0x0000002b268d7c20 */ /* 0x000fe20008410000 */
[----:B------:R-:W-:-:S02]  /*17e80*/  IMAD.U32 R38, RZ, RZ, UR38 ;  /* 0x00000026ff267e24 */ /* 0x000fc4000f8e00ff */
        /* <DEDUP_REMOVED lines=54> */
[----:B0-----:R-:W-:-:S02]  /*181f0*/  ISETP.GE.AND P3, PT, R139, 0x1, PT ;  /* 0x000000018b00780c */ /* 0x001fc40003f66270 */
[----:B------:R-:W-:Y:S01]  /*18200*/  IADD3 R86, -R156, 0x1, -R76 ;  /* 0x000000019c567810 */ /* 0x000fe20007ffe94c */
[----:B------:R-:W0:Y:S03]  /*18210*/  MUFU.TANH R150, R150 ;  /* 0x0000009600967308 */ /* 0x000e260000002400 */
[----:B------:R-:W-:-:S05]  /*18220*/  IADD3 R86, -R154, R86, R157 ;  /* 0x000000569a567210 */ /* 0x000fca0007ffe19d */
[----:B------:R-:W4:Y:S01]  /*18230*/  MUFU.TANH R146, R146 ;  /* 0x0000009200927308 */ /* 0x000f220000002400 */
[----:B------:R-:W-:-:S07]  /*18240*/  VIADD R85, R86, UR42 ;  /* 0x0000002a56557c36 */ /* 0x000fce0008000000 */
        /* <DEDUP_REMOVED lines=20> */
[----:B--2---:R-:W-:-:S02]  /*18390*/  IMAD.IADD R5, R5, 0x1, R11 ;  /* 0x0000000105057824 */ /* 0x004fc400078e020b */
[----:B------:R-:W-:Y:S01]  /*183a0*/  FMUL.FTZ R11, R24, UR43 ;  /* 0x0000002b180b7c20 */ /* 0x000fe20008410000 */
[----:B------:R-:W-:Y:S01]  /*183b0*/  FMUL.FTZ R24, R28, UR43 ;  /* 0x0000002b1c187c20 */ /* 0x000fe20008410000 */
[----:B------:R-:W-:Y:S01]  /*183c0*/  FMUL.FTZ R28, R32, UR43 ;  /* 0x0000002b201c7c20 */ /* 0x000fe20008410000 */
[----:B------:R-:W-:Y:S01]  /*183d0*/  FMUL.FTZ R32, R36, UR43 ;  /* 0x0000002b24207c20 */ /* 0x000fe20008410000 */
[----:B-1----:R-:W-:-:S04]  /*183e0*/  @P1 IMAD.HI.U32 R10, R5, R10, RZ ;  /* 0x0000000a050a1227 */ /* 0x002fc800078e00ff */
[----:B------:R-:W-:Y:S01]  /*183f0*/  IMAD R36, R17, 0x8, R2 ;  /* 0x0000000811247824 */ /* 0x000fe200078e0202 */
[----:B---3--:R-:W-:-:S03]  /*18400*/  @P1 SHF.R.U32.HI R5, RZ, R6, R10 ;  /* 0x00000006ff051219 */ /* 0x008fc6000001160a */
[----:B------:R-:W-:-:S05]  /*18410*/  VIADD R36, R36, 0x2d840 ;  /* 0x0002d84024247836 */ /* 0x000fca0000000000 */
[----:B------:R-:W-:Y:S02]  /*18420*/  PRMT R38, R38, 0x654, R36 ;  /* 0x0000065426267816 */ /* 0x000fe40000000024 */
[----:B------:R-:W1:Y:S01]  /*18430*/  SHFL.IDX PT, R36, R5, RZ, 0x1c1f ;  /* 0x001c1fff05247589 */ /* 0x000e6200000e0000 */
[----:B------:R-:W-:Y:S01]  /*18440*/  FMUL.FTZ R10, R25, UR43 ;  /* 0x0000002b190a7c20 */ /* 0x000fe20008410000 */
[----:B------:R-:W-:Y:S01]  /*18450*/  FMUL.FTZ R6, R42, UR43 ;  /* 0x0000002b2a067c20 */ /* 0x000fe20008410000 */
[----:B------:R-:W-:Y:S01]  /*18460*/  FMUL.FTZ R25, R43, UR43 ;  /* 0x0000002b2b197c20 */ /* 0x000fe20008410000 */
[----:B------:R-:W-:Y:S01]  /*18470*/  FMUL.FTZ R42, R48, UR43 ;  /* 0x0000002b302a7c20 */ /* 0x000fe20008410000 */
[----:B------:R-:W-:Y:S01]  /*18480*/  FMUL.FTZ R48, R71, UR43 ;  /* 0x0000002b47307c20 */ /* 0x000fe20008410000 */
[----:B------:R-:W-:Y:S01]  /*18490*/  FMUL.FTZ R43, R79, UR43 ;  /* 0x0000002b4f2b7c20 */ /* 0x000fe20008410000 */
[----:B------:R-:W2:Y:S08]  /*184a0*/  MUFU.TANH R11, R11 ;  /* 0x0000000b000b7308 */ /* 0x000eb00000002400 */
[----:B------:R-:W3:Y:S08]  /*184b0*/  MUFU.TANH R15, R15 ;  /* 0x0000000f000f7308 */ /* 0x000ef00000002400 */
        /* <DEDUP_REMOVED lines=31> */
[----:B------:R-:W-:Y:S01]  /*186b0*/  VIADD R86, R86, UR52 ;  /* 0x0000003456567c36 */ /* 0x000fe20008000000 */
[----:B------:R0:W-:Y:S06]  /*186c0*/  SYNCS.ARRIVE.TRANS64.RED.A1T0 RZ, [R38+URZ], RZ ;  /* 0x000000ff26ff79a7 */ /* 0x0001ec000810043f */
        /* <DEDUP_REMOVED lines=9> */
[----:B-1----:R-:W-:-:S02]  /*18760*/  IMAD.IADD R87, R36, 0x1, R85 ;  /* 0x0000000124577824 */ /* 0x002fc400078e0255 */
[----:B------:R-:W-:Y:S01]  /*18770*/  IMAD.IADD R139, R36, 0x1, R86 ;  /* 0x00000001248b7824 */ /* 0x000fe200078e0256 */
[----:B--234-:R-:W-:Y:S06]  /*18780*/  @!P3 BRA `(.L_x_1561) ;  /* 0x000000000058b947 */ /* 0x01cfec0003800000 */
[----:B------:R-:W-:Y:S01]  /*18790*/  IADD3 R36, -R154, R157, R36 ;  /* 0x0000009d9a247210 */ /* 0x000fe20007ffe124 */
[----:B------:R-:W-:Y:S03]  /*187a0*/  BSSY B0, `(.L_x_1562) ;  /* 0x0000010000007945 */ /* 0x000fe60003800000 */
[----:B------:R-:W-:-:S13]  /*187b0*/  ISETP.GT.AND P1, PT, R36, -0x1, PT ;  /* 0xffffffff2400780c */ /* 0x000fda0003f24270 */
[----:B------:R-:W-:Y:S05]  /*187c0*/  @P1 BRA `(.L_x_1563) ;  /* 0x0000000000201947 */ /* 0x000fea0003800000 */
[----:B0-----:R-:W-:Y:S01]  /*187d0*/  IMAD.U32 R38, RZ, RZ, UR5 ;  /* 0x00000005ff267e24 */ /* 0x001fe2000f8e00ff */
[----:B------:R-:W-:-:S04]  /*187e0*/  LOP3.LUT R36, RZ, R36, RZ, 0x33, !PT ;  /* 0x00000024ff247212 */ /* 0x000fc800078e33ff */
[----:B------:R-:W-:-:S13]  /*187f0*/  ISETP.NE.AND P1, PT, R38, 0x1, PT ;  /* 0x000000012600780c */ /* 0x000fda0003f25270 */
[----:B------:R-:W0:Y:S02]  /*18800*/  @P1 LDC.64 R50, c[0x0][0x9e8] ;  /* 0x00027a00ff321b82 */ /* 0x000e240000000a00 */
[----:B0-----:R-:W-:-:S05]  /*18810*/  @P1 IMAD.HI.U32 R50, R36, R50, RZ ;  /* 0x0000003224321227 */ /* 0x001fca00078e00ff */
[----:B------:R-:W-:-:S04]  /*18820*/  @P1 SHF.R.U32.HI R36, RZ, R51, R50 ;  /* 0x00000033ff241219 */ /* 0x000fc80000011632 */
[----:B------:R-:W-:Y:S01]  /*18830*/  LOP3.LUT R36, RZ, R36, RZ, 0x33, !PT ;  /* 0x00000024ff247212 */ /* 0x000fe200078e33ff */
[----:B------:R-:W-:Y:S06]  /*18840*/  BRA `(.L_x_1564) ;  /* 0x0000000000147947 */ /* 0x000fec0003800000 */
.L_x_1563:
[----:B0-----:R-:W-:-:S05]  /*18850*/  IMAD.U32 R38, RZ, RZ, UR5 ;  /* 0x00000005ff267e24 */ /* 0x001fca000f8e00ff */
[----:B------:R-:W-:-:S13]  /*18860*/  ISETP.NE.AND P1, PT, R38, 0x1, PT ;  /* 0x000000012600780c */ /* 0x000fda0003f25270 */
[----:B------:R-:W0:Y:S02]  /*18870*/  @P1 LDC.64 R50, c[0x0][0x9e8] ;  /* 0x00027a00ff321b82 */ /* 0x000e240000000a00 */
[----:B0-----:R-:W-:-:S05]  /*18880*/  @P1 IMAD.HI.U32 R50, R36, R50, RZ ;  /* 0x0000003224321227 */ /* 0x001fca00078e00ff */
[----:B------:R-:W-:-:S07]  /*18890*/  @P1 SHF.R.U32.HI R36, RZ, R51, R50 ;  /* 0x00000033ff241219 */ /* 0x000fce0000011632 */
.L_x_1564:
[----:B------:R-:W-:Y:S05]  /*188a0*/  BSYNC B0 ;  /* 0x0000000000007941 */ /* 0x000fea0003800000 */
.L_x_1562:
[----:B------:R-:W-:-:S05]  /*188b0*/  IMAD R36, R36, R38, -R76 ;  /* 0x0000002624247224 */ /* 0x000fca00078e0a4c */
[----:B------:R-:W-:-:S04]  /*188c0*/  IADD3 R36, -R156, R36, RZ ;  /* 0x000000249c247210 */ /* 0x000fc80007ffe1ff */
[----:B------:R-:W-:Y:S02]  /*188d0*/  VIMNMX R139, R139, R36, !PT ;  /* 0x000000248b8b7248 */ /* 0x000fe40007fe0100 */
[----:B------:R-:W-:-:S07]  /*188e0*/  VIADDMNMX R87, R36, R38, R87, PT ;  /* 0x0000002624577246 */ /* 0x000fce0003800157 */
.L_x_1561:
[----:B------:R-:W-:Y:S01]  /*188f0*/  ISETP.GT.AND P5, PT, R0, -0x1, PT ;  /* 0xffffffff0000780c */ /* 0x000fe20003fa4270 */
[----:B------:R-:W1:Y:S03]  /*18900*/  SHFL.IDX PT, R5, R5, 0x1, 0x1c1f ;  /* 0x003c1f0005057f89 */ /* 0x000e6600000e0000 */
[C---:B------:R-:W-:Y:S02]  /*18910*/  ISETP.GT.AND P2, PT, R139.reuse, RZ, P5 ;  /* 0x000000ff8b00720c */ /* 0x040fe40002f44270 */
[----:B------:R-:W-:Y:S02]  /*18920*/  ISETP.GT.AND P1, PT, R139, 0x1, P5 ;  /* 0x000000018b00780c */ /* 0x000fe40002f24270 */
[C---:B------:R-:W-:Y:S02]  /*18930*/  ISETP.LT.OR P2, PT, R87.reuse, 0x1, P2 ;  /* 0x000000015700780c */ /* 0x040fe40001741670 */
[----:B------:R-:W-:-:S02]  /*18940*/  ISETP.LT.OR P1, PT, R87, 0x2, P1 ;  /* 0x000000025700780c */ /* 0x000fc40000f21670 */
[----:B------:R-:W-:Y:S02]  /*18950*/  FSEL R82, R11, -INF , !P2 ;  /* 0xff8000000b527808 */ /* 0x000fe40005000000 */
[----:B0-----:R-:W-:Y:S02]  /*18960*/  FSEL R79, R10, -INF , !P1 ;  /* 0xff8000000a4f7808 */ /* 0x001fe40004800000 */
[C---:B------:R-:W-:Y:S02]  /*18970*/  ISETP.GT.AND P2, PT, R139.reuse, 0x8, P5 ;  /* 0x000000088b00780c */ /* 0x040fe40002f44270 */
[----:B------:R-:W-:Y:S02]  /*18980*/  ISETP.GT.AND P1, PT, R139, 0x9, P5 ;  /* 0x000000098b00780c */ /* 0x000fe40002f24270 */
[C---:B------:R-:W-:Y:S02]  /*18990*/  ISETP.LT.OR P2, PT, R87.reuse, 0x9, P2 ;  /* 0x000000095700780c */ /* 0x040fe40001741670 */
[----:B------:R-:W-:-:S02]  /*189a0*/  ISETP.LT.OR P1, PT, R87, 0xa, P1 ;  /* 0x0000000a5700780c */ /* 0x000fc40000f21670 */
[----:B------:R-:W-:Y:S01]  /*189b0*/  FSEL R81, R24, -INF , !P2 ;  /* 0xff80000018517808 */ /* 0x000fe20005000000 */
[--C-:B-1----:R-:W-:Y:S01]  /*189c0*/  IMAD.IADD R85, R85, 0x1, R5.reuse ;  /* 0x0000000155557824 */ /* 0x102fe200078e0205 */
[----:B------:R-:W-:Y:S01]  /*189d0*/  FSEL R77, R13, -INF , !P1 ;  /* 0xff8000000d4d7808 */ /* 0x000fe20004800000 */
[----:B------:R-:W-:Y:S01]  /*189e0*/  IMAD.IADD R86, R86, 0x1, R5 ;  /* 0x0000000156567824 */ /* 0x000fe200078e0205 */
[C---:B------:R-:W-:Y:S02]  /*189f0*/  ISETP.GT.AND P2, PT, R139.reuse, 0x10, P5 ;  /* 0x000000108b00780c */ /* 0x040fe40002f44270 */
[----:B------:R-:W-:Y:S02]  /*18a00*/  ISETP.GT.AND P1, PT, R139, 0x11, P5 ;  /* 0x000000118b00780c */ /* 0x000fe40002f24270 */
[C---:B------:R-:W-:Y:S02]  /*18a10*/  ISETP.LT.OR P2, PT, R87.reuse, 0x11, P2 ;  /* 0x000000115700780c */ /* 0x040fe40001741670 */
[----:B------:R-:W-:-:S02]  /*18a20*/  ISETP.LT.OR P1, PT, R87, 0x12, P1 ;  /* 0x000000125700780c */ /* 0x000fc40000f21670 */
[----:B------:R-:W-:Y:S02]  /*18a30*/  FSEL R36, R28, -INF , !P2 ;  /* 0xff8000001c247808 */ /* 0x000fe40005000000 */
[----:B------:R-:W-:Y:S02]  /*18a40*/  FSEL R75, R26, -INF , !P1 ;  /* 0xff8000001a4b7808 */ /* 0x000fe40004800000 */
        /* <DEDUP_REMOVED lines=77> */
[----:B------:R-:W-:Y:S01]  /*18f20*/  FSEL R80, R83, -INF , !P1 ;  /* 0xff80000053507808 */ /* 0x000fe20004800000 */
[----:B------:R-:W-:Y:S08]  /*18f30*/  @!P3 BRA `(.L_x_1565) ;  /* 0x000000000058b947 */ /* 0x000ff00003800000 */
        /* <DEDUP_REMOVED lines=12> */
.L_x_1567:
[----:B------:R-:W-:-:S05]  /*19000*/  IMAD.U32 R35, RZ, RZ, UR5 ;  /* 0x00000005ff237e24 */ /* 0x000fca000f8e00ff */
[----:B------:R-:W-:-:S13]  /*19010*/  ISETP.NE.AND P1, PT, R35, 0x1, PT ;  /* 0x000000012300780c */ /* 0x000fda0003f25270 */
[----:B------:R-:W0:Y:S02]  /*19020*/  @P1 LDC.64 R32, c[0x0][0x9e8] ;  /* 0x00027a00ff201b82 */ /* 0x000e240000000a00 */
[----:B0-----:R-:W-:-:S05]  /*19030*/  @P1 IMAD.HI.U32 R32, R5, R32, RZ ;  /* 0x0000002005201227 */ /* 0x001fca00078e00ff */
[----:B------:R-:W-:-:S07]  /*19040*/  @P1 SHF.R.U32.HI R5, RZ, R33, R32 ;  /* 0x00000021ff051219 */ /* 0x000fce0000011620 */
.L_x_1568:
[----:B------:R-:W-:Y:S05]  /*19050*/  BSYNC B0 ;  /* 0x0000000000007941 */ /* 0x000fea0003800000 */
.L_x_1566:
[----:B------:R-:W-:-:S04]  /*19060*/  IMAD R5, R5, R35, -R76 ;  /* 0x0000002305057224 */ /* 0x000fc800078e0a4c */
[----:B------:R-:W-:-:S05]  /*19070*/  IMAD.IADD R5, R5, 0x1, -R156 ;  /* 0x0000000105057824 */ /* 0x000fca00078e0a9c */
[----:B------:R-:W-:Y:S02]  /*19080*/  VIMNMX R86, R86, R5, !PT ;  /* 0x0000000556567248 */ /* 0x000fe40007fe0100 */
[----:B------:R-:W-:-:S07]  /*19090*/  VIADDMNMX R85, R5, R35, R85, PT ;  /* 0x0000002305557246 */ /* 0x000fce0003800155 */
.L_x_1565:
        /* <DEDUP_REMOVED lines=30> */
[----:B------:R-:W-:-:S02]  /*19280*/  LOP3.LUT R16, R16, 0xdfffffff, RZ, 0xc0, !PT ;  /* 0xdfffffff10107812 */ /* 0x000fc400078ec0ff */
[----:B------:R-:W-:Y:S02]  /*19290*/  FMNMX.FTZ R5, R65, R5, !PT ;  /* 0x0000000541057209 */ /* 0x000fe40007810000 */
[----:B------:R-:W-:Y:S02]  /*192a0*/  @P0 LOP3.LUT R16, R16, 0x20000000, RZ, 0xfc, !PT ;  /* 0x2000000010100812 */ /* 0x000fe400078efcff */
[----:B------:R-:W-:Y:S02]  /*192b0*/  FMNMX.FTZ R5, R62, R5, !PT ;  /* 0x000000053e057209 */ /* 0x000fe40007810000 */
[C---:B------:R-:W-:Y:S02]  /*192c0*/  ISETP.GT.AND P1, PT, R86.reuse, 0x1, P5 ;  /* 0x000000015600780c */ /* 0x040fe40002f24270 */
[----:B------:R-:W-:Y:S02]  /*192d0*/  FMNMX.FTZ R5, R63, R5, !PT ;  /* 0x000000053f057209 */ /* 0x000fe40007810000 */
[----:B------:R-:W-:-:S02]  /*192e0*/  ISETP.GT.AND P2, PT, R86, 0x28, P5 ;  /* 0x000000285600780c */ /* 0x000fc40002f44270 */
[----:B------:R-:W-:Y:S02]  /*192f0*/  FMNMX.FTZ R5, R58, R5, !PT ;  /* 0x000000053a057209 */ /* 0x000fe40007810000 */
[----:B------:R-:W-:Y:S02]  /*19300*/  LOP3.LUT R16, R16, 0xfffffffd, RZ, 0xc0, !PT ;  /* 0xfffffffd10107812 */ /* 0x000fe400078ec0ff */
[----:B------:R-:W-:Y:S02]  /*19310*/  FMNMX.FTZ R5, R59, R5, !PT ;  /* 0x000000053b057209 */ /* 0x000fe40007810000 */
[C---:B------:R-:W-:Y:S02]  /*19320*/  ISETP.LT.OR P1, PT, R85.reuse, 0x2, P1 ;  /* 0x000000025500780c */ /* 0x040fe40000f21670 */
[----:B------:R-:W-:Y:S02]  /*19330*/  FMNMX.FTZ R5, R54, R5, !PT ;  /* 0x0000000536057209 */ /* 0x000fe40007810000 */
[----:B------:R-:W-:-:S02]  /*19340*/  ISETP.LT.OR P2, PT, R85, 0x29, P2 ;  /* 0x000000295500780c */ /* 0x000fc40001741670 */
[----:B------:R-:W-:Y:S02]  /*19350*/  FMNMX.FTZ R5, R55, R5, !PT ;  /* 0x0000000537057209 */ /* 0x000fe40007810000 */
[----:B------:R-:W-:Y:S02]  /*19360*/  ISETP.GT.AND P6, PT, R86, 0x69, P5 ;  /* 0x000000695600780c */ /* 0x000fe40002fc4270 */
[----:B------:R-:W-:Y:S02]  /*19370*/  FMNMX.FTZ R5, R50, R5, !PT ;  /* 0x0000000532057209 */ /* 0x000fe40007810000 */
[----:B------:R-:W-:Y:S02]  /*19380*/  @P4 LOP3.LUT R16, R16, 0x2, RZ, 0xfc, !PT ;  /* 0x0000000210104812 */ /* 0x000fe400078efcff */
[----:B------:R-:W-:Y:S02]  /*19390*/  FMNMX.FTZ R5, R51, R5, !PT ;  /* 0x0000000533057209 */ /* 0x000fe40007810000 */
[----:B------:R-:W-:-:S02]  /*193a0*/  FSEL R33, R146, -INF , !P1 ;  /* 0xff80000092217808 */ /* 0x000fc40004800000 */
[----:B------:R-:W-:Y:S02]  /*193b0*/  FMNMX.FTZ R5, R40, R5, !PT ;  /* 0x0000000528057209 */ /* 0x000fe40007810000 */
[----:B------:R-:W-:Y:S02]  /*193c0*/  FSEL R68, R12, -INF , !P2 ;  /* 0xff8000000c447808 */ /* 0x000fe40005000000 */
[----:B------:R-:W-:Y:S02]  /*193d0*/  FMNMX.FTZ R5, R47, R5, !PT ;  /* 0x000000052f057209 */ /* 0x000fe40007810000 */
[----:B------:R-:W-:Y:S02]  /*193e0*/  ISETP.GT.AND P0, PT, R86, RZ, P5 ;  /* 0x000000ff5600720c */ /* 0x000fe40002f04270 */
[----:B------:R-:W-:Y:S02]  /*193f0*/  FMNMX.FTZ R5, R42, R5, !PT ;  /* 0x000000052a057209 */ /* 0x000fe40007810000 */
[----:B------:R-:W-:-:S02]  /*19400*/  ISETP.LT.OR P4, PT, R85, 0x6a, P6 ;  /* 0x0000006a5500780c */ /* 0x000fc40003781670 */
[----:B------:R-:W-:Y:S02]  /*19410*/  FMNMX.FTZ R5, R45, R5, !PT ;  /* 0x000000052d057209 */ /* 0x000fe40007810000 */
[C---:B------:R-:W-:Y:S02]  /*19420*/  ISETP.GT.AND P1, PT, R86.reuse, 0x9, P5 ;  /* 0x000000095600780c */ /* 0x040fe40002f24270 */
[----:B------:R-:W-:Y:S02]  /*19430*/  FMNMX.FTZ R5, R13, R5, !PT ;  /* 0x000000050d057209 */ /* 0x000fe40007810000 */
[----:B------:R-:W-:Y:S02]  /*19440*/  ISETP.GT.AND P2, PT, R86, 0x30, P5 ;  /* 0x000000305600780c */ /* 0x000fe40002f44270 */
[----:B------:R-:W-:Y:S02]  /*19450*/  FMNMX.FTZ R5, R10, R5, !PT ;  /* 0x000000050a057209 */ /* 0x000fe40007810000 */
[----:B------:R-:W-:-:S02]  /*19460*/  ISETP.GT.AND P3, PT, R86, 0x70, P5 ;  /* 0x000000705600780c */ /* 0x000fc40002f64270 */
[----:B------:R-:W-:Y:S02]  /*19470*/  FMNMX.FTZ R5, R11, R5, !PT ;  /* 0x000000050b057209 */ /* 0x000fe40007810000 */
[C---:B------:R-:W-:Y:S02]  /*19480*/  ISETP.LT.OR P0, PT, R85.reuse, 0x1, P0 ;  /* 0x000000015500780c */ /* 0x040fe40000701670 */
[----:B------:R-:W-:Y:S02]  /*19490*/  FMNMX.FTZ R5, R80, R5, !PT ;  /* 0x0000000550057209 */ /* 0x000fe40007810000 */
[C---:B------:R-:W-:Y:S02]  /*194a0*/  ISETP.LT.OR P1, PT, R85.reuse, 0xa, P1 ;  /* 0x0000000a5500780c */ /* 0x040fe40000f21670 */
[C---:B------:R-:W-:Y:S01]  /*194b0*/  ISETP.LT.OR P2, PT, R85.reuse, 0x31, P2 ;  /* 0x000000315500780c */ /* 0x040fe20001741670 */
[----:B------:R-:W0:Y:S01]  /*194c0*/  SHFL.BFLY PT, R6, R5, 0x2, 0x1f ;  /* 0x0c401f0005067f89 */ /* 0x000e2200000e0000 */
[----:B------:R-:W-:-:S02]  /*194d0*/  ISETP.LT.OR P3, PT, R85, 0x71, P3 ;  /* 0x000000715500780c */ /* 0x000fc40001f61670 */
[----:B------:R-:W-:Y:S02]  /*194e0*/  FSEL R78, R150, -INF , !P0 ;  /* 0xff800000964e7808 */ /* 0x000fe40004000000 */
[----:B------:R-:W-:Y:S02]  /*194f0*/  FSEL R35, R144, -INF , !P1 ;  /* 0xff80000090237808 */ /* 0x000fe40004800000 */
[----:B------:R-:W-:Y:S02]  /*19500*/  FSEL R66, R14, -INF , !P2 ;  /* 0xff8000000e427808 */ /* 0x000fe40005000000 */
[----:B------:R-:W-:Y:S02]  /*19510*/  ISETP.GT.AND P1, PT, R86, 0x11, P5 ;  /* 0x000000115600780c */ /* 0x000fe40002f24270 */
[----:B------:R-:W-:Y:S02]  /*19520*/  FSEL R14, R34, -INF , !P3 ;  /* 0xff800000220e7808 */ /* 0x000fe40005800000 */
[----:B------:R-:W-:-:S02]  /*19530*/  ISETP.LT.OR P1, PT, R85, 0x12, P1 ;  /* 0x000000125500780c */ /* 0x000fc40000f21670 */
[----:B------:R-:W-:Y:S02]  /*19540*/  ISETP.GT.AND P2, PT, R86, 0x38, P5 ;  /* 0x000000385600780c */ /* 0x000fe40002f44270 */
[----:B------:R-:W-:Y:S02]  /*19550*/  FSEL R37, R142, -INF , !P1 ;  /* 0xff8000008e257808 */ /* 0x000fe40004800000 */
[----:B------:R-:W-:Y:S02]  /*19560*/  ISETP.GT.AND P1, PT, R86, 0x19, P5 ;  /* 0x000000195600780c */ /* 0x000fe40002f24270 */
[C---:B------:R-:W-:Y:S02]  /*19570*/  ISETP.LT.OR P2, PT, R85.reuse, 0x39, P2 ;  /* 0x000000395500780c */ /* 0x040fe40001741670 */
[----:B------:R-:W-:Y:S02]  /*19580*/  ISETP.LT.OR P1, PT, R85, 0x1a, P1 ;  /* 0x0000001a5500780c */ /* 0x000fe40000f21670 */
[----:B0-----:R-:W-:-:S02]  /*19590*/  FMNMX.FTZ R5, R5, R6, !PT ;  /* 0x0000000605057209 */ /* 0x001fc40007810000 */
[----:B------:R-:W-:Y:S02]  /*195a0*/  FSEL R39, R140, -INF , !P1 ;  /* 0xff8000008c277808 */ /* 0x000fe40004800000 */
[C---:B------:R-:W-:Y:S01]  /*195b0*/  ISETP.GT.AND P1, PT, R86.reuse, 0x21, P5 ;  /* 0x000000215600780c */ /* 0x040fe20002f24270 */
[----:B------:R-:W0:Y:S01]  /*195c0*/  SHFL.BFLY PT, R6, R5, 0x1, 0x1f ;  /* 0x0c201f0005067f89 */ /* 0x000e2200000e0000 */
[----:B------:R-:W-:Y:S02]  /*195d0*/  FSEL R64, R15, -INF , !P2 ;  /* 0xff8000000f407808 */ /* 0x000fe40005000000 */
[----:B------:R-:W-:Y:S02]  /*195e0*/  ISETP.LT.OR P1, PT, R85, 0x22, P1 ;  /* 0x000000225500780c */ /* 0x000fe40000f21670 */
[----:B------:R-:W-:Y:S02]  /*195f0*/  ISETP.GT.AND P2, PT, R86, 0x40, P5 ;  /* 0x000000405600780c */ /* 0x000fe40002f44270 */
[----:B------:R-:W-:-:S02]  /*19600*/  FSEL R25, R25, -INF , !P1 ;  /* 0xff80000019197808 */ /* 0x000fc40004800000 */
[C---:B------:R-:W-:Y:S02]  /*19610*/  ISETP.GT.AND P1, PT, R86.reuse, 0x29, P5 ;  /* 0x000000295600780c */ /* 0x040fe40002f24270 */
[C---:B------:R-:W-:Y:S02]  /*19620*/  ISETP.LT.OR P2, PT, R85.reuse, 0x41, P2 ;  /* 0x000000415500780c */ /* 0x040fe40001741670 */
[----:B------:R-:W-:Y:S02]  /*19630*/  ISETP.LT.OR P1, PT, R85, 0x2a, P1 ;  /* 0x0000002a5500780c */ /* 0x000fe40000f21670 */
[----:B------:R-:W-:Y:S02]  /*19640*/  FSEL R61, R21, -INF , !P2 ;  /* 0xff800000153d7808 */ /* 0x000fe40005000000 */
[----:B------:R-:W-:Y:S02]  /*19650*/  FSEL R27, R27, -INF , !P1 ;  /* 0xff8000001b1b7808 */ /* 0x000fe40004800000 */
[----:B------:R-:W-:-:S02]  /*19660*/  ISETP.GT.AND P1, PT, R86, 0x31, P5 ;  /* 0x000000315600780c */ /* 0x000fc40002f24270 */
[C---:B------:R-:W-:Y:S02]  /*19670*/  ISETP.GT.AND P2, PT, R86.reuse, 0x48, P5 ;  /* 0x000000485600780c */ /* 0x040fe40002f44270 */
[----:B------:R-:W-:Y:S02]  /*19680*/  ISETP.LT.OR P1, PT, R85, 0x32, P1 ;  /* 0x000000325500780c */ /* 0x000fe40000f21670 */
[----:B0-----:R-:W-:Y:S02]  /*19690*/  FMNMX.FTZ R5, R5, R6, !PT ;  /* 0x0000000605057209 */ /* 0x001fe40007810000 */
[----:B------:R-:W-:Y:S02]  /*196a0*/  FSEL R29, R29, -INF , !P1 ;  /* 0xff8000001d1d7808 */ /* 0x000fe40004800000 */
[C---:B------:R-:W-:Y:S01]  /*196b0*/  FSETP.NEU.FTZ.AND P6, PT, R5.reuse, -INF , PT ;  /* 0xff8000000500780b */ /* 0x040fe20003fdd000 */
[----:B------:R-:W-:Y:S01]  /*196c0*/  FMUL.FTZ R6, R5, UR51 ;  /* 0x0000003305067c20 */ /* 0x000fe20008410000 */
[----:B------:R-:W-:-:S02]  /*196d0*/  ISETP.GT.AND P1, PT, R86, 0x39, P5 ;  /* 0x000000395600780c */ /* 0x000fc40002f24270 */
[----:B------:R-:W-:Y:S02]  /*196e0*/  FSEL R12, R5, RZ, P6 ;  /* 0x000000ff050c7208 */ /* 0x000fe40003000000 */
[----:B------:R-:W-:Y:S02]  /*196f0*/  FSEL R6, R6, RZ, P6 ;  /* 0x000000ff06067208 */ /* 0x000fe40003000000 */
[C---:B------:R-:W-:Y:S01]  /*19700*/  ISETP.LT.OR P1, PT, R85.reuse, 0x3a, P1 ;  /* 0x0000003a5500780c */ /* 0x040fe20000f21670 */
[----:B------:R-:W-:Y:S01]  /*19710*/  FADD.FTZ R12, -R12, R9 ;  /* 0x000000090c0c7221 */ /* 0x000fe20000010100 */
[----:B------:R-:W-:Y:S01]  /*19720*/  ISETP.LT.OR P2, PT, R85, 0x49, P2 ;  /* 0x000000495500780c */ /* 0x000fe20001741670 */
        /* <DEDUP_REMOVED lines=33> */
[----:B------:R-:W-:Y:S01]  /*19940*/  FMUL.FTZ R12, R12, UR51 ;  /* 0x000000330c0c7c20 */ /* 0x000fe20008410000 */
[----:B------:R-:W-:Y:S01]  /*19950*/  FSEL R31, R31, -INF , !P1 ;  /* 0xff8000001f1f7808 */ /* 0x000fe20004800000 */
[----:B------:R-:W-:Y:S01]  /*19960*/  MUFU.EX2 R32, R32 ;  /* 0x0000002000207308 */ /* 0x000fe20000000800 */
[----:B------:R-:W-:-:S02]  /*19970*/  FMNMX.FTZ R6, R33, R6, !PT ;  /* 0x0000000621067209 */ /* 0x000fc40007810000 */
[----:B------:R-:W-:Y:S02]  /*19980*/  ISETP.GT.AND P1, PT, R86, 0x41, P5 ;  /* 0x000000415600780c */ /* 0x000fe40002f24270 */
[----:B------:R-:W-:Y:S02]  /*19990*/  FMNMX.FTZ R6, R76, R6, !PT ;  /* 0x000000064c067209 */ /* 0x000fe40007810000 */
[----:B------:R-:W-:Y:S01]  /*199a0*/  ISETP.LT.OR P1, PT, R85, 0x42, P1 ;  /* 0x000000425500780c */ /* 0x000fe20000f21670 */
[----:B------:R-:W0:Y:S01]  /*199b0*/  MUFU.EX2 R12, R12 ;  /* 0x0000000c000c7308 */ /* 0x000e220000000800 */
[----:B------:R-:W-:Y:S02]  /*199c0*/  FMNMX.FTZ R6, R35, R6, !PT ;  /* 0x0000000623067209 */ /* 0x000fe40007810000 */
[----:B------:R-:W-:Y:S02]  /*199d0*/  FSEL R60, R20, -INF , !P1 ;  /* 0xff800000143c7808 */ /* 0x000fe40004800000 */
[----:B------:R-:W-:-:S02]  /*199e0*/  FMNMX.FTZ R6, R74, R6, !PT ;  /* 0x000000064a067209 */ /* 0x000fc40007810000 */
[----:B------:R-:W-:Y:S01]  /*199f0*/  ISETP.GT.AND P1, PT, R86, 0x49, P5 ;  /* 0x000000495600780c */ /* 0x000fe20002f24270 */
[----:B------:R-:W1:Y:S01]  /*19a00*/  MUFU.EX2 R79, R79 ;  /* 0x0000004f004f7308 */ /* 0x000e620000000800 */
[----:B------:R-:W-:Y:S02]  /*19a10*/  FMNMX.FTZ R6, R37, R6, !PT ;  /* 0x0000000625067209 */ /* 0x000fe40007810000 */
[----:B------:R-:W-:Y:S02]  /*19a20*/  ISETP.LT.OR P1, PT, R85, 0x4a, P1 ;  /* 0x0000004a5500780c */ /* 0x000fe40000f21670 */
[----:B------:R-:W-:Y:S02]  /*19a30*/  FMNMX.FTZ R6, R72, R6, !PT ;  /* 0x0000000648067209 */ /* 0x000fe40007810000 */
[----:B------:R-:W-:Y:S01]  /*19a40*/  FSEL R57, R57, -INF , !P2 ;  /* 0xff80000039397808 */ /* 0x000fe20005000000 */
[----:B------:R-:W-:Y:S01]  /*19a50*/  MUFU.EX2 R34, R34 ;  /* 0x0000002200227308 */ /* 0x000fe20000000800 */
[----:B------:R-:W-:Y:S01]  /*19a60*/  FMNMX.FTZ R6, R39, R6, !PT ;  /* 0x0000000627067209 */ /* 0x000fe20007810000 */
[----:B0-----:R-:W-:Y:S01]  /*19a70*/  FFMA.FTZ R4, R12, R4, R32 ;  /* 0x000000040c047223 */ /* 0x001fe20000010020 */
[----:B------:R-:W-:-:S02]  /*19a80*/  ISETP.GT.AND P2, PT, R86, 0x50, P5 ;  /* 0x000000505600780c */ /* 0x000fc40002f44270 */
[----:B------:R-:W-:Y:S02]  /*19a90*/  FMNMX.FTZ R6, R70, R6, !PT ;  /* 0x0000000646067209 */ /* 0x000fe40007810000 */
[----:B------:R-:W-:Y:S01]  /*19aa0*/  FSEL R56, R56, -INF , !P1 ;  /* 0xff80000038387808 */ /* 0x000fe20004800000 */
[----:B------:R-:W-:Y:S01]  /*19ab0*/  MUFU.EX2 R77, R77 ;  /* 0x0000004d004d7308 */ /* 0x000fe20000000800 */
[----:B------:R-:W-:Y:S01]  /*19ac0*/  FMNMX.FTZ R6, R25, R6, !PT ;  /* 0x0000000619067209 */ /* 0x000fe20007810000 */
[----:B-1----:R-:W-:Y:S01]  /*19ad0*/  FADD.FTZ R4, R79, R4 ;  /* 0x000000044f047221 */ /* 0x002fe20000010000 */
[----:B------:R-:W-:Y:S02]  /*19ae0*/  ISETP.GT.AND P1, PT, R86, 0x51, P5 ;  /* 0x000000515600780c */ /* 0x000fe40002f24270 */
[----:B------:R-:W-:Y:S02]  /*19af0*/  FMNMX.FTZ R6, R68, R6, !PT ;  /* 0x0000000644067209 */ /* 0x000fe40007810000 */
[----:B------:R-:W-:Y:S01]  /*19b00*/  ISETP.LT.OR P2, PT, R85, 0x51, P2 ;  /* 0x000000515500780c */ /* 0x000fe20001741670 */
[----:B------:R-:W-:Y:S01]  /*19b10*/  MUFU.EX2 R36, R36 ;  /* 0x0000002400247308 */ /* 0x000fe20000000800 */
[----:B------:R-:W-:-:S02]  /*19b20*/  FMNMX.FTZ R6, R27, R6, !PT ;  /* 0x000000061b067209 */ /* 0x000fc40007810000 */
[----:B------:R-:W-:Y:S02]  /*19b30*/  ISETP.LT.OR P1, PT, R85, 0x52, P1 ;  /* 0x000000525500780c */ /* 0x000fe40000f21670 */
[----:B------:R-:W-:Y:S02]  /*19b40*/  FMNMX.FTZ R6, R66, R6, !PT ;  /* 0x0000000642067209 */ /* 0x000fe40007810000 */
[----:B------:R-:W-:Y:S01]  /*19b50*/  FSEL R53, R53, -INF , !P2 ;  /* 0xff80000035357808 */ /* 0x000fe20005000000 */
[----:B------:R-:W-:Y:S01]  /*19b60*/  MUFU.EX2 R75, R75 ;  /* 0x0000004b004b7308 */ /* 0x000fe20000000800 */
[----:B------:R-:W-:Y:S02]  /*19b70*/  FMNMX.FTZ R6, R29, R6, !PT ;  /* 0x000000061d067209 */ /* 0x000fe40007810000 */
[----:B------:R-:W-:Y:S02]  /*19b80*/  ISETP.GT.AND P2, PT, R86, 0x58, P5 ;  /* 0x000000585600780c */ /* 0x000fe40002f44270 */
[----:B------:R-:W-:-:S02]  /*19b90*/  FMNMX.FTZ R6, R64, R6, !PT ;  /* 0x0000000640067209 */ /* 0x000fc40007810000 */
[----:B------:R-:W-:Y:S01]  /*19ba0*/  FSEL R52, R52, -INF , !P1 ;  /* 0xff80000034347808 */ /* 0x000fe20004800000 */
[----:B------:R-:W-:Y:S01]  /*19bb0*/  MUFU.EX2 R38, R38 ;  /* 0x0000002600267308 */ /* 0x000fe20000000800 */
[----:B------:R-:W-:Y:S02]  /*19bc0*/  FMNMX.FTZ R6, R31, R6, !PT ;  /* 0x000000061f067209 */ /* 0x000fe40007810000 */
        /* <DEDUP_REMOVED lines=16> */
[----:B------:R-:W-:Y:S02]  /*19cd0*/  ISETP.LT.OR P2, PT, R85, 0x61, P2 ;  /* 0x000000615500780c */ /* 0x000fe40001741670 */
[----:B------:R-:W-:Y:S01]  /*19ce0*/  FMNMX.FTZ R6, R49, R6, !PT ;  /* 0x0000000631067209 */ /* 0x000fe20007810000 */
[----:B------:R-:W-:Y:S01]  /*19cf0*/  MUFU.EX2 R26, R26 ;  /* 0x0000001a001a7308 */ /* 0x000fe20000000800 */
[----:B------:R-:W-:-:S02]  /*19d00*/  ISETP.LT.OR P1, PT, R85, 0x62, P1 ;  /* 0x000000625500780c */ /* 0x000fc40000f21670 */
[----:B------:R-:W-:Y:S02]  /*19d10*/  FSEL R46, R46, -INF , !P2 ;  /* 0xff8000002e2e7808 */ /* 0x000fe40005000000 */
[----:B------:R-:W-:Y:S02]  /*19d20*/  FMNMX.FTZ R6, R48, R6, !PT ;  /* 0x0000000630067209 */ /* 0x000fe40007810000 */
[----:B------:R-:W-:Y:S01]  /*19d30*/  FSEL R41, R41, -INF , !P1 ;  /* 0xff80000029297808 */ /* 0x000fe20004800000 */
[----:B------:R-:W-:Y:S01]  /*19d40*/  MUFU.EX2 R69, R69 ;  /* 0x0000004500457308 */ /* 0x000fe20000000800 */
[----:B------:R-:W-:Y:S02]  /*19d50*/  LOP3.LUT P6, RZ, R16, 0x2, RZ, 0xc0, !PT ;  /* 0x0000000210ff7812 */ /* 0x000fe400078cc0ff */
[----:B------:R-:W-:Y:S02]  /*19d60*/  FMNMX.FTZ R6, R46, R6, !PT ;  /* 0x000000062e067209 */ /* 0x000fe40007810000 */
[----:B------:R-:W-:-:S02]  /*19d70*/  FSEL R44, R44, -INF , !P6 ;  /* 0xff8000002c2c7808 */ /* 0x000fc40007000000 */
[----:B------:R-:W-:Y:S01]  /*19d80*/  FMNMX.FTZ R6, R41, R6, !PT ;  /* 0x0000000629067209 */ /* 0x000fe20007810000 */
[----:B------:R-:W-:Y:S01]  /*19d90*/  MUFU.EX2 R28, R28 ;  /* 0x0000001c001c7308 */ /* 0x000fe20000000800 */
[----:B------:R-:W-:Y:S02]  /*19da0*/  ISETP.GT.AND P2, PT, R86, 0x71, P5 ;  /* 0x000000715600780c */ /* 0x000fe40002f44270 */
[----:B------:R-:W-:Y:S02]  /*19db0*/  FSEL R43, R43, -INF , !P4 ;  /* 0xff8000002b2b7808 */ /* 0x000fe40006000000 */
[----:B------:R-:W-:Y:S02]  /*19dc0*/  FMNMX.FTZ R6, R44, R6, !PT ;  /* 0x000000062c067209 */ /* 0x000fe40007810000 */
[----:B------:R-:W-:Y:S01]  /*19dd0*/  ISETP.GT.AND P1, PT, R86, 0x78, P5 ;  /* 0x000000785600780c */ /* 0x000fe20002f24270 */
[----:B------:R-:W-:Y:S01]  /*19de0*/  MUFU.EX2 R67, R67 ;  /* 0x0000004300437308 */ /* 0x000fe20000000800 */
[----:B------:R-:W-:-:S02]  /*19df0*/  ISETP.LT.OR P2, PT, R85, 0x72, P2 ;  /* 0x000000725500780c */ /* 0x000fc40001741670 */
[----:B------:R-:W-:Y:S02]  /*19e00*/  FMNMX.FTZ R6, R43, R6, !PT ;  /* 0x000000062b067209 */ /* 0x000fe40007810000 */
[----:B------:R-:W-:Y:S02]  /*19e10*/  ISETP.GT.AND P5, PT, R86, 0x79, P5 ;  /* 0x000000795600780c */ /* 0x000fe40002fa4270 */
[----:B------:R-:W-:Y:S01]  /*19e20*/  ISETP.LT.OR P1, PT, R85, 0x79, P1 ;  /* 0x000000795500780c */ /* 0x000fe20000f21670 */
[----:B------:R-:W-:Y:S01]  /*19e30*/  MUFU.EX2 R30, R30 ;  /* 0x0000001e001e7308 */ /* 0x000fe20000000800 */
[----:B------:R-:W-:Y:S02]  /*19e40*/  FSEL R15, R149, -INF , !P2 ;  /* 0xff800000950f7808 */ /* 0x000fe40005000000 */
[----:B------:R-:W-:Y:S02]  /*19e50*/  FMNMX.FTZ R6, R14, R6, !PT ;  /* 0x000000060e067209 */ /* 0x000fe40007810000 */
[----:B------:R-:W-:-:S02]  /*19e60*/  ISETP.LT.OR P5, PT, R85, 0x7a, P5 ;  /* 0x0000007a5500780c */ /* 0x000fc40002fa1670 */
[----:B------:R-:W-:Y:S01]  /*19e70*/  FSEL R20, R148, -INF , !P1 ;  /* 0xff80000094147808 */ /* 0x000fe20004800000 */
[----:B------:R-:W-:Y:S01]  /*19e80*/  MUFU.EX2 R65, R65 ;  /* 0x0000004100417308 */ /* 0x000fe20000000800 */
[----:B------:R-:W-:Y:S02]  /*19e90*/  FMNMX.FTZ R6, R15, R6, !PT ;  /* 0x000000060f067209 */ /* 0x000fe40007810000 */
[----:B------:R-:W-:Y:S02]  /*19ea0*/  FSEL R21, R147, -INF , !P5 ;  /* 0xff80000093157808 */ /* 0x000fe40006800000 */
[----:B------:R-:W-:Y:S02]  /*19eb0*/  FMNMX.FTZ R6, R20, R6, !PT ;  /* 0x0000000614067209 */ /* 0x000fe40007810000 */
[----:B------:R-:W-:Y:S01]  /*19ec0*/  LOP3.LUT P0, RZ, R16, 0x20000000, RZ, 0xc0, !PT ;  /* 0x2000000010ff7812 */ /* 0x000fe2000780c0ff */
[----:B------:R-:W-:Y:S01]  /*19ed0*/  MUFU.EX2 R62, R62 ;  /* 0x0000003e003e7308 */ /* 0x000fe20000000800 */
[----:B------:R-:W-:-:S05]  /*19ee0*/  FMNMX.FTZ R6, R21, R6, !PT ;  /* 0x0000000615067209 */ /* 0x000fca0007810000 */
[----:B------:R-:W0:Y:S02]  /*19ef0*/  SHFL.BFLY PT, R13, R6, 0x2, 0x1f ;  /* 0x0c401f00060d7f89 */ /* 0x000e2400000e0000 */
        /* <DEDUP_REMOVED lines=13> */
[----:B------:R-:W-:Y:S02]  /*19fd0*/  FADD.FTZ R13, -R13, R8 ;  /* 0x000000080d0d7221 */ /* 0x000fe40000010100 */
[----:B------:R-:W-:Y:S02]  /*19fe0*/  MUFU.EX2 R47, R47 ;  /* 0x0000002f002f7308 */ /* 0x000fe40000000800 */
[----:B------:R-:W-:-:S06]  /*19ff0*/  FMUL.FTZ R13, R13, UR51 ;  /* 0x000000330d0d7c20 */ /* 0x000fcc0008410000 */
[----:B------:R0:W-:Y:S08]  /*1a000*/  MUFU.EX2 R8, R80 ;  /* 0x0000005000087308 */ /* 0x0001f00000000800 */
[----:B------:R-:W-:Y:S01]  /*1a010*/  MUFU.EX2 R13, R13 ;  /* 0x0000000d000d7308 */ /* 0x000fe20000000800 */
[----:B0-----:R-:W-:-:S05]  /*1a020*/  FMUL.FTZ R80, R6, UR51 ;  /* 0x0000003306507c20 */ /* 0x001fca0008410000 */
[----:B------:R-:W-:Y:S02]  /*1a030*/  FSEL R80, R80, RZ, P1 ;  /* 0x000000ff50507208 */ /* 0x000fe40000800000 */
[----:B------:R-:W-:Y:S03]  /*1a040*/  MUFU.EX2 R42, R42 ;  /* 0x0000002a002a7308 */ /* 0x000fe60000000800 */
        /* <DEDUP_REMOVED lines=36> */
[----:B------:R-:W-:Y:S01]  /*1a290*/  FFMA.FTZ R21, R21, UR51, -R80 ;  /* 0x0000003315157c23 */ /* 0x000fe20008010850 */
[----:B-1----:R-:W-:Y:S01]  /*1a2a0*/  FADD.FTZ R80, R33, R3 ;  /* 0x0000000321507221 */ /* 0x002fe20000010000 */
[----:B------:R-:W1:Y:S01]  /*1a2b0*/  MUFU.EX2 R74, R74 ;  /* 0x0000004a004a7308 */ /* 0x000e620000000800 */
[----:B------:R-:W-:-:S02]  /*1a2c0*/  FADD.FTZ R3, R34, R4 ;  /* 0x0000000422037221 */ /* 0x000fc40000010000 */
[----:B--2---:R-:W-:Y:S02]  /*1a2d0*/  FADD.FTZ R4, R76, R80 ;  /* 0x000000504c047221 */ /* 0x004fe40000010000 */
[----:B------:R-:W-:-:S03]  /*1a2e0*/  FADD.FTZ R3, R77, R3 ;  /* 0x000000034d037221 */ /* 0x000fc60000010000 */
        /* <DEDUP_REMOVED lines=90> */
.L_x_1569:
        /* <DEDUP_REMOVED lines=108> */
[----:B------:R-:W-:Y:S02]  /*1af50*/  IMAD.MOV.U32 R9, RZ, RZ, R5 ;  /* 0x000000ffff097224 */ /* 0x000fe400078e0005 */
[----:B------:R-:W-:Y:S02]  /*1af60*/  IMAD.MOV.U32 R10, RZ, RZ, R23 ;  /* 0x000000ffff0a7224 */ /* 0x000fe400078e0017 */
[----:B------:R-:W-:Y:S01]  /*1af70*/  IMAD.MOV.U32 R7, RZ, RZ, R17 ;  /* 0x000000ffff077224 */ /* 0x000fe200078e0011 */
[----:B0-----:R-:W-:-:S03]  /*1af80*/  NOP ;  /* 0x0000000000007918 */ /* 0x001fc60000000000 */
[----:B---3--:R-:W-:Y:S05]  /*1af90*/  @P1 BRA `(.L_x_1570) ;  /* 0xffffffc000881947 */ /* 0x008fea000383ffff */
.L_x_1550:
[----:B------:R-:W-:Y:S05]  /*1afa0*/  WARPSYNC.ALL ;  /* 0x0000000000007948 */ /* 0x000fea0003800000 */
[----:B------:R-:W-:Y:S06]  /*1afb0*/  BAR.ARV 0x8, 0x200 ;  /* 0x0208000000007b1d */ /* 0x000fec0000002000 */
[----:B------:R-:W-:Y:S05]  /*1afc0*/  @!P0 BRA `(.L_x_1571) ;  /* 0x0000000000048947 */ /* 0x000fea0003800000 */
[----:B------:R-:W-:Y:S01]  /*1afd0*/  BPT.TRAP 0x1 ;  /* 0x000000040000795c */ /* 0x000fe20000300000 */
.L_x_1571:
[----:B------:R-:W-:Y:S01]  /*1afe0*/  IMAD R7, R17, 0x8, R2 ;  /* 0x0000000811077824 */ /* 0x000fe200078e0202 */
[----:B------:R-:W-:-:S04]  /*1aff0*/  SHF.L.U32 R0, R23, 0x1f, RZ ;  /* 0x0000001f17007819 */ /* 0x000fc800000006ff */
[----:B------:R1:W2:Y:S01]  /*1b000*/  SYNCS.PHASECHK.TRANS64.TRYWAIT P1, [R7+URZ+0x2d850], R0 ;  /* 0x02d85000070075a7 */ /* 0x0002a2000802017f */
[----:B------:R-:W-:Y:S05]  /*1b010*/  @!P0 BRA `(.L_x_1572) ;  /* 0x0000000000048947 */ /* 0x000fea0003800000 */
[----:B------:R-:W-:Y:S01]  /*1b020*/  BPT.TRAP 0x1 ;  /* 0x000000040000795c */ /* 0x000fe20000300000 */
.L_x_1572:
[----:B------:R-:W3:Y:S01]  /*1b030*/  LDL.LU R8, [R1+0x94] ;  /* 0x0000940001087983 */ /* 0x000ee20000300800 */
[----:B------:R-:W-:Y:S02]  /*1b040*/  VIADD R2, R2, 0x400 ;  /* 0x0000040002027836 */ /* 0x000fe40000000000 */
[----:B------:R-:W-:-:S03]  /*1b050*/  IMAD.MOV.U32 R9, RZ, RZ, 0x40000040 ;  /* 0x40000040ff097424 */ /* 0x000fc600078e00ff */
[----:B------:R-:W-:-:S04]  /*1b060*/  SHF.R.U32.HI R2, RZ, 0x4, R2 ;  /* 0x00000004ff027819 */ /* 0x000fc80000011602 */
[----:B------:R-:W-:-:S04]  /*1b070*/  LOP3.LUT R2, R2, 0x3fff, RZ, 0xc0, !PT ;  /* 0x00003fff02027812 */ /* 0x000fc800078ec0ff */
[----:B------:R-:W-:Y:S02]  /*1b080*/  LOP3.LUT R2, R2, 0x2000000, RZ, 0xfc, !PT ;  /* 0x0200000002027812 */ /* 0x000fe400078efcff */
[----:B---3--:R-:W-:Y:S01]  /*1b090*/  LOP3.LUT R8, R8, 0x10000, RZ, 0xfc, !PT ;  /* 0x0001000008087812 */ /* 0x008fe200078efcff */
[----:B--2---:R-:W-:Y:S06]  /*1b0a0*/  @P1 BRA `(.L_x_1573) ;  /* 0x0000000000081947 */ /* 0x004fec0003800000 */
[----:B------:R-:W2:Y:S02]  /*1b0b0*/  SYNCS.PHASECHK.TRANS64.TRYWAIT P1, [R7+URZ+0x2d850], R0 ;  /* 0x02d85000070075a7 */ /* 0x000ea4000802017f */
[----:B--2---:R-:W-:Y:S05]  /*1b0c0*/  @!P1 BRA `(.L_x_1574) ;  /* 0x000000c400549947 */ /* 0x004fea0003800000 */
.L_x_1573:
[----:B------:R-:W-:Y:S01]  /*1b0d0*/  IMAD R10, R17, 0x600, R2 ;  /* 0x00000600110a7824 */ /* 0x000fe200078e0202 */
[----:B------:R-:W-:Y:S05]  /*1b0e0*/  WARPSYNC.ALL ;  /* 0x0000000000007948 */ /* 0x000fea0003800000 */
[----:B------:R-:W-:Y:S01]  /*1b0f0*/  IMAD.MOV.U32 R11, RZ, RZ, -0x7fffffe0 ;  /* 0x80000020ff0b7424 */ /* 0x000fe200078e00ff */
[----:B------:R-:W-:Y:S01]  /*1b100*/  R2UR UR4, R8 ;  /* 0x00000000080472ca */ /* 0x000fe200000e0000 */
[----:B------:R-:W-:Y:S01]  /*1b110*/  WARPGROUP.ARRIVE ;  /* 0x00000000000079c5 */ /* 0x000fe20000000000 */
[----:B------:R-:W-:Y:S01]  /*1b120*/  R2UR UR5, R9 ;  /* 0x00000000090572ca */ /* 0x000fe200000e0000 */
[C---:B------:R-:W-:Y:S01]  /*1b130*/  VIADD R14, R10.reuse, 0x40 ;  /* 0x000000400a0e7836 */ /* 0x040fe20000000000 */
[----:B------:R-:W-:Y:S01]  /*1b140*/  R2UR UR6, R10 ;  /* 0x000000000a0672ca */ /* 0x000fe200000e0000 */
[----:B------:R-:W-:Y:S01]  /*1b150*/  IMAD.MOV.U32 R13, RZ, RZ, 0x40000040 ;  /* 0x40000040ff0d7424 */ /* 0x000fe200078e00ff */
[----:B------:R-:W-:Y:S01]  /*1b160*/  R2UR UR7, R11 ;  /* 0x000000000b0772ca */ /* 0x000fe200000e0000 */
[----:B------:R-:W-:Y:S01]  /*1b170*/  IMAD.MOV.U32 R15, RZ, RZ, -0x7fffffe0 ;  /* 0x80000020ff0f7424 */ /* 0x000fe200078e00ff */
[----:B------:R-:W-:Y:S01]  /*1b180*/  IADD3 R12, R8, 0x2, RZ ;  /* 0x00000002080c7810 */ /* 0x000fe20007ffe0ff */
[----:B------:R-:W-:Y:S01]  /*1b190*/  IMAD.MOV.U32 R9, RZ, RZ, 0x40000040 ;  /* 0x40000040ff097424 */ /* 0x000fe200078e00ff */
[----:B-12---:R-:W1:Y:S01]  /*1b1a0*/  SHFL.BFLY PT, R0, R3, 0x2, 0x1f ;  /* 0x0c401f0003007f89 */ /* 0x006e6200000e0000 */
[----:B------:R-:W-:-:S02]  /*1b1b0*/  IMAD.MOV.U32 R11, RZ, RZ, -0x7fffffe0 ;  /* 0x80000020ff0b7424 */ /* 0x000fc400078e00ff */
[----:B------:R-:W-:-:S06]  /*1b1c0*/  IMAD.MOV.U32 R2, RZ, RZ, RZ ;  /* 0x000000ffff027224 */ /* 0x000fcc00078e00ff */
        /* <DEDUP_REMOVED lines=52> */
[----:B------:R-:W-:Y:S02]  /*1b510*/  IMAD.MOV.U32 R15, RZ, RZ, -0x7fffffe0 ;  /* 0x80000020ff0f7424 */ /* 0x000fe400078e00ff */
[----:B------:R-:W-:-:S02]  /*1b520*/  VIADD R8, R8, 0x606 ;  /* 0x0000060608087836 */ /* 0x000fc40000000000 */
[----:B------:R-:W-:Y:S01]  /*1b530*/  VIADD R10, R10, 0x1c0 ;  /* 0x000001c00a0a7836 */ /* 0x000fe20000000000 */
[----:B------:R-:W-:Y:S02]  /*1b540*/  WARPGROUP.DEPBAR.LE gsb0, 0x0 ;  /* 0x00008000000079c5 */ /* 0x000fe40000010000 */
[----:B------:R-:W-:-:S06]  /*1b550*/  WARPGROUP.ARRIVE ;  /* 0x00000000000079c5 */ /* 0x000fcc0000000000 */
[----:B------:R-:W-:Y:S01]  /*1b560*/  HGMMA.64x96x16.F32 R88, gdesc[UR4].tnspB, R88, gsb0 ;  /* 0x41600000045879f0 */ /* 0x000fe20008000858 */
[----:B------:R-:W-:Y:S02]  /*1b570*/  R2UR UR4, R12 ;  /* 0x000000000c0472ca */ /* 0x000fe400000e0000 */
[----:B------:R-:W-:Y:S02]  /*1b580*/  R2UR UR5, R13 ;  /* 0x000000000d0572ca */ /* 0x000fe400000e0000 */
[----:B------:R-:W-:Y:S01]  /*1b590*/  R2UR UR6, R14 ;  /* 0x000000000e0672ca */ /* 0x000fe200000e0000 */
[----:B------:R-:W-:Y:S01]  /*1b5a0*/  IMAD.U32 R14, RZ, RZ, UR51 ;  /* 0x00000033ff0e7e24 */ /* 0x000fe2000f8e00ff */
[----:B------:R-:W-:Y:S01]  /*1b5b0*/  R2UR UR7, R15 ;  /* 0x000000000f0772ca */ /* 0x000fe200000e0000 */
[----:B------:R-:W-:Y:S02]  /*1b5c0*/  WARPGROUP.DEPBAR.LE gsb0, 0x0 ;  /* 0x00008000000079c5 */ /* 0x000fe40000010000 */
[----:B------:R-:W-:-:S10]  /*1b5d0*/  WARPGROUP.ARRIVE ;  /* 0x00000000000079c5 */ /* 0x000fd40000000000 */
[----:B------:R-:W-:Y:S01]  /*1b5e0*/  HGMMA.64x96x16.F32 R88, gdesc[UR4].tnspB, R88, gsb0 ;  /* 0x41600000045879f0 */ /* 0x000fe20008000858 */
[----:B------:R-:W-:Y:S01]  /*1b5f0*/  R2UR UR4, R8 ;  /* 0x00000000080472ca */ /* 0x000fe200000e0000 */
[----:B-1----:R-:W-:Y:S01]  /*1b600*/  FADD.FTZ R8, R0, R3 ;  /* 0x0000000300087221 */ /* 0x002fe20000010000 */
[----:B------:R-:W-:Y:S01]  /*1b610*/  R2UR UR5, R9 ;  /* 0x00000000090572ca */ /* 0x000fe200000e0000 */
[----:B------:R-:W-:Y:S01]  /*1b620*/  IMAD.MOV.U32 R3, RZ, RZ, -0x800000 ;  /* 0xff800000ff037424 */ /* 0x000fe200078e00ff */
[----:B------:R-:W-:Y:S01]  /*1b630*/  R2UR UR6, R10 ;  /* 0x000000000a0672ca */ /* 0x000fe200000e0000 */
[----:B------:R-:W1:Y:S01]  /*1b640*/  SHFL.BFLY PT, R9, R4, 0x2, 0x1f ;  /* 0x0c401f0004097f89 */ /* 0x000e6200000e0000 */
[----:B------:R-:W-:-:S03]  /*1b650*/  R2UR UR7, R11 ;  /* 0x000000000b0772ca */ /* 0x000fc600000e0000 */
[----:B------:R-:W2:Y:S01]  /*1b660*/  SHFL.BFLY PT, R11, R8, 0x1, 0x1f ;  /* 0x0c201f00080b7f89 */ /* 0x000ea200000e0000 */
[----:B-1----:R-:W-:Y:S01]  /*1b670*/  FADD.FTZ R9, R9, R4 ;  /* 0x0000000409097221 */ /* 0x002fe20000010000 */
[----:B------:R-:W-:Y:S02]  /*1b680*/  IMAD.MOV.U32 R4, RZ, RZ, RZ ;  /* 0x000000ffff047224 */ /* 0x000fe400078e00ff */
[----:B--2---:R-:W-:Y:S02]  /*1b690*/  FADD.FTZ R13, R8, R11 ;  /* 0x0000000b080d7221 */ /* 0x004fe40000010000 */
[----:B------:R-:W1:Y:S03]  /*1b6a0*/  SHFL.BFLY PT, R0, R9, 0x1, 0x1f ;  /* 0x0c201f0009007f89 */ /* 0x000e6600000e0000 */
[----:B------:R-:W-:-:S13]  /*1b6b0*/  FSETP.NE.FTZ.AND P2, PT, R13, RZ, PT ;  /* 0x000000ff0d00720b */ /* 0x000fda0003f55000 */
[----:B------:R-:W2:Y:S01]  /*1b6c0*/  @P2 MUFU.LG2 R11, R13 ;  /* 0x0000000d000b2308 */ /* 0x000ea20000000c00 */
[----:B------:R-:W-:Y:S01]  /*1b6d0*/  @P2 FMUL.FTZ R14, R14, 0.69314718246459960938 ;  /* 0x3f3172180e0e2820 */ /* 0x000fe20000410000 */
[----:B-1----:R-:W-:-:S06]  /*1b6e0*/  FADD.FTZ R12, R9, R0 ;  /* 0x00000000090c7221 */ /* 0x002fcc0000010000 */
[----:B------:R-:W-:Y:S01]  /*1b6f0*/  @P2 MUFU.RCP R2, R13 ;  /* 0x0000000d00022308 */ /* 0x000fe20000001000 */
[----:B------:R-:W-:Y:S02]  /*1b700*/  IMAD.U32 R9, RZ, RZ, UR51 ;  /* 0x00000033ff097e24 */ /* 0x000fe4000f8e00ff */
[----:B------:R-:W-:Y:S01]  /*1b710*/  IMAD.MOV.U32 R0, RZ, RZ, -0x800000 ;  /* 0xff800000ff007424 */ /* 0x000fe200078e00ff */
[----:B------:R-:W-:Y:S01]  /*1b720*/  FSETP.NE.FTZ.AND P1, PT, R12, RZ, PT ;  /* 0x000000ff0c00720b */ /* 0x000fe20003f35000 */
[----:B--2---:R-:W-:-:S04]  /*1b730*/  @P2 FMUL.FTZ R11, R11, 0.69314718246459960938 ;  /* 0x3f3172180b0b2820 */ /* 0x004fc80000410000 */
[----:B------:R-:W-:-:S08]  /*1b740*/  @P2 FFMA.FTZ R3, R14, R6, R11 ;  /* 0x000000060e032223 */ /* 0x000fd0000001000b */
[----:B------:R-:W1:Y:S01]  /*1b750*/  @P1 MUFU.LG2 R10, R12 ;  /* 0x0000000c000a1308 */ /* 0x000e620000000c00 */
[----:B------:R-:W-:-:S07]  /*1b760*/  @P1 FMUL.FTZ R8, R9, 0.69314718246459960938 ;  /* 0x3f31721809081820 */ /* 0x000fce0000410000 */
[----:B------:R2:W3:Y:S01]  /*1b770*/  @P1 MUFU.RCP R4, R12 ;  /* 0x0000000c00041308 */ /* 0x0004e20000001000 */
[----:B-1----:R-:W-:-:S04]  /*1b780*/  @P1 FMUL.FTZ R9, R10, 0.69314718246459960938 ;  /* 0x3f3172180a091820 */ /* 0x002fc80000410000 */
[----:B------:R-:W-:Y:S01]  /*1b790*/  @P1 FFMA.FTZ R0, R8, R5, R9 ;  /* 0x0000000508001223 */ /* 0x000fe20000010009 */
[----:B------:R-:W-:Y:S02]  /*1b7a0*/  WARPGROUP.DEPBAR.LE gsb0, 0x0 ;  /* 0x00008000000079c5 */ /* 0x000fe40000010000 */
[----:B------:R-:W-:-:S06]  /*1b7b0*/  WARPGROUP.ARRIVE ;  /* 0x00000000000079c5 */ /* 0x000fcc0000000000 */
[----:B------:R-:W-:Y:S03]  /*1b7c0*/  HGMMA.64x96x16.F32 R88, gdesc[UR4].tnspB, R88, gsb0 ;  /* 0x41600000045879f0 */ /* 0x000fe60008000858 */
[----:B------:R-:W-:Y:S02]  /*1b7d0*/  WARPGROUP.DEPBAR.LE gsb0, 0x0 ;  /* 0x00008000000079c5 */ /* 0x000fe40000010000 */
[----:B--23--:R-:W-:Y:S05]  /*1b7e0*/  @!P0 BRA `(.L_x_1575) ;  /* 0x0000000000048947 */ /* 0x00cfea0003800000 */
[----:B------:R-:W-:Y:S01]  /*1b7f0*/  BPT.TRAP 0x1 ;  /* 0x000000040000795c */ /* 0x000fe20000300000 */
.L_x_1575:
[----:B------:R-:W-:Y:S01]  /*1b800*/  VIADD R7, R7, 0x2d860 ;  /* 0x0002d86007077836 */ /* 0x000fe20000000000 */
[----:B------:R-:W-:Y:S01]  /*1b810*/  IADD3 R17, R17, 0x1, RZ ;  /* 0x0000000111117810 */ /* 0x000fe20007ffe0ff */
[----:B------:R-:W-:Y:S02]  /*1b820*/  IMAD.U32 R6, RZ, RZ, UR38 ;  /* 0x00000026ff067e24 */ /* 0x000fe4000f8e00ff */
[-C--:B------:R-:W-:Y:S01]  /*1b830*/  FMUL.FTZ R88, R88, R4.reuse ;  /* 0x0000000458587220 */ /* 0x080fe20000410000 */
[-C--:B------:R-:W-:Y:S01]  /*1b840*/  FMUL.FTZ R89, R89, R4.reuse ;  /* 0x0000000459597220 */ /* 0x080fe20000410000 */
[----:B------:R-:W-:Y:S01]  /*1b850*/  ISETP.NE.AND P1, PT, R17, 0x2, PT ;  /* 0x000000021100780c */ /* 0x000fe20003f25270 */
[-C--:B------:R-:W-:Y:S01]  /*1b860*/  FMUL.FTZ R92, R92, R4.reuse ;  /* 0x000000045c5c7220 */ /* 0x080fe20000410000 */
[----:B------:R-:W-:Y:S01]  /*1b870*/  PRMT R7, R6, 0x654, R7 ;  /* 0x0000065406077816 */ /* 0x000fe20000000007 */
[-C--:B------:R-:W-:Y:S01]  /*1b880*/  FMUL.FTZ R93, R93, R4.reuse ;  /* 0x000000045d5d7220 */ /* 0x080fe20000410000 */
[-C--:B------:R-:W-:Y:S01]  /*1b890*/  FMUL.FTZ R20, R96, R4.reuse ;  /* 0x0000000460147220 */ /* 0x080fe20000410000 */
        /* <DEDUP_REMOVED lines=20> */
[----:B------:R-:W-:Y:S01]  /*1b9e0*/  SEL R4, RZ, 0x1, P1 ;  /* 0x00000001ff047807 */ /* 0x000fe20000800000 */
[-C--:B------:R-:W-:Y:S01]  /*1b9f0*/  FMUL.FTZ R90, R90, R2.reuse ;  /* 0x000000025a5a7220 */ /* 0x080fe20000410000 */
        /* <DEDUP_REMOVED lines=24> */
[----:B------:R-:W-:Y:S01]  /*1bb80*/  LOP3.LUT R23, R23, R4, RZ, 0x3c, !PT ;  /* 0x0000000417177212 */ /* 0x000fe200078e3cff */
[----:B------:R-:W-:Y:S01]  /*1bb90*/  UIADD3 UR37, UR37, 0x1, URZ ;  /* 0x0000000125257890 */ /* 0x000fe2000fffe03f */
[----:B-1----:R-:W-:-:S11]  /*1bba0*/  SEL R17, R17, RZ, P1 ;  /* 0x000000ff11117207 */ /* 0x002fd60000800000 */
.L_x_1458:
[----:B------:R-:W-:Y:S05]  /*1bbb0*/  WARPSYNC.ALL ;  /* 0x0000000000007948 */ /* 0x000fea0003800000 */
[----:B------:R-:W1:Y:S08]  /*1bbc0*/  S2UR UR38, SR_CgaCtaId ;  /* 0x00000000002679c3 */ /* 0x000e700000008800 */
[----:B------:R-:W-:Y:S06]  /*1bbd0*/  BAR.SYNC.DEFER_BLOCKING 0x5, 0x200 ;  /* 0x0148000000007b1d */ /* 0x000fec0000010000 */
[----:B------:R-:W-:Y:S01]  /*1bbe0*/  UMOV UR4, 0x400 ;  /* 0x0000040000047882 */ /* 0x000fe20000000000 */
[----:B------:R-:W-:Y:S01]  /*1bbf0*/  BSSY B0, `(.L_x_1576) ;  /* 0x00002c7000007945 */ /* 0x000fe20003800000 */
[----:B-1----:R-:W-:-:S06]  /*1bc00*/  ULEA UR4, UR38, UR4, 0x18 ;  /* 0x0000000426047291 */ /* 0x002fcc000f8ec03f */
[----:B------:R-:W-:-:S05]  /*1bc10*/  IMAD.U32 R2, RZ, RZ, UR4 ;  /* 0x00000004ff027e24 */ /* 0x000fca000f8e00ff */
[----:B0-----:R0:W1:Y:S01]  /*1bc20*/  LDS.128 R32, [R2+0x2d8d0] ;  /* 0x02d8d00002207984 */ /* 0x0010620000000c00 */
[----:B------:R-:W-:Y:S06]  /*1bc30*/  BAR.ARV 0x4, 0x200 ;  /* 0x0108000000007b1d */ /* 0x000fec0000002000 */
[----:B------:R-:W-:Y:S05]  /*1bc40*/  @P0 BRA `(.L_x_1577) ;  /* 0x0000002000340947 */ /* 0x000fea0003800000 */
[----:B------:R-:W3:Y:S01]  /*1bc50*/  LDL R4, [R1+0xc4] ;  /* 0x0000c40001047983 */ /* 0x000ee20000100800 */
[----:B------:R-:W-:-:S03]  /*1bc60*/  ULDC UR4, c[0x0][0xad4] ;  /* 0x0002b50000047ab9 */ /* 0x000fc60000000800 */
[----:B------:R-:W4:Y:S04]  /*1bc70*/  LDL.LU R30, [R1+0xa8] ;  /* 0x0000a800011e7983 */ /* 0x000f280000300800 */
[----:B--2---:R-:W2:Y:S01]  /*1bc80*/  LDL R41, [R1+0xac] ;  /* 0x0000ac0001297983 */ /* 0x004ea20000100800 */
[----:B------:R-:W0:Y:S01]  /*1bc90*/  S2R R5, SR_SWINHI ;  /* 0x0000000000057919 */ /* 0x000e220000002f00 */
[----:B------:R-:W-:Y:S02]  /*1bca0*/  MOV R28, R2 ;  /* 0x00000002001c7202 */ /* 0x000fe40000000f00 */
[----:B0-----:R-:W-:-:S03]  /*1bcb0*/  MOV R29, R5 ;  /* 0x00000005001d7202 */ /* 0x001fc60000000f00 */
[----:B---3--:R-:W-:-:S03]  /*1bcc0*/  IMAD.WIDE R4, R4, 0x2, R28 ;  /* 0x0000000204047825 */ /* 0x008fc600078e021c */
[C---:B------:R-:W-:Y:S02]  /*1bcd0*/  IADD3 R39, P0, R4.reuse, 0x6020, RZ ;  /* 0x0000602004277810 */ /* 0x040fe40007f1e0ff */
[----:B------:R-:W-:-:S03]  /*1bce0*/  IADD3 R27, P4, R4, 0x20, RZ ;  /* 0x00000020041b7810 */ /* 0x000fc60007f9e0ff */
[----:B------:R-:W-:Y:S01]  /*1bcf0*/  IMAD.X R11, RZ, RZ, R5, P0 ;  /* 0x000000ffff0b7224 */ /* 0x000fe200000e0605 */
[----:B----4-:R-:W-:Y:S02]  /*1bd00*/  ISETP.NE.AND P0, PT, R30, RZ, PT ;  /* 0x000000ff1e00720c */ /* 0x010fe40003f05270 */
[----:B------:R-:W-:Y:S02]  /*1bd10*/  LOP3.LUT R7, R4, 0x180, RZ, 0xc0, !PT ;  /* 0x0000018004077812 */ /* 0x000fe400078ec0ff */
[----:B------:R-:W-:Y:S01]  /*1bd20*/  SEL R30, R30, UR4, P0 ;  /* 0x000000041e1e7c07 */ /* 0x000fe20008000000 */
[----:B------:R-:W-:Y:S05]  /*1bd30*/  WARPSYNC.ALL ;  /* 0x0000000000007948 */ /* 0x000fea0003800000 */
[----:B------:R-:W-:-:S02]  /*1bd40*/  LOP3.LUT R6, R27, 0x180, RZ, 0xc0, !PT ;  /* 0x000001801b067812 */ /* 0x000fc400078ec0ff */
[C---:B------:R-:W-:Y:S02]  /*1bd50*/  IADD3 R8, P2, R4.reuse, 0x3020, RZ ;  /* 0x0000302004087810 */ /* 0x040fe40007f5e0ff */
[C---:B------:R-:W-:Y:S02]  /*1bd60*/  IADD3 R37, P1, R4.reuse, 0x6000, RZ ;  /* 0x0000600004257810 */ /* 0x040fe40007f3e0ff */
[----:B------:R-:W-:Y:S02]  /*1bd70*/  IADD3 R31, P3, R4, 0x3000, RZ ;  /* 0x00003000041f7810 */ /* 0x000fe40007f7e0ff */
[----:B------:R-:W-:Y:S01]  /*1bd80*/  LOP3.LUT R26, R39, 0x180, RZ, 0xc0, !PT ;  /* 0x00000180271a7812 */ /* 0x000fe200078ec0ff */
[----:B------:R-:W-:Y:S01]  /*1bd90*/  IMAD.X R13, RZ, RZ, R5, P4 ;  /* 0x000000ffff0d7224 */ /* 0x000fe200020e0605 */
[----:B------:R-:W-:Y:S01]  /*1bda0*/  SHF.R.U64 R7, R7, 0x3, RZ ;  /* 0x0000000307077819 */ /* 0x000fe200000012ff */
[----:B------:R-:W-:Y:S01]  /*1bdb0*/  ULDC.64 UR4, c[0x0][0xc00] ;  /* 0x0003000000047ab9 */ /* 0x000fe20000000a00 */
[----:B------:R-:W-:Y:S01]  /*1bdc0*/  SHF.R.U64 R6, R6, 0x3, RZ ;  /* 0x0000000306067819 */ /* 0x000fe200000012ff */
[----:B------:R-:W-:Y:S01]  /*1bdd0*/  ULDC.64 UR6, c[0x0][0xc08] ;  /* 0x0003020000067ab9 */ /* 0x000fe20000000a00 */
[----:B------:R-:W-:-:S02]  /*1bde0*/  LOP3.LUT R4, R7, R4, RZ, 0x3c, !PT ;  /* 0x0000000407047212 */ /* 0x000fc400078e3cff */
[----:B------:R-:W-:Y:S02]  /*1bdf0*/  LOP3.LUT R7, R8, 0x180, RZ, 0xc0, !PT ;  /* 0x0000018008077812 */ /* 0x000fe400078ec0ff */
[----:B------:R-:W-:Y:S02]  /*1be00*/  LOP3.LUT R12, R6, R27, RZ, 0x3c, !PT ;  /* 0x0000001b060c7212 */ /* 0x000fe400078e3cff */
[----:B------:R-:W-:Y:S02]  /*1be10*/  LOP3.LUT R10, R37, 0x180, RZ, 0xc0, !PT ;  /* 0x00000180250a7812 */ /* 0x000fe400078ec0ff */
[----:B------:R-:W-:Y:S02]  /*1be20*/  LOP3.LUT R6, R31, 0x180, RZ, 0xc0, !PT ;  /* 0x000001801f067812 */ /* 0x000fe400078ec0ff */
[----:B------:R-:W-:Y:S02]  /*1be30*/  SHF.R.U64 R7, R7, 0x3, RZ ;  /* 0x0000000307077819 */ /* 0x000fe400000012ff */
[----:B------:R-:W-:-:S02]  /*1be40*/  SHF.R.U64 R10, R10, 0x3, RZ ;  /* 0x000000030a0a7819 */ /* 0x000fc400000012ff */
[----:B------:R-:W-:Y:S02]  /*1be50*/  SHF.R.U64 R6, R6, 0x3, RZ ;  /* 0x0000000306067819 */ /* 0x000fe400000012ff */
[----:B------:R-:W-:Y:S01]  /*1be60*/  SHF.R.U64 R26, R26, 0x3, RZ ;  /* 0x000000031a1a7819 */ /* 0x000fe200000012ff */
[--C-:B------:R-:W-:Y:S01]  /*1be70*/  IMAD.X R15, RZ, RZ, R5.reuse, P3 ;  /* 0x000000ffff0f7224 */ /* 0x100fe200018e0605 */
[----:B------:R-:W-:Y:S02]  /*1be80*/  LOP3.LUT R24, R7, R8, RZ, 0x3c, !PT ;  /* 0x0000000807187212 */ /* 0x000fe400078e3cff */
[----:B------:R-:W-:Y:S01]  /*1be90*/  LOP3.LUT R8, R10, R37, RZ, 0x3c, !PT ;  /* 0x000000250a087212 */ /* 0x000fe200078e3cff */
[--C-:B------:R-:W-:Y:S01]  /*1bea0*/  IMAD.X R25, RZ, RZ, R5.reuse, P2 ;  /* 0x000000ffff197224 */ /* 0x100fe200010e0605 */
[----:B------:R-:W-:Y:S01]  /*1beb0*/  LOP3.LUT R14, R6, R31, RZ, 0x3c, !PT ;  /* 0x0000001f060e7212 */ /* 0x000fe200078e3cff */
[----:B------:R-:W-:Y:S01]  /*1bec0*/  IMAD.X R9, RZ, RZ, R5, P1 ;  /* 0x000000ffff097224 */ /* 0x000fe200008e0605 */
[----:B------:R-:W-:Y:S01]  /*1bed0*/  LOP3.LUT R10, R26, R39, RZ, 0x3c, !PT ;  /* 0x000000271a0a7212 */ /* 0x000fe200078e3cff */
[----:B------:R-:W2:Y:S01]  /*1bee0*/  LDC.64 R36, c[0x0][0xc00] ;  /* 0x00030000ff247b82 */ /* 0x000ea20000000a00 */
[----:B------:R-:W-:-:S02]  /*1bef0*/  MOV R26, R4 ;  /* 0x00000004001a7202 */ /* 0x000fc40000000f00 */
[----:B------:R-:W-:Y:S02]  /*1bf00*/  F2FP.F16.F32.PACK_AB R4, R89, R88 ;  /* 0x000000585904723e */ /* 0x000fe400000000ff */
[----:B------:R-:W-:Y:S02]  /*1bf10*/  F2FP.F16.F32.PACK_AB R5, R91, R90 ;  /* 0x0000005a5b05723e */ /* 0x000fe400000000ff */
[----:B------:R-:W-:Y:S02]  /*1bf20*/  F2FP.F16.F32.PACK_AB R6, R93, R92 ;  /* 0x0000005c5d06723e */ /* 0x000fe400000000ff */
[----:B------:R-:W-:Y:S01]  /*1bf30*/  F2FP.F16.F32.PACK_AB R7, R95, R94 ;  /* 0x0000005e5f07723e */ /* 0x000fe200000000ff */
[----:B------:R-:W-:Y:S01]  /*1bf40*/  BAR.SYNC.DEFER_BLOCKING 0x1, 0x180 ;  /* 0x0046000000007b1d */ /* 0x000fe20000010000 */
[----:B------:R-:W-:Y:S02]  /*1bf50*/  MOV R40, R12 ;  /* 0x0000000c00287202 */ /* 0x000fe40000000f00 */
[----:B-1----:R-:W-:-:S02]  /*1bf60*/  MOV R32, R14 ;  /* 0x0000000e00207202 */ /* 0x002fc40000000f00 */
[----:B------:R-:W-:Y:S02]  /*1bf70*/  F2FP.F16.F32.PACK_AB R12, R21, R20 ;  /* 0x00000014150c723e */ /* 0x000fe400000000ff */
[----:B------:R-:W-:Y:S02]  /*1bf80*/  F2FP.F16.F32.PACK_AB R13, R99, R98 ;  /* 0x00000062630d723e */ /* 0x000fe400000000ff */
[----:B------:R-:W-:Y:S02]  /*1bf90*/  F2FP.F16.F32.PACK_AB R14, R101, R100 ;  /* 0x00000064650e723e */ /* 0x000fe400000000ff */
[----:B------:R-:W-:Y:S02]  /*1bfa0*/  F2FP.F16.F32.PACK_AB R15, R103, R102 ;  /* 0x00000066670f723e */ /* 0x000fe400000000ff */
[----:B------:R-:W-:Y:S02]  /*1bfb0*/  MOV R31, R24 ;  /* 0x00000018001f7202 */ /* 0x000fe40000000f00 */
[----:B------:R-:W-:-:S02]  /*1bfc0*/  F2FP.F16.F32.PACK_AB R24, R105, R104 ;  /* 0x000000686918723e */ /* 0x000fc400000000ff */
[----:B------:R-:W-:Y:S02]  /*1bfd0*/  F2FP.F16.F32.PACK_AB R25, R107, R106 ;  /* 0x0000006a6b19723e */ /* 0x000fe400000000ff */
[----:B------:R-:W-:Y:S02]  /*1bfe0*/  F2FP.F16.F32.PACK_AB R27, R111, R110 ;  /* 0x0000006e6f1b723e */ /* 0x000fe400000000ff */
[----:B------:R-:W-:Y:S01]  /*1bff0*/  MOV R39, R8 ;  /* 0x0000000800277202 */ /* 0x000fe20000000f00 */
[----:B------:R0:W-:Y:S01]  /*1c000*/  STSM.16.M88.4 [R26], R4 ;  /* 0x000000041a007844 */ /* 0x0001e20000000200 */
[----:B------:R-:W-:Y:S02]  /*1c010*/  MOV R38, R10 ;  /* 0x0000000a00267202 */ /* 0x000fe40000000f00 */
[----:B------:R-:W-:Y:S01]  /*1c020*/  F2FP.F16.F32.PACK_AB R8, R121, R120 ;  /* 0x000000787908723e */ /* 0x000fe200000000ff */
[----:B------:R1:W-:Y:S01]  /*1c030*/  STSM.16.M88.4 [R40], R12 ;  /* 0x0000000c28007844 */ /* 0x0003e20000000200 */
[----:B------:R-:W-:-:S02]  /*1c040*/  F2FP.F16.F32.PACK_AB R9, R123, R122 ;  /* 0x0000007a7b09723e */ /* 0x000fc400000000ff */
[----:B------:R-:W-:Y:S02]  /*1c050*/  F2FP.F16.F32.PACK_AB R10, R125, R124 ;  /* 0x0000007c7d0a723e */ /* 0x000fe400000000ff */
[----:B------:R-:W-:Y:S02]  /*1c060*/  F2FP.F16.F32.PACK_AB R11, R127, R126 ;  /* 0x0000007e7f0b723e */ /* 0x000fe400000000ff */
[----:B0-----:R-:W-:Y:S02]  /*1c070*/  F2FP.F16.F32.PACK_AB R26, R109, R108 ;  /* 0x0000006c6d1a723e */ /* 0x001fe400000000ff */
[----:B------:R-:W-:Y:S02]  /*1c080*/  F2FP.F16.F32.PACK_AB R4, R113, R112 ;  /* 0x000000707104723e */ /* 0x000fe400000000ff */
[----:B------:R-:W-:Y:S02]  /*1c090*/  F2FP.F16.F32.PACK_AB R5, R115, R114 ;  /* 0x000000727305723e */ /* 0x000fe400000000ff */
[----:B------:R-:W-:-:S02]  /*1c0a0*/  F2FP.F16.F32.PACK_AB R6, R117, R116 ;  /* 0x000000747506723e */ /* 0x000fc400000000ff */
[----:B------:R-:W-:Y:S02]  /*1c0b0*/  F2FP.F16.F32.PACK_AB R7, R119, R118 ;  /* 0x000000767707723e */ /* 0x000fe400000000ff */
[----:B-1----:R-:W-:Y:S02]  /*1c0c0*/  F2FP.F16.F32.PACK_AB R12, R129, R128 ;  /* 0x00000080810c723e */ /* 0x002fe400000000ff */
        /* <DEDUP_REMOVED lines=9> */
[----:B------:R-:W-:Y:S01]  /*1c160*/  ISETP.NE.AND.EX P3, PT, RZ, UR5, PT, P3 ;  /* 0x00000005ff007c0c */ /* 0x000fe2000bf65330 */
[----:B0-----:R-:W-:Y:S02]  /*1c170*/  IMAD.MOV.U32 R32, RZ, RZ, RZ ;  /* 0x000000ffff207224 */ /* 0x001fe400078e00ff */
[----:B--2---:R-:W-:Y:S01]  /*1c180*/  IMAD.WIDE R24, R41, 0x4, R36 ;  /* 0x0000000429187825 */ /* 0x004fe200078e0224 */
[----:B------:R-:W-:Y:S02]  /*1c190*/  ISETP.NE.U32.AND P0, PT, RZ, UR6, PT ;  /* 0x00000006ff007c0c */ /* 0x000fe4000bf05070 */
[----:B------:R-:W-:Y:S01]  /*1c1a0*/  ISETP.GT.AND P1, PT, R30, 0x1, PT ;  /* 0x000000011e00780c */ /* 0x000fe20003f24270 */
[----:B-1----:R-:W-:Y:S01]  /*1c1b0*/  IMAD.MOV.U32 R10, RZ, RZ, 0x9b8 ;  /* 0x000009b8ff0a7424 */ /* 0x002fe200078e00ff */
[----:B---3--:R-:W0:Y:S05]  /*1c1c0*/  LDC R14, c[0x0][0xbe8] ;  /* 0x0002fa00ff0e7b82 */ /* 0x008e2a0000000800 */
[----:B------:R-:W5:Y:S01]  /*1c1d0*/  @P3 LDG.E R32, desc[UR54][R24.64] ;  /* 0x0000003618203981 */ /* 0x000f62000c1e1900 */
[----:B------:R-:W-:-:S13]  /*1c1e0*/  ISETP.NE.AND.EX P0, PT, RZ, UR7, PT, P0 ;  /* 0x00000007ff007c0c */ /* 0x000fda000bf05300 */
[----:B------:R-:W1:Y:S01]  /*1c1f0*/  @P0 LDC.64 R4, c[0x0][0xc08] ;  /* 0x00030200ff040b82 */ /* 0x000e620000000a00 */
[----:B------:R-:W-:Y:S02]  /*1c200*/  ULDC UR6, c[0x0][0xa88] ;  /* 0x0002a20000067ab9 */ /* 0x000fe40000000800 */
[----:B------:R-:W-:Y:S01]  /*1c210*/  IMAD.U32 R26, RZ, RZ, UR6 ;  /* 0x00000006ff1a7e24 */ /* 0x000fe2000f8e00ff */
[----:B------:R-:W-:-:S04]  /*1c220*/  SEL R10, R10, 0x978, P1 ;  /* 0x000009780a0a7807 */ /* 0x000fc80000800000 */
[----:B------:R2:W3:Y:S08]  /*1c230*/  LDC.64 R6, c[0x0][R10+0x218] ;  /* 0x000086000a067b82 */ /* 0x0004f00000000a00 */
[----:B------:R2:W4:Y:S01]  /*1c240*/  LDC.64 R8, c[0x0][R10+0x228] ;  /* 0x00008a000a087b82 */ /* 0x0005220000000a00 */
[----:B-1----:R-:W-:-:S05]  /*1c250*/  @P0 IMAD.WIDE R4, R41, 0x4, R4 ;  /* 0x0000000429040825 */ /* 0x002fca00078e0204 */
[----:B------:R1:W5:Y:S02]  /*1c260*/  @P0 LDG.E R26, desc[UR54][R4.64] ;  /* 0x00000036041a0981 */ /* 0x000364000c1e1900 */
[----:B-1----:R2:W1:Y:S01]  /*1c270*/  LDC.64 R4, c[0x0][R10+0x220] ;  /* 0x000088000a047b82 */ /* 0x0024620000000a00 */
[----:B0-----:R-:W-:Y:S01]  /*1c280*/  ISETP.NE.AND P2, PT, R14, 0x1, PT ;  /* 0x000000010e00780c */ /* 0x001fe20003f45270 */
[----:B---34-:R-:W-:-:S12]  /*1c290*/  @P0 BRA `(.L_x_1578) ;  /* 0x0000000000100947 */ /* 0x018fd80003800000 */
[----:B------:R-:W-:Y:S05]  /*1c2a0*/  @!P3 BRA `(.L_x_1578) ;  /* 0x00000000000cb947 */ /* 0x000fea0003800000 */
[----:B------:R-:W3:Y:S04]  /*1c2b0*/  LDG.E R11, desc[UR54][R24.64] ;  /* 0x00000036180b7981 */ /* 0x000ee8000c1e1900 */
[----:B-----5:R-:W3:Y:S02]  /*1c2c0*/  LDG.E R26, desc[UR54][R24.64+0x4] ;  /* 0x00000436181a7981 */ /* 0x020ee4000c1e1900 */
[----:B---3--:R-:W-:-:S07]  /*1c2d0*/  IMAD.IADD R26, R26, 0x1, -R11 ;  /* 0x000000011a1a7824 */ /* 0x008fce00078e0a0b */
.L_x_1578:
[----:B------:R-:W3:Y:S04]  /*1c2e0*/  LDL R30, [R1+0x9c] ;  /* 0x00009c00011e7983 */ /* 0x000ee80000100800 */
[----:B------:R-:W3:Y:S04]  /*1c2f0*/  LDL R52, [R1+0x5c] ;  /* 0x00005c0001347983 */ /* 0x000ee80000100800 */
[----:B------:R-:W4:Y:S01]  /*1c300*/  LDL R50, [R1+0xb0] ;  /* 0x0000b00001327983 */ /* 0x000f220000100800 */
[----:B------:R-:W-:Y:S01]  /*1c310*/  ISETP.NE.U32.AND P0, PT, RZ, UR4, PT ;  /* 0x00000004ff007c0c */ /* 0x000fe2000bf05070 */
[----:B--2---:R-:W0:Y:S01]  /*1c320*/  LDC.64 R10, c[0x0][R10+0x210] ;  /* 0x000084000a0a7b82 */ /* 0x004e220000000a00 */
[----:B------:R-:W-:Y:S01]  /*1c330*/  SHF.R.S32.HI R24, RZ, 0x1f, R41 ;  /* 0x0000001fff187819 */ /* 0x000fe20000011429 */
[----:B------:R-:W2:Y:S01]  /*1c340*/  LDL R36, [R1+0xc0] ;  /* 0x0000c00001247983 */ /* 0x000ea20000100800 */
[----:B------:R-:W-:Y:S01]  /*1c350*/  ISETP.NE.AND.EX P0, PT, RZ, UR5, PT, P0 ;  /* 0x00000005ff007c0c */ /* 0x000fe2000bf05300 */
[----:B------:R-:W-:-:S02]  /*1c360*/  IMAD R31, R7, R155, RZ ;  /* 0x0000009b071f7224 */ /* 0x000fc400078e02ff */
[----:B------:R-:W-:Y:S01]  /*1c370*/  IMAD.WIDE.U32 R6, R6, R155, RZ ;  /* 0x0000009b06067225 */ /* 0x000fe200078e00ff */
[----:B------:R-:W-:Y:S01]  /*1c380*/  SEL R27, R24, RZ, !P0 ;  /* 0x000000ff181b7207 */ /* 0x000fe20004000000 */
[----:B------:R-:W0:Y:S01]  /*1c390*/  @P2 LDC R39, c[0x0][0xbec] ;  /* 0x0002fb00ff272b82 */ /* 0x000e220000000800 */
[----:B------:R-:W-:-:S05]  /*1c3a0*/  SEL R15, R41, RZ, !P0 ;  /* 0x000000ff290f7207 */ /* 0x000fca0004000000 */
[----:B-1----:R-:W-:Y:S02]  /*1c3b0*/  IMAD R5, R5, R15, RZ ;  /* 0x0000000f05057224 */ /* 0x002fe400078e02ff */
[----:B------:R-:W1:Y:S02]  /*1c3c0*/  @P2 LDC R25, c[0x0][0xbf0] ;  /* 0x0002fc00ff192b82 */ /* 0x000e640000000800 */
[C---:B------:R-:W-:Y:S02]  /*1c3d0*/  IMAD R37, R4.reuse, R27, R5 ;  /* 0x0000001b04257224 */ /* 0x040fe400078e0205 */
[----:B------:R-:W-:-:S04]  /*1c3e0*/  IMAD.WIDE.U32 R4, R4, R15, RZ ;  /* 0x0000000f04047225 */ /* 0x000fc800078e00ff */
[----:B------:R-:W0:Y:S01]  /*1c3f0*/  LDC.64 R12, c[0x0][0xba8] ;  /* 0x0002ea00ff0c7b82 */ /* 0x000e220000000a00 */
[--C-:B-----5:R-:W-:Y:S01]  /*1c400*/  IADD3 R6, P0, P3, R4, R6, R32.reuse ;  /* 0x0000000604067210 */ /* 0x120fe20007b1e020 */
[----:B------:R-:W-:Y:S02]  /*1c410*/  IMAD.IADD R37, R5, 0x1, R37 ;  /* 0x0000000105257824 */ /* 0x000fe400078e0225 */
[----:B------:R-:W-:Y:S01]  /*1c420*/  IMAD.IADD R7, R7, 0x1, R31 ;  /* 0x0000000107077824 */ /* 0x000fe200078e021f */
[----:B------:R-:W-:Y:S01]  /*1c430*/  SHF.R.S32.HI R48, RZ, 0x1f, R32 ;  /* 0x0000001fff307819 */ /* 0x000fe20000011420 */
[----:B---3--:R-:W-:Y:S02]  /*1c440*/  IMAD.IADD R24, R30, 0x1, R52 ;  /* 0x000000011e187824 */ /* 0x008fe400078e0234 */
[----:B0-----:R-:W0:Y:S01]  /*1c450*/  @!P1 LDC R12, c[0x0][0xb50] ;  /* 0x0002d400ff0c9b82 */ /* 0x001e220000000800 */
[----:B------:R-:W3:Y:S01]  /*1c460*/  LDL R30, [R1+0xb8] ;  /* 0x0000b800011e7983 */ /* 0x000ee20000100800 */
[----:B------:R-:W-:Y:S01]  /*1c470*/  @P2 IMAD.HI.U32 R4, R24, R39, RZ ;  /* 0x0000002718042227 */ /* 0x000fe200078e00ff */
[----:B----4-:R-:W-:-:S03]  /*1c480*/  SEL R27, R50, RZ, P1 ;  /* 0x000000ff321b7207 */ /* 0x010fc60000800000 */
[----:B------:R-:W-:Y:S01]  /*1c490*/  IMAD.MOV.U32 R5, RZ, RZ, R24 ;  /* 0x000000ffff057224 */ /* 0x000fe200078e0018 */
[----:B-1----:R-:W-:Y:S01]  /*1c4a0*/  @P2 SHF.R.U32.HI R5, RZ, R25, R4 ;  /* 0x00000019ff052219 */ /* 0x002fe20000011604 */
[-C--:B------:R-:W-:Y:S01]  /*1c4b0*/  IMAD R31, R9, R27.reuse, RZ ;  /* 0x0000001b091f7224 */ /* 0x080fe200078e02ff */
[----:B------:R-:W1:Y:S01]  /*1c4c0*/  @!P1 LDC R13, c[0x0][0xb54] ;  /* 0x0002d500ff0d9b82 */ /* 0x000e620000000800 */
[----:B------:R-:W-:Y:S01]  /*1c4d0*/  IMAD.WIDE.U32 R8, R8, R27, RZ ;  /* 0x0000001b08087225 */ /* 0x000fe200078e00ff */
[----:B------:R-:W-:-:S03]  /*1c4e0*/  IADD3.X R7, R37, R7, R48, P0, P3 ;  /* 0x0000000725077210 */ /* 0x000fc600007e6430 */
[----:B------:R-:W-:Y:S01]  /*1c4f0*/  IMAD.MOV R25, RZ, RZ, -R5 ;  /* 0x000000ffff197224 */ /* 0x000fe200078e0a05 */
[----:B------:R-:W-:Y:S01]  /*1c500*/  IADD3 R8, P0, P3, R5, R6, R8 ;  /* 0x0000000605087210 */ /* 0x000fe20007b1e008 */
[----:B------:R-:W-:Y:S01]  /*1c510*/  IMAD.IADD R31, R9, 0x1, R31 ;  /* 0x00000001091f7824 */ /* 0x000fe200078e021f */
[----:B------:R-:W-:Y:S01]  /*1c520*/  SHF.R.S32.HI R4, RZ, 0x1f, R5 ;  /* 0x0000001fff047819 */ /* 0x000fe20000011405 */
[----:B------:R-:W-:-:S03]  /*1c530*/  IMAD R5, R14, R25, R24 ;  /* 0x000000190e057224 */ /* 0x000fc600078e0218 */
[----:B------:R-:W-:Y:S01]  /*1c540*/  IADD3.X R9, R4, R7, R31, P0, P3 ;  /* 0x0000000704097210 */ /* 0x000fe200007e641f */
[-C--:B------:R-:W-:Y:S01]  /*1c550*/  IMAD R4, R11, R5.reuse, RZ ;  /* 0x000000050b047224 */ /* 0x080fe200078e02ff */
[----:B------:R-:W-:Y:S01]  /*1c560*/  SHF.R.S32.HI R7, RZ, 0x1f, R5 ;  /* 0x0000001fff077819 */ /* 0x000fe20000011405 */
[----:B------:R-:W-:-:S04]  /*1c570*/  IMAD.WIDE.U32 R8, R10, R5, R8 ;  /* 0x000000050a087225 */ /* 0x000fc800078e0008 */
[----:B------:R-:W-:Y:S01]  /*1c580*/  IMAD R7, R10, R7, R4 ;  /* 0x000000070a077224 */ /* 0x000fe200078e0204 */
[----:B0-----:R-:W-:-:S03]  /*1c590*/  LEA R12, P0, R8, R12, 0x2 ;  /* 0x0000000c080c7211 */ /* 0x001fc600078010ff */
[----:B------:R-:W-:-:S05]  /*1c5a0*/  IMAD.IADD R4, R9, 0x1, R7 ;  /* 0x0000000109047824 */ /* 0x000fca00078e0207 */
[----:B-1----:R-:W-:Y:S01]  /*1c5b0*/  LEA.HI.X R13, R8, R13, R4, 0x2, P0 ;  /* 0x0000000d080d7211 */ /* 0x002fe200000f1404 */
[----:B------:R-:W-:Y:S01]  /*1c5c0*/  SHFL.IDX PT, R6, R12, 0x1, 0x1c1f ;  /* 0x003c1f000c067f89 */ /* 0x000fe200000e0000 */
[----:B--2---:R-:W-:-:S03]  /*1c5d0*/  IADD3 R10, R36, R52, RZ ;  /* 0x00000034240a7210 */ /* 0x004fc60007ffe0ff */
[----:B------:R-:W-:Y:S04]  /*1c5e0*/  SHFL.IDX PT, R4, R12, RZ, 0x1c1f ;  /* 0x001c1fff0c047589 */ /* 0x000fe800000e0000 */
[----:B------:R-:W0:Y:S04]  /*1c5f0*/  SHFL.IDX PT, R5, R13, RZ, 0x1c1f ;  /* 0x001c1fff0d057589 */ /* 0x000e2800000e0000 */
[----:B------:R-:W1:Y:S01]  /*1c600*/  SHFL.IDX PT, R7, R13, 0x1, 0x1c1f ;  /* 0x003c1f000d077f89 */ /* 0x000e6200000e0000 */
[----:B------:R-:W-:Y:S02]  /*1c610*/  IMAD R8, R26, R14, RZ ;  /* 0x0000000e1a087224 */ /* 0x000fe400078e02ff */
[----:B------:R-:W-:Y:S01]  /*1c620*/  VIADD R9, R10, 0x8 ;  /* 0x000000080a097836 */ /* 0x000fe20000000000 */
[----:B---3--:R-:W-:-:S04]  /*1c630*/  LOP3.LUT P0, RZ, R30, 0x3, RZ, 0xc0, !PT ;  /* 0x000000031eff7812 */ /* 0x008fc8000780c0ff */
        /* <DEDUP_REMOVED lines=14> */
[----:B------:R-:W-:-:S04]  /*1c720*/  IMAD.IADD R49, R0, 0x1, -R5 ;  /* 0x0000000100317824 */ /* 0x000fc800078e0a05 */
[----:B------:R-:W-:-:S04]  /*1c730*/  IMAD.SHL.U32 R21, R49, 0x8, RZ ;  /* 0x0000000831157824 */ /* 0x000fc800078e00ff */
[----:B------:R-:W-:-:S04]  /*1c740*/  IMAD R5, R20, 0x20, R21 ;  /* 0x0000002014057824 */ /* 0x000fc800078e0215 */
[----:B------:R-:W-:-:S03]  /*1c750*/  IMAD.WIDE R4, R5, 0x2, R28 ;  /* 0x0000000205047825 */ /* 0x000fc600078e021c */
[----:B------:R-:W-:Y:S01]  /*1c760*/  IADD3 R3, P5, R4, 0x7800, RZ ;  /* 0x0000780004037810 */ /* 0x000fe20007fbe0ff */
[----:B------:R-:W-:Y:S01]  /*1c770*/  IMAD.WIDE.U32 R10, R32, UR4, RZ ;  /* 0x00000004200a7c25 */ /* 0x000fe2000f8e00ff */
[C---:B------:R-:W-:Y:S02]  /*1c780*/  IADD3 R25, P0, R4.reuse, 0x1800, RZ ;  /* 0x0000180004197810 */ /* 0x040fe40007f1e0ff */
[----:B------:R-:W-:Y:S01]  /*1c790*/  LOP3.LUT R0, R3, 0x180, RZ, 0xc0, !PT ;  /* 0x0000018003007812 */ /* 0x000fe200078ec0ff */
[----:B------:R-:W-:Y:S01]  /*1c7a0*/  IMAD.X R45, RZ, RZ, R5, P5 ;  /* 0x000000ffff2d7224 */ /* 0x000fe200028e0605 */
[----:B------:R-:W-:Y:S02]  /*1c7b0*/  IADD3 R29, P1, R4, 0x3000, RZ ;  /* 0x00003000041d7810 */ /* 0x000fe40007f3e0ff */
[----:B------:R-:W-:Y:S02]  /*1c7c0*/  SHF.R.U64 R0, R0, 0x3, RZ ;  /* 0x0000000300007819 */ /* 0x000fe400000012ff */
[----:B------:R-:W-:-:S02]  /*1c7d0*/  IADD3 R37, P3, R4, 0x4800, RZ ;  /* 0x0000480004257810 */ /* 0x000fc40007f7e0ff */
[----:B------:R-:W-:Y:S01]  /*1c7e0*/  LOP3.LUT R44, R0, R3, RZ, 0x3c, !PT ;  /* 0x00000003002c7212 */ /* 0x000fe200078e3cff */
[----:B------:R-:W-:Y:S01]  /*1c7f0*/  IMAD R3, R48, UR4, RZ ;  /* 0x0000000430037c24 */ /* 0x000fe2000f8e02ff */
[----:B------:R-:W-:Y:S01]  /*1c800*/  IADD3 R41, P4, R4, 0x6000, RZ ;  /* 0x0000600004297810 */ /* 0x000fe20007f9e0ff */
[----:B------:R-:W-:Y:S01]  /*1c810*/  IMAD R0, R49, 0x60, R20 ;  /* 0x0000006031007824 */ /* 0x000fe200078e0214 */
[----:B------:R-:W-:Y:S01]  /*1c820*/  LOP3.LUT R24, R25, 0x180, RZ, 0xc0, !PT ;  /* 0x0000018019187812 */ /* 0x000fe200078ec0ff */
[----:B------:R-:W-:Y:S01]  /*1c830*/  IMAD R3, R32, UR5, R3 ;  /* 0x0000000520037c24 */ /* 0x000fe2000f8e0203 */
[----:B------:R-:W-:Y:S01]  /*1c840*/  ULDC.64 UR4, c[0x0][0xae8] ;  /* 0x0002ba0000047ab9 */ /* 0x000fe20000000a00 */
[----:B------:R-:W-:Y:S01]  /*1c850*/  IMAD.IADD R32, R52, 0x1, R0 ;  /* 0x0000000134207824 */ /* 0x000fe200078e0200 */
[----:B------:R-:W-:Y:S01]  /*1c860*/  LOP3.LUT R28, R29, 0x180, RZ, 0xc0, !PT ;  /* 0x000001801d1c7812 */ /* 0x000fe200078ec0ff */
[----:B------:R-:W-:Y:S01]  /*1c870*/  IMAD.IADD R11, R11, 0x1, R3 ;  /* 0x000000010b0b7824 */ /* 0x000fe200078e0203 */
[----:B------:R-:W-:Y:S01]  /*1c880*/  LOP3.LUT R36, R37, 0x180, RZ, 0xc0, !PT ;  /* 0x0000018025247812 */ /* 0x000fe200078ec0ff */
[----:B------:R-:W5:Y:S01]  /*1c890*/  LD.E.128 R44, desc[UR54][R44.64] ;  /* 0x000000362c2c7980 */ /* 0x000f62000c101d00 */
[----:B------:R-:W-:Y:S01]  /*1c8a0*/  LOP3.LUT R40, R41, 0x180, RZ, 0xc0, !PT ;  /* 0x0000018029287812 */ /* 0x000fe200078ec0ff */
[----:B------:R-:W-:Y:S01]  /*1c8b0*/  IMAD.WIDE.U32 R10, R155, UR4, R10 ;  /* 0x000000049b0a7c25 */ /* 0x000fe2000f8e000a */
[----:B------:R-:W-:-:S02]  /*1c8c0*/  LOP3.LUT R7, R4, 0x180, RZ, 0xc0, !PT ;  /* 0x0000018004077812 */ /* 0x000fc400078ec0ff */
[----:B------:R-:W-:Y:S01]  /*1c8d0*/  SHF.R.S32.HI R12, RZ, 0x1f, R15 ;  /* 0x0000001fff0c7819 */ /* 0x000fe2000001140f */
[----:B-1----:R-:W-:Y:S01]  /*1c8e0*/  @P2 IMAD.HI.U32 R0, R32, R9, RZ ;  /* 0x0000000920002227 */ /* 0x002fe200078e00ff */
[----:B------:R-:W-:Y:S02]  /*1c8f0*/  SHF.R.U64 R24, R24, 0x3, RZ ;  /* 0x0000000318187819 */ /* 0x000fe400000012ff */
[----:B------:R-:W-:Y:S01]  /*1c900*/  SHF.R.U64 R28, R28, 0x3, RZ ;  /* 0x000000031c1c7819 */ /* 0x000fe200000012ff */
[----:B------:R-:W-:Y:S01]  /*1c910*/  IMAD R11, R155, UR5, R11 ;  /* 0x000000059b0b7c24 */ /* 0x000fe2000f8e020b */
[----:B------:R-:W-:Y:S01]  /*1c920*/  SHF.R.U64 R36, R36, 0x3, RZ ;  /* 0x0000000324247819 */ /* 0x000fe200000012ff */
[----:B------:R-:W-:Y:S01]  /*1c930*/  ULDC.64 UR4, c[0x0][0xaf0] ;  /* 0x0002bc0000047ab9 */ /* 0x000fe20000000a00 */
[----:B------:R-:W-:Y:S02]  /*1c940*/  SHF.R.U64 R40, R40, 0x3, RZ ;  /* 0x0000000328287819 */ /* 0x000fe400000012ff */
[----:B------:R-:W-:Y:S01]  /*1c950*/  SHF.R.U64 R7, R7, 0x3, RZ ;  /* 0x0000000307077819 */ /* 0x000fe200000012ff */
[----:B------:R-:W-:Y:S01]  /*1c960*/  IMAD.MOV.U32 R3, RZ, RZ, R32 ;  /* 0x000000ffff037224 */ /* 0x000fe200078e0020 */
[----:B------:R-:W-:Y:S01]  /*1c970*/  LOP3.LUT R24, R24, R25, RZ, 0x3c, !PT ;  /* 0x0000001918187212 */ /* 0x000fe200078e3cff */
[----:B------:R-:W-:Y:S01]  /*1c980*/  IMAD R12, R12, UR4, RZ ;  /* 0x000000040c0c7c24 */ /* 0x000fe2000f8e02ff */
[----:B------:R-:W-:Y:S01]  /*1c990*/  LOP3.LUT R28, R28, R29, RZ, 0x3c, !PT ;  /* 0x0000001d1c1c7212 */ /* 0x000fe200078e3cff */
[--C-:B------:R-:W-:Y:S01]  /*1c9a0*/  IMAD.X R25, RZ, RZ, R5.reuse, P0 ;  /* 0x000000ffff197224 */ /* 0x100fe200000e0605 */
[----:B------:R-:W-:Y:S01]  /*1c9b0*/  LOP3.LUT R36, R36, R37, RZ, 0x3c, !PT ;  /* 0x0000002524247212 */ /* 0x000fe200078e3cff */
[--C-:B------:R-:W-:Y:S01]  /*1c9c0*/  IMAD.X R29, RZ, RZ, R5.reuse, P1 ;  /* 0x000000ffff1d7224 */ /* 0x100fe200008e0605 */
[----:B------:R-:W-:Y:S01]  /*1c9d0*/  LOP3.LUT R40, R40, R41, RZ, 0x3c, !PT ;  /* 0x0000002928287212 */ /* 0x000fe200078e3cff */
[--C-:B------:R-:W-:Y:S01]  /*1c9e0*/  IMAD.X R37, RZ, RZ, R5.reuse, P3 ;  /* 0x000000ffff257224 */ /* 0x100fe200018e0605 */
[----:B--2---:R-:W-:Y:S01]  /*1c9f0*/  @P2 SHF.R.U32.HI R3, RZ, R13, R0 ;  /* 0x0000000dff032219 */ /* 0x004fe20000011600 */
[----:B------:R-:W-:Y:S01]  /*1ca00*/  IMAD.X R41, RZ, RZ, R5, P4 ;  /* 0x000000ffff297224 */ /* 0x000fe200020e0605 */
[----:B------:R-:W-:Y:S01]  /*1ca10*/  LOP3.LUT R4, R7, R4, RZ, 0x3c, !PT ;  /* 0x0000000407047212 */ /* 0x000fe200078e3cff */
[C---:B------:R-:W-:Y:S01]  /*1ca20*/  IMAD R9, R15.reuse, UR5, R12 ;  /* 0x000000050f097c24 */ /* 0x040fe2000f8e020c */
[----:B------:R-:W-:Y:S01]  /*1ca30*/  SHF.R.S32.HI R0, RZ, 0x1f, R3 ;  /* 0x0000001fff007819 */ /* 0x000fe20000011403 */
[----:B------:R-:W-:Y:S01]  /*1ca40*/  IMAD.WIDE.U32 R10, R15, UR4, R10 ;  /* 0x000000040f0a7c25 */ /* 0x000fe2000f8e000a */
[----:B------:R-:W5:Y:S01]  /*1ca50*/  LD.E.128 R24, desc[UR54][R24.64] ;  /* 0x0000003618187980 */ /* 0x000f62000c101d00 */
[----:B------:R-:W-:-:S02]  /*1ca60*/  ULDC.64 UR4, c[0x0][0xae0] ;  /* 0x0002b80000047ab9 */ /* 0x000fc40000000a00 */
[----:B------:R-:W-:Y:S01]  /*1ca70*/  IMAD.MOV R13, RZ, RZ, -R3 ;  /* 0x000000ffff0d7224 */ /* 0x000fe200078e0a03 */
[----:B------:R-:W5:Y:S01]  /*1ca80*/  LD.E.128 R4, desc[UR54][R4.64] ;  /* 0x0000003604047980 */ /* 0x000f62000c101d00 */
[----:B------:R-:W-:-:S03]  /*1ca90*/  IMAD.IADD R11, R11, 0x1, R9 ;  /* 0x000000010b0b7824 */ /* 0x000fc600078e0209 */
[----:B------:R-:W5:Y:S01]  /*1caa0*/  LD.E.128 R28, desc[UR54][R28.64] ;  /* 0x000000361c1c7980 */ /* 0x000f62000c101d00 */
[----:B------:R-:W-:-:S03]  /*1cab0*/  IMAD R0, R0, UR4, RZ ;  /* 0x0000000400007c24 */ /* 0x000fc6000f8e02ff */
[----:B------:R-:W5:Y:S01]  /*1cac0*/  LD.E.128 R36, desc[UR54][R36.64] ;  /* 0x0000003624247980 */ /* 0x000f62000c101d00 */
[----:B------:R-:W-:-:S03]  /*1cad0*/  IMAD R9, R14, R13, R32 ;  /* 0x0000000d0e097224 */ /* 0x000fc600078e0220 */
[----:B------:R-:W5:Y:S01]  /*1cae0*/  LD.E.128 R40, desc[UR54][R40.64] ;  /* 0x0000003628287980 */ /* 0x000f62000c101d00 */
[----:B------:R-:W-:Y:S01]  /*1caf0*/  @!PT LDS RZ, [RZ] ;  /* 0x00000000fffff984 */ /* 0x000fe20000000800 */
[----:B------:R-:W-:Y:S01]  /*1cb00*/  @!PT LDS RZ, [RZ] ;  /* 0x00000000fffff984 */ /* 0x000fe20000000800 */
[----:B------:R-:W-:Y:S01]  /*1cb10*/  @!PT LDS RZ, [RZ] ;  /* 0x00000000fffff984 */ /* 0x000fe20000000800 */
[----:B------:R-:W-:Y:S01]  /*1cb20*/  @!PT LDS RZ, [RZ] ;  /* 0x00000000fffff984 */ /* 0x000fe20000000800 */
[----:B------:R0:W-:Y:S06]  /*1cb30*/  MEMBAR.ALL.CTA ;  /* 0x0000000000007992 */ /* 0x0001ec0000008000 */
[----:B0-----:R-:W0:Y:S01]  /*1cb40*/  FENCE.VIEW.ASYNC.S ;  /* 0x00000000000073c6 */ /* 0x001e220000000000 */
[----:B------:R-:W-:-:S04]  /*1cb50*/  IMAD.WIDE.U32 R10, R3, UR4, R10 ;  /* 0x00000004030a7c25 */ /* 0x000fc8000f8e000a */
[----:B------:R-:W-:Y:S01]  /*1cb60*/  IMAD R13, R3, UR5, R0 ;  /* 0x00000005030d7c24 */ /* 0x000fe2000f8e0200 */
[----:B------:R-:W-:Y:S01]  /*1cb70*/  SHF.R.S32.HI R3, RZ, 0x1f, R9 ;  /* 0x0000001fff037819 */ /* 0x000fe20000011409 */
[----:B------:R-:W-:Y:S02]  /*1cb80*/  ULDC.64 UR4, c[0x0][0xad8] ;  /* 0x0002b60000047ab9 */ /* 0x000fe40000000a00 */
[----:B------:R-:W-:Y:S02]  /*1cb90*/  IMAD.IADD R11, R11, 0x1, R13 ;  /* 0x000000010b0b7824 */ /* 0x000fe400078e020d */
[----:B------:R-:W-:Y:S02]  /*1cba0*/  IMAD R12, R3, UR4, RZ ;  /* 0x00000004030c7c24 */ /* 0x000fe4000f8e02ff */
[----:B------:R-:W-:Y:S02]  /*1cbb0*/  VIADD R0, R2, 0x2d820 ;  /* 0x0002d82002007836 */ /* 0x000fe40000000000 */
[----:B------:R-:W-:-:S02]  /*1cbc0*/  IMAD R3, R9, UR5, R12 ;  /* 0x0000000509037c24 */ /* 0x000fc4000f8e020c */
[----:B------:R-:W-:Y:S01]  /*1cbd0*/  IMAD.WIDE.U32 R10, R9, UR4, R10 ;  /* 0x00000004090a7c25 */ /* 0x000fe2000f8e000a */
[----:B------:R-:W-:Y:S01]  /*1cbe0*/  ULDC.64 UR4, c[0x0][0xa80] ;  /* 0x0002a00000047ab9 */ /* 0x000fe20000000a00 */
[----:B------:R-:W-:-:S03]  /*1cbf0*/  PRMT R0, RZ, 0x654, R0 ;  /* 0x00000654ff007816 */ /* 0x000fc60000000000 */
[----:B------:R-:W-:Y:S02]  /*1cc00*/  IADD3 R3, R11, R3, RZ ;  /* 0x000000030b037210 */ /* 0x000fe40007ffe0ff */
[C---:B------:R-:W-:Y:S01]  /*1cc10*/  LEA R9, P0, R10.reuse, UR4, 0x1 ;  /* 0x000000040a097c11 */ /* 0x040fe2000f8008ff */
[C---:B------:R-:W-:Y:S01]  /*1cc20*/  VIADD R53, R21.reuse, 0x20 ;  /* 0x0000002015357836 */ /* 0x040fe20000000000 */
[----:B------:R-:W-:Y:S01]  /*1cc30*/  UMOV UR4, 0xffffffff ;  /* 0xffffffff00047882 */ /* 0x000fe20000000000 */
[----:B------:R-:W-:Y:S01]  /*1cc40*/  VIADD R51, R21, 0x40 ;  /* 0x0000004015337836 */ /* 0x000fe20000000000 */
[----:B0-----:R0:W-:Y:S01]  /*1cc50*/  SYNCS.ARRIVE.TRANS64.RED.A1T0 RZ, [R0+URZ], RZ ;  /* 0x000000ff00ff79a7 */ /* 0x0011e2000810043f */
[----:B------:R-:W-:Y:S02]  /*1cc60*/  LEA.HI.X R3, R10, UR5, R3, 0x1, P0 ;  /* 0x000000050a037c11 */ /* 0x000fe400080f0c03 */
[----:B------:R-:W-:Y:S02]  /*1cc70*/  SHF.R.S32.HI R32, RZ, 0x1f, R53 ;  /* 0x0000001fff207819 */ /* 0x000fe40000011435 */
[----:B------:R-:W-:Y:S01]  /*1cc80*/  SHF.R.S32.HI R48, RZ, 0x1f, R51 ;  /* 0x0000001fff307819 */ /* 0x000fe20000011433 */
[----:B------:R-:W-:Y:S06]  /*1cc90*/  BRA.DIV UR4, `(.L_x_1580) ;  /* 0x000000aa04747947 */ /* 0x000fec000b800000 */
[----:B0-----:R0:W1:Y:S04]  /*1cca0*/  SHFL.IDX PT, R0, R3, RZ, 0x1c1f ;  /* 0x001c1fff03007589 */ /* 0x00106800000e0000 */
[----:B------:R0:W2:Y:S02]  /*1ccb0*/  SHFL.IDX PT, R14, R9, RZ, 0x1c1f ;  /* 0x001c1fff090e7589 */ /* 0x0000a400000e0000 */
.L_x_1774:
[----:B------:R-:W-:Y:S01]  /*1ccc0*/  IMAD.IADD R49, R20, 0x1, R52 ;  /* 0x0000000114317824 */ /* 0x000fe200078e0234 */
        /* <DEDUP_REMOVED lines=8> */
[-C--:B--2---:R-:W-:Y:S02]  /*1cd50*/  @!P1 LEA R12, P3, R53, R14.reuse, 0x1 ;  /* 0x0000000e350c9211 */ /* 0x084fe400078608ff */
[----:B------:R-:W-:Y:S01]  /*1cd60*/  @!P2 LEA R10, P4, R51, R14, 0x1 ;  /* 0x0000000e330aa211 */ /* 0x000fe200078808ff */
[----:B------:R-:W-:Y:S01]  /*1cd70*/  @!P0 IMAD.WIDE R14, R21, 0x2, R14 ;  /* 0x00000002150e8825 */ /* 0x000fe200078e020e */
[-C--:B------:R-:W-:Y:S02]  /*1cd80*/  @!P1 LEA.HI.X R13, R53, R0.reuse, R32, 0x1, P3 ;  /* 0x00000000350d9211 */ /* 0x080fe400018f0c20 */
[----:B------:R-:W-:Y:S02]  /*1cd90*/  @!P2 LEA.HI.X R11, R51, R0, R48, 0x1, P4 ;  /* 0x00000000330ba211 */ /* 0x000fe400020f0c30 */
[----:B-----5:R3:W-:Y:S04]  /*1cda0*/  @!P0 ST.E.128 desc[UR54][R14.64], R4 ;  /* 0x000000040e008985 */ /* 0x0207e8000c101d36 */
[----:B------:R3:W-:Y:S04]  /*1cdb0*/  @!P1 ST.E.128 desc[UR54][R12.64], R28 ;  /* 0x0000001c0c009985 */ /* 0x0007e8000c101d36 */
[----:B------:R3:W-:Y:S02]  /*1cdc0*/  @!P2 ST.E.128 desc[UR54][R10.64], R40 ;  /* 0x000000280a00a985 */ /* 0x0007e4000c101d36 */
.L_x_1582:
[----:B------:R-:W-:Y:S05]  /*1cdd0*/  BSYNC B1 ;  /* 0x0000000000017941 */ /* 0x000fea0003800000 */
.L_x_1581:
[----:B------:R-:W-:-:S03]  /*1cde0*/  UMOV UR4, 0xffffffff ;  /* 0xffffffff00047882 */ /* 0x000fc60000000000 */
[----:B------:R-:W-:Y:S05]  /*1cdf0*/  BRA.DIV UR4, `(.L_x_1583) ;  /* 0x000000aa04507947 */ /* 0x000fea000b800000 */
[----:B0-----:R-:W0:Y:S04]  /*1ce00*/  SHFL.IDX PT, R3, R3, 0x1, 0x1c1f ;  /* 0x003c1f0003037f89 */ /* 0x001e2800000e0000 */
[----:B--23--:R2:W3:Y:S02]  /*1ce10*/  SHFL.IDX PT, R14, R9, 0x1, 0x1c1f ;  /* 0x003c1f00090e7f89 */ /* 0x00c4e400000e0000 */
.L_x_1778:
[----:B-----5:R-:W-:-:S05]  /*1ce20*/  VIADD R5, R49, 0x60 ;  /* 0x0000006031057836 */ /* 0x020fca0000000000 */
[----:B------:R-:W-:-:S13]  /*1ce30*/  ISETP.GE.AND P0, PT, R5, R8, PT ;  /* 0x000000080500720c */ /* 0x000fda0003f06270 */
[----:B------:R-:W-:Y:S05]  /*1ce40*/  @P0 BRA `(.L_x_1584) ;  /* 0x0000001800840947 */ /* 0x000fea0003800000 */
[----:B------:R-:W-:Y:S02]  /*1ce50*/  ULDC UR4, c[0x0][0xac8] ;  /* 0x0002b20000047ab9 */ /* 0x000fe40000000800 */
[----:B------:R-:W-:Y:S02]  /*1ce60*/  ISETP.GE.AND P1, PT, R21, UR4, PT ;  /* 0x0000000415007c0c */ /* 0x000fe4000bf26270 */
[----:B------:R-:W-:-:S11]  /*1ce70*/  ISETP.GE.AND P2, PT, R53, UR4, PT ;  /* 0x0000000435007c0c */ /* 0x000fd6000bf46270 */
[----:B0-----:R-:W-:Y:S02]  /*1ce80*/  @!P1 IMAD.MOV.U32 R15, RZ, RZ, R3 ;  /* 0x000000ffff0f9224 */ /* 0x001fe400078e0003 */
[----:B---3--:R-:W-:Y:S01]  /*1ce90*/  @!P2 LEA R4, P0, R53, R14, 0x1 ;  /* 0x0000000e3504a211 */ /* 0x008fe200078008ff */
        /* <DEDUP_REMOVED lines=10> */
.L_x_1579:
[----:B------:R-:W-:Y:S01]  /*1cf40*/  ULDC.64 UR4, c[0x0][0xb08] ;  /* 0x0002c20000047ab9 */ /* 0x000fe20000000a00 */
[----:B------:R-:W1:Y:S01]  /*1cf50*/  @P2 LDC R11, c[0x0][0xbec] ;  /* 0x0002fb00ff0b2b82 */ /* 0x000e620000000800 */
[----:B0-----:R-:W-:Y:S01]  /*1cf60*/  IMAD R3, R48, UR4, RZ ;  /* 0x0000000430037c24 */ /* 0x001fe2000f8e02ff */
[----:B------:R-:W-:Y:S01]  /*1cf70*/  SHF.R.S32.HI R0, RZ, 0x1f, R15 ;  /* 0x0000001fff007819 */ /* 0x000fe2000001140f */
[----:B------:R-:W-:-:S04]  /*1cf80*/  IMAD.WIDE.U32 R4, R32, UR4, RZ ;  /* 0x0000000420047c25 */ /* 0x000fc8000f8e00ff */
[----:B------:R-:W-:Y:S01]  /*1cf90*/  IMAD R3, R32, UR5, R3 ;  /* 0x0000000520037c24 */ /* 0x000fe2000f8e0203 */
[----:B------:R-:W0:Y:S01]  /*1cfa0*/  @P2 LDC R6, c[0x0][0xbf0] ;  /* 0x0002fc00ff062b82 */ /* 0x000e220000000800 */
[----:B------:R-:W-:Y:S02]  /*1cfb0*/  ULDC.64 UR4, c[0x0][0xb38] ;  /* 0x0002ce0000047ab9 */ /* 0x000fe40000000a00 */
[----:B------:R-:W-:Y:S02]  /*1cfc0*/  IMAD.IADD R5, R5, 0x1, R3 ;  /* 0x0000000105057824 */ /* 0x000fe400078e0203 */
[----:B------:R-:W-:Y:S02]  /*1cfd0*/  IMAD.MOV.U32 R3, RZ, RZ, R24 ;  /* 0x000000ffff037224 */ /* 0x000fe400078e0018 */
[----:B------:R-:W-:-:S04]  /*1cfe0*/  IMAD.WIDE.U32 R4, R155, UR4, R4 ;  /* 0x000000049b047c25 */ /* 0x000fc8000f8e0004 */
[----:B------:R-:W-:Y:S01]  /*1cff0*/  IMAD R5, R155, UR5, R5 ;  /* 0x000000059b057c24 */ /* 0x000fe2000f8e0205 */
[----:B------:R-:W-:Y:S02]  /*1d000*/  ULDC.64 UR4, c[0x0][0xb40] ;  /* 0x0002d00000047ab9 */ /* 0x000fe40000000a00 */
[----:B------:R-:W-:Y:S02]  /*1d010*/  IMAD R0, R0, UR4, RZ ;  /* 0x0000000400007c24 */ /* 0x000fe4000f8e02ff */
[----:B------:R-:W-:-:S04]  /*1d020*/  IMAD.WIDE.U32 R4, R15, UR4, R4 ;  /* 0x000000040f047c25 */ /* 0x000fc8000f8e0004 */
[----:B------:R-:W-:Y:S01]  /*1d030*/  IMAD R7, R15, UR5, R0 ;  /* 0x000000050f077c24 */ /* 0x000fe2000f8e0200 */
[----:B------:R-:W-:Y:S01]  /*1d040*/  ULDC.64 UR4, c[0x0][0xb48] ;  /* 0x0002d20000047ab9 */ /* 0x000fe20000000a00 */
[----:B-1----:R-:W-:-:S04]  /*1d050*/  @P2 IMAD.HI.U32 R11, R24, R11, RZ ;  /* 0x0000000b180b2227 */ /* 0x002fc800078e00ff */
[----:B------:R-:W-:Y:S01]  /*1d060*/  IMAD.IADD R5, R5, 0x1, R7 ;  /* 0x0000000105057824 */ /* 0x000fe200078e0207 */
[----:B0-----:R-:W-:Y:S01]  /*1d070*/  @P2 SHF.R.U32.HI R3, RZ, R6, R11 ;  /* 0x00000006ff032219 */ /* 0x001fe2000001160b */
[----:B------:R-:W-:Y:S02]  /*1d080*/  VIADD R6, R2, 0x2d820 ;  /* 0x0002d82002067836 */ /* 0x000fe40000000000 */
[C---:B------:R-:W-:Y:S01]  /*1d090*/  IMAD.WIDE.U32 R4, R50.reuse, UR4, R4 ;  /* 0x0000000432047c25 */ /* 0x040fe2000f8e0004 */
[--C-:B------:R-:W-:Y:S02]  /*1d0a0*/  SHF.R.S32.HI R0, RZ, 0x1f, R3.reuse ;  /* 0x0000001fff007819 */ /* 0x100fe40000011403 */
[----:B------:R-:W-:Y:S01]  /*1d0b0*/  PRMT R6, RZ, 0x654, R6 ;  /* 0x00000654ff067816 */ /* 0x000fe20000000006 */
[----:B------:R-:W-:Y:S02]  /*1d0c0*/  IMAD.MOV R7, RZ, RZ, -R3 ;  /* 0x000000ffff077224 */ /* 0x000fe400078e0a03 */
[----:B------:R-:W-:Y:S01]  /*1d0d0*/  IMAD R5, R50, UR5, R5 ;  /* 0x0000000532057c24 */ /* 0x000fe2000f8e0205 */
[----:B------:R-:W-:Y:S01]  /*1d0e0*/  ULDC.64 UR4, c[0x0][0xb30] ;  /* 0x0002cc0000047ab9 */ /* 0x000fe20000000a00 */
[----:B------:R-:W-:Y:S01]  /*1d0f0*/  IMAD R7, R14, R7, R24 ;  /* 0x000000070e077224 */ /* 0x000fe200078e0218 */
[----:B------:R0:W-:Y:S01]  /*1d100*/  SYNCS.ARRIVE.TRANS64.RED.A1T0 RZ, [R6+URZ], RZ ;  /* 0x000000ff06ff79a7 */ /* 0x0001e2000810043f */
[----:B------:R-:W-:-:S02]  /*1d110*/  IMAD R0, R0, UR4, RZ ;  /* 0x0000000400007c24 */ /* 0x000fc4000f8e02ff */
[----:B------:R-:W-:-:S04]  /*1d120*/  IMAD.WIDE.U32 R4, R3, UR4, R4 ;  /* 0x0000000403047c25 */ /* 0x000fc8000f8e0004 */
[----:B------:R-:W-:Y:S01]  /*1d130*/  IMAD R11, R3, UR5, R0 ;  /* 0x00000005030b7c24 */ /* 0x000fe2000f8e0200 */
[----:B------:R-:W-:Y:S01]  /*1d140*/  SHF.R.S32.HI R0, RZ, 0x1f, R7 ;  /* 0x0000001fff007819 */ /* 0x000fe20000011407 */
[----:B------:R-:W-:Y:S02]  /*1d150*/  ULDC.64 UR4, c[0x0][0xb28] ;  /* 0x0002ca0000047ab9 */ /* 0x000fe40000000a00 */
[----:B------:R-:W-:Y:S02]  /*1d160*/  IMAD.IADD R5, R5, 0x1, R11 ;  /* 0x0000000105057824 */ /* 0x000fe400078e020b */
[----:B------:R-:W-:Y:S02]  /*1d170*/  IMAD R0, R0, UR4, RZ ;  /* 0x0000000400007c24 */ /* 0x000fe4000f8e02ff */
[----:B------:R-:W-:-:S04]  /*1d180*/  IMAD.WIDE.U32 R4, R7, UR4, R4 ;  /* 0x0000000407047c25 */ /* 0x000fc8000f8e0004 */
[----:B------:R-:W-:Y:S01]  /*1d190*/  IMAD R3, R7, UR5, R0 ;  /* 0x0000000507037c24 */ /* 0x000fe2000f8e0200 */
[----:B------:R-:W-:Y:S02]  /*1d1a0*/  ULDC.64 UR4, c[0x0][0xb00] ;  /* 0x0002c00000047ab9 */ /* 0x000fe40000000a00 */
[----:B------:R-:W-:Y:S01]  /*1d1b0*/  LEA R0, P0, R4, UR4, 0x2 ;  /* 0x0000000404007c11 */ /* 0x000fe2000f8010ff */
[----:B------:R-:W-:Y:S01]  /*1d1c0*/  IMAD.IADD R3, R5, 0x1, R3 ;  /* 0x0000000105037824 */ /* 0x000fe200078e0203 */
[----:B------:R-:W-:-:S04]  /*1d1d0*/  UMOV UR4, 0xffffffff ;  /* 0xffffffff00047882 */ /* 0x000fc80000000000 */
[----:B------:R-:W-:Y:S01]  /*1d1e0*/  LEA.HI.X R24, R4, UR5, R3, 0x2, P0 ;  /* 0x0000000504187c11 */ /* 0x000fe200080f1403 */
[----:B0-----:R-:W-:Y:S06]  /*1d1f0*/  BRA.DIV UR4, `(.L_x_1585) ;  /* 0x000000a604987947 */ /* 0x001fec000b800000 */
[----:B------:R0:W1:Y:S04]  /*1d200*/  SHFL.IDX PT, R3, R24, RZ, 0x1c1f ;  /* 0x001c1fff18037589 */ /* 0x00006800000e0000 */
[----:B------:R0:W2:Y:S02]  /*1d210*/  SHFL.IDX PT, R14, R0, RZ, 0x1c1f ;  /* 0x001c1fff000e7589 */ /* 0x0000a400000e0000 */
.L_x_1781:
[----:B------:R-:W-:Y:S01]  /*1d220*/  ISETP.GE.AND P0, PT, R10, R8, PT ;  /* 0x000000080a00720c */ /* 0x000fe20003f06270 */
[----:B------:R-:W-:-:S12]  /*1d230*/  BSSY B1, `(.L_x_1586) ;  /* 0x0000054000017945 */ /* 0x000fd80003800000 */
[----:B------:R-:W-:Y:S05]  /*1d240*/  @P0 BRA `(.L_x_1587) ;  /* 0x0000000400480947 */ /* 0x000fea0003800000 */
[----:B------:R-:W-:Y:S01]  /*1d250*/  ULDC UR4, c[0x0][0xac8] ;  /* 0x0002b20000047ab9 */ /* 0x000fe20000000800 */
[C---:B------:R-:W-:Y:S01]  /*1d260*/  VIADD R15, R156.reuse, 0x8 ;  /* 0x000000089c0f7836 */ /* 0x040fe20000000000 */
[C---:B------:R-:W-:Y:S01]  /*1d270*/  ISETP.GE.AND P2, PT, R156.reuse, UR4, PT ;  /* 0x000000049c007c0c */ /* 0x040fe2000bf46270 */
[C---:B------:R-:W-:Y:S01]  /*1d280*/  VIADD R12, R156.reuse, 0x10 ;  /* 0x000000109c0c7836 */ /* 0x040fe20000000000 */
[----:B------:R-:W-:Y:S01]  /*1d290*/  SHF.R.S32.HI R6, RZ, 0x1f, R156 ;  /* 0x0000001fff067819 */ /* 0x000fe2000001149c */
[C---:B------:R-:W-:Y:S01]  /*1d2a0*/  VIADD R13, R156.reuse, 0x18 ;  /* 0x000000189c0d7836 */ /* 0x040fe20000000000 */
[----:B------:R-:W-:Y:S01]  /*1d2b0*/  ISETP.GE.AND P3, PT, R15, UR4, PT ;  /* 0x000000040f007c0c */ /* 0x000fe2000bf66270 */
[----:B------:R-:W-:Y:S01]  /*1d2c0*/  VIADD R11, R156, 0x20 ;  /* 0x000000209c0b7836 */ /* 0x000fe20000000000 */
[----:B------:R-:W-:Y:S01]  /*1d2d0*/  ISETP.GE.AND P0, PT, R12, UR4, PT ;  /* 0x000000040c007c0c */ /* 0x000fe2000bf06270 */
[C---:B------:R-:W-:Y:S01]  /*1d2e0*/  VIADD R25, R156.reuse, 0x10 ;  /* 0x000000109c197836 */ /* 0x040fe20000000000 */
[C---:B------:R-:W-:Y:S01]  /*1d2f0*/  IADD3 R26, R156.reuse, 0x8, RZ ;  /* 0x000000089c1a7810 */ /* 0x040fe20007ffe0ff */
[----:B------:R-:W-:-:S02]  /*1d300*/  VIADD R27, R156, 0x28 ;  /* 0x000000289c1b7836 */ /* 0x000fc40000000000 */
[C---:B------:R-:W-:Y:S01]  /*1d310*/  VIADD R10, R156.reuse, 0x40 ;  /* 0x000000409c0a7836 */ /* 0x040fe20000000000 */
[----:B------:R-:W-:Y:S02]  /*1d320*/  SHF.R.S32.HI R26, RZ, 0x1f, R26 ;  /* 0x0000001fff1a7819 */ /* 0x000fe4000001141a */
[CC--:B--2---:R-:W-:Y:S02]  /*1d330*/  @!P2 LEA R4, P1, R156.reuse, R14.reuse, 0x2 ;  /* 0x0000000e9c04a211 */ /* 0x0c4fe400078210ff */
[----:B------:R-:W-:Y:S02]  /*1d340*/  SHF.R.S32.HI R25, RZ, 0x1f, R25 ;  /* 0x0000001fff197819 */ /* 0x000fe40000011419 */
[----:B-1----:R-:W-:Y:S02]  /*1d350*/  @!P2 LEA.HI.X R5, R156, R3, R6, 0x2, P1 ;  /* 0x000000039c05a211 */ /* 0x002fe400008f1406 */
[----:B------:R-:W-:Y:S02]  /*1d360*/  ISETP.GE.AND P1, PT, R13, UR4, PT ;  /* 0x000000040d007c0c */ /* 0x000fe4000bf26270 */
[----:B------:R-:W-:Y:S01]  /*1d370*/  @!P3 LEA R6, P4, R15, R14, 0x2 ;  /* 0x0000000e0f06b211 */ /* 0x000fe200078810ff */
[----:B------:R1:W-:Y:S01]  /*1d380*/  @!P2 ST.E.64 desc[UR54][R4.64], R88 ;  /* 0x000000580400a985 */ /* 0x0003e2000c101b36 */
[----:B------:R-:W-:-:S02]  /*1d390*/  ISETP.GE.AND P2, PT, R11, UR4, PT ;  /* 0x000000040b007c0c */ /* 0x000fc4000bf46270 */
[----:B------:R-:W-:Y:S01]  /*1d3a0*/  @!P3 LEA.HI.X R7, R15, R3, R26, 0x2, P4 ;  /* 0x000000030f07b211 */ /* 0x000fe200020f141a */
[C---:B------:R-:W-:Y:S01]  /*1d3b0*/  VIADD R15, R156.reuse, 0x28 ;  /* 0x000000289c0f7836 */ /* 0x040fe20000000000 */
[----:B------:R-:W-:Y:S01]  /*1d3c0*/  SHF.R.S32.HI R27, RZ, 0x1f, R27 ;  /* 0x0000001fff1b7819 */ /* 0x000fe2000001141b */
[----:B------:R-:W-:Y:S01]  /*1d3d0*/  VIADD R26, R156, 0x18 ;  /* 0x000000189c1a7836 */ /* 0x000fe20000000000 */
[----:B------:R-:W-:Y:S01]  /*1d3e0*/  SHF.R.S32.HI R10, RZ, 0x1f, R10 ;  /* 0x0000001fff0a7819 */ /* 0x000fe2000001140a */
[----:B------:R2:W-:Y:S01]  /*1d3f0*/  @!P3 ST.E.64 desc[UR54][R6.64], R92 ;  /* 0x0000005c0600b985 */ /* 0x0005e2000c101b36 */
[----:B------:R-:W-:Y:S02]  /*1d400*/  ISETP.GE.AND P3, PT, R15, UR4, PT ;  /* 0x000000040f007c0c */ /* 0x000fe4000bf66270 */
[----:B------:R-:W-:Y:S02]  /*1d410*/  SHF.R.S32.HI R26, RZ, 0x1f, R26 ;  /* 0x0000001fff1a7819 */ /* 0x000fe4000001141a */
[----:B-1----:R-:W-:-:S04]  /*1d420*/  @!P0 LEA R4, P5, R12, R14, 0x2 ;  /* 0x0000000e0c048211 */ /* 0x002fc800078a10ff */
[-C--:B------:R-:W-:Y:S01]  /*1d430*/  @!P0 LEA.HI.X R5, R12, R3.reuse, R25, 0x2, P5 ;  /* 0x000000030c058211 */ /* 0x080fe200028f1419 */
[C---:B------:R-:W-:Y:S02]  /*1d440*/  VIADD R25, R156.reuse, 0x30 ;  /* 0x000000309c197836 */ /* 0x040fe40000000000 */
[C---:B------:R-:W-:Y:S01]  /*1d450*/  VIADD R12, R156.reuse, 0x20 ;  /* 0x000000209c0c7836 */ /* 0x040fe20000000000 */
[----:B--2---:R-:W-:Y:S01]  /*1d460*/  @!P1 LEA R6, P4, R13, R14, 0x2 ;  /* 0x0000000e0d069211 */ /* 0x004fe200078810ff */
[----:B------:R1:W-:Y:S01]  /*1d470*/  @!P0 ST.E.64 desc[UR54][R4.64], R20 ;  /* 0x0000001404008985 */ /* 0x0003e2000c101b36 */
[----:B------:R-:W-:Y:S02]  /*1d480*/  ISETP.GE.AND P0, PT, R25, UR4, PT ;  /* 0x0000000419007c0c */ /* 0x000fe4000bf06270 */
[----:B------:R-:W-:Y:S02]  /*1d490*/  SHF.R.S32.HI R12, RZ, 0x1f, R12 ;  /* 0x0000001fff0c7819 */ /* 0x000fe4000001140c */
[----:B------:R-:W-:Y:S01]  /*1d4a0*/  @!P1 LEA.HI.X R7, R13, R3, R26, 0x2, P4 ;  /* 0x000000030d079211 */ /* 0x000fe200020f141a */
[----:B------:R-:W-:-:S02]  /*1d4b0*/  VIADD R13, R156, 0x38 ;  /* 0x000000389c0d7836 */ /* 0x000fc40000000000 */
[----:B------:R-:W-:Y:S02]  /*1d4c0*/  VIADD R26, R156, 0x30 ;  /* 0x000000309c1a7836 */ /* 0x000fe40000000000 */
[----:B------:R2:W-:Y:S01]  /*1d4d0*/  @!P1 ST.E.64 desc[UR54][R6.64], R100 ;  /* 0x0000006406009985 */ /* 0x0005e2000c101b36 */
[----:B------:R-:W-:Y:S02]  /*1d4e0*/  ISETP.GE.AND P1, PT, R13, UR4, PT ;  /* 0x000000040d007c0c */ /* 0x000fe4000bf26270 */
[----:B------:R-:W-:Y:S02]  /*1d4f0*/  SHF.R.S32.HI R26, RZ, 0x1f, R26 ;  /* 0x0000001fff1a7819 */ /* 0x000fe4000001141a */
[----:B-1----:R-:W-:-:S04]  /*1d500*/  @!P2 LEA R4, P5, R11, R14, 0x2 ;  /* 0x0000000e0b04a211 */ /* 0x002fc800078a10ff */
[-C--:B------:R-:W-:Y:S01]  /*1d510*/  @!P2 LEA.HI.X R5, R11, R3.reuse, R12, 0x2, P5 ;  /* 0x000000030b05a211 */ /* 0x080fe200028f140c */
[C---:B------:R-:W-:Y:S02]  /*1d520*/  VIADD R11, R156.reuse, 0x40 ;  /* 0x000000409c0b7836 */ /* 0x040fe40000000000 */
[C---:B------:R-:W-:Y:S02]  /*1d530*/  VIADD R12, R156.reuse, 0x48 ;  /* 0x000000489c0c7836 */ /* 0x040fe40000000000 */
[----:B------:R1:W-:Y:S01]  /*1d540*/  @!P2 ST.E.64 desc[UR54][R4.64], R104 ;  /* 0x000000680400a985 */ /* 0x0003e2000c101b36 */
[----:B--2---:R-:W-:Y:S02]  /*1d550*/  @!P3 LEA R6, P5, R15, R14, 0x2 ;  /* 0x0000000e0f06b211 */ /* 0x004fe400078a10ff */
[----:B------:R-:W-:Y:S02]  /*1d560*/  ISETP.GE.AND P2, PT, R11, UR4, PT ;  /* 0x000000040b007c0c */ /* 0x000fe4000bf46270 */
[----:B------:R-:W-:Y:S01]  /*1d570*/  @!P3 LEA.HI.X R7, R15, R3, R27, 0x2, P5 ;  /* 0x000000030f07b211 */ /* 0x000fe200028f141b */
[----:B------:R-:W-:Y:S01]  /*1d580*/  VIADD R15, R156, 0x50 ;  /* 0x000000509c0f7836 */ /* 0x000fe20000000000 */
[----:B------:R-:W-:-:S03]  /*1d590*/  ISETP.GE.AND P5, PT, R12, UR4, PT ;  /* 0x000000040c007c0c */ /* 0x000fc6000bfa6270 */
[----:B------:R2:W-:Y:S01]  /*1d5a0*/  @!P3 ST.E.64 desc[UR54][R6.64], R108 ;  /* 0x0000006c0600b985 */ /* 0x0005e2000c101b36 */
[----:B------:R-:W-:Y:S02]  /*1d5b0*/  ISETP.GE.AND P3, PT, R15, UR4, PT ;  /* 0x000000040f007c0c */ /* 0x000fe4000bf66270 */
[----:B-1----:R-:W-:-:S04]  /*1d5c0*/  @!P0 LEA R4, P4, R25, R14, 0x2 ;  /* 0x0000000e19048211 */ /* 0x002fc800078810ff */
[----:B------:R-:W-:Y:S01]  /*1d5d0*/  @!P0 LEA.HI.X R5, R25, R3, R26, 0x2, P4 ;  /* 0x0000000319058211 */ /* 0x000fe200020f141a */
[C---:B------:R-:W-:Y:S02]  /*1d5e0*/  VIADD R26, R156.reuse, 0x38 ;  /* 0x000000389c1a7836 */ /* 0x040fe40000000000 */
[----:B------:R-:W-:Y:S02]  /*1d5f0*/  VIADD R25, R156, 0x58 ;  /* 0x000000589c197836 */ /* 0x000fe40000000000 */
[----:B------:R1:W-:Y:S01]  /*1d600*/  @!P0 ST.E.64 desc[UR54][R4.64], R112 ;  /* 0x0000007004008985 */ /* 0x0003e2000c101b36 */
[----:B--2---:R-:W-:Y:S02]  /*1d610*/  @!P1 LEA R6, P4, R13, R14, 0x2 ;  /* 0x0000000e0d069211 */ /* 0x004fe400078810ff */
[----:B------:R-:W-:Y:S02]  /*1d620*/  SHF.R.S32.HI R26, RZ, 0x1f, R26 ;  /* 0x0000001fff1a7819 */ /* 0x000fe4000001141a */
[----:B------:R-:W-:-:S02]  /*1d630*/  SHF.R.S32.HI R20, RZ, 0x1f, R25 ;  /* 0x0000001fff147819 */ /* 0x000fc40000011419 */
[----:B------:R-:W-:Y:S01]  /*1d640*/  @!P1 LEA.HI.X R7, R13, R3, R26, 0x2, P4 ;  /* 0x000000030d079211 */ /* 0x000fe200020f141a */
[C---:B------:R-:W-:Y:S01]  /*1d650*/  VIADD R13, R156.reuse, 0x48 ;  /* 0x000000489c0d7836 */ /* 0x040fe20000000000 */
[----:B------:R-:W-:Y:S01]  /*1d660*/  ISETP.GE.AND P4, PT, R25, UR4, PT ;  /* 0x0000000419007c0c */ /* 0x000fe2000bf86270 */
[----:B------:R-:W-:Y:S02]  /*1d670*/  VIADD R26, R156, 0x50 ;  /* 0x000000509c1a7836 */ /* 0x000fe40000000000 */
[----:B------:R3:W-:Y:S01]  /*1d680*/  @!P1 ST.E.64 desc[UR54][R6.64], R116 ;  /* 0x0000007406009985 */ /* 0x0007e2000c101b36 */
[----:B------:R-:W-:Y:S02]  /*1d690*/  SHF.R.S32.HI R13, RZ, 0x1f, R13 ;  /* 0x0000001fff0d7819 */ /* 0x000fe4000001140d */
[----:B-1----:R-:W-:Y:S02]  /*1d6a0*/  @!P2 LEA R4, P0, R11, R14, 0x2 ;  /* 0x0000000e0b04a211 */ /* 0x002fe400078010ff */
[----:B------:R-:W-:-:S02]  /*1d6b0*/  SHF.R.S32.HI R26, RZ, 0x1f, R26 ;  /* 0x0000001fff1a7819 */ /* 0x000fc4000001141a */
[----:B------:R-:W-:Y:S02]  /*1d6c0*/  @!P2 LEA.HI.X R5, R11, R3, R10, 0x2, P0 ;  /* 0x000000030b05a211 */ /* 0x000fe400000f140a */
[----:B------:R-:W-:-:S03]  /*1d6d0*/  @!P5 LEA R10, P0, R12, R14, 0x2 ;  /* 0x0000000e0c0ad211 */ /* 0x000fc600078010ff */
[----:B------:R3:W-:Y:S01]  /*1d6e0*/  @!P2 ST.E.64 desc[UR54][R4.64], R120 ;  /* 0x000000780400a985 */ /* 0x0007e2000c101b36 */
[----:B------:R-:W-:Y:S02]  /*1d6f0*/  @!P5 LEA.HI.X R11, R12, R3, R13, 0x2, P0 ;  /* 0x000000030c0bd211 */ /* 0x000fe400000f140d */
[----:B------:R-:W-:-:S03]  /*1d700*/  @!P3 LEA R12, P0, R15, R14, 0x2 ;  /* 0x0000000e0f0cb211 */ /* 0x000fc600078010ff */
[----:B------:R3:W-:Y:S01]  /*1d710*/  @!P5 ST.E.64 desc[UR54][R10.64], R124 ;  /* 0x0000007c0a00d985 */ /* 0x0007e2000c101b36 */
[----:B------:R-:W-:Y:S02]  /*1d720*/  @!P3 LEA.HI.X R13, R15, R3, R26, 0x2, P0 ;  /* 0x000000030f0db211 */ /* 0x000fe400000f141a */
[----:B------:R-:W-:-:S03]  /*1d730*/  @!P4 LEA R14, P0, R25, R14, 0x2 ;  /* 0x0000000e190ec211 */ /* 0x000fc600078010ff */
[----:B------:R3:W-:Y:S01]  /*1d740*/  @!P3 ST.E.64 desc[UR54][R12.64], R128 ;  /* 0x000000800c00b985 */ /* 0x0007e2000c101b36 */
[----:B------:R-:W-:-:S05]  /*1d750*/  @!P4 LEA.HI.X R15, R25, R3, R20, 0x2, P0 ;  /* 0x00000003190fc211 */ /* 0x000fca00000f1414 */
[----:B------:R3:W-:Y:S04]  /*1d760*/  @!P4 ST.E.64 desc[UR54][R14.64], R132 ;  /* 0x000000840e00c985 */ /* 0x0007e8000c101b36 */
.L_x_1587:
[----:B------:R-:W-:Y:S05]  /*1d770*/  BSYNC B1 ;  /* 0x0000000000017941 */ /* 0x000fea0003800000 */
.L_x_1586:
[----:B------:R-:W-:-:S03]  /*1d780*/  UMOV UR4, 0xffffffff ;  /* 0xffffffff00047882 */ /* 0x000fc60000000000 */
[----:B------:R-:W-:Y:S05]  /*1d790*/  BRA.DIV UR4, `(.L_x_1588) ;  /* 0x000000a204647947 */ /* 0x000fea000b800000 */
[----:B-1----:R1:W4:Y:S04]  /*1d7a0*/  SHFL.IDX PT, R3, R24, 0x1, 0x1c1f ;  /* 0x003c1f0018037f89 */ /* 0x00232800000e0000 */
[----:B--23--:R1:W2:Y:S02]  /*1d7b0*/  SHFL.IDX PT, R14, R0, 0x1, 0x1c1f ;  /* 0x003c1f00000e7f89 */ /* 0x00c2a400000e0000 */
.L_x_1785:
[----:B------:R-:W-:-:S13]  /*1d7c0*/  ISETP.GE.AND P0, PT, R9, R8, PT ;  /* 0x000000080900720c */ /* 0x000fda0003f06270 */
[----:B------:R-:W-:Y:S05]  /*1d7d0*/  @P0 BRA `(.L_x_1584) ;  /* 0x0000001000200947 */ /* 0x000fea0003800000 */
[----:B------:R-:W-:Y:S01]  /*1d7e0*/  ULDC UR4, c[0x0][0xac8] ;  /* 0x0002b20000047ab9 */ /* 0x000fe20000000800 */
[C---:B------:R-:W-:Y:S01]  /*1d7f0*/  VIADD R12, R156.reuse, 0x8 ;  /* 0x000000089c0c7836 */ /* 0x040fe20000000000 */
[C---:B------:R-:W-:Y:S01]  /*1d800*/  ISETP.GE.AND P3, PT, R156.reuse, UR4, PT ;  /* 0x000000049c007c0c */ /* 0x040fe2000bf66270 */
[C---:B------:R-:W-:Y:S01]  /*1d810*/  VIADD R15, R156.reuse, 0x18 ;  /* 0x000000189c0f7836 */ /* 0x040fe20000000000 */
[C---:B------:R-:W-:Y:S01]  /*1d820*/  IADD3 R10, R156.reuse, 0x10, RZ ;  /* 0x000000109c0a7810 */ /* 0x040fe20007ffe0ff */
[----:B------:R-:W-:Y:S01]  /*1d830*/  VIADD R13, R156, 0x8 ;  /* 0x000000089c0d7836 */ /* 0x000fe20000000000 */
[----:B------:R-:W-:Y:S01]  /*1d840*/  ISETP.GE.AND P4, PT, R12, UR4, PT ;  /* 0x000000040c007c0c */ /* 0x000fe2000bf86270 */
[----:B------:R-:W-:Y:S01]  /*1d850*/  VIADD R11, R156, 0x10 ;  /* 0x000000109c0b7836 */ /* 0x000fe20000000000 */
[----:B------:R-:W-:Y:S01]  /*1d860*/  ISETP.GE.AND P1, PT, R10, UR4, PT ;  /* 0x000000040a007c0c */ /* 0x000fe2000bf26270 */
[C---:B------:R-:W-:Y:S01]  /*1d870*/  VIADD R20, R156.reuse, 0x20 ;  /* 0x000000209c147836 */ /* 0x040fe20000000000 */
[----:B01----:R-:W-:Y:S01]  /*1d880*/  SHF.R.S32.HI R0, RZ, 0x1f, R156 ;  /* 0x0000001fff007819 */ /* 0x003fe2000001149c */
[C---:B------:R-:W-:Y:S01]  /*1d890*/  VIADD R21, R156.reuse, 0x30 ;  /* 0x000000309c157836 */ /* 0x040fe20000000000 */
[----:B------:R-:W-:Y:S01]  /*1d8a0*/  ISETP.GE.AND P2, PT, R15, UR4, PT ;  /* 0x000000040f007c0c */ /* 0x000fe2000bf46270 */
[C---:B------:R-:W-:Y:S01]  /*1d8b0*/  VIADD R25, R156.reuse, 0x18 ;  /* 0x000000189c197836 */ /* 0x040fe20000000000 */
[----:B------:R-:W-:Y:S01]  /*1d8c0*/  SHF.R.S32.HI R13, RZ, 0x1f, R13 ;  /* 0x0000001fff0d7819 */ /* 0x000fe2000001140d */
[C---:B------:R-:W-:Y:S01]  /*1d8d0*/  VIADD R24, R156.reuse, 0x20 ;  /* 0x000000209c187836 */ /* 0x040fe20000000000 */
[----:B--2---:R-:W-:-:S02]  /*1d8e0*/  @!P3 LEA R4, P0, R156, R14, 0x2 ;  /* 0x0000000e9c04b211 */ /* 0x004fc400078010ff */
[----:B------:R-:W-:Y:S02]  /*1d8f0*/  SHF.R.S32.HI R11, RZ, 0x1f, R11 ;  /* 0x0000001fff0b7819 */ /* 0x000fe4000001140b */
[CC--:B----4-:R-:W-:Y:S01]  /*1d900*/  @!P3 LEA.HI.X R5, R156.reuse, R3.reuse, R0, 0x2, P0 ;  /* 0x000000039c05b211 */ /* 0x0d0fe200000f1400 */
[----:B------:R-:W-:Y:S01]  /*1d910*/  VIADD R0, R156, 0x28 ;  /* 0x000000289c007836 */ /* 0x000fe20000000000 */
[-C--:B------:R-:W-:Y:S02]  /*1d920*/  @!P4 LEA R6, P0, R12, R14.reuse, 0x2 ;  /* 0x0000000e0c06c211 */ /* 0x080fe400078010ff */
[----:B------:R-:W-:Y:S01]  /*1d930*/  @!P1 LEA R8, P5, R10, R14, 0x2 ;  /* 0x0000000e0a089211 */ /* 0x000fe200078a10ff */
[----:B------:R-:W-:Y:S01]  /*1d940*/  @!P3 ST.E.64 desc[UR54][R4.64], R90 ;  /* 0x0000005a0400b985 */ /* 0x000fe2000c101b36 */
[----:B------:R-:W-:Y:S02]  /*1d950*/  ISETP.GE.AND P3, PT, R20, UR4, PT ;  /* 0x0000000414007c0c */ /* 0x000fe4000bf66270 */
[----:B------:R-:W-:-:S02]  /*1d960*/  @!P4 LEA.HI.X R7, R12, R3, R13, 0x2, P0 ;  /* 0x000000030c07c211 */ /* 0x000fc400000f140d */
[----:B------:R-:W-:Y:S02]  /*1d970*/  @!P1 LEA.HI.X R9, R10, R3, R11, 0x2, P5 ;  /* 0x000000030a099211 */ /* 0x000fe400028f140b */
[----:B------:R-:W-:Y:S01]  /*1d980*/  SHF.R.S32.HI R25, RZ, 0x1f, R25 ;  /* 0x0000001fff197819 */ /* 0x000fe20000011419 */
[----:B------:R0:W-:Y:S01]  /*1d990*/  @!P4 ST.E.64 desc[UR54][R6.64], R94 ;  /* 0x0000005e0600c985 */ /* 0x0001e2000c101b36 */
[-C--:B------:R-:W-:Y:S02]  /*1d9a0*/  @!P2 LEA R10, P4, R15, R14.reuse, 0x2 ;  /* 0x0000000e0f0aa211 */ /* 0x080fe400078810ff */
[----:B------:R-:W-:Y:S01]  /*1d9b0*/  ISETP.GE.AND P0, PT, R0, UR4, PT ;  /* 0x0000000400007c0c */ /* 0x000fe2000bf06270 */
[----:B------:R1:W-:Y:S01]  /*1d9c0*/  @!P1 ST.E.64 desc[UR54][R8.64], R98 ;  /* 0x0000006208009985 */ /* 0x0003e2000c101b36 */
[----:B------:R-:W-:Y:S02]  /*1d9d0*/  ISETP.GE.AND P1, PT, R21, UR4, PT ;  /* 0x0000000415007c0c */ /* 0x000fe4000bf26270 */
[----:B------:R-:W-:-:S02]  /*1d9e0*/  @!P3 LEA R12, P5, R20, R14, 0x2 ;  /* 0x0000000e140cb211 */ /* 0x000fc400078a10ff */
[----:B------:R-:W-:Y:S02]  /*1d9f0*/  SHF.R.S32.HI R24, RZ, 0x1f, R24 ;  /* 0x0000001fff187819 */ /* 0x000fe40000011418 */
[-C--:B------:R-:W-:Y:S01]  /*1da00*/  @!P2 LEA.HI.X R11, R15, R3.reuse, R25, 0x2, P4 ;  /* 0x000000030f0ba211 */ /* 0x080fe200020f1419 */
[----:B------:R-:W-:Y:S01]  /*1da10*/  VIADD R15, R156, 0x38 ;  /* 0x000000389c0f7836 */ /* 0x000fe20000000000 */
[----:B------:R-:W-:Y:S01]  /*1da20*/  @!P3 LEA.HI.X R13, R20, R3, R24, 0x2, P5 ;  /* 0x00000003140db211 */ /* 0x000fe200028f1418 */
[C---:B------:R-:W-:Y:S02]  /*1da30*/  VIADD R25, R156.reuse, 0x30 ;  /* 0x000000309c197836 */ /* 0x040fe40000000000 */
[C---:B------:R-:W-:Y:S01]  /*1da40*/  VIADD R24, R156.reuse, 0x28 ;  /* 0x000000289c187836 */ /* 0x040fe20000000000 */
[----:B------:R2:W-:Y:S01]  /*1da50*/  @!P2 ST.E.64 desc[UR54][R10.64], R102 ;  /* 0x000000660a00a985 */ /* 0x0005e2000c101b36 */
[----:B------:R-:W-:Y:S01]  /*1da60*/  ISETP.GE.AND P2, PT, R15, UR4, PT ;  /* 0x000000040f007c0c */ /* 0x000fe2000bf46270 */
[----:B------:R-:W-:Y:S01]  /*1da70*/  VIADD R20, R156, 0x40 ;  /* 0x000000409c147836 */ /* 0x000fe20000000000 */
[----:B------:R-:W-:Y:S01]  /*1da80*/  SHF.R.S32.HI R25, RZ, 0x1f, R25 ;  /* 0x0000001fff197819 */ /* 0x000fe20000011419 */
[----:B------:R3:W-:Y:S01]  /*1da90*/  @!P3 ST.E.64 desc[UR54][R12.64], R106 ;  /* 0x0000006a0c00b985 */ /* 0x0007e2000c101b36 */
[----:B0-----:R-:W-:-:S02]  /*1daa0*/  @!P1 LEA R6, P5, R21, R14, 0x2 ;  /* 0x0000000e15069211 */ /* 0x001fc400078a10ff */
[-C--:B------:R-:W-:Y:S02]  /*1dab0*/  @!P0 LEA R4, P4, R0, R14.reuse, 0x2 ;  /* 0x0000000e00048211 */ /* 0x080fe400078810ff */
[----:B------:R-:W-:Y:S02]  /*1dac0*/  SHF.R.S32.HI R24, RZ, 0x1f, R24 ;  /* 0x0000001fff187819 */ /* 0x000fe40000011418 */
[-C--:B------:R-:W-:Y:S01]  /*1dad0*/  @!P1 LEA.HI.X R7, R21, R3.reuse, R25, 0x2, P5 ;  /* 0x0000000315079211 */ /* 0x080fe200028f1419 */
[----:B------:R-:W-:Y:S01]  /*1dae0*/  VIADD R21, R156, 0x38 ;  /* 0x000000389c157836 */ /* 0x000fe20000000000 */
[----:B------:R-:W-:Y:S01]  /*1daf0*/  @!P0 LEA.HI.X R5, R0, R3, R24, 0x2, P4 ;  /* 0x0000000300058211 */ /* 0x000fe200020f1418 */
[----:B------:R-:W-:Y:S01]  /*1db00*/  VIADD R24, R156, 0x48 ;  /* 0x000000489c187836 */ /* 0x000fe20000000000 */
[----:B------:R-:W-:Y:S01]  /*1db10*/  ISETP.GE.AND P4, PT, R20, UR4, PT ;  /* 0x0000000414007c0c */ /* 0x000fe2000bf86270 */
[----:B------:R-:W-:Y:S01]  /*1db20*/  VIADD R0, R156, 0x50 ;  /* 0x000000509c007836 */ /* 0x000fe20000000000 */
[----:B------:R-:W-:Y:S01]  /*1db30*/  SHF.R.S32.HI R21, RZ, 0x1f, R21 ;  /* 0x0000001fff157819 */ /* 0x000fe20000011415 */
[----:B------:R0:W-:Y:S01]  /*1db40*/  @!P0 ST.E.64 desc[UR54][R4.64], R110 ;  /* 0x0000006e04008985 */ /* 0x0001e2000c101b36 */
[----:B-1----:R-:W-:-:S02]  /*1db50*/  @!P2 LEA R8, P5, R15, R14, 0x2 ;  /* 0x0000000e0f08a211 */ /* 0x002fc400078a10ff */
[----:B------:R-:W-:Y:S01]  /*1db60*/  ISETP.GE.AND P3, PT, R24, UR4, PT ;  /* 0x0000000418007c0c */ /* 0x000fe2000bf66270 */
[----:B------:R0:W-:Y:S01]  /*1db70*/  @!P1 ST.E.64 desc[UR54][R6.64], R114 ;  /* 0x0000007206009985 */ /* 0x0001e2000c101b36 */
[----:B------:R-:W-:Y:S02]  /*1db80*/  ISETP.GE.AND P0, PT, R0, UR4, PT ;  /* 0x0000000400007c0c */ /* 0x000fe4000bf06270 */
[----:B------:R-:W-:Y:S01]  /*1db90*/  @!P2 LEA.HI.X R9, R15, R3, R21, 0x2, P5 ;  /* 0x000000030f09a211 */ /* 0x000fe200028f1415 */
[C---:B------:R-:W-:Y:S01]  /*1dba0*/  VIADD R21, R156.reuse, 0x40 ;  /* 0x000000409c157836 */ /* 0x040fe20000000000 */
[C---:B------:R-:W-:Y:S01]  /*1dbb0*/  IADD3 R25, R156.reuse, 0x48, RZ ;  /* 0x000000489c197810 */ /* 0x040fe20007ffe0ff */
[----:B------:R-:W-:Y:S01]  /*1dbc0*/  VIADD R15, R156, 0x50 ;  /* 0x000000509c0f7836 */ /* 0x000fe20000000000 */
[----:B--2---:R-:W-:Y:S01]  /*1dbd0*/  @!P4 LEA R10, P1, R20, R14, 0x2 ;  /* 0x0000000e140ac211 */ /* 0x004fe200078210ff */
[----:B------:R0:W-:Y:S01]  /*1dbe0*/  @!P2 ST.E.64 desc[UR54][R8.64], R118 ;  /* 0x000000760800a985 */ /* 0x0001e2000c101b36 */
[----:B------:R-:W-:-:S02]  /*1dbf0*/  SHF.R.S32.HI R21, RZ, 0x1f, R21 ;  /* 0x0000001fff157819 */ /* 0x000fc40000011415 */
[----:B------:R-:W-:Y:S02]  /*1dc00*/  SHF.R.S32.HI R25, RZ, 0x1f, R25 ;  /* 0x0000001fff197819 */ /* 0x000fe40000011419 */
[-C--:B---3--:R-:W-:Y:S02]  /*1dc10*/  @!P3 LEA R12, P5, R24, R14.reuse, 0x2 ;  /* 0x0000000e180cb211 */ /* 0x088fe400078a10ff */
[-C--:B------:R-:W-:Y:S02]  /*1dc20*/  @!P4 LEA.HI.X R11, R20, R3.reuse, R21, 0x2, P1 ;  /* 0x00000003140bc211 */ /* 0x080fe400008f1415 */
[----:B------:R-:W-:Y:S02]  /*1dc30*/  SHF.R.S32.HI R15, RZ, 0x1f, R15 ;  /* 0x0000001fff0f7819 */ /* 0x000fe4000001140f */
[----:B------:R-:W-:Y:S01]  /*1dc40*/  @!P0 LEA R20, P1, R0, R14, 0x2 ;  /* 0x0000000e00148211 */ /* 0x000fe200078210ff */
[----:B------:R0:W-:Y:S01]  /*1dc50*/  @!P4 ST.E.64 desc[UR54][R10.64], R122 ;  /* 0x0000007a0a00c985 */ /* 0x0001e2000c101b36 */
[-C--:B------:R-:W-:Y:S01]  /*1dc60*/  @!P3 LEA.HI.X R13, R24, R3.reuse, R25, 0x2, P5 ;  /* 0x00000003180db211 */ /* 0x080fe200028f1419 */
[----:B------:R-:W-:Y:S01]  /*1dc70*/  VIADD R24, R156, 0x58 ;  /* 0x000000589c187836 */ /* 0x000fe20000000000 */
[----:B------:R-:W-:-:S03]  /*1dc80*/  @!P0 LEA.HI.X R21, R0, R3, R15, 0x2, P1 ;  /* 0x0000000300158211 */ /* 0x000fc600008f140f */
[----:B------:R0:W-:Y:S04]  /*1dc90*/  @!P3 ST.E.64 desc[UR54][R12.64], R126 ;  /* 0x0000007e0c00b985 */ /* 0x0001e8000c101b36 */
[----:B------:R0:W-:Y:S01]  /*1dca0*/  @!P0 ST.E.64 desc[UR54][R20.64], R130 ;  /* 0x0000008214008985 */ /* 0x0001e2000c101b36 */
[----:B------:R-:W-:-:S13]  /*1dcb0*/  ISETP.GE.AND P0, PT, R24, UR4, PT ;  /* 0x0000000418007c0c */ /* 0x000fda000bf06270 */
[----:B0-----:R-:W-:Y:S05]  /*1dcc0*/  @P0 BRA `(.L_x_1584) ;  /* 0x0000000800e40947 */ /* 0x001fea0003800000 */
[----:B------:R-:W-:Y:S02]  /*1dcd0*/  LEA R14, P0, R24, R14, 0x2 ;  /* 0x0000000e180e7211 */ /* 0x000fe400078010ff */
[----:B------:R-:W-:-:S04]  /*1dce0*/  SHF.R.S32.HI R0, RZ, 0x1f, R24 ;  /* 0x0000001fff007819 */ /* 0x000fc80000011418 */
[----:B------:R-:W-:-:S05]  /*1dcf0*/  LEA.HI.X R15, R24, R3, R0, 0x2, P0 ;  /* 0x00000003180f7211 */ /* 0x000fca00000f1400 */
[----:B------:R0:W-:Y:S01]  /*1dd00*/  ST.E.64 desc[UR54][R14.64], R134 ;  /* 0x000000860e007985 */ /* 0x0001e2000c101b36 */
[----:B------:R-:W-:Y:S05]  /*1dd10*/  BRA `(.L_x_1584) ;  /* 0x0000000800d07947 */ /* 0x000fea0003800000 */
.L_x_1577:
[----:B------:R-:W3:Y:S01]  /*1dd20*/  LDL R0, [R1+0xac] ;  /* 0x0000ac0001007983 */ /* 0x000ee20000100800 */
[----:B------:R-:W-:Y:S01]  /*1dd30*/  ULDC.64 UR4, c[0x0][0xc08] ;  /* 0x0003020000047ab9 */ /* 0x000fe20000000a00 */
[----:B------:R-:W3:Y:S01]  /*1dd40*/  LDC.64 R4, c[0x0][0xc00] ;  /* 0x00030000ff047b82 */ /* 0x000ee20000000a00 */
[----:B------:R-:W-:Y:S01]  /*1dd50*/  ISETP.NE.U32.AND P0, PT, RZ, UR4, PT ;  /* 0x00000004ff007c0c */ /* 0x000fe2000bf05070 */
[----:B------:R-:W4:Y:S01]  /*1dd60*/  LDL R8, [R1+0xa8] ;  /* 0x0000a80001087983 */ /* 0x000f220000100800 */
[----:B------:R-:W-:Y:S02]  /*1dd70*/  IMAD.MOV.U32 R3, RZ, RZ, RZ ;  /* 0x000000ffff037224 */ /* 0x000fe400078e00ff */
[----:B------:R-:W-:Y:S01]  /*1dd80*/  ISETP.NE.AND.EX P1, PT, RZ, UR5, PT, P0 ;  /* 0x00000005ff007c0c */ /* 0x000fe2000bf25300 */
[----:B------:R-:W-:Y:S02]  /*1dd90*/  ULDC.64 UR4, c[0x0][0xc00] ;  /* 0x0003000000047ab9 */ /* 0x000fe40000000a00 */
[----:B------:R-:W-:-:S04]  /*1dda0*/  ISETP.NE.U32.AND P0, PT, RZ, UR4, PT ;  /* 0x00000004ff007c0c */ /* 0x000fc8000bf05070 */
[----:B------:R-:W-:-:S06]  /*1ddb0*/  ISETP.NE.AND.EX P0, PT, RZ, UR5, PT, P0 ;  /* 0x00000005ff007c0c */ /* 0x000fcc000bf05300 */
[----:B------:R-:W2:Y:S01]  /*1ddc0*/  @P1 LDC.64 R6, c[0x0][0xc08] ;  /* 0x00030200ff061b82 */ /* 0x000ea20000000a00 */
[----:B------:R-:W-:Y:S02]  /*1ddd0*/  ULDC UR4, c[0x0][0xa88] ;  /* 0x0002a20000047ab9 */ /* 0x000fe40000000800 */
[----:B------:R-:W-:Y:S01]  /*1dde0*/  IMAD.U32 R20, RZ, RZ, UR4 ;  /* 0x00000004ff147e24 */ /* 0x000fe2000f8e00ff */
[----:B------:R-:W0:Y:S01]  /*1ddf0*/  S2R R9, SR_TID.X ;  /* 0x0000000000097919 */ /* 0x000e220000002100 */
[----:B---3--:R-:W-:-:S04]  /*1de00*/  IMAD.WIDE R4, R0, 0x4, R4 ;  /* 0x0000000400047825 */ /* 0x008fc800078e0204 */
[----:B--2---:R-:W-:Y:S01]  /*1de10*/  @P1 IMAD.WIDE R6, R0, 0x4, R6 ;  /* 0x0000000400061825 */ /* 0x004fe200078e0206 */
[----:B------:R2:W5:Y:S04]  /*1de20*/  @P0 LDG.E R3, desc[UR54][R4.64] ;  /* 0x0000003604030981 */ /* 0x000568000c1e1900 */
[----:B------:R2:W5:Y:S01]  /*1de30*/  @P1 LDG.E R20, desc[UR54][R6.64] ;  /* 0x0000003606141981 */ /* 0x000562000c1e1900 */
[----:B----4-:R-:W-:Y:S01]  /*1de40*/  ISETP.NE.AND P2, PT, R8, RZ, PT ;  /* 0x000000ff0800720c */ /* 0x010fe20003f45270 */
[----:B0-----:R-:W-:Y:S01]  /*1de50*/  VIADD R30, R9, 0xffffff80 ;  /* 0xffffff80091e7836 */ /* 0x001fe20000000000 */
[----:B------:R-:W-:-:S04]  /*1de60*/  SHF.R.S32.HI R28, RZ, 0x1f, R0 ;  /* 0x0000001fff1c7819 */ /* 0x000fc80000011400 */
[----:B------:R-:W-:-:S07]  /*1de70*/  ISETP.GT.AND P3, PT, R30, 0xbf, PT ;  /* 0x000000bf1e00780c */ /* 0x000fce0003f64270 */
[----:B------:R-:W0:Y:S02]  /*1de80*/  @!P2 LDC R8, c[0x0][0xad4] ;  /* 0x0002b500ff08ab82 */ /* 0x000e240000000800 */
[----:B0-----:R2:W-:Y:S01]  /*1de90*/  @!P2 STL [R1+0xa8], R8 ;  /* 0x0000a8080100a387 */ /* 0x0015e20000100800 */
[----:B------:R-:W-:Y:S01]  /*1dea0*/  ISETP.GT.AND P2, PT, R8, 0x1, PT ;  /* 0x000000010800780c */ /* 0x000fe20003f44270 */
[----:B------:R-:W-:-:S12]  /*1deb0*/  @P1 BRA `(.L_x_1589) ;  /* 0x0000000000101947 */ /* 0x000fd80003800000 */
[----:B------:R-:W-:Y:S05]  /*1dec0*/  @!P0 BRA `(.L_x_1589) ;  /* 0x00000000000c8947 */ /* 0x000fea0003800000 */
[----:B--2---:R-:W2:Y:S04]  /*1ded0*/  LDG.E R7, desc[UR54][R4.64] ;  /* 0x0000003604077981 */ /* 0x004ea8000c1e1900 */
[----:B-----5:R-:W2:Y:S02]  /*1dee0*/  LDG.E R20, desc[UR54][R4.64+0x4] ;  /* 0x0000043604147981 */ /* 0x020ea4000c1e1900 */
[----:B--2---:R-:W-:-:S07]  /*1def0*/  IMAD.IADD R20, R20, 0x1, -R7 ;  /* 0x0000000114147824 */ /* 0x004fce00078e0a07 */
.L_x_1589:
[----:B------:R-:W-:Y:S01]  /*1df00*/  BSSY B1, `(.L_x_1590) ;  /* 0x0000037000017945 */ /* 0x000fe20003800000 */
[----:B------:R-:W-:Y:S02]  /*1df10*/  SEL R29, R0, RZ, !P0 ;  /* 0x000000ff001d7207 */ /* 0x000fe40004000000 */
[----:B------:R-:W-:Y:S02]  /*1df20*/  SEL R28, R28, RZ, !P0 ;  /* 0x000000ff1c1c7207 */ /* 0x000fe40004000000 */
[----:B-----5:R-:W-:Y:S01]  /*1df30*/  SHF.R.S32.HI R26, RZ, 0x1f, R3 ;  /* 0x0000001fff1a7819 */ /* 0x020fe20000011403 */
[----:B------:R-:W-:Y:S06]  /*1df40*/  @P3 BRA `(.L_x_1591) ;  /* 0x0000000000c83947 */ /* 0x000fec0003800000 */
[----:B--2---:R-:W2:Y:S01]  /*1df50*/  LDL R4, [R1+0x5c] ;  /* 0x00005c0001047983 */ /* 0x004ea20000100800 */
[----:B------:R-:W0:Y:S02]  /*1df60*/  LDC R37, c[0x0][0xbe8] ;  /* 0x0002fa00ff257b82 */ /* 0x000e240000000800 */
[----:B0-----:R-:W-:Y:S01]  /*1df70*/  IMAD R0, R20, R37, RZ ;  /* 0x0000002514007224 */ /* 0x001fe200078e02ff */
[----:B--2---:R-:W-:-:S04]  /*1df80*/  IADD3 R31, R4, -0x80, R9 ;  /* 0xffffff80041f7810 */ /* 0x004fc80007ffe009 */
[----:B------:R-:W-:-:S13]  /*1df90*/  ISETP.GE.AND P0, PT, R31, R0, PT ;  /* 0x000000001f00720c */ /* 0x000fda0003f06270 */
[----:B------:R-:W-:Y:S05]  /*1dfa0*/  @P0 BRA `(.L_x_1591) ;  /* 0x0000000000b00947 */ /* 0x000fea0003800000 */
[----:B-1----:R-:W2:Y:S01]  /*1dfb0*/  LDL.LU R32, [R1+0xb0] ;  /* 0x0000b00001207983 */ /* 0x002ea20000300800 */
[----:B------:R-:W-:Y:S01]  /*1dfc0*/  IMAD.MOV.U32 R24, RZ, RZ, 0x9b8 ;  /* 0x000009b8ff187424 */ /* 0x000fe200078e00ff */
[----:B------:R-:W-:Y:S01]  /*1dfd0*/  ISETP.GT.AND P0, PT, R8, 0x1, PT ;  /* 0x000000010800780c */ /* 0x000fe20003f04270 */
[----:B------:R-:W0:Y:S01]  /*1dfe0*/  LDC.64 R4, c[0x0][0xba8] ;  /* 0x0002ea00ff047b82 */ /* 0x000e220000000a00 */
[----:B------:R-:W-:Y:S01]  /*1dff0*/  ISETP.NE.AND P1, PT, R37, 0x1, PT ;  /* 0x000000012500780c */ /* 0x000fe20003f25270 */
[----:B------:R-:W-:Y:S01]  /*1e000*/  IMAD.MOV.U32 R21, RZ, RZ, R31 ;  /* 0x000000ffff157224 */ /* 0x000fe200078e001f */
[----:B------:R-:W-:-:S05]  /*1e010*/  SEL R24, R24, 0x978, P0 ;  /* 0x0000097818187807 */ /* 0x000fca0000000000 */
[----:B------:R-:W1:Y:S08]  /*1e020*/  LDC.64 R12, c[0x0][R24+0x220] ;  /* 0x00008800180c7b82 */ /* 0x000e700000000a00 */
[----:B------:R-:W3:Y:S08]  /*1e030*/  LDC.64 R14, c[0x0][R24+0x218] ;  /* 0x00008600180e7b82 */ /* 0x000ef00000000a00 */
[----:B------:R-:W4:Y:S08]  /*1e040*/  LDC.64 R8, c[0x0][R24+0x228] ;  /* 0x00008a0018087b82 */ /* 0x000f300000000a00 */
[----:B------:R-:W5:Y:S08]  /*1e050*/  @P1 LDC R0, c[0x0][0xbec] ;  /* 0x0002fb00ff001b82 */ /* 0x000f700000000800 */
[----:B------:R-:W4:Y:S08]  /*1e060*/  LDC.64 R6, c[0x0][R24+0x210] ;  /* 0x0000840018067b82 */ /* 0x000f300000000a00 */
[----:B------:R-:W4:Y:S01]  /*1e070*/  @P1 LDC R27, c[0x0][0xbf0] ;  /* 0x0002fc00ff1b1b82 */ /* 0x000f220000000800 */
[----:B-----5:R-:W-:-:S07]  /*1e080*/  @P1 IMAD.HI.U32 R0, R31, R0, RZ ;  /* 0x000000001f001227 */ /* 0x020fce00078e00ff */
[----:B0-----:R-:W0:Y:S01]  /*1e090*/  @!P0 LDC R4, c[0x0][0xb50] ;  /* 0x0002d400ff048b82 */ /* 0x001e220000000800 */
[-C--:B-1----:R-:W-:Y:S02]  /*1e0a0*/  IMAD R13, R13, R29.reuse, RZ ;  /* 0x0000001d0d0d7224 */ /* 0x082fe400078e02ff */
[----:B------:R-:W-:-:S05]  /*1e0b0*/  IMAD.WIDE.U32 R10, R12, R29, RZ ;  /* 0x0000001d0c0a7225 */ /* 0x000fca00078e00ff */
[----:B------:R-:W1:Y:S01]  /*1e0c0*/  @!P0 LDC R5, c[0x0][0xb54] ;  /* 0x0002d500ff058b82 */ /* 0x000e620000000800 */
[-C--:B---3--:R-:W-:Y:S02]  /*1e0d0*/  IMAD R25, R15, R155.reuse, RZ ;  /* 0x0000009b0f197224 */ /* 0x088fe400078e02ff */
[----:B------:R-:W-:Y:S01]  /*1e0e0*/  IMAD.WIDE.U32 R14, R14, R155, RZ ;  /* 0x0000009b0e0e7225 */ /* 0x000fe200078e00ff */
[----:B----4-:R-:W-:-:S03]  /*1e0f0*/  @P1 SHF.R.U32.HI R21, RZ, R27, R0 ;  /* 0x0000001bff151219 */ /* 0x010fc60000011600 */
[----:B------:R-:W-:Y:S01]  /*1e100*/  IMAD R27, R12, R28, R13 ;  /* 0x0000001c0c1b7224 */ /* 0x000fe200078e020d */
[----:B------:R-:W-:Y:S01]  /*1e110*/  IADD3 R14, P1, P3, R10, R14, R3 ;  /* 0x0000000e0a0e7210 */ /* 0x000fe20007b3e003 */
[----:B------:R-:W-:Y:S02]  /*1e120*/  IMAD.IADD R25, R15, 0x1, R25 ;  /* 0x000000010f197824 */ /* 0x000fe400078e0219 */
[----:B------:R-:W-:Y:S02]  /*1e130*/  IMAD.MOV R0, RZ, RZ, -R21 ;  /* 0x000000ffff007224 */ /* 0x000fe400078e0a15 */
[----:B------:R-:W-:Y:S02]  /*1e140*/  IMAD.IADD R27, R11, 0x1, R27 ;  /* 0x000000010b1b7824 */ /* 0x000fe400078e021b */
[----:B------:R-:W-:-:S03]  /*1e150*/  IMAD R11, R37, R0, R31 ;  /* 0x00000000250b7224 */ /* 0x000fc600078e021f */
        /* <DEDUP_REMOVED lines=17> */
.L_x_1591:
[----:B------:R-:W-:Y:S05]  /*1e270*/  BSYNC B1 ;  /* 0x0000000000017941 */ /* 0x000fea0003800000 */
.L_x_1590:
[----:B------:R-:W-:Y:S05]  /*1e280*/  @P2 BRA `(.L_x_1584) ;  /* 0x0000000400742947 */ /* 0x000fea0003800000 */
[----:B------:R-:W3:Y:S01]  /*1e290*/  LDL R27, [R1+0x5c] ;  /* 0x00005c00011b7983 */ /* 0x000ee20000100800 */
[----:B------:R-:W4:Y:S01]  /*1e2a0*/  LDC R21, c[0x0][0xbe8] ;  /* 0x0002fa00ff157b82 */ /* 0x000f220000000800 */
[----:B0-2---:R-:W-:Y:S01]  /*1e2b0*/  SHF.R.S32.HI R5, RZ, 0x1f, R30 ;  /* 0x0000001fff057819 */ /* 0x005fe2000001141e */
        /* <DEDUP_REMOVED lines=10> */
[----:B------:R-:W-:Y:S02]  /*1e360*/  IMAD.IADD R13, R30, 0x1, -R9 ;  /* 0x000000011e0d7824 */ /* 0x000fe400078e0a09 */
[----:B------:R-:W-:Y:S02]  /*1e370*/  IMAD.IADD R5, R5, 0x1, R7 ;  /* 0x0000000105057824 */ /* 0x000fe400078e0207 */
[----:B------:R-:W-:-:S02]  /*1e380*/  IMAD R0, R13, 0x60, R10 ;  /* 0x000000600d007824 */ /* 0x000fc400078e020a */
[----:B------:R-:W-:Y:S01]  /*1e390*/  IMAD.WIDE.U32 R4, R155, UR4, R4 ;  /* 0x000000049b047c25 */ /* 0x000fe2000f8e0004 */
[----:B----4-:R-:W-:-:S03]  /*1e3a0*/  ISETP.NE.AND P0, PT, R21, 0x1, PT ;  /* 0x000000011500780c */ /* 0x010fc60003f05270 */
[----:B------:R-:W-:Y:S01]  /*1e3b0*/  IMAD R5, R155, UR5, R5 ;  /* 0x000000059b057c24 */ /* 0x000fe2000f8e0205 */
[----:B------:R-:W-:Y:S01]  /*1e3c0*/  ULDC.64 UR4, c[0x0][0xae0] ;  /* 0x0002b80000047ab9 */ /* 0x000fe20000000a00 */
[C---:B------:R-:W-:Y:S02]  /*1e3d0*/  IMAD R7, R29.reuse, UR7, R6 ;  /* 0x000000071d077c24 */ /* 0x040fe4000f8e0206 */
[----:B------:R-:W-:-:S04]  /*1e3e0*/  IMAD.WIDE.U32 R4, R29, UR6, R4 ;  /* 0x000000061d047c25 */ /* 0x000fc8000f8e0004 */
[----:B------:R-:W-:Y:S02]  /*1e3f0*/  IMAD.IADD R5, R5, 0x1, R7 ;  /* 0x0000000105057824 */ /* 0x000fe400078e0207 */
[----:B------:R-:W0:Y:S08]  /*1e400*/  @P0 LDC R8, c[0x0][0xbec] ;  /* 0x0002fb00ff080b82 */ /* 0x000e300000000800 */
[----:B------:R-:W2:Y:S01]  /*1e410*/  @P0 LDC R11, c[0x0][0xbf0] ;  /* 0x0002fc00ff0b0b82 */ /* 0x000ea20000000800 */
[----:B---3--:R-:W-:-:S04]  /*1e420*/  IMAD.IADD R9, R27, 0x1, R0 ;  /* 0x000000011b097824 */ /* 0x008fc800078e0200 */
[----:B0-----:R-:W-:-:S04]  /*1e430*/  @P0 IMAD.HI.U32 R0, R9, R8, RZ ;  /* 0x0000000809000227 */ /* 0x001fc800078e00ff */
[----:B------:R-:W-:Y:S01]  /*1e440*/  IMAD.MOV.U32 R3, RZ, RZ, R9 ;  /* 0x000000ffff037224 */ /* 0x000fe200078e0009 */
[----:B--2---:R-:W-:-:S04]  /*1e450*/  @P0 SHF.R.U32.HI R3, RZ, R11, R0 ;  /* 0x0000000bff030219 */ /* 0x004fc80000011600 */
[----:B------:R-:W-:Y:S01]  /*1e460*/  SHF.R.S32.HI R0, RZ, 0x1f, R3 ;  /* 0x0000001fff007819 */ /* 0x000fe20000011403 */
[C---:B------:R-:W-:Y:S01]  /*1e470*/  IMAD.WIDE.U32 R4, R3.reuse, UR4, R4 ;  /* 0x0000000403047c25 */ /* 0x040fe2000f8e0004 */
[----:B------:R-:W-:-:S03]  /*1e480*/  IADD3 R6, -R3, RZ, RZ ;  /* 0x000000ff03067210 */ /* 0x000fc60007ffe1ff */
[----:B------:R-:W-:Y:S02]  /*1e490*/  IMAD R0, R0, UR4, RZ ;  /* 0x0000000400007c24 */ /* 0x000fe4000f8e02ff */
[----:B------:R-:W-:Y:S02]  /*1e4a0*/  IMAD R7, R21, R6, R9 ;  /* 0x0000000615077224 */ /* 0x000fe400078e0209 */
[----:B------:R-:W-:Y:S01]  /*1e4b0*/  IMAD R9, R3, UR5, R0 ;  /* 0x0000000503097c24 */ /* 0x000fe2000f8e0200 */
[----:B------:R-:W-:Y:S02]  /*1e4c0*/  ULDC.64 UR4, c[0x0][0xad8] ;  /* 0x0002b60000047ab9 */ /* 0x000fe40000000a00 */
[----:B------:R-:W-:Y:S01]  /*1e4d0*/  SHF.R.S32.HI R0, RZ, 0x1f, R7 ;  /* 0x0000001fff007819 */ /* 0x000fe20000011407 */
[----:B------:R-:W-:Y:S02]  /*1e4e0*/  IMAD.IADD R5, R5, 0x1, R9 ;  /* 0x0000000105057824 */ /* 0x000fe400078e0209 */
[----:B------:R-:W-:-:S02]  /*1e4f0*/  IMAD.SHL.U32 R9, R13, 0x8, RZ ;  /* 0x000000080d097824 */ /* 0x000fc400078e00ff */
        /* <DEDUP_REMOVED lines=15> */
.L_x_1788:
[----:B------:R-:W-:Y:S01]  /*1e5f0*/  IMAD R21, R20, R21, RZ ;  /* 0x0000001514157224 */ /* 0x000fe200078e02ff */
[----:B------:R-:W-:Y:S01]  /*1e600*/  BSSY B1, `(.L_x_1593) ;  /* 0x0000011000017945 */ /* 0x000fe20003800000 */
[----:B------:R-:W-:-:S05]  /*1e610*/  IMAD.IADD R6, R10, 0x1, R27 ;  /* 0x000000010a067824 */ /* 0x000fca00078e021b */
        /* <DEDUP_REMOVED lines=15> */
.L_x_1594:
[----:B------:R-:W-:Y:S05]  /*1e710*/  BSYNC B1 ;  /* 0x0000000000017941 */ /* 0x000fea0003800000 */
.L_x_1593:
[----:B------:R-:W-:-:S03]  /*1e720*/  UMOV UR4, 0xffffffff ;  /* 0xffffffff00047882 */ /* 0x000fc60000000000 */
[----:B------:R-:W-:Y:S05]  /*1e730*/  BRA.DIV UR4, `(.L_x_1595) ;  /* 0x0000009204f87947 */ /* 0x000fea000b800000 */
[----:B--2---:R2:W0:Y:S04]  /*1e740*/  SHFL.IDX PT, R3, R4, 0x1, 0x1c1f ;  /* 0x003c1f0004037f89 */ /* 0x00442800000e0000 */
[----:B---34-:R2:W3:Y:S02]  /*1e750*/  SHFL.IDX PT, R14, R0, 0x1, 0x1c1f ;  /* 0x003c1f00000e7f89 */ /* 0x0184e400000e0000 */
.L_x_1792:
[----:B0-2---:R-:W-:-:S05]  /*1e760*/  VIADD R0, R6, 0x60 ;  /* 0x0000006006007836 */ /* 0x005fca0000000000 */
        /* <DEDUP_REMOVED lines=15> */
.L_x_1584:
[----:B------:R-:W-:Y:S05]  /*1e860*/  BSYNC B0 ;  /* 0x0000000000007941 */ /* 0x000fea0003800000 */
.L_x_1576:
[----:B------:R-:W-:Y:S02]  /*1e870*/  ULDC UR4, c[0x0][0xc3c] ;  /* 0x00030f0000047ab9 */ /* 0x000fe40000000800 */
[----:B-1----:R-:W-:-:S13]  /*1e880*/  ISETP.GE.AND P0, PT, R35, UR4, PT ;  /* 0x0000000423007c0c */ /* 0x002fda000bf06270 */
[----:B------:R-:W-:Y:S05]  /*1e890*/  @!P0 BRA `(.L_x_1596) ;  /* 0xfffffe2c00288947 */ /* 0x000fea000383ffff */
[----:B------:R-:W-:Y:S05]  /*1e8a0*/  BRA `(.L_x_1369) ;  /* 0x0000008000687947 */ /* 0x000fea0003800000 */
.L_x_1367:
        /* <DEDUP_REMOVED lines=16> */
.L_x_1597:
        /* <DEDUP_REMOVED lines=38> */
[----:B-1----:R-:W-:Y:S02]  /*1ec10*/  ISETP.GT.AND P6, PT, R7, UR6, PT ;  /* 0x0000000607007c0c */ /* 0x002fe4000bfc4270 */
[----:B------:R-:W-:-:S11]  /*1ec20*/  MOV R4, R7 ;  /* 0x0000000700047202 */ /* 0x000fd60000000f00 */
[----:B------:R-:W-:Y:S05]  /*1ec30*/  @P6 BRA `(.L_x_1599) ;  /* 0x0000000000a06947 */ /* 0x000fea0003800000 */
[----:B------:R-:W-:Y:S01]  /*1ec40*/  IMAD.MOV.U32 R7, RZ, RZ, R4 ;  /* 0x000000ffff077224 */ /* 0x000fe200078e0004 */
[----:B------:R-:W-:Y:S01]  /*1ec50*/  UMOV UR4, URZ ;  /* 0x0000003f00047c82 */ /* 0x000fe20008000000 */
[----:B------:R-:W-:-:S05]  /*1ec60*/  ULDC UR5, c[0x0][0xc38] ;  /* 0x00030e0000057ab9 */ /* 0x000fca0000000800 */
.L_x_1601:
[----:B------:R-:W0:Y:S01]  /*1ec70*/  LDC R2, c[0x0][0xc3c] ;  /* 0x00030f00ff027b82 */ /* 0x000e220000000800 */
[----:B------:R-:W-:Y:S01]  /*1ec80*/  UIADD3 UR4, UR4, 0x1f, URZ ;  /* 0x0000001f04047890 */ /* 0x000fe2000fffe03f */
[----:B------:R-:W-:Y:S02]  /*1ec90*/  ULDC UR7, c[0x0][0xc3c] ;  /* 0x00030f0000077ab9 */ /* 0x000fe40000000800 */
[----:B------:R-:W-:-:S03]  /*1eca0*/  IMAD.U32 R27, RZ, RZ, UR7 ;  /* 0x00000007ff1b7e24 */ /* 0x000fc6000f8e00ff */
[----:B0-----:R-:W-:-:S13]  /*1ecb0*/  ISETP.LE.AND P6, PT, R2, UR4, PT ;  /* 0x0000000402007c0c */ /* 0x001fda000bfc3270 */
[----:B------:R-:W-:Y:S05]  /*1ecc0*/  @P6 BRA `(.L_x_1600) ;  /* 0x0000000800ac6947 */ /* 0x000fea0003800000 */
[----:B------:R-:W-:Y:S02]  /*1ecd0*/  VIADD R9, R0, UR4 ;  /* 0x0000000400097c36 */ /* 0x000fe40008000000 */
[----:B------:R-:W-:Y:S02]  /*1ece0*/  IMAD.MOV.U32 R25, RZ, RZ, RZ ;  /* 0x000000ffff197224 */ /* 0x000fe400078e00ff */
[----:B------:R-:W-:Y:S01]  /*1ecf0*/  IMAD.MOV.U32 R6, RZ, RZ, RZ ;  /* 0x000000ffff067224 */ /* 0x000fe200078e00ff */
[----:B------:R-:W-:-:S13]  /*1ed00*/  ISETP.GE.OR P6, PT, R9, R2, !P0 ;  /* 0x000000020900720c */ /* 0x000fda00047c6670 */
[----:B------:R-:W0:Y:S08]  /*1ed10*/  @!P6 LDC.64 R4, c[0x0][0xc80] ;  /* 0x00032000ff04eb82 */ /* 0x000e300000000a00 */
[----:B------:R-:W1:Y:S01]  /*1ed20*/  @!P6 LDC.64 R2, c[0x0][0xc78] ;  /* 0x00031e00ff02eb82 */ /* 0x000e620000000a00 */
[----:B0-----:R-:W-:-:S05]  /*1ed30*/  @!P6 IMAD.WIDE R4, R9, 0x4, R4 ;  /* 0x000000040904e825 */ /* 0x001fca00078e0204 */
[----:B------:R-:W2:Y:S01]  /*1ed40*/  @!P6 LDG.E R25, desc[UR54][R4.64] ;  /* 0x000000360419e981 */ /* 0x000ea2000c1e1900 */
[----:B-1----:R-:W-:-:S05]  /*1ed50*/  @!P6 IMAD.WIDE R2, R9, 0x4, R2 ;  /* 0x000000040902e825 */ /* 0x002fca00078e0202 */
        /* <DEDUP_REMOVED lines=22> */
.L_x_1599:
        /* <DEDUP_REMOVED lines=11> */
[----:B------:R-:W-:-:S05]  /*1ef70*/  VIADD R3, R27, 0xffffffff ;  /* 0xffffffff1b037836 */ /* 0x000fca0000000000 */
[----:B------:R0:W1:Y:S02]  /*1ef80*/  SHFL.IDX PT, R24, R2, R3, 0x1f ;  /* 0x00001f0302187589 */ /* 0x00006400000e0000 */
.L_x_1602:
[----:B-1----:R-:W-:Y:S02]  /*1ef90*/  IMAD R24, R24, UR5, R5 ;  /* 0x0000000518187c24 */ /* 0x002fe4000f8e0205 */
[----:B------:R-:W-:-:S03]  /*1efa0*/  VIADD R27, R27, UR4 ;  /* 0x000000041b1b7c36 */ /* 0x000fc60008000000 */
[----:B------:R-:W-:Y:S01]  /*1efb0*/  IADD3 R4, -R24, UR6, RZ ;  /* 0x0000000618047c10 */ /* 0x000fe2000fffe1ff */
[----:B------:R-:W-:Y:S06]  /*1efc0*/  @!P1 BRA `(.L_x_1603) ;  /* 0x0000000000e89947 */ /* 0x000fec0003800000 */
[----:B--2---:R-:W-:Y:S02]  /*1efd0*/  IABS R7, R25 ;  /* 0x0000001900077213 */ /* 0x004fe40000000000 */
[----:B------:R-:W-:Y:S02]  /*1efe0*/  IABS R5, R6 ;  /* 0x0000000600057213 */ /* 0x000fe40000000000 */
[----:B------:R-:W1:Y:S08]  /*1eff0*/  I2F.RP R8, R7 ;  /* 0x0000000700087306 */ /* 0x000e700000209400 */
[----:B-1----:R-:W0:Y:S02]  /*1f000*/  MUFU.RCP R8, R8 ;  /* 0x0000000800087308 */ /* 0x002e240000001000 */
[----:B0-----:R-:W-:Y:S01]  /*1f010*/  VIADD R2, R8, 0xffffffe ;  /* 0x0ffffffe08027836 */ /* 0x001fe20000000000 */
[----:B------:R-:W-:-:S05]  /*1f020*/  IABS R8, R4 ;  /* 0x0000000400087213 */ /* 0x000fca0000000000 */
[----:B------:R0:W1:Y:S02]  /*1f030*/  F2I.FTZ.U32.TRUNC.NTZ R3, R2 ;  /* 0x0000000200037305 */ /* 0x000064000021f000 */
[----:B0-----:R-:W-:Y:S01]  /*1f040*/  MOV R2, RZ ;  /* 0x000000ff00027202 */ /* 0x001fe20000000f00 */
[----:B-1----:R-:W-:-:S04]  /*1f050*/  IMAD.MOV R10, RZ, RZ, -R3 ;  /* 0x000000ffff0a7224 */ /* 0x002fc800078e0a03 */
[----:B------:R-:W-:Y:S01]  /*1f060*/  IMAD R9, R10, R7, RZ ;  /* 0x000000070a097224 */ /* 0x000fe200078e02ff */
[----:B------:R-:W-:-:S03]  /*1f070*/  IABS R10, R25 ;  /* 0x00000019000a7213 */ /* 0x000fc60000000000 */
[----:B------:R-:W-:Y:S02]  /*1f080*/  IMAD.HI.U32 R3, R3, R9, R2 ;  /* 0x0000000903037227 */ /* 0x000fe400078e0002 */
[----:B------:R-:W0:Y:S02]  /*1f090*/  I2F.RP R9, R5 ;  /* 0x0000000500097306 */ /* 0x000e240000209400 */
[----:B------:R-:W-:Y:S01]  /*1f0a0*/  IMAD.MOV R11, RZ, RZ, -R10 ;  /* 0x000000ffff0b7224 */ /* 0x000fe200078e0a0a */
[----:B------:R-:W-:Y:S01]  /*1f0b0*/  IABS R10, R6 ;  /* 0x00000006000a7213 */ /* 0x000fe20000000000 */
[----:B------:R-:W-:-:S04]  /*1f0c0*/  IMAD.HI.U32 R2, R3, R8, RZ ;  /* 0x0000000803027227 */ /* 0x000fc800078e00ff */
[----:B------:R-:W-:Y:S02]  /*1f0d0*/  IMAD R8, R2, R11, R8 ;  /* 0x0000000b02087224 */ /* 0x000fe400078e0208 */
[----:B------:R-:W-:-:S03]  /*1f0e0*/  IMAD.MOV R10, RZ, RZ, -R10 ;  /* 0x000000ffff0a7224 */ /* 0x000fc600078e0a0a */
[----:B------:R-:W-:Y:S01]  /*1f0f0*/  ISETP.GT.U32.AND P1, PT, R7, R8, PT ;  /* 0x000000080700720c */ /* 0x000fe20003f24070 */
[----:B0-----:R-:W0:-:S12]  /*1f100*/  MUFU.RCP R9, R9 ;  /* 0x0000000900097308 */ /* 0x001e180000001000 */
[----:B------:R-:W-:Y:S02]  /*1f110*/  @!P1 IMAD.IADD R8, R8, 0x1, -R7 ;  /* 0x0000000108089824 */ /* 0x000fe400078e0a07 */
[----:B------:R-:W-:Y:S01]  /*1f120*/  @!P1 VIADD R2, R2, 0x1 ;  /* 0x0000000102029836 */ /* 0x000fe20000000000 */
[----:B------:R-:W-:Y:S02]  /*1f130*/  ISETP.NE.AND P1, PT, R25, RZ, PT ;  /* 0x000000ff1900720c */ /* 0x000fe40003f25270 */
[----:B------:R-:W-:Y:S01]  /*1f140*/  ISETP.GE.U32.AND P0, PT, R8, R7, PT ;  /* 0x000000070800720c */ /* 0x000fe20003f06070 */
[----:B0-----:R-:W-:Y:S01]  /*1f150*/  VIADD R3, R9, 0xffffffe ;  /* 0x0ffffffe09037836 */ /* 0x001fe20000000000 */
[----:B------:R-:W-:-:S04]  /*1f160*/  LOP3.LUT R7, R4, R25, RZ, 0x3c, !PT ;  /* 0x0000001904077212 */ /* 0x000fc800078e3cff */
[----:B------:R-:W-:Y:S01]  /*1f170*/  ISETP.GE.AND P2, PT, R7, RZ, PT ;  /* 0x000000ff0700720c */ /* 0x000fe20003f46270 */
[----:B------:R-:W0:Y:S06]  /*1f180*/  F2I.FTZ.U32.TRUNC.NTZ R3, R3 ;  /* 0x0000000300037305 */ /* 0x000e2c000021f000 */
[----:B------:R-:W-:-:S04]  /*1f190*/  @P0 VIADD R2, R2, 0x1 ;  /* 0x0000000102020836 */ /* 0x000fc80000000000 */
[----:B------:R-:W-:-:S04]  /*1f1a0*/  IMAD.MOV.U32 R9, RZ, RZ, R2 ;  /* 0x000000ffff097224 */ /* 0x000fc800078e0002 */
[----:B------:R-:W-:Y:S01]  /*1f1b0*/  @!P2 IMAD.MOV R9, RZ, RZ, -R9 ;  /* 0x000000ffff09a224 */ /* 0x000fe200078e0a09 */
[----:B------:R-:W-:Y:S01]  /*1f1c0*/  @!P1 LOP3.LUT R9, RZ, R25, RZ, 0x33, !PT ;  /* 0x00000019ff099212 */ /* 0x000fe200078e33ff */
[----:B0-----:R-:W-:-:S03]  /*1f1d0*/  IMAD.MOV R2, RZ, RZ, -R3 ;  /* 0x000000ffff027224 */ /* 0x001fc600078e0a03 */
[----:B------:R-:W-:Y:S01]  /*1f1e0*/  IABS R8, R9 ;  /* 0x0000000900087213 */ /* 0x000fe20000000000 */
[----:B------:R-:W-:Y:S02]  /*1f1f0*/  IMAD R7, R2, R5, RZ ;  /* 0x0000000502077224 */ /* 0x000fe400078e02ff */
[----:B------:R-:W-:-:S04]  /*1f200*/  IMAD.MOV.U32 R2, RZ, RZ, RZ ;  /* 0x000000ffff027224 */ /* 0x000fc800078e00ff */
[----:B------:R-:W-:-:S04]  /*1f210*/  IMAD.HI.U32 R2, R3, R7, R2 ;  /* 0x0000000703027227 */ /* 0x000fc800078e0002 */
[----:B------:R-:W-:Y:S02]  /*1f220*/  IMAD.MOV.U32 R3, RZ, RZ, R8 ;  /* 0x000000ffff037224 */ /* 0x000fe400078e0008 */
        /* <DEDUP_REMOVED lines=9> */
[----:B------:R-:W-:Y:S02]  /*1f2c0*/  ISETP.GE.U32.AND P0, PT, R8, R5, PT ;  /* 0x000000050800720c */ /* 0x000fe40003f06070 */
[----:B------:R-:W-:-:S11]  /*1f2d0*/  IADD3 R5, -R9, RZ, RZ ;  /* 0x000000ff09057210 */ /* 0x000fd60007ffe1ff */
[----:B------:R-:W-:-:S04]  /*1f2e0*/  @P0 VIADD R2, R2, 0x1 ;  /* 0x0000000102020836 */ /* 0x000fc80000000000 */
        /* <DEDUP_REMOVED lines=8> */
.L_x_1603:
[----:B0-----:R-:W0:Y:S02]  /*1f370*/  LDC.64 R2, c[0x0][0xc90] ;  /* 0x00032400ff027b82 */ /* 0x001e240000000a00 */
        /* <DEDUP_REMOVED lines=14> */
[----:B------:R-:W-:Y:S02]  /*1f460*/  IMAD.MOV.U32 R9, RZ, RZ, R11 ;  /* 0x000000ffff097224 */ /* 0x000fe400078e000b */
        /* <DEDUP_REMOVED lines=16> */
[----:B------:R-:W-:Y:S02]  /*1f570*/  IMAD R4, R5, R2, R4 ;  /* 0x0000000205047224 */ /* 0x000fe400078e0204 */
[----:B------:R-:W-:Y:S01]  /*1f580*/  IMAD.MOV.U32 R2, RZ, RZ, RZ ;  /* 0x000000ffff027224 */ /* 0x000fe200078e00ff */
[----:B------:R-:W-:Y:S02]  /*1f590*/  VIADDMNMX R6, R3, UR5, R6, PT ;  /* 0x0000000503067c46 */ /* 0x000fe4000b800106 */
[----:B------:R-:W-:-:S02]  /*1f5a0*/  IABS R10, R4 ;  /* 0x00000004000a7213 */ /* 0x000fc40000000000 */
[----:B------:R-:W-:Y:S01]  /*1f5b0*/  IABS R8, R6 ;  /* 0x0000000600087213 */ /* 0x000fe20000000000 */
[----:B------:R-:W-:Y:S01]  /*1f5c0*/  IMAD.MOV R26, RZ, RZ, -R6 ;  /* 0x000000ffff1a7224 */ /* 0x000fe200078e0a06 */
[----:B------:R-:W-:Y:S02]  /*1f5d0*/  IADD3 R7, R7, 0x1000000, R4 ;  /* 0x0100000007077810 */ /* 0x000fe40007ffe004 */
        /* <DEDUP_REMOVED lines=8> */
[----:B------:R-:W-:-:S03]  /*1f660*/  IADD3 R3, RZ, -R11, RZ ;  /* 0x8000000bff037210 */ /* 0x000fc60007ffe0ff */
[----:B------:R-:W-:-:S04]  /*1f670*/  IMAD.MOV.U32 R5, RZ, RZ, R10 ;  /* 0x000000ffff057224 */ /* 0x000fc800078e000a */
        /* <DEDUP_REMOVED lines=12> */
[----:B------:R-:W-:-:S07]  /*1f740*/  IMAD R26, R2, R26, R7 ;  /* 0x0000001a021a7224 */ /* 0x000fce00078e0207 */
.L_x_1604:
[----:B------:R-:W-:-:S05]  /*1f750*/  LOP3.LUT R2, RZ, R2, RZ, 0x33, !PT ;  /* 0x00000002ff027212 */ /* 0x000fca00078e33ff */
[----:B------:R-:W-:Y:S01]  /*1f760*/  IMAD.IADD R25, R25, 0x1, R2 ;  /* 0x0000000119197824 */ /* 0x000fe200078e0202 */
[----:B------:R-:W-:Y:S06]  /*1f770*/  BRA `(.L_x_1605) ;  /* 0x00000000000c7947 */ /* 0x000fec0003800000 */
.L_x_1600:
[----:B------:R-:W-:Y:S02]  /*1f780*/  IMAD.MOV.U32 R25, RZ, RZ, RZ ;  /* 0x000000ffff197224 */ /* 0x000fe400078e00ff */
[----:B------:R-:W-:Y:S02]  /*1f790*/  IMAD.U32 R24, RZ, RZ, UR6 ;  /* 0x00000006ff187e24 */ /* 0x000fe4000f8e00ff */
[----:B------:R-:W-:-:S07]  /*1f7a0*/  IMAD.MOV.U32 R26, RZ, RZ, RZ ;  /* 0x000000ffff1a7224 */ /* 0x000fce00078e00ff */
.L_x_1605:
[----:B------:R-:W-:-:S13]  /*1f7b0*/  ISETP.NE.AND P0, PT, R0, RZ, PT ;  /* 0x000000ff0000720c */ /* 0x000fda0003f05270 */
[----:B------:R-:W0:Y:S01]  /*1f7c0*/  @!P0 S2R R3, SR_CgaCtaId ;  /* 0x0000000000038919 */ /* 0x000e220000008800 */
[----:B------:R-:W-:-:S04]  /*1f7d0*/  @!P0 MOV R0, 0x400 ;  /* 0x0000040000008802 */ /* 0x000fc80000000f00 */
[----:B0-----:R-:W-:-:S05]  /*1f7e0*/  @!P0 LEA R0, R3, R0, 0x18 ;  /* 0x0000000003008211 */ /* 0x001fca00078ec0ff */
[----:B------:R0:W-:Y:S01]  /*1f7f0*/  @!P0 STS.128 [R0+0x2d8d0], R24 ;  /* 0x02d8d01800008388 */ /* 0x0001e20000000c00 */
[----:B------:R-:W-:Y:S06]  /*1f800*/  BAR.ARV 0x5, 0x200 ;  /* 0x0148000000007b1d */ /* 0x000fec0000002000 */
.L_x_1598:
        /* <DEDUP_REMOVED lines=18> */
[----:B0-----:R-:W-:-:S04]  /*1f930*/  IMAD.SHL.U32 R0, R7, 0x8, RZ ;  /* 0x0000000807007824 */ /* 0x001fc800078e00ff */
[----:B------:R-:W-:Y:S01]  /*1f940*/  IMAD.SHL.U32 R4, R6, 0x8, RZ ;  /* 0x0000000806047824 */ /* 0x000fe200078e00ff */
[C---:B------:R-:W-:Y:S02]  /*1f950*/  LOP3.LUT R3, R0.reuse, 0x20, RZ, 0xc0, !PT ;  /* 0x0000002000037812 */ /* 0x040fe400078ec0ff */
[----:B------:R-:W-:Y:S02]  /*1f960*/  LOP3.LUT R2, R0, 0xd8, RZ, 0xc0, !PT ;  /* 0x000000d800027812 */ /* 0x000fe400078ec0ff */
[----:B------:R-:W-:Y:S01]  /*1f970*/  LOP3.LUT R3, R3, 0x300, R4, 0xf8, !PT ;  /* 0x0000030003037812 */ /* 0x000fe200078ef804 */
[----:B------:R-:W-:Y:S01]  /*1f980*/  IMAD.MOV.U32 R4, RZ, RZ, 0x1 ;  /* 0x00000001ff047424 */ /* 0x000fe200078e00ff */
[----:B------:R-:W-:Y:S02]  /*1f990*/  LOP3.LUT R2, R2, 0x18, R7, 0x78, !PT ;  /* 0x0000001802027812 */ /* 0x000fe400078e7807 */
[----:B------:R-:W-:Y:S02]  /*1f9a0*/  LOP3.LUT R0, R0, 0x18, RZ, 0xc0, !PT ;  /* 0x0000001800007812 */ /* 0x000fe400078ec0ff */
[----:B------:R-:W-:Y:S01]  /*1f9b0*/  LOP3.LUT R5, R3, R2, RZ, 0xfc, !PT ;  /* 0x0000000203057212 */ /* 0x000fe200078efcff */
[----:B------:R-:W-:Y:S01]  /*1f9c0*/  IMAD.SHL.U32 R2, R7, 0x20, RZ ;  /* 0x0000002007027824 */ /* 0x000fe200078e00ff */
[----:B------:R-:W-:Y:S01]  /*1f9d0*/  SHF.R.U32.HI R3, RZ, 0x2, R6 ;  /* 0x00000002ff037819 */ /* 0x000fe20000011606 */
[----:B------:R-:W-:-:S02]  /*1f9e0*/  IMAD.MOV.U32 R6, RZ, RZ, 0x1 ;  /* 0x00000001ff067424 */ /* 0x000fc400078e00ff */
        /* <DEDUP_REMOVED lines=10> */
.L_x_1727:
[----:B------:R-:W-:Y:S05]  /*1fa90*/  YIELD ;  /* 0x0000000000007946 */ /* 0x000fea0003800000 */
[----:B------:R-:W-:Y:S01]  /*1faa0*/  ULDC.64 UR4, c[0x0][0xa28] ;  /* 0x00028a0000047ab9 */ /* 0x000fe20000000a00 */
[----:B------:R-:W-:Y:S01]  /*1fab0*/  IMAD.MOV.U32 R11, RZ, RZ, RZ ;  /* 0x000000ffff0b7224 */ /* 0x000fe200078e00ff */
[----:B------:R-:W-:Y:S01]  /*1fac0*/  ISETP.NE.U32.AND P0, PT, RZ, UR4, PT ;  /* 0x00000004ff007c0c */ /* 0x000fe2000bf05070 */
[----:B01----:R-:W0:Y:S01]  /*1fad0*/  LDC.64 R6, c[0x0][0xa00] ;  /* 0x00028000ff067b82 */ /* 0x003e220000000a00 */
[----:B------:R-:W-:Y:S01]  /*1fae0*/  IMAD.MOV.U32 R0, RZ, RZ, RZ ;  /* 0x000000ffff007224 */ /* 0x000fe200078e00ff */
[----:B------:R-:W-:Y:S01]  /*1faf0*/  ULDC.64 UR6, c[0x0][0xa10] ;  /* 0x0002840000067ab9 */ /* 0x000fe20000000a00 */
[----:B------:R-:W-:Y:S01]  /*1fb00*/  ISETP.NE.AND.EX P0, PT, RZ, UR5, PT, P0 ;  /* 0x00000005ff007c0c */ /* 0x000fe2000bf05300 */
[----:B------:R-:W-:-:S12]  /*1fb10*/  ULDC.64 UR4, c[0x0][0xa18] ;  /* 0x0002860000047ab9 */ /* 0x000fd80000000a00 */
[----:B------:R-:W1:Y:S02]  /*1fb20*/  @P0 LDC.64 R2, c[0x0][0xa28] ;  /* 0x00028a00ff020b82 */ /* 0x000e640000000a00 */
[----:B-1----:R-:W-:-:S05]  /*1fb30*/  @P0 IMAD.WIDE R2, R27, 0x4, R2 ;  /* 0x000000041b020825 */ /* 0x002fca00078e0202 */
[----:B--2---:R1:W2:Y:S01]  /*1fb40*/  @P0 LDG.E R11, desc[UR54][R2.64] ;  /* 0x00000036020b0981 */ /* 0x0042a2000c1e1900 */
[----:B------:R-:W-:Y:S01]  /*1fb50*/  ISETP.NE.U32.AND P0, PT, RZ, UR4, PT ;  /* 0x00000004ff007c0c */ /* 0x000fe2000bf05070 */
[----:B0-----:R-:W-:Y:S01]  /*1fb60*/  IMAD.WIDE R6, R27, 0x4, R6 ;  /* 0x000000041b067825 */ /* 0x001fe200078e0206 */
[----:B------:R-:W-:Y:S02]  /*1fb70*/  ISETP.NE.U32.AND P1, PT, RZ, UR6, PT ;  /* 0x00000006ff007c0c */ /* 0x000fe4000bf25070 */
[----:B------:R-:W-:Y:S01]  /*1fb80*/  ISETP.NE.AND.EX P2, PT, RZ, UR5, PT, P0 ;  /* 0x00000005ff007c0c */ /* 0x000fe2000bf45300 */
[----:B------:R-:W-:Y:S01]  /*1fb90*/  ULDC.64 UR4, c[0x0][0xa00] ;  /* 0x0002800000047ab9 */ /* 0x000fe20000000a00 */
[----:B------:R-:W-:Y:S01]  /*1fba0*/  ISETP.NE.AND.EX P1, PT, RZ, UR7, PT, P1 ;  /* 0x00000007ff007c0c */ /* 0x000fe2000bf25310 */
[----:B------:R-:W-:Y:S01]  /*1fbb0*/  IMAD.MOV.U32 R4, RZ, RZ, RZ ;  /* 0x000000ffff047224 */ /* 0x000fe200078e00ff */
[----:B------:R-:W-:Y:S01]  /*1fbc0*/  ISETP.NE.U32.AND P0, PT, RZ, UR4, PT ;  /* 0x00000004ff007c0c */ /* 0x000fe2000bf05070 */
[----:B-1----:R-:W0:Y:S03]  /*1fbd0*/  LDC.64 R2, c[0x0][0xa10] ;  /* 0x00028400ff027b82 */ /* 0x002e260000000a00 */
[----:B------:R-:W-:-:S05]  /*1fbe0*/  ISETP.NE.AND.EX P0, PT, RZ, UR5, PT, P0 ;  /* 0x00000005ff007c0c */ /* 0x000fca000bf05300 */
[----:B------:R-:W1:Y:S08]  /*1fbf0*/  @P2 LDC.64 R8, c[0x0][0xa18] ;  /* 0x00028600ff082b82 */ /* 0x000e700000000a00 */
[----:B---3--:R-:W3:Y:S01]  /*1fc00*/  @P0 LDG.E R0, desc[UR54][R6.64] ;  /* 0x0000003606000981 */ /* 0x008ee2000c1e1900 */
[----:B------:R-:W-:Y:S01]  /*1fc10*/  ULDC UR4, c[0x0][0x288] ;  /* 0x0000a20000047ab9 */ /* 0x000fe20000000800 */
[----:B0-----:R-:W-:-:S05]  /*1fc20*/  IMAD.WIDE R2, R27, 0x4, R2 ;  /* 0x000000041b027825 */ /* 0x001fca00078e0202 */
[----:B-----5:R-:W5:Y:S01]  /*1fc30*/  @P1 LDG.E R4, desc[UR54][R2.64] ;  /* 0x0000003602041981 */ /* 0x020f62000c1e1900 */
[----:B-1----:R-:W-:-:S03]  /*1fc40*/  @P2 IMAD.WIDE R8, R27, 0x4, R8 ;  /* 0x000000041b082825 */ /* 0x002fc600078e0208 */
[----:B---3--:R0:W-:Y:S02]  /*1fc50*/  STL [R1+0x34], R0 ;  /* 0x0000340001007387 */ /* 0x0081e40000100800 */
[----:B0-----:R-:W-:Y:S01]  /*1fc60*/  IMAD.U32 R0, RZ, RZ, UR4 ;  /* 0x00000004ff007e24 */ /* 0x001fe2000f8e00ff */
[----:B------:R-:W-:-:S05]  /*1fc70*/  ULDC.64 UR4, c[0x0][0x418] ;  /* 0x0001060000047ab9 */ /* 0x000fca0000000a00 */
[----:B------:R0:W3:Y:S01]  /*1fc80*/  @P2 LDG.E R0, desc[UR54][R8.64] ;  /* 0x0000003608002981 */ /* 0x0000e2000c1e1900 */
[----:B------:R-:W-:-:S03]  /*1fc90*/  UISETP.NE.U32.AND UP0, UPT, UR4, URZ, UPT ;  /* 0x0000003f0400728c */ /* 0x000fc6000bf05070 */
[----:B------:R-:W-:Y:S01]  /*1fca0*/  ULDC UR4, c[0x0][0x424] ;  /* 0x0001090000047ab9 */ /* 0x000fe20000000800 */
[----:B------:R-:W-:-:S03]  /*1fcb0*/  UISETP.NE.AND.EX UP0, UPT, UR5, URZ, UPT, UP0 ;  /* 0x0000003f0500728c */ /* 0x000fc6000bf05300 */
[----:B------:R-:W-:Y:S01]  /*1fcc0*/  ULDC UR5, c[0x0][0x2f0] ;  /* 0x0000bc0000057ab9 */ /* 0x000fe20000000800 */
[----:B------:R-:W-:-:S04]  /*1fcd0*/  USEL UR4, UR4, 0x1, UP0 ;  /* 0x0000000104047887 */ /* 0x000fc80008000000 */
[----:B------:R-:W-:-:S03]  /*1fce0*/  UIMAD UR4, UR4, UR5, URZ ;  /* 0x00000005040472a4 */ /* 0x000fc6000f8e023f */
[----:B------:R-:W-:Y:S02]  /*1fcf0*/  ULDC UR5, c[0x0][0x348] ;  /* 0x0000d20000057ab9 */ /* 0x000fe40000000800 */
[----:B0-----:R-:W-:Y:S02]  /*1fd00*/  IMAD.U32 R8, RZ, RZ, UR5 ;  /* 0x00000005ff087e24 */ /* 0x001fe4000f8e00ff */
[----:B------:R-:W-:Y:S01]  /*1fd10*/  IMAD.U32 R5, RZ, RZ, UR4 ;  /* 0x00000004ff057e24 */ /* 0x000fe2000f8e00ff */
[----:B---3--:R0:W-:Y:S04]  /*1fd20*/  STL [R1+0x8], R0 ;  /* 0x0000080001007387 */ /* 0x0081e80000100800 */
[----:B--2---:R0:W-:Y:S01]  /*1fd30*/  STL [R1+0x28], R11 ;  /* 0x0000280b01007387 */ /* 0x0041e20000100800 */
[----:B------:R-:W-:Y:S01]  /*1fd40*/  IMAD.MOV.U32 R12, RZ, RZ, R0 ;  /* 0x000000ffff0c7224 */ /* 0x000fe200078e0000 */
[----:B------:R-:W-:Y:S06]  /*1fd50*/  @P2 BRA `(.L_x_1607) ;  /* 0x0000000000142947 */ /* 0x000fec0003800000 */
[----:B------:R-:W-:Y:S05]  /*1fd60*/  @!P0 BRA `(.L_x_1607) ;  /* 0x0000000000108947 */ /* 0x000fea0003800000 */
[----:B0-----:R-:W2:Y:S04]  /*1fd70*/  LDG.E R0, desc[UR54][R6.64] ;  /* 0x0000003606007981 */ /* 0x001ea8000c1e1900 */
[----:B------:R-:W2:Y:S02]  /*1fd80*/  LDG.E R6, desc[UR54][R6.64+0x4] ;  /* 0x0000043606067981 */ /* 0x000ea4000c1e1900 */
[----:B--2---:R-:W-:-:S05]  /*1fd90*/  IMAD.IADD R12, R6, 0x1, -R0 ;  /* 0x00000001060c7824 */ /* 0x004fca00078e0a00 */
[----:B------:R1:W-:Y:S02]  /*1fda0*/  STL [R1+0x8], R12 ;  /* 0x0000080c01007387 */ /* 0x0003e40000100800 */
.L_x_1607:
[----:B------:R-:W-:Y:S01]  /*1fdb0*/  ULDC.64 UR4, c[0x0][0xa20] ;  /* 0x0002880000047ab9 */ /* 0x000fe20000000a00 */
[C---:B------:R-:W-:Y:S02]  /*1fdc0*/  LOP3.LUT R10, R26.reuse, 0xff000000, RZ, 0xc0, !PT ;  /* 0xff0000001a0a7812 */ /* 0x040fe400078ec0ff */
[----:B------:R-:W-:Y:S02]  /*1fdd0*/  ISETP.NE.U32.AND P0, PT, RZ, UR4, PT ;  /* 0x00000004ff007c0c */ /* 0x000fe4000bf05070 */
[----:B------:R-:W-:Y:S02]  /*1fde0*/  SHF.R.U32.HI R10, RZ, 0x8, R10 ;  /* 0x00000008ff0a7819 */ /* 0x000fe4000001160a */
[----:B------:R-:W-:Y:S02]  /*1fdf0*/  ISETP.NE.AND.EX P0, PT, RZ, UR5, PT, P0 ;  /* 0x00000005ff007c0c */ /* 0x000fe4000bf05300 */
[C---:B0-----:R-:W-:Y:S02]  /*1fe00*/  LOP3.LUT R0, R26.reuse, 0xff0000, RZ, 0xc0, !PT ;  /* 0x00ff00001a007812 */ /* 0x041fe400078ec0ff */
[----:B------:R-:W-:-:S02]  /*1fe10*/  LOP3.LUT R17, R26, 0xffff, RZ, 0xc0, !PT ;  /* 0x0000ffff1a117812 */ /* 0x000fc400078ec0ff */
[----:B------:R-:W-:-:S07]  /*1fe20*/  LEA.HI R10, R0, R10, RZ, 0x10 ;  /* 0x0000000a000a7211 */ /* 0x000fce00078f80ff */
[----:B------:R-:W-:Y:S05]  /*1fe30*/  @!P0 BRA `(.L_x_1608) ;  /* 0x0000000000108947 */ /* 0x000fea0003800000 */
[----:B------:R-:W0:Y:S02]  /*1fe40*/  LDC.64 R6, c[0x0][0xa20] ;  /* 0x00028800ff067b82 */ /* 0x000e240000000a00 */
[----:B0-----:R-:W-:-:S05]  /*1fe50*/  IMAD.WIDE R6, R27, 0x4, R6 ;  /* 0x000000041b067825 */ /* 0x001fca00078e0206 */
[----:B------:R0:W5:Y:S01]  /*1fe60*/  LDG.E R5, desc[UR54][R6.64] ;  /* 0x0000003606057981 */ /* 0x000162000c1e1900 */
[----:B------:R-:W-:Y:S05]  /*1fe70*/  BRA `(.L_x_1609) ;  /* 0x0000000000247947 */ /* 0x000fea0003800000 */
.L_x_1608:
        /* <DEDUP_REMOVED lines=8> */
[----:B--2---:R-:W-:-:S07]  /*1ff00*/  IMAD.IADD R5, R6, 0x1, -R5 ;  /* 0x0000000106057824 */ /* 0x004fce00078e0a05 */
.L_x_1609:
[----:B------:R-:W2:Y:S04]  /*1ff10*/  @P1 LDG.E R0, desc[UR54][R2.64] ;  /* 0x0000003602001981 */ /* 0x000ea8000c1e1900 */
[----:B0-----:R0:W2:Y:S01]  /*1ff20*/  @P1 LDG.E R6, desc[UR54][R2.64+0x4] ;  /* 0x0000043602061981 */ /* 0x0010a2000c1e1900 */
[----:B------:R-:W-:Y:S02]  /*1ff30*/  IMAD R25, R25, 0xc0, RZ ;  /* 0x000000c019197824 */ /* 0x000fe400078e02ff */
[----:B-----5:R-:W-:Y:S01]  /*1ff40*/  IMAD.IADD R5, R5, 0x1, -R11 ;  /* 0x0000000105057824 */ /* 0x020fe200078e0a0b */
[----:B0-----:R-:W0:Y:S02]  /*1ff50*/  LDC R2, c[0x0][0x448] ;  /* 0x00011200ff027b82 */ /* 0x001e240000000800 */
[----:B0-----:R-:W-:-:S13]  /*1ff60*/  ISETP.NE.AND P2, PT, R2, 0x1, PT ;  /* 0x000000010200780c */ /* 0x001fda0003f45270 */
[----:B------:R-:W0:Y:S08]  /*1ff70*/  @P2 LDC R3, c[0x0][0x44c] ;  /* 0x00011300ff032b82 */ /* 0x000e300000000800 */
[----:B------:R-:W3:Y:S01]  /*1ff80*/  @P2 LDC R2, c[0x0][0x450] ;  /* 0x00011400ff022b82 */ /* 0x000ee20000000800 */
[----:B--2---:R-:W-:Y:S02]  /*1ff90*/  @P1 IMAD.IADD R8, R6, 0x1, -R0 ;  /* 0x0000000106081824 */ /* 0x004fe400078e0a00 */
[----:B------:R-:W-:-:S02]  /*1ffa0*/  VIADD R0, R25, 0xbf ;  /* 0x000000bf19007836 */ /* 0x000fc40000000000 */
[----:B------:R-:W-:Y:S02]  /*1ffb0*/  IMAD.IADD R11, R5, 0x1, R8 ;  /* 0x00000001050b7824 */ /* 0x000fe400078e0208 */
[----:B0-----:R-:W-:-:S03]  /*1ffc0*/  @P2 IMAD.HI.U32 R3, R0, R3, RZ ;  /* 0x0000000300032227 */ /* 0x001fc600078e00ff */
[----:B------:R0:W-:Y:S01]  /*1ffd0*/  STL [R1+0x18], R11 ;  /* 0x0000180b01007387 */ /* 0x0001e20000100800 */
[C---:B------:R-:W-:Y:S01]  /*1ffe0*/  VIADD R22, R11.reuse, 0x7f ;  /* 0x0000007f0b167836 */ /* 0x040fe20000000000 */
[----:B---3--:R-:W-:Y:S02]  /*1fff0*/  @P2 SHF.R.U32.HI R0, RZ, R2, R3 ;  /* 0x00000002ff002219 */ /* 0x008fe40000011603 */
[----:B------:R-:W-:Y:S02]  /*20000*/  IADD3 R21, R11, 0x1, -R12 ;  /* 0x000000010b157810 */ /* 0x000fe40007ffe80c */
[----:B------:R-:W-:-:S03]  /*20010*/  SHF.R.S32.HI R2, RZ, 0x1f, R22 ;  /* 0x0000001fff027819 */ /* 0x000fc60000011416 */
[----:B------:R-:W-:Y:S01]  /*20020*/  IMAD.IADD R0, R21, 0x1, R0 ;  /* 0x0000000115007824 */ /* 0x000fe200078e0200 */
[----:B------:R-:W-:Y:S02]  /*20030*/  LEA.HI R22, R2, R22, RZ, 0x7 ;  /* 0x0000001602167211 */ /* 0x000fe400078f38ff */
[----:B------:R-:W2:Y:S02]  /*20040*/  LDC.64 R2, c[0x0][0x9e0] ;  /* 0x00027800ff027b82 */ /* 0x000ea40000000a00 */
[----:B------:R-:W-:Y:S02]  /*20050*/  SHF.R.S32.HI R22, RZ, 0x7, R22 ;  /* 0x00000007ff167819 */ /* 0x000fe40000011416 */
[----:B--2---:R-:W-:Y:S01]  /*20060*/  ISETP.GE.AND P3, PT, R3, 0x1, PT ;  /* 0x000000010300780c */ /* 0x004fe20003f66270 */
[----:B------:R-:W-:-:S12]  /*20070*/  IMAD.IADD R2, R0, 0x1, R2 ;  /* 0x0000000100027824 */ /* 0x000fd800078e0202 */
[----:B0-----:R-:W-:Y:S05]  /*20080*/  @!P3 BRA `(.L_x_1610) ;  /* 0x000000000048b947 */ /* 0x001fea0003800000 */
[C---:B------:R-:W-:Y:S01]  /*20090*/  ISETP.GT.AND P0, PT, R0.reuse, RZ, PT ;  /* 0x000000ff0000720c */ /* 0x040fe20003f04270 */
[----:B------:R-:W-:Y:S01]  /*200a0*/  BSSY B0, `(.L_x_1611) ;  /* 0x000000e000007945 */ /* 0x000fe20003800000 */
[----:B------:R-:W-:-:S11]  /*200b0*/  VIADD R9, R0, 0xffffffff ;  /* 0xffffffff00097836 */ /* 0x000fd60000000000 */
[----:B------:R-:W-:Y:S05]  /*200c0*/  @P0 BRA `(.L_x_1612) ;  /* 0x00000000001c0947 */ /* 0x000fea0003800000 */
[----:B------:R-:W-:Y:S02]  /*200d0*/  ISETP.NE.AND P0, PT, R3, 0x1, PT ;  /* 0x000000010300780c */ /* 0x000fe40003f05270 */
[----:B------:R-:W-:-:S11]  /*200e0*/  IADD3 R0, -R0, RZ, RZ ;  /* 0x000000ff00007210 */ /* 0x000fd60007ffe1ff */
[----:B------:R-:W0:Y:S02]  /*200f0*/  @P0 LDC.64 R6, c[0x0][0x9e8] ;  /* 0x00027a00ff060b82 */ /* 0x000e240000000a00 */
[----:B0-----:R-:W-:-:S05]  /*20100*/  @P0 IMAD.HI.U32 R6, R0, R6, RZ ;  /* 0x0000000600060227 */ /* 0x001fca00078e00ff */
[----:B------:R-:W-:-:S04]  /*20110*/  @P0 SHF.R.U32.HI R0, RZ, R7, R6 ;  /* 0x00000007ff000219 */ /* 0x000fc80000011606 */
[----:B------:R-:W-:Y:S01]  /*20120*/  LOP3.LUT R9, RZ, R0, RZ, 0x33, !PT ;  /* 0x00000000ff097212 */ /* 0x000fe200078e33ff */
[----:B------:R-:W-:Y:S06]  /*20130*/  BRA `(.L_x_1613) ;  /* 0x0000000000107947 */ /* 0x000fec0003800000 */
.L_x_1612:
[----:B------:R-:W-:-:S13]  /*20140*/  ISETP.NE.AND P0, PT, R3, 0x1, PT ;  /* 0x000000010300780c */ /* 0x000fda0003f05270 */
[----:B------:R-:W0:Y:S02]  /*20150*/  @P0 LDC.64 R6, c[0x0][0x9e8] ;  /* 0x00027a00ff060b82 */ /* 0x000e240000000a00 */
[----:B0-----:R-:W-:-:S05]  /*20160*/  @P0 IMAD.HI.U32 R6, R9, R6, RZ ;  /* 0x0000000609060227 */ /* 0x001fca00078e00ff */
[----:B------:R-:W-:-:S07]  /*20170*/  @P0 SHF.R.U32.HI R9, RZ, R7, R6 ;  /* 0x00000007ff090219 */ /* 0x000fce0000011606 */
.L_x_1613:
[----:B------:R-:W-:Y:S05]  /*20180*/  BSYNC B0 ;  /* 0x0000000000007941 */ /* 0x000fea0003800000 */
.L_x_1611:
[----:B------:R-:W-:-:S05]  /*20190*/  IMAD R9, R9, R3, R3 ;  /* 0x0000000309097224 */ /* 0x000fca00078e0203 */
[----:B------:R-:W-:-:S07]  /*201a0*/  VIMNMX R2, R2, R9, PT ;  /* 0x0000000902027248 */ /* 0x000fce0003fe0100 */
.L_x_1610:
[----:B------:R-:W0:Y:S01]  /*201b0*/  @P2 LDC R6, c[0x0][0x44c] ;  /* 0x00011300ff062b82 */ /* 0x000e220000000800 */
[----:B------:R-:W-:Y:S01]  /*201c0*/  VIADD R2, R2, 0x7f ;  /* 0x0000007f02027836 */ /* 0x000fe20000000000 */
[----:B------:R-:W-:Y:S01]  /*201d0*/  ULDC UR4, c[0x0][0x9dc] ;  /* 0x0002770000047ab9 */ /* 0x000fe20000000800 */
[----:B------:R-:W-:Y:S02]  /*201e0*/  IMAD.MOV.U32 R0, RZ, RZ, R25 ;  /* 0x000000ffff007224 */ /* 0x000fe400078e0019 */
[----:B------:R-:W-:-:S03]  /*201f0*/  IMAD.IADD R20, R11, 0x1, -R12 ;  /* 0x000000010b147824 */ /* 0x000fc600078e0a0c */
[----:B------:R-:W2:Y:S01]  /*20200*/  @P2 LDC R7, c[0x0][0x450] ;  /* 0x00011400ff072b82 */ /* 0x000ea20000000800 */
[----:B0-----:R-:W-:-:S05]  /*20210*/  @P2 IMAD.HI.U32 R6, R25, R6, RZ ;  /* 0x0000000619062227 */ /* 0x001fca00078e00ff */
[----:B--2---:R-:W-:Y:S02]  /*20220*/  @P2 SHF.R.U32.HI R0, RZ, R7, R6 ;  /* 0x00000007ff002219 */ /* 0x004fe40000011606 */
[----:B------:R-:W-:-:S04]  /*20230*/  SHF.R.S32.HI R6, RZ, 0x1f, R2 ;  /* 0x0000001fff067819 */ /* 0x000fc80000011402 */
[----:B------:R-:W-:Y:S01]  /*20240*/  LEA.HI R6, R6, R2, RZ, 0x7 ;  /* 0x0000000206067211 */ /* 0x000fe200078f38ff */
[----:B------:R-:W-:-:S03]  /*20250*/  IMAD.IADD R2, R20, 0x1, R0 ;  /* 0x0000000114027824 */ /* 0x000fc600078e0200 */
[----:B------:R-:W-:Y:S01]  /*20260*/  SHF.R.S32.HI R9, RZ, 0x7, R6 ;  /* 0x00000007ff097819 */ /* 0x000fe20000011406 */
[----:B------:R-:W-:-:S03]  /*20270*/  VIADD R0, R2, -UR4 ;  /* 0x8000000402007c36 */ /* 0x000fc60008000000 */
        /* <DEDUP_REMOVED lines=12> */
.L_x_1616:
[----:B------:R-:W-:-:S13]  /*20340*/  ISETP.NE.AND P0, PT, R3, 0x1, PT ;  /* 0x000000010300780c */ /* 0x000fda0003f05270 */
[----:B------:R-:W0:Y:S02]  /*20350*/  @P0 LDC.64 R6, c[0x0][0x9e8] ;  /* 0x00027a00ff060b82 */ /* 0x000e240000000a00 */
[----:B0-----:R-:W-:-:S05]  /*20360*/  @P0 IMAD.HI.U32 R6, R2, R6, RZ ;  /* 0x0000000602060227 */ /* 0x001fca00078e00ff */
[----:B------:R-:W-:-:S07]  /*20370*/  @P0 SHF.R.U32.HI R2, RZ, R7, R6 ;  /* 0x00000007ff020219 */ /* 0x000fce0000011606 */
.L_x_1617:
[----:B------:R-:W-:Y:S05]  /*20380*/  BSYNC B0 ;  /* 0x0000000000007941 */ /* 0x000fea0003800000 */
.L_x_1615:
[----:B------:R-:W-:-:S05]  /*20390*/  IMAD R2, R2, R3, RZ ;  /* 0x0000000302027224 */ /* 0x000fca00078e02ff */
[----:B------:R-:W-:-:S07]  /*203a0*/  VIMNMX R0, R0, R2, !PT ;  /* 0x0000000200007248 */ /* 0x000fce0007fe0100 */
.L_x_1614:
[----:B------:R-:W-:Y:S01]  /*203b0*/  SHF.R.S32.HI R2, RZ, 0x1f, R0 ;  /* 0x0000001fff027819 */ /* 0x000fe20000011400 */
[----:B------:R-:W-:Y:S01]  /*203c0*/  BSSY B0, `(.L_x_1618) ;  /* 0x0000027000007945 */ /* 0x000fe20003800000 */
[----:B------:R-:W-:Y:S02]  /*203d0*/  LOP3.LUT R19, R10, 0xff, RZ, 0xc0, !PT ;  /* 0x000000ff0a137812 */ /* 0x000fe400078ec0ff */
[----:B------:R-:W-:Y:S02]  /*203e0*/  LEA.HI R2, R2, R0, RZ, 0x7 ;  /* 0x0000000002027211 */ /* 0x000fe400078f38ff */
[----:B------:R-:W-:Y:S02]  /*203f0*/  SHF.R.U32.HI R0, RZ, 0x10, R10 ;  /* 0x00000010ff007819 */ /* 0x000fe4000001160a */
[----:B------:R-:W-:-:S04]  /*20400*/  SHF.R.S32.HI R2, RZ, 0x7, R2 ;  /* 0x00000007ff027819 */ /* 0x000fc80000011402 */
[----:B------:R-:W-:Y:S01]  /*20410*/  VIMNMX R6, RZ, R2, !PT ;  /* 0x00000002ff067248 */ /* 0x000fe20007fe0100 */
[----:B------:R-:W-:-:S03]  /*20420*/  IMAD.MOV.U32 R2, RZ, RZ, RZ ;  /* 0x000000ffff027224 */ /* 0x000fc600078e00ff */
[----:B------:R-:W-:-:S13]  /*20430*/  ISETP.GT.AND P0, PT, R9, R6, PT ;  /* 0x000000060900720c */ /* 0x000fda0003f04270 */
[----:B------:R-:W-:Y:S05]  /*20440*/  @!P0 BRA `(.L_x_1619) ;  /* 0x0000000000788947 */ /* 0x000fea0003800000 */
[----:B------:R-:W-:Y:S01]  /*20450*/  ISETP.NE.AND P0, PT, R0, RZ, PT ;  /* 0x000000ff0000720c */ /* 0x000fe20003f05270 */
[----:B------:R-:W-:-:S03]  /*20460*/  ULDC UR4, c[0x0][0x9f0] ;  /* 0x00027c0000047ab9 */ /* 0x000fc60000000800 */
[----:B------:R-:W-:-:S04]  /*20470*/  SEL R7, R0, UR4, P0 ;  /* 0x0000000400077c07 */ /* 0x000fc80008000000 */
[----:B------:R-:W-:Y:S02]  /*20480*/  IABS R10, R7 ;  /* 0x00000007000a7213 */ /* 0x000fe40000000000 */
[----:B------:R-:W-:Y:S02]  /*20490*/  IADD3 R11, R7, -0x1, R9 ;  /* 0xffffffff070b7810 */ /* 0x000fe40007ffe009 */
[----:B------:R-:W0:Y:S03]  /*204a0*/  I2F.RP R2, R10 ;  /* 0x0000000a00027306 */ /* 0x000e260000209400 */
[----:B------:R-:W-:-:S05]  /*204b0*/  IMAD.IADD R11, R11, 0x1, -R6 ;  /* 0x000000010b0b7824 */ /* 0x000fca00078e0a06 */
[----:B0-----:R-:W0:Y:S02]  /*204c0*/  MUFU.RCP R2, R2 ;  /* 0x0000000200027308 */ /* 0x001e240000001000 */
[----:B0-----:R-:W-:-:S06]  /*204d0*/  VIADD R2, R2, 0xffffffe ;  /* 0x0ffffffe02027836 */ /* 0x001fcc0000000000 */
[----:B------:R0:W2:Y:S02]  /*204e0*/  F2I.FTZ.U32.TRUNC.NTZ R3, R2 ;  /* 0x0000000200037305 */ /* 0x0000a4000021f000 */
[----:B0-----:R-:W-:-:S04]  /*204f0*/  LOP3.LUT R2, R11, R7, RZ, 0x3c, !PT ;  /* 0x000000070b027212 */ /* 0x001fc800078e3cff */
[----:B------:R-:W-:Y:S01]  /*20500*/  ISETP.GE.AND P3, PT, R2, RZ, PT ;  /* 0x000000ff0200720c */ /* 0x000fe20003f66270 */
[----:B--2---:R-:W-:-:S04]  /*20510*/  IMAD.MOV R2, RZ, RZ, -R3 ;  /* 0x000000ffff027224 */ /* 0x004fc800078e0a03 */
[----:B-1----:R-:W-:Y:S02]  /*20520*/  IMAD R12, R2, R10, RZ ;  /* 0x0000000a020c7224 */ /* 0x002fe400078e02ff */
[----:B------:R-:W-:-:S04]  /*20530*/  IMAD.MOV.U32 R2, RZ, RZ, RZ ;  /* 0x000000ffff027224 */ /* 0x000fc800078e00ff */
[----:B------:R-:W-:Y:S01]  /*20540*/  IMAD.HI.U32 R12, R3, R12, R2 ;  /* 0x0000000c030c7227 */ /* 0x000fe200078e0002 */
[----:B------:R-:W-:Y:S02]  /*20550*/  IABS R2, R7 ;  /* 0x0000000700027213 */ /* 0x000fe40000000000 */
[----:B------:R-:W-:-:S03]  /*20560*/  IABS R3, R11 ;  /* 0x0000000b00037213 */ /* 0x000fc60000000000 */
[----:B------:R-:W-:-:S04]  /*20570*/  IMAD.MOV R2, RZ, RZ, -R2 ;  /* 0x000000ffff027224 */ /* 0x000fc800078e0a02 */
[----:B------:R-:W-:Y:S02]  /*20580*/  IMAD.MOV.U32 R11, RZ, RZ, R2 ;  /* 0x000000ffff0b7224 */ /* 0x000fe400078e0002 */
        /* <DEDUP_REMOVED lines=10> */
.L_x_1619:
[----:B------:R-:W-:Y:S05]  /*20630*/  BSYNC B0 ;  /* 0x0000000000007941 */ /* 0x000fea0003800000 */
.L_x_1618:
[-C--:B------:R-:W-:Y:S01]  /*20640*/  IMAD R6, R19, R2.reuse, R6 ;  /* 0x0000000213067224 */ /* 0x080fe200078e0206 */
[----:B------:R-:W-:Y:S04]  /*20650*/  BSSY B0, `(.L_x_1620) ;  /* 0x0000156000007945 */ /* 0x000fe80003800000 */
[C---:B------:R-:W-:Y:S01]  /*20660*/  VIADDMNMX R2, R6.reuse, R2, R9, PT ;  /* 0x0000000206027246 */ /* 0x040fe20003800109 */
[----:B------:R-:W-:-:S03]  /*20670*/  IMAD R6, R6, 0x80, -R5 ;  /* 0x0000008006067824 */ /* 0x000fc600078e0a05 */
[----:B------:R-:W-:Y:S02]  /*20680*/  LEA R2, R2, -R5, 0x7 ;  /* 0x8000000502027211 */ /* 0x000fe400078e38ff */
[----:B------:R-:W-:Y:S02]  /*20690*/  VIMNMX R6, RZ, R6, !PT ;  /* 0x00000006ff067248 */ /* 0x000fe40007fe0100 */
[----:B------:R-:W-:Y:S02]  /*206a0*/  VIMNMX R2, R2, R8, PT ;  /* 0x0000000802027248 */ /* 0x000fe40003fe0100 */
[----:B------:R-:W-:Y:S02]  /*206b0*/  SHF.R.U32.HI R5, RZ, 0x7, R6 ;  /* 0x00000007ff057819 */ /* 0x000fe40000011606 */
[----:B------:R-:W-:-:S13]  /*206c0*/  ISETP.GT.AND P0, PT, R2, R6, PT ;  /* 0x000000060200720c */ /* 0x000fda0003f04270 */
        /* <DEDUP_REMOVED lines=15> */
.L_x_1795:
[----:B--2---:R-:W-:Y:S02]  /*207c0*/  ISETP.NE.AND P0, PT, R14, RZ, PT ;  /* 0x000000ff0e00720c */ /* 0x004fe40003f05270 */
[----:B------:R-:W-:-:S11]  /*207d0*/  PLOP3.LUT P6, PT, PT, PT, PT, 0x8, 0x0 ;  /* 0x000000000000781c */ /* 0x000fd60003fce170 */
[----:B------:R-:W-:Y:S05]  /*207e0*/  @P0 BRA `(.L_x_1623) ;  /* 0x00000000000c0947 */ /* 0x000fea0003800000 */
[----:B------:R-:W-:-:S03]  /*207f0*/  UMOV UR4, 0xffffffff ;  /* 0xffffffff00047882 */ /* 0x000fc60000000000 */
[----:B------:R-:W-:Y:S05]  /*20800*/  BRA.DIV UR4, `(.L_x_1624) ;  /* 0x0000007604407947 */ /* 0x000fea000b800000 */
[----:B------:R-:W-:-:S13]  /*20810*/  ELECT P6, URZ, PT ;  /* 0x00000000003f782f */ /* 0x000fda00038c0000 */
.L_x_1623:
[----:B0-----:R-:W2:Y:S01]  /*20820*/  LDL R6, [R1+0x48] ;  /* 0x0000480001067983 */ /* 0x001ea20000100800 */
[----:B------:R-:W-:Y:S01]  /*20830*/  BSSY B1, `(.L_x_1625) ;  /* 0x0000008000017945 */ /* 0x000fe20003800000 */
[----:B--2---:R-:W-:-:S05]  /*20840*/  VIADD R6, R6, 0x1 ;  /* 0x0000000106067836 */ /* 0x004fca0000000000 */
[----:B------:R-:W-:-:S04]  /*20850*/  LEA.HI R7, R6, R6, RZ, 0x1 ;  /* 0x0000000606077211 */ /* 0x000fc800078f08ff */
[----:B------:R-:W-:-:S05]  /*20860*/  LOP3.LUT R7, R7, 0xfffffffe, RZ, 0xc0, !PT ;  /* 0xfffffffe07077812 */ /* 0x000fca00078ec0ff */
[----:B------:R-:W-:-:S05]  /*20870*/  IMAD.IADD R6, R6, 0x1, -R7 ;  /* 0x0000000106067824 */ /* 0x000fca00078e0a07 */
[----:B------:R-:W-:-:S04]  /*20880*/  SHF.L.U32 R6, R6, 0x1f, RZ ;  /* 0x0000001f06067819 */ /* 0x000fc800000006ff */
[----:B------:R-:W0:Y:S02]  /*20890*/  SYNCS.PHASECHK.TRANS64.TRYWAIT P0, [R18+URZ+0x2d820], R6 ;  /* 0x02d82006120075a7 */ /* 0x000e24000800017f */
[----:B0-----:R-:W-:Y:S05]  /*208a0*/  @!P0 BRA `(.L_x_1626) ;  /* 0x0000007400388947 */ /* 0x001fea0003800000 */
.L_x_1798:
[----:B------:R-:W-:Y:S05]  /*208b0*/  BSYNC B1 ;  /* 0x0000000000017941 */ /* 0x000fea0003800000 */
.L_x_1625:
[----:B------:R-:W-:Y:S04]  /*208c0*/  BSSY B1, `(.L_x_1627) ;  /* 0x000008c000017945 */ /* 0x000fe80003800000 */
[----:B------:R-:W-:Y:S05]  /*208d0*/  @!P6 BRA `(.L_x_1628) ;  /* 0x000000080028e947 */ /* 0x000fea0003800000 */
[----:B------:R-:W2:Y:S01]  /*208e0*/  LDL R8, [R1+0x4] ;  /* 0x0000040001087983 */ /* 0x000ea20000100800 */
[----:B------:R-:W-:Y:S01]  /*208f0*/  IMAD R10, R29, 0x8, R18 ;  /* 0x000000081d0a7824 */ /* 0x000fe200078e0212 */
[----:B------:R-:W3:Y:S01]  /*20900*/  S2R R7, SR_TID.X ;  /* 0x0000000000077919 */ /* 0x000ee20000002100 */
[----:B------:R-:W-:Y:S01]  /*20910*/  BSSY B2, `(.L_x_1629) ;  /* 0x0000006000027945 */ /* 0x000fe20003800000 */
[----:B---3--:R-:W-:-:S04]  /*20920*/  LOP3.LUT R7, R7, 0x7f, RZ, 0xc0, !PT ;  /* 0x0000007f07077812 */ /* 0x008fc800078ec0ff */
[----:B------:R-:W-:Y:S02]  /*20930*/  ISETP.NE.AND P1, PT, R7, RZ, PT ;  /* 0x000000ff0700720c */ /* 0x000fe40003f25270 */
[----:B--2---:R-:W-:-:S04]  /*20940*/  SHF.L.U32 R9, R8, 0x1f, RZ ;  /* 0x0000001f08097819 */ /* 0x004fc800000006ff */
[----:B------:R-:W2:Y:S02]  /*20950*/  SYNCS.PHASECHK.TRANS64.TRYWAIT P0, [R10+URZ+0x2d8a0], R9 ;  /* 0x02d8a0090a0075a7 */ /* 0x000ea4000800017f */
[----:B--2---:R-:W-:Y:S05]  /*20960*/  @!P0 BRA `(.L_x_1630) ;  /* 0x00000074001c8947 */ /* 0x004fea0003800000 */
.L_x_1799:
[----:B------:R-:W-:Y:S05]  /*20970*/  BSYNC B2 ;  /* 0x0000000000027941 */ /* 0x000fea0003800000 */
.L_x_1629:
[----:B------:R-:W-:Y:S04]  /*20980*/  BSSY B2, `(.L_x_1631) ;  /* 0x0000009000027945 */ /* 0x000fe80003800000 */
[----:B------:R-:W-:Y:S05]  /*20990*/  @P1 BRA `(.L_x_1632) ;  /* 0x00000000001c1947 */ /* 0x000fea0003800000 */
[----:B0-----:R-:W0:Y:S02]  /*209a0*/  S2R R6, SR_TID.X ;  /* 0x0000000000067919 */ /* 0x001e240000002100 */
[----:B0-----:R-:W-:Y:S01]  /*209b0*/  LOP3.LUT R7, R6, 0x1f, RZ, 0xc0, !PT ;  /* 0x0000001f06077812 */ /* 0x001fe200078ec0ff */
[----:B------:R-:W-:-:S03]  /*209c0*/  IMAD.MOV.U32 R6, RZ, RZ, 0x6000 ;  /* 0x00006000ff067424 */ /* 0x000fc600078e00ff */
[----:B------:R-:W-:Y:S01]  /*209d0*/  ISETP.NE.AND P0, PT, R7, RZ, PT ;  /* 0x000000ff0700720c */ /* 0x000fe20003f05270 */
[----:B------:R3:W-:-:S12]  /*209e0*/  SYNCS.ARRIVE.TRANS64 RZ, [R10+URZ+0x2d890], R6 ;  /* 0x02d890060aff79a7 */ /* 0x0007d8000800003f */
[----:B---3--:R-:W-:Y:S05]  /*209f0*/  @!P0 BRA `(.L_x_1632) ;  /* 0x0000000000048947 */ /* 0x008fea0003800000 */
[----:B------:R-:W-:Y:S01]  /*20a00*/  BPT.TRAP 0x1 ;  /* 0x000000040000795c */ /* 0x000fe20000300000 */
.L_x_1632:
[----:B------:R-:W-:Y:S05]  /*20a10*/  BSYNC B2 ;  /* 0x0000000000027941 */ /* 0x000fea0003800000 */
.L_x_1631:
[----:B------:R-:W-:Y:S01]  /*20a20*/  IMAD.MOV.U32 R23, RZ, RZ, RZ ;  /* 0x000000ffff177224 */ /* 0x000fe200078e00ff */
[----:B------:R-:W-:Y:S01]  /*20a30*/  UIADD3 UR4, UP0, UR40, 0x570, URZ ;  /* 0x0000057028047890 */ /* 0x000fe2000ff1e03f */
[----:B------:R-:W-:Y:S01]  /*20a40*/  IMAD R7, R3, 0x80, R4 ;  /* 0x0000008003077824 */ /* 0x000fe200078e0204 */
[----:B------:R-:W-:Y:S01]  /*20a50*/  PLOP3.LUT P0, PT, PT, PT, PT, 0x80, 0x0 ;  /* 0x000000000000781c */ /* 0x000fe20003f0f070 */
[----:B------:R-:W-:Y:S01]  /*20a60*/  IMAD R8, R29, 0x6000, R18 ;  /* 0x000060001d087824 */ /* 0x000fe200078e0212 */
[----:B------:R-:W-:Y:S01]  /*20a70*/  R2UR UR10, R23 ;  /* 0x00000000170a72ca */ /* 0x000fe200000e0000 */
[----:B------:R-:W-:Y:S01]  /*20a80*/  VIADD R7, R7, 0xffffff80 ;  /* 0xffffff8007077836 */ /* 0x000fe20000000000 */
[----:B------:R-:W-:Y:S01]  /*20a90*/  UIADD3.X UR5, URZ, UR41, URZ, UP0, !UPT ;  /* 0x000000293f057290 */ /* 0x000fe200087fe43f */
[----:B0-----:R-:W-:Y:S01]  /*20aa0*/  VIADD R6, R10, 0x2d890 ;  /* 0x0002d8900a067836 */ /* 0x001fe20000000000 */
[----:B------:R-:W-:Y:S01]  /*20ab0*/  UMOV UR6, 0x0 ;  /* 0x0000000000067882 */ /* 0x000fe20000000000 */
[----:B------:R-:W-:Y:S01]  /*20ac0*/  VIADD R11, R8, 0x15400 ;  /* 0x00015400080b7836 */ /* 0x000fe20000000000 */
[----:B------:R-:W-:-:S09]  /*20ad0*/  UMOV UR7, 0x12f00000 ;  /* 0x12f0000000077882 */ /* 0x000fd20000000000 */
.L_x_1633:
        /* <DEDUP_REMOVED lines=16> */
.L_x_1634:
        /* <DEDUP_REMOVED lines=16> */
.L_x_1635:
        /* <DEDUP_REMOVED lines=13> */
.L_x_1800:
[----:B------:R-:W-:Y:S05]  /*20db0*/  BSYNC B2 ;  /* 0x0000000000027941 */ /* 0x000fea0003800000 */
.L_x_1636:
[----:B------:R-:W-:Y:S01]  /*20dc0*/  BSSY B2, `(.L_x_1638) ;  /* 0x000000b000027945 */ /* 0x000fe20003800000 */
[----:B-1----:R-:W-:Y:S02]  /*20dd0*/  IMAD.MOV.U32 R12, RZ, RZ, 0x0 ;  /* 0x00000000ff0c7424 */ /* 0x002fe400078e00ff */
[----:B------:R-:W-:Y:S01]  /*20de0*/  IMAD.MOV.U32 R13, RZ, RZ, 0x12f00000 ;  /* 0x12f00000ff0d7424 */ /* 0x000fe200078e00ff */
[----:B------:R-:W-:Y:S06]  /*20df0*/  @P1 BRA `(.L_x_1639) ;  /* 0x00000000001c1947 */ /* 0x000fec0003800000 */
[----:B------:R-:W1:Y:S02]  /*20e00*/  S2R R6, SR_TID.X ;  /* 0x0000000000067919 */ /* 0x000e640000002100 */
[----:B-1----:R-:W-:Y:S02]  /*20e10*/  LOP3.LUT R11, R6, 0x1f, RZ, 0xc0, !PT ;  /* 0x0000001f060b7812 */ /* 0x002fe400078ec0ff */
[----:B------:R-:W-:Y:S02]  /*20e20*/  MOV R6, 0x6000 ;  /* 0x0000600000067802 */ /* 0x000fe40000000f00 */
[----:B------:R-:W-:Y:S02]  /*20e30*/  ISETP.NE.AND P0, PT, R11, RZ, PT ;  /* 0x000000ff0b00720c */ /* 0x000fe40003f05270 */
[----:B------:R1:W-:Y:S11]  /*20e40*/  SYNCS.ARRIVE.TRANS64 RZ, [R10+URZ+0x2d8b0], R6 ;  /* 0x02d8b0060aff79a7 */ /* 0x0003f6000800003f */
[----:B-1----:R-:W-:Y:S05]  /*20e50*/  @!P0 BRA `(.L_x_1639) ;  /* 0x0000000000048947 */ /* 0x002fea0003800000 */
[----:B------:R-:W-:Y:S01]  /*20e60*/  BPT.TRAP 0x1 ;  /* 0x000000040000795c */ /* 0x000fe20000300000 */
.L_x_1639:
[----:B------:R-:W-:Y:S05]  /*20e70*/  BSYNC B2 ;  /* 0x0000000000027941 */ /* 0x000fea0003800000 */
.L_x_1638:
[----:B------:R-:W-:Y:S01]  /*20e80*/  R2UR UR10, R23 ;  /* 0x00000000170a72ca */ /* 0x000fe200000e0000 */
[----:B------:R-:W-:Y:S01]  /*20e90*/  UIADD3 UR4, UP0, UR40, 0x670, URZ ;  /* 0x0000067028047890 */ /* 0x000fe2000ff1e03f */
[----:B------:R-:W-:Y:S01]  /*20ea0*/  R2UR UR6, R12 ;  /* 0x000000000c0672ca */ /* 0x000fe200000e0000 */
[----:B0-2---:R-:W-:Y:S01]  /*20eb0*/  VIADD R10, R10, 0x2d8b0 ;  /* 0x0002d8b00a0a7836 */ /* 0x005fe20000000000 */
[----:B------:R-:W-:Y:S01]  /*20ec0*/  R2UR UR7, R13 ;  /* 0x000000000d0772ca */ /* 0x000fe200000e0000 */
[----:B------:R-:W-:Y:S01]  /*20ed0*/  VIADD R6, R8, 0x400 ;  /* 0x0000040008067836 */ /* 0x000fe20000000000 */
[----:B------:R-:W-:Y:S01]  /*20ee0*/  PLOP3.LUT P0, PT, PT, PT, PT, 0x80, 0x0 ;  /* 0x000000000000781c */ /* 0x000fe20003f0f070 */
[----:B------:R-:W-:-:S12]  /*20ef0*/  UIADD3.X UR5, URZ, UR41, URZ, UP0, !UPT ;  /* 0x000000293f057290 */ /* 0x000fd800087fe43f */
.L_x_1640:
        /* <DEDUP_REMOVED lines=15> */
.L_x_1641:
        /* <DEDUP_REMOVED lines=15> */
.L_x_1642:
        /* <DEDUP_REMOVED lines=10> */
.L_x_1628:
[----:B------:R-:W-:Y:S05]  /*21180*/  BSYNC B1 ;  /* 0x0000000000017941 */ /* 0x000fea0003800000 */
.L_x_1627:
[----:B0-----:R-:W2:Y:S01]  /*21190*/  LDL.LU R6, [R1+0x4] ;  /* 0x0000040001067983 */ /* 0x001ea20000300800 */
[----:B------:R-:W-:Y:S01]  /*211a0*/  VIADD R29, R29, 0x1 ;  /* 0x000000011d1d7836 */ /* 0x000fe20000000000 */
[----:B------:R-:W-:Y:S01]  /*211b0*/  PLOP3.LUT P0, PT, PT, PT, PT, 0x8, 0x0 ;  /* 0x000000000000781c */ /* 0x000fe20003f0e170 */
[----:B------:R-:W-:-:S03]  /*211c0*/  VIADD R10, R3, 0xfffffffe ;  /* 0xfffffffe030a7836 */ /* 0x000fc60000000000 */
[C---:B------:R-:W-:Y:S02]  /*211d0*/  ISETP.NE.AND P1, PT, R29.reuse, 0x2, PT ;  /* 0x000000021d00780c */ /* 0x040fe40003f25270 */
[----:B------:R-:W-:Y:S02]  /*211e0*/  ISETP.GE.AND P2, PT, R10, R5, PT ;  /* 0x000000050a00720c */ /* 0x000fe40003f46270 */
[----:B------:R-:W-:Y:S02]  /*211f0*/  SEL R3, RZ, 0x1, P1 ;  /* 0x00000001ff037807 */ /* 0x000fe40000800000 */
[----:B------:R-:W-:Y:S02]  /*21200*/  SEL R29, R29, RZ, P1 ;  /* 0x000000ff1d1d7207 */ /* 0x000fe40000800000 */
[----:B--2---:R-:W-:-:S05]  /*21210*/  LOP3.LUT R6, R6, R3, RZ, 0x3c, !PT ;  /* 0x0000000306067212 */ /* 0x004fca00078e3cff */
[----:B------:R0:W-:Y:S02]  /*21220*/  STL [R1+0x4], R6 ;  /* 0x0000040601007387 */ /* 0x0001e40000100800 */
[----:B------:R-:W-:Y:S05]  /*21230*/  @!P2 BRA `(.L_x_1621) ;  /* 0x00000008005ca947 */ /* 0x000fea0003800000 */
.L_x_1659:
[----:B------:R-:W-:Y:S05]  /*21240*/  YIELD ;  /* 0x0000000000007946 */ /* 0x000fea0003800000 */
[----:B------:R-:W-:Y:S04]  /*21250*/  BSSY B1, `(.L_x_1643) ;  /* 0x000008b000017945 */ /* 0x000fe80003800000 */
[----:B--2---:R-:W-:Y:S05]  /*21260*/  @!P6 BRA `(.L_x_1644) ;  /* 0x000000080024e947 */ /* 0x004fea0003800000 */
[----:B0-----:R-:W2:Y:S01]  /*21270*/  LDL R6, [R1+0x4] ;  /* 0x0000040001067983 */ /* 0x001ea20000100800 */
[----:B------:R-:W-:Y:S01]  /*21280*/  IMAD R9, R29, 0x8, R18 ;  /* 0x000000081d097824 */ /* 0x000fe200078e0212 */
[----:B------:R-:W0:Y:S01]  /*21290*/  S2R R3, SR_TID.X ;  /* 0x0000000000037919 */ /* 0x000e220000002100 */
[----:B------:R-:W-:Y:S01]  /*212a0*/  BSSY B2, `(.L_x_1645) ;  /* 0x0000006000027945 */ /* 0x000fe20003800000 */
[----:B0-----:R-:W-:-:S04]  /*212b0*/  LOP3.LUT R3, R3, 0x7f, RZ, 0xc0, !PT ;  /* 0x0000007f03037812 */ /* 0x001fc800078ec0ff */
[----:B------:R-:W-:Y:S02]  /*212c0*/  ISETP.NE.AND P2, PT, R3, RZ, PT ;  /* 0x000000ff0300720c */ /* 0x000fe40003f45270 */
[----:B--2---:R-:W-:-:S04]  /*212d0*/  SHF.L.U32 R8, R6, 0x1f, RZ ;  /* 0x0000001f06087819 */ /* 0x004fc800000006ff */
[----:B------:R-:W0:Y:S02]  /*212e0*/  SYNCS.PHASECHK.TRANS64.TRYWAIT P1, [R9+URZ+0x2d8a0], R8 ;  /* 0x02d8a008090075a7 */ /* 0x000e24000802017f */
[----:B0-----:R-:W-:Y:S05]  /*212f0*/  @!P1 BRA `(.L_x_1646) ;  /* 0x0000006800e09947 */ /* 0x001fea0003800000 */
.L_x_1801:
[----:B------:R-:W-:Y:S05]  /*21300*/  BSYNC B2 ;  /* 0x0000000000027941 */ /* 0x000fea0003800000 */
.L_x_1645:
[----:B------:R-:W-:Y:S04]  /*21310*/  BSSY B2, `(.L_x_1647) ;  /* 0x0000009000027945 */ /* 0x000fe80003800000 */
        /* <DEDUP_REMOVED lines=8> */
.L_x_1648:
[----:B------:R-:W-:Y:S05]  /*213a0*/  BSYNC B2 ;  /* 0x0000000000027941 */ /* 0x000fea0003800000 */
.L_x_1647:
        /* <DEDUP_REMOVED lines=8> */
[----:B------:R-:W-:Y:S01]  /*21430*/  VIADD R11, R7, 0x15400 ;  /* 0x00015400070b7836 */ /* 0x000fe20000000000 */
[----:B------:R-:W-:Y:S01]  /*21440*/  UMOV UR6, 0x0 ;  /* 0x0000000000067882 */ /* 0x000fe20000000000 */
[----:B------:R-:W-:-:S10]  /*21450*/  UMOV UR7, 0x12f00000 ;  /* 0x12f0000000077882 */ /* 0x000fd40000000000 */
.L_x_1649:
        /* <DEDUP_REMOVED lines=10> */
[----:B------:R-:W-:Y:S01]  /*21500*/  IMAD.MOV.U32 R23, RZ, RZ, 0x20 ;  /* 0x00000020ff177424 */ /* 0x000fe200078e00ff */
[----:B------:R-:W-:Y:S01]  /*21510*/  PLOP3.LUT P1, PT, PT, PT, PT, 0x80, 0x0 ;  /* 0x000000000000781c */ /* 0x000fe20003f2f070 */
[----:B------:R-:W-:Y:S01]  /*21520*/  VIADD R11, R7, 0x17400 ;  /* 0x00017400070b7836 */ /* 0x000fe20000000000 */
[----:B------:R-:W-:Y:S01]  /*21530*/  UMOV UR6, 0x0 ;  /* 0x0000000000067882 */ /* 0x000fe20000000000 */
[----:B------:R-:W-:Y:S01]  /*21540*/  UMOV UR7, 0x12f00000 ;  /* 0x12f0000000077882 */ /* 0x000fe20000000000 */
[----:B------:R-:W-:-:S15]  /*21550*/  R2UR UR10, R23 ;  /* 0x00000000170a72ca */ /* 0x000fde00000e0000 */
.L_x_1650:
        /* <DEDUP_REMOVED lines=16> */
.L_x_1651:
        /* <DEDUP_REMOVED lines=10> */
[----:B------:R-:W2:Y:S01]  /*21700*/  SYNCS.PHASECHK.TRANS64.TRYWAIT P1, [R9+URZ+0x2d8c0], R8 ;  /* 0x02d8c008090075a7 */ /* 0x000ea2000802017f */
[----:B------:R-:W-:Y:S04]  /*21710*/  BSSY B2, `(.L_x_1652) ;  /* 0x0000002000027945 */ /* 0x000fe80003800000 */
[----:B--2---:R-:W-:Y:S05]  /*21720*/  @!P1 BRA `(.L_x_1653) ;  /* 0x0000006400e89947 */ /* 0x004fea0003800000 */
.L_x_1802:
[----:B------:R-:W-:Y:S05]  /*21730*/  BSYNC B2 ;  /* 0x0000000000027941 */ /* 0x000fea0003800000 */
.L_x_1652:
[----:B------:R-:W-:Y:S01]  /*21740*/  BSSY B2, `(.L_x_1654) ;  /* 0x000000b000027945 */ /* 0x000fe20003800000 */
[----:B-1----:R-:W-:Y:S01]  /*21750*/  IMAD.MOV.U32 R12, RZ, RZ, 0x0 ;  /* 0x00000000ff0c7424 */ /* 0x002fe200078e00ff */
[----:B------:R-:W-:Y:S02]  /*21760*/  MOV R13, 0x12f00000 ;  /* 0x12f00000000d7802 */ /* 0x000fe40000000f00 */
        /* <DEDUP_REMOVED lines=8> */
.L_x_1655:
[----:B------:R-:W-:Y:S05]  /*217f0*/  BSYNC B2 ;  /* 0x0000000000027941 */ /* 0x000fea0003800000 */
.L_x_1654:
        /* <DEDUP_REMOVED lines=8> */
.L_x_1656:
        /* <DEDUP_REMOVED lines=15> */
.L_x_1657:
        /* <DEDUP_REMOVED lines=15> */
.L_x_1658:
        /* <DEDUP_REMOVED lines=10> */
.L_x_1644:
[----:B------:R-:W-:Y:S05]  /*21b00*/  BSYNC B1 ;  /* 0x0000000000017941 */ /* 0x000fea0003800000 */
.L_x_1643:
        /* <DEDUP_REMOVED lines=10> */
.L_x_1621:
[----:B------:R-:W-:Y:S05]  /*21bb0*/  BSYNC B0 ;  /* 0x0000000000007941 */ /* 0x000fea0003800000 */
.L_x_1620:
[----:B------:R-:W3:Y:S01]  /*21bc0*/  LDC R2, c[0x0][0x448] ;  /* 0x00011200ff027b82 */ /* 0x000ee20000000800 */
[----:B------:R-:W-:Y:S01]  /*21bd0*/  VIADD R3, R25, 0xbf ;  /* 0x000000bf19037836 */ /* 0x000fe20000000000 */
[----:B------:R-:W-:Y:S06]  /*21be0*/  @!P0 WARPSYNC.ALL ;  /* 0x0000000000008948 */ /* 0x000fec0003800000 */
[----:B------:R-:W-:Y:S01]  /*21bf0*/  @!P0 BAR.SYNC.DEFER_BLOCKING 0xc, 0x200 ;  /* 0x0308000000008b1d */ /* 0x000fe20000010000 */
[----:B---3--:R-:W-:-:S13]  /*21c00*/  ISETP.NE.AND P1, PT, R2, 0x1, PT ;  /* 0x000000010200780c */ /* 0x008fda0003f25270 */
[----:B------:R-:W3:Y:S08]  /*21c10*/  @P1 LDC R4, c[0x0][0x44c] ;  /* 0x00011300ff041b82 */ /* 0x000ef00000000800 */
[----:B------:R-:W4:Y:S01]  /*21c20*/  @P1 LDC R2, c[0x0][0x450] ;  /* 0x00011400ff021b82 */ /* 0x000f220000000800 */
[----:B---3--:R-:W-:-:S05]  /*21c30*/  @P1 IMAD.HI.U32 R4, R3, R4, RZ ;  /* 0x0000000403041227 */ /* 0x008fca00078e00ff */
[----:B----4-:R-:W-:-:S05]  /*21c40*/  @P1 SHF.R.U32.HI R3, RZ, R2, R4 ;  /* 0x00000002ff031219 */ /* 0x010fca0000011604 */
[----:B------:R-:W-:Y:S02]  /*21c50*/  IMAD.IADD R21, R21, 0x1, R3 ;  /* 0x0000000115157824 */ /* 0x000fe400078e0203 */
[----:B------:R-:W3:Y:S02]  /*21c60*/  LDC.64 R2, c[0x0][0x9e0] ;  /* 0x00027800ff027b82 */ /* 0x000ee40000000a00 */
[----:B---3--:R-:W-:Y:S01]  /*21c70*/  ISETP.GE.AND P2, PT, R3, 0x1, PT ;  /* 0x000000010300780c */ /* 0x008fe20003f46270 */
[----:B------:R-:W-:-:S12]  /*21c80*/  IMAD.IADD R2, R21, 0x1, R2 ;  /* 0x0000000115027824 */ /* 0x000fd800078e0202 */
[----:B------:R-:W-:Y:S05]  /*21c90*/  @!P2 BRA `(.L_x_1660) ;  /* 0x000000000048a947 */ /* 0x000fea0003800000 */
[C---:B------:R-:W-:Y:S01]  /*21ca0*/  ISETP.GT.AND P0, PT, R21.reuse, RZ, PT ;  /* 0x000000ff1500720c */ /* 0x040fe20003f04270 */
[----:B------:R-:W-:Y:S01]  /*21cb0*/  BSSY B0, `(.L_x_1661) ;  /* 0x000000e000007945 */ /* 0x000fe20003800000 */
[----:B0-----:R-:W-:-:S11]  /*21cc0*/  VIADD R6, R21, 0xffffffff ;  /* 0xffffffff15067836 */ /* 0x001fd60000000000 */
        /* <DEDUP_REMOVED lines=8> */
.L_x_1662:
[----:B------:R-:W-:-:S13]  /*21d50*/  ISETP.NE.AND P0, PT, R3, 0x1, PT ;  /* 0x000000010300780c */ /* 0x000fda0003f05270 */
[----:B------:R-:W0:Y:S02]  /*21d60*/  @P0 LDC.64 R4, c[0x0][0x9e8] ;  /* 0x00027a00ff040b82 */ /* 0x000e240000000a00 */
[----:B0-----:R-:W-:-:S05]  /*21d70*/  @P0 IMAD.HI.U32 R4, R6, R4, RZ ;  /* 0x0000000406040227 */ /* 0x001fca00078e00ff */
[----:B------:R-:W-:-:S07]  /*21d80*/  @P0 SHF.R.U32.HI R6, RZ, R5, R4 ;  /* 0x00000005ff060219 */ /* 0x000fce0000011604 */
.L_x_1663:
[----:B------:R-:W-:Y:S05]  /*21d90*/  BSYNC B0 ;  /* 0x0000000000007941 */ /* 0x000fea0003800000 */
.L_x_1661:
[----:B------:R-:W-:-:S05]  /*21da0*/  IMAD R6, R6, R3, R3 ;  /* 0x0000000306067224 */ /* 0x000fca00078e0203 */
[----:B------:R-:W-:-:S07]  /*21db0*/  VIMNMX R2, R2, R6, PT ;  /* 0x0000000602027248 */ /* 0x000fce0003fe0100 */
.L_x_1660:
[----:B------:R-:W-:Y:S01]  /*21dc0*/  VIADD R2, R2, 0x7f ;  /* 0x0000007f02027836 */ /* 0x000fe20000000000 */
[----:B------:R-:W-:Y:S01]  /*21dd0*/  ULDC UR4, c[0x0][0x9dc] ;  /* 0x0002770000047ab9 */ /* 0x000fe20000000800 */
[----:B------:R-:W-:-:S03]  /*21de0*/  IMAD.MOV.U32 R5, RZ, RZ, R25 ;  /* 0x000000ffff057224 */ /* 0x000fc600078e0019 */
[----:B------:R-:W-:-:S04]  /*21df0*/  SHF.R.S32.HI R4, RZ, 0x1f, R2 ;  /* 0x0000001fff047819 */ /* 0x000fc80000011402 */
[----:B------:R-:W-:Y:S02]  /*21e00*/  LEA.HI R4, R4, R2, RZ, 0x7 ;  /* 0x0000000204047211 */ /* 0x000fe400078f38ff */
[----:B------:R-:W3:Y:S02]  /*21e10*/  @P1 LDC R2, c[0x0][0x450] ;  /* 0x00011400ff021b82 */ /* 0x000ee40000000800 */
[----:B------:R-:W-:-:S04]  /*21e20*/  SHF.R.S32.HI R4, RZ, 0x7, R4 ;  /* 0x00000007ff047819 */ /* 0x000fc80000011404 */
[----:B0-----:R-:W-:Y:S02]  /*21e30*/  VIMNMX R6, R22, R4, PT ;  /* 0x0000000416067248 */ /* 0x001fe40003fe0100 */
[----:B------:R-:W0:Y:S02]  /*21e40*/  @P1 LDC R4, c[0x0][0x44c] ;  /* 0x00011300ff041b82 */ /* 0x000e240000000800 */
[----:B0-----:R-:W-:-:S05]  /*21e50*/  @P1 IMAD.HI.U32 R4, R25, R4, RZ ;  /* 0x0000000419041227 */ /* 0x001fca00078e00ff */
[----:B---3--:R-:W-:-:S05]  /*21e60*/  @P1 SHF.R.U32.HI R5, RZ, R2, R4 ;  /* 0x00000002ff051219 */ /* 0x008fca0000011604 */
        /* <DEDUP_REMOVED lines=13> */
.L_x_1666:
[----:B------:R-:W-:-:S13]  /*21f40*/  ISETP.NE.AND P0, PT, R3, 0x1, PT ;  /* 0x000000010300780c */ /* 0x000fda0003f05270 */
[----:B------:R-:W0:Y:S02]  /*21f50*/  @P0 LDC.64 R4, c[0x0][0x9e8] ;  /* 0x00027a00ff040b82 */ /* 0x000e240000000a00 */
[----:B0-----:R-:W-:-:S05]  /*21f60*/  @P0 IMAD.HI.U32 R4, R7, R4, RZ ;  /* 0x0000000407040227 */ /* 0x001fca00078e00ff */
[----:B------:R-:W-:-:S07]  /*21f70*/  @P0 SHF.R.U32.HI R7, RZ, R5, R4 ;  /* 0x00000005ff070219 */ /* 0x000fce0000011604 */
.L_x_1667:
[----:B------:R-:W-:Y:S05]  /*21f80*/  BSYNC B0 ;  /* 0x0000000000007941 */ /* 0x000fea0003800000 */
.L_x_1665:
[----:B------:R-:W-:-:S05]  /*21f90*/  IMAD R3, R7, R3, RZ ;  /* 0x0000000307037224 */ /* 0x000fca00078e02ff */
[----:B------:R-:W-:-:S07]  /*21fa0*/  VIMNMX R2, R2, R3, !PT ;  /* 0x0000000302027248 */ /* 0x000fce0007fe0100 */
.L_x_1664:
[----:B------:R-:W-:Y:S01]  /*21fb0*/  ISETP.NE.AND P1, PT, R0, RZ, PT ;  /* 0x000000ff0000720c */ /* 0x000fe20003f25270 */
[----:B------:R-:W-:Y:S01]  /*21fc0*/  BSSY B0, `(.L_x_1668) ;  /* 0x0000024000007945 */ /* 0x000fe20003800000 */
[----:B------:R-:W-:-:S04]  /*21fd0*/  SHF.R.S32.HI R3, RZ, 0x1f, R2 ;  /* 0x0000001fff037819 */ /* 0x000fc80000011402 */
[----:B------:R-:W-:Y:S01]  /*21fe0*/  LEA.HI R3, R3, R2, RZ, 0x7 ;  /* 0x0000000203037211 */ /* 0x000fe200078f38ff */
[----:B------:R-:W-:-:S03]  /*21ff0*/  IMAD.MOV.U32 R2, RZ, RZ, RZ ;  /* 0x000000ffff027224 */ /* 0x000fc600078e00ff */
[----:B------:R-:W-:-:S03]  /*22000*/  SHF.R.S32.HI R3, RZ, 0x7, R3 ;  /* 0x00000007ff037819 */ /* 0x000fc60000011403 */
[----:B------:R-:W0:Y:S01]  /*22010*/  @!P1 LDC R0, c[0x0][0x9f0] ;  /* 0x00027c00ff009b82 */ /* 0x000e220000000800 */
[----:B------:R-:W-:-:S04]  /*22020*/  VIMNMX R4, RZ, R3, !PT ;  /* 0x00000003ff047248 */ /* 0x000fc80007fe0100 */
[----:B------:R-:W-:-:S13]  /*22030*/  ISETP.GT.AND P0, PT, R6, R4, PT ;  /* 0x000000040600720c */ /* 0x000fda0003f04270 */
[----:B------:R-:W-:Y:S05]  /*22040*/  @!P0 BRA `(.L_x_1669) ;  /* 0x00000000006c8947 */ /* 0x000fea0003800000 */
[-C--:B0-----:R-:W-:Y:S02]  /*22050*/  IABS R5, R0.reuse ;  /* 0x0000000000057213 */ /* 0x081fe40000000000 */
[----:B--2---:R-:W-:Y:S02]  /*22060*/  IABS R8, R0 ;  /* 0x0000000000087213 */ /* 0x004fe40000000000 */
[----:B------:R-:W0:Y:S03]  /*22070*/  I2F.RP R2, R5 ;  /* 0x0000000500027306 */ /* 0x000e260000209400 */
[----:B------:R-:W-:-:S05]  /*22080*/  IMAD.MOV R8, RZ, RZ, -R8 ;  /* 0x000000ffff087224 */ /* 0x000fca00078e0a08 */
[----:B0-----:R-:W0:Y:S02]  /*22090*/  MUFU.RCP R2, R2 ;  /* 0x0000000200027308 */ /* 0x001e240000001000 */
[----:B0-----:R-:W-:-:S06]  /*220a0*/  IADD3 R2, R2, 0xffffffe, RZ ;  /* 0x0ffffffe02027810 */ /* 0x001fcc0007ffe0ff */
[----:B------:R-:W0:Y:S02]  /*220b0*/  F2I.FTZ.U32.TRUNC.NTZ R3, R2 ;  /* 0x0000000200037305 */ /* 0x000e24000021f000 */
[----:B0-----:R-:W-:-:S04]  /*220c0*/  IMAD.MOV R2, RZ, RZ, -R3 ;  /* 0x000000ffff027224 */ /* 0x001fc800078e0a03 */
[----:B------:R-:W-:Y:S02]  /*220d0*/  IMAD R7, R2, R5, RZ ;  /* 0x0000000502077224 */ /* 0x000fe400078e02ff */
[----:B------:R-:W-:-:S04]  /*220e0*/  IMAD.MOV.U32 R2, RZ, RZ, RZ ;  /* 0x000000ffff027224 */ /* 0x000fc800078e00ff */
[----:B------:R-:W-:Y:S01]  /*220f0*/  IMAD.HI.U32 R7, R3, R7, R2 ;  /* 0x0000000703077227 */ /* 0x000fe200078e0002 */
[----:B------:R-:W-:-:S05]  /*22100*/  IADD3 R3, R0, -0x1, R6 ;  /* 0xffffffff00037810 */ /* 0x000fca0007ffe006 */
[----:B------:R-:W-:-:S05]  /*22110*/  IMAD.IADD R3, R3, 0x1, -R4 ;  /* 0x0000000103037824 */ /* 0x000fca00078e0a04 */
        /* <DEDUP_REMOVED lines=14> */
.L_x_1669:
[----:B------:R-:W-:Y:S05]  /*22200*/  BSYNC B0 ;  /* 0x0000000000007941 */ /* 0x000fea0003800000 */
.L_x_1668:
[-C--:B0-----:R-:W-:Y:S01]  /*22210*/  IMAD R0, R19, R2.reuse, R4 ;  /* 0x0000000213007224 */ /* 0x081fe200078e0204 */
[----:B------:R-:W-:Y:S04]  /*22220*/  BSSY B7, `(.L_x_1670) ;  /* 0x0000344000077945 */ /* 0x000fe80003800000 */
        /* <DEDUP_REMOVED lines=11> */
[----:B------:R-:W3:Y:S01]  /*222e0*/  LDC.64 R2, c[0x0][0xc60] ;  /* 0x00031800ff027b82 */ /* 0x000ee20000000a00 */
[----:B------:R-:W0:Y:S02]  /*222f0*/  FLO.U32 R0, UR4 ;  /* 0x0000000400007d00 */ /* 0x000e2400080e0000 */
[----:B0-----:R-:W-:-:S06]  /*22300*/  ISETP.EQ.U32.AND P0, PT, R0, R5, PT ;  /* 0x000000050000720c */ /* 0x001fcc0003f02070 */
[----:B------:R-:W3:Y:S07]  /*22310*/  POPC R5, UR4 ;  /* 0x0000000400057d09 */ /* 0x000eee0008000000 */
[----:B---3--:R-:W3:Y:S01]  /*22320*/  @P0 ATOMG.E.ADD.STRONG.GPU PT, R3, desc[UR54][R2.64], R5 ;  /* 0x00000005020309a8 */ /* 0x008ee200081ee1f6 */
[----:B------:R-:W0:Y:S02]  /*22330*/  S2R R4, SR_LTMASK ;  /* 0x0000000000047919 */ /* 0x000e240000003900 */
[----:B0-----:R-:W-:-:S04]  /*22340*/  LOP3.LUT R4, R4, UR4, RZ, 0xc0, !PT ;  /* 0x0000000404047c12 */ /* 0x001fc8000f8ec0ff */
[----:B------:R-:W0:Y:S01]  /*22350*/  POPC R7, R4 ;  /* 0x0000000400077309 */ /* 0x000e220000000000 */
[----:B---3--:R-:W0:Y:S02]  /*22360*/  SHFL.IDX PT, R0, R3, R0, 0x1f ;  /* 0x00001f0003007589 */ /* 0x008e2400000e0000 */
[----:B0-----:R-:W-:Y:S01]  /*22370*/  IADD3 R24, R0, UR37, R7 ;  /* 0x0000002500187c10 */ /* 0x001fe2000fffe007 */
[----:B------:R-:W-:Y:S06]  /*22380*/  BRA `(.L_x_1672) ;  /* 0x0000003000b47947 */ /* 0x000fec0003800000 */
.L_x_1671:
        /* <DEDUP_REMOVED lines=9> */
[----:B-1----:R-:W-:Y:S01]  /*22420*/  MOV R12, 0x1 ;  /* 0x00000001000c7802 */ /* 0x002fe20000000f00 */
[----:B------:R-:W0:Y:S01]  /*22430*/  LDC.64 R2, c[0x4][R2] ;  /* 0x0100000002027b82 */ /* 0x000e220000000a00 */
[----:B------:R-:W-:Y:S02]  /*22440*/  IMAD.U32 R5, RZ, RZ, UR7 ;  /* 0x00000007ff057e24 */ /* 0x000fe4000f8e00ff */
[----:B------:R-:W-:Y:S02]  /*22450*/  IMAD.U32 R6, RZ, RZ, UR8 ;  /* 0x00000008ff067e24 */ /* 0x000fe4000f8e00ff */
[----:B------:R-:W-:-:S02]  /*22460*/  IMAD.U32 R7, RZ, RZ, UR9 ;  /* 0x00000009ff077e24 */ /* 0x000fc4000f8e00ff */
[----:B------:R-:W-:Y:S02]  /*22470*/  IMAD.U32 R10, RZ, RZ, UR4 ;  /* 0x00000004ff0a7e24 */ /* 0x000fe4000f8e00ff */
[----:B------:R-:W-:Y:S02]  /*22480*/  IMAD.U32 R11, RZ, RZ, UR5 ;  /* 0x00000005ff0b7e24 */ /* 0x000fe4000f8e00ff */
[----:B--2---:R-:W-:Y:S02]  /*22490*/  IMAD.MOV.U32 R8, RZ, RZ, 0x70 ;  /* 0x00000070ff087424 */ /* 0x004fe400078e00ff */
[----:B------:R-:W-:-:S07]  /*224a0*/  IMAD.MOV.U32 R13, RZ, RZ, RZ ;  /* 0x000000ffff0d7224 */ /* 0x000fce00078e00ff */
[----:B------:R-:W-:-:S07]  /*224b0*/  LEPC R20, `(.L_x_1674) ;  /* 0x000000001014794e */ /* 0x000fce0000000000 */
[----:B0-----:R-:W-:Y:S05]  /*224c0*/  CALL.ABS.NOINC R2 ;  /* 0x0000000002007343 */ /* 0x001fea0003c00000 */
.L_x_1674:
[----:B------:R-:W-:Y:S05]  /*224d0*/  BSYNC B6 ;  /* 0x0000000000067941 */ /* 0x000fea0003800000 */
.L_x_1673:
        /* <DEDUP_REMOVED lines=8> */
[----:B------:R0:W3:Y:S01]  /*22560*/  LDC.64 R2, c[0x4][R19] ;  /* 0x0100000013027b82 */ /* 0x0000e20000000a00 */
[----:B------:R-:W-:Y:S02]  /*22570*/  IMAD.U32 R4, RZ, RZ, UR6 ;  /* 0x00000006ff047e24 */ /* 0x000fe4000f8e00ff */
[----:B------:R-:W-:Y:S02]  /*22580*/  IMAD.U32 R5, RZ, RZ, UR7 ;  /* 0x00000007ff057e24 */ /* 0x000fe4000f8e00ff */
[----:B------:R-:W-:Y:S02]  /*22590*/  IMAD.U32 R6, RZ, RZ, UR8 ;  /* 0x00000008ff067e24 */ /* 0x000fe4000f8e00ff */
[----:B------:R-:W-:-:S02]  /*225a0*/  IMAD.U32 R7, RZ, RZ, UR9 ;  /* 0x00000009ff077e24 */ /* 0x000fc4000f8e00ff */
[----:B------:R-:W-:Y:S02]  /*225b0*/  IMAD.U32 R10, RZ, RZ, UR4 ;  /* 0x00000004ff0a7e24 */ /* 0x000fe4000f8e00ff */
[----:B------:R-:W-:Y:S02]  /*225c0*/  IMAD.U32 R11, RZ, RZ, UR5 ;  /* 0x00000005ff0b7e24 */ /* 0x000fe4000f8e00ff */
[----:B--2---:R-:W-:Y:S02]  /*225d0*/  IMAD.MOV.U32 R8, RZ, RZ, 0x70 ;  /* 0x00000070ff087424 */ /* 0x004fe400078e00ff */
[----:B-1----:R-:W-:Y:S02]  /*225e0*/  IMAD.MOV.U32 R12, RZ, RZ, 0x1 ;  /* 0x00000001ff0c7424 */ /* 0x002fe400078e00ff */
[----:B0-----:R-:W-:-:S07]  /*225f0*/  IMAD.MOV.U32 R13, RZ, RZ, RZ ;  /* 0x000000ffff0d7224 */ /* 0x001fce00078e00ff */
[----:B------:R-:W-:-:S07]  /*22600*/  LEPC R20, `(.L_x_1677) ;  /* 0x000000001014794e */ /* 0x000fce0000000000 */
[----:B---3--:R-:W-:Y:S05]  /*22610*/  CALL.ABS.NOINC R2 ;  /* 0x0000000002007343 */ /* 0x008fea0003c00000 */
.L_x_1677:
[----:B------:R0:W1:Y:S01]  /*22620*/  LDC.64 R2, c[0x4][R19] ;  /* 0x0100000013027b82 */ /* 0x0000620000000a00 */
[----:B------:R-:W-:Y:S01]  /*22630*/  ULDC.64 UR4, c[0x4][0x88] ;  /* 0x0100220000047ab9 */ /* 0x000fe20000000a00 */
[----:B------:R-:W-:Y:S01]  /*22640*/  ULDC.64 UR6, c[0x4][0x90] ;  /* 0x0100240000067ab9 */ /* 0x000fe20000000a00 */
[----:B------:R-:W-:Y:S01]  /*22650*/  ULDC.64 UR8, c[0x4][0x18] ;  /* 0x0100060000087ab9 */ /* 0x000fe20000000a00 */
[----:B------:R-:W-:Y:S01]  /*22660*/  IMAD.U32 R4, RZ, RZ, UR4 ;  /* 0x00000004ff047e24 */ /* 0x000fe2000f8e00ff */
[----:B------:R-:W-:Y:S01]  /*22670*/  MOV R8, 0x70 ;  /* 0x0000007000087802 */ /* 0x000fe20000000f00 */
[----:B------:R-:W-:Y:S02]  /*22680*/  IMAD.U32 R5, RZ, RZ, UR5 ;  /* 0x00000005ff057e24 */ /* 0x000fe4000f8e00ff */
[----:B------:R-:W-:Y:S02]  /*22690*/  IMAD.U32 R6, RZ, RZ, UR6 ;  /* 0x00000006ff067e24 */ /* 0x000fe4000f8e00ff */
[----:B------:R-:W-:-:S02]  /*226a0*/  IMAD.U32 R7, RZ, RZ, UR7 ;  /* 0x00000007ff077e24 */ /* 0x000fc4000f8e00ff */
[----:B------:R-:W-:Y:S02]  /*226b0*/  IMAD.U32 R10, RZ, RZ, UR8 ;  /* 0x00000008ff0a7e24 */ /* 0x000fe4000f8e00ff */
[----:B------:R-:W-:Y:S02]  /*226c0*/  IMAD.U32 R11, RZ, RZ, UR9 ;  /* 0x00000009ff0b7e24 */ /* 0x000fe4000f8e00ff */
[----:B------:R-:W-:Y:S02]  /*226d0*/  IMAD.MOV.U32 R12, RZ, RZ, 0x1 ;  /* 0x00000001ff0c7424 */ /* 0x000fe400078e00ff */
[----:B0-----:R-:W-:-:S07]  /*226e0*/  IMAD.MOV.U32 R13, RZ, RZ, RZ ;  /* 0x000000ffff0d7224 */ /* 0x001fce00078e00ff */
[----:B------:R-:W-:-:S07]  /*226f0*/  LEPC R20, `(.L_x_1676) ;  /* 0x000000001014794e */ /* 0x000fce0000000000 */
[----:B-1----:R-:W-:Y:S05]  /*22700*/  CALL.ABS.NOINC R2 ;  /* 0x0000000002007343 */ /* 0x002fea0003c00000 */
.L_x_1676:
[----:B------:R-:W-:Y:S05]  /*22710*/  BSYNC B6 ;  /* 0x0000000000067941 */ /* 0x000fea0003800000 */
.L_x_1675:
[----:B------:R-:W-:Y:S01]  /*22720*/  ULDC.64 UR4, c[0x0][0x9f8] ;  /* 0x00027e0000047ab9 */ /* 0x000fe20000000a00 */
[----:B------:R-:W3:Y:S01]  /*22730*/  LDL R20, [R1+0x18] ;  /* 0x0000180001147983 */ /* 0x000ee20000100800 */
[----:B------:R-:W-:-:S03]  /*22740*/  ISETP.NE.U32.AND P0, PT, RZ, UR4, PT ;  /* 0x00000004ff007c0c */ /* 0x000fc6000bf05070 */
[----:B------:R-:W4:Y:S01]  /*22750*/  LDL R19, [R1+0x28] ;  /* 0x0000280001137983 */ /* 0x000f220000100800 */
[----:B------:R-:W-:Y:S01]  /*22760*/  ISETP.NE.AND.EX P0, PT, RZ, UR5, PT, P0 ;  /* 0x00000005ff007c0c */ /* 0x000fe2000bf05300 */
[----:B------:R-:W-:Y:S01]  /*22770*/  IMAD.MOV.U32 R9, RZ, RZ, R27 ;  /* 0x000000ffff097224 */ /* 0x000fe200078e001b */
[----:B------:R-:W0:Y:S01]  /*22780*/  LDC R5, c[0x0][0x430] ;  /* 0x00010c00ff057b82 */ /* 0x000e220000000800 */
[----:B------:R-:W1:Y:S01]  /*22790*/  S2R R22, SR_TID.X ;  /* 0x0000000000167919 */ /* 0x000e620000002100 */
[----:B------:R-:W2:Y:S01]  /*227a0*/  S2R R21, SR_TID.X ;  /* 0x0000000000157919 */ /* 0x000ea20000002100 */
[----:B------:R-:W-:Y:S01]  /*227b0*/  VIADD R23, R23, 0xffffffff ;  /* 0xffffffff17177836 */ /* 0x000fe20000000000 */
[----:B------:R-:W-:-:S07]  /*227c0*/  ULDC UR4, c[0x0][0x2f4] ;  /* 0x0000bd0000047ab9 */ /* 0x000fce0000000800 */
[----:B------:R-:W1:Y:S02]  /*227d0*/  @P0 LDC.64 R2, c[0x0][0x9f8] ;  /* 0x00027e00ff020b82 */ /* 0x000e640000000a00 */
[----:B-1----:R-:W-:-:S05]  /*227e0*/  @P0 IMAD.WIDE R2, R27, 0x4, R2 ;  /* 0x000000041b020825 */ /* 0x002fca00078e0202 */
[----:B------:R1:W4:Y:S01]  /*227f0*/  @P0 LDG.E R9, desc[UR54][R2.64] ;  /* 0x0000003602090981 */ /* 0x000322000c1e1900 */
[----:B0-----:R-:W-:Y:S01]  /*22800*/  ISETP.NE.AND P1, PT, R5, 0x1, PT ;  /* 0x000000010500780c */ /* 0x001fe20003f25270 */
[----:B------:R-:W-:Y:S01]  /*22810*/  IMAD.SHL.U32 R22, R22, 0x20, RZ ;  /* 0x0000002016167824 */ /* 0x000fe200078e00ff */
[----:B--2---:R-:W-:Y:S01]  /*22820*/  LOP3.LUT R21, R21, 0x7f, RZ, 0xc0, !PT ;  /* 0x0000007f15157812 */ /* 0x004fe200078ec0ff */
[----:B------:R-:W-:-:S03]  /*22830*/  IMAD.SHL.U32 R8, R23, 0x80, RZ ;  /* 0x0000008017087824 */ /* 0x000fc600078e00ff */
[----:B------:R-:W-:Y:S02]  /*22840*/  SHF.R.U32.HI R21, RZ, 0x2, R21 ;  /* 0x00000002ff157819 */ /* 0x000fe40000011615 */
[----:B------:R-:W-:-:S04]  /*22850*/  LOP3.LUT R22, R22, 0x60, RZ, 0xc0, !PT ;  /* 0x0000006016167812 */ /* 0x000fc800078ec0ff */
[----:B------:R-:W-:Y:S01]  /*22860*/  LOP3.LUT R0, R8, R21, R22, 0xfe, !PT ;  /* 0x0000001508007212 */ /* 0x000fe200078efe16 */
[----:B-1----:R-:W0:Y:S08]  /*22870*/  @P1 LDC R3, c[0x0][0x434] ;  /* 0x00010d00ff031b82 */ /* 0x002e300000000800 */
[----:B------:R-:W1:Y:S01]  /*22880*/  @P1 LDC R2, c[0x0][0x438] ;  /* 0x00010e00ff021b82 */ /* 0x000e620000000800 */
[----:B------:R-:W-:Y:S01]  /*22890*/  LOP3.LUT R16, R16, 0xfffffff7, RZ, 0xc0, !PT ;  /* 0xfffffff710107812 */ /* 0x000fe200078ec0ff */
[----:B------:R-:W-:Y:S01]  /*228a0*/  UMOV UR5, 0xffffffff ;  /* 0xffffffff00057882 */ /* 0x000fe20000000000 */
[C---:B---3--:R-:W-:Y:S01]  /*228b0*/  ISETP.GE.AND P0, PT, R0.reuse, R20, PT ;  /* 0x000000140000720c */ /* 0x048fe20003f06270 */
[----:B----4-:R-:W-:-:S04]  /*228c0*/  IMAD.IADD R0, R0, 0x1, R19 ;  /* 0x0000000100007824 */ /* 0x010fc800078e0213 */
[----:B0-----:R-:W-:-:S04]  /*228d0*/  @P1 IMAD.HI.U32 R3, R0, R3, RZ ;  /* 0x0000000300031227 */ /* 0x001fc800078e00ff */
[----:B------:R-:W-:Y:S01]  /*228e0*/  IMAD.MOV.U32 R6, RZ, RZ, R0 ;  /* 0x000000ffff067224 */ /* 0x000fe200078e0000 */
[----:B-1----:R-:W-:-:S03]  /*228f0*/  @P1 SHF.R.U32.HI R6, RZ, R2, R3 ;  /* 0x00000002ff061219 */ /* 0x002fc60000011603 */
[----:B------:R-:W0:Y:S01]  /*22900*/  @!P0 LDC.64 R2, c[0x0][0x428] ;  /* 0x00010a00ff028b82 */ /* 0x000e220000000a00 */
[--C-:B------:R-:W-:Y:S01]  /*22910*/  @!P0 SHF.R.S32.HI R7, RZ, 0x1f, R6.reuse ;  /* 0x0000001fff078819 */ /* 0x100fe20000011406 */
[----:B------:R-:W-:-:S04]  /*22920*/  IMAD.MOV R4, RZ, RZ, -R6 ;  /* 0x000000ffff047224 */ /* 0x000fc800078e0a06 */
[----:B------:R-:W-:Y:S01]  /*22930*/  IMAD R4, R5, R4, R0 ;  /* 0x0000000405047224 */ /* 0x000fe200078e0200 */
[----:B------:R-:W-:Y:S01]  /*22940*/  SHF.R.S32.HI R10, RZ, 0x1f, R9 ;  /* 0x0000001fff0a7819 */ /* 0x000fe20000011409 */
[----:B------:R1:W-:Y:S01]  /*22950*/  STL [R1+0xc], R9 ;  /* 0x00000c0901007387 */ /* 0x0003e20000100800 */
[----:B0-----:R-:W-:-:S03]  /*22960*/  @!P0 IMAD.WIDE.U32 R6, R9, R2, R6 ;  /* 0x0000000209068225 */ /* 0x001fc600078e0006 */
[----:B------:R0:W-:Y:S01]  /*22970*/  STL [R1+0x2c], R10 ;  /* 0x00002c0a01007387 */ /* 0x0001e20000100800 */
[----:B------:R-:W-:-:S04]  /*22980*/  @!P0 IMAD R0, R10, R2, RZ ;  /* 0x000000020a008224 */ /* 0x000fc800078e02ff */
[----:B------:R-:W-:Y:S02]  /*22990*/  @!P0 IMAD R0, R9, R3, R0 ;  /* 0x0000000309008224 */ /* 0x000fe400078e0200 */
[----:B-1----:R-:W1:Y:S01]  /*229a0*/  S2R R9, SR_TID.X ;  /* 0x0000000000097919 */ /* 0x002e620000002100 */
[----:B------:R-:W2:Y:S01]  /*229b0*/  @!P0 LDC.64 R2, c[0x0][0x418] ;  /* 0x00010600ff028b82 */ /* 0x000ea20000000a00 */
[----:B------:R-:W-:Y:S02]  /*229c0*/  @!P0 IMAD.IADD R0, R7, 0x1, R0 ;  /* 0x0000000107008824 */ /* 0x000fe400078e0200 */
[----:B------:R-:W-:-:S05]  /*229d0*/  IMAD.U32 R5, RZ, RZ, UR38 ;  /* 0x00000026ff057e24 */ /* 0x000fca000f8e00ff */
[----:B------:R-:W-:Y:S02]  /*229e0*/  ISETP.NE.AND P2, PT, R5, 0x3, PT ;  /* 0x000000030500780c */ /* 0x000fe40003f45270 */
[----:B--2---:R-:W-:-:S04]  /*229f0*/  @!P0 LEA R2, P1, R6, R2, 0x2 ;  /* 0x0000000206028211 */ /* 0x004fc800078210ff */
[----:B------:R-:W-:Y:S01]  /*22a00*/  @!P0 LEA.HI.X R3, R6, R3, R0, 0x2, P1 ;  /* 0x0000000306038211 */ /* 0x000fe200008f1400 */
[----:B------:R-:W-:Y:S02]  /*22a10*/  IMAD.MOV.U32 R0, RZ, RZ, RZ ;  /* 0x000000ffff007224 */ /* 0x000fe400078e00ff */
[----:B-1----:R-:W-:-:S04]  /*22a20*/  IMAD.SHL.U32 R9, R9, 0x8, RZ ;  /* 0x0000000809097824 */ /* 0x002fc800078e00ff */
[----:B------:R1:W5:Y:S01]  /*22a30*/  @!P0 LDG.E R0, desc[UR54][R2.64] ;  /* 0x0000003602008981 */ /* 0x000362000c1e1900 */
[----:B------:R-:W-:Y:S02]  /*22a40*/  LOP3.LUT R9, R9, 0x18, RZ, 0xc0, !PT ;  /* 0x0000001809097812 */ /* 0x000fe400078ec0ff */
[----:B------:R-:W-:Y:S02]  /*22a50*/  @P2 LOP3.LUT R16, R16, 0x8, RZ, 0xfc, !PT ;  /* 0x0000000810102812 */ /* 0x000fe400078efcff */
[C---:B------:R-:W-:Y:S02]  /*22a60*/  ISETP.GE.AND P0, PT, R9.reuse, UR4, PT ;  /* 0x0000000409007c0c */ /* 0x040fe4000bf06270 */
[C---:B0-----:R-:W-:Y:S02]  /*22a70*/  LOP3.LUT R10, R9.reuse, 0x20, RZ, 0xfc, !PT ;  /* 0x00000020090a7812 */ /* 0x041fe400078efcff */
[----:B------:R-:W-:Y:S02]  /*22a80*/  LOP3.LUT R16, R16, 0xfffffffb, RZ, 0xc0, !PT ;  /* 0xfffffffb10107812 */ /* 0x000fe400078ec0ff */
[----:B------:R-:W-:-:S02]  /*22a90*/  LOP3.LUT R9, R9, 0x40, RZ, 0xfc, !PT ;  /* 0x0000004009097812 */ /* 0x000fc400078efcff */
[----:B------:R-:W-:-:S05]  /*22aa0*/  ISETP.GE.AND P1, PT, R10, UR4, PT ;  /* 0x000000040a007c0c */ /* 0x000fca000bf26270 */
[----:B------:R-:W-:Y:S02]  /*22ab0*/  @P0 LOP3.LUT R16, R16, 0x4, RZ, 0xfc, !PT ;  /* 0x0000000410100812 */ /* 0x000fe400078efcff */
[----:B------:R-:W-:Y:S02]  /*22ac0*/  ISETP.GE.AND P0, PT, R9, UR4, PT ;  /* 0x0000000409007c0c */ /* 0x000fe4000bf06270 */
[----:B------:R-:W-:-:S04]  /*22ad0*/  LOP3.LUT R16, R16, 0xfffffffe, RZ, 0xc0, !PT ;  /* 0xfffffffe10107812 */ /* 0x000fc800078ec0ff */
[----:B------:R-:W-:-:S04]  /*22ae0*/  LOP3.LUT R16, R16, 0xfffffffd, RZ, 0xc0, !PT ;  /* 0xfffffffd10107812 */ /* 0x000fc800078ec0ff */
[----:B------:R-:W-:-:S04]  /*22af0*/  @P1 LOP3.LUT R16, R16, 0x2, RZ, 0xfc, !PT ;  /* 0x0000000210101812 */ /* 0x000fc800078efcff */
[----:B------:R-:W-:Y:S01]  /*22b00*/  @P0 LOP3.LUT R16, R16, 0x1, RZ, 0xfc, !PT ;  /* 0x0000000110100812 */ /* 0x000fe200078efcff */
[----:B-1----:R-:W-:Y:S06]  /*22b10*/  BRA.DIV UR5, `(.L_x_1678) ;  /* 0x0000005605007947 */ /* 0x002fec000b800000 */
.L_x_1805:
[----:B------:R-:W-:Y:S05]  /*22b20*/  @!P2 BRA `(.L_x_1679) ;  /* 0x000000000004a947 */ /* 0x000fea0003800000 */
[----:B------:R-:W-:Y:S01]  /*22b30*/  BPT.TRAP 0x1 ;  /* 0x000000040000795c */ /* 0x000fe20000300000 */
.L_x_1679:
[----:B------:R-:W2:Y:S01]  /*22b40*/  LDL R9, [R1] ;  /* 0x0000000001097983 */ /* 0x000ea20000100800 */
        /* <DEDUP_REMOVED lines=17> */
[----:B------:R-:W-:-:S04]  /*22c60*/  LEA R19, P0, R2, UR6, 0x1 ;  /* 0x0000000602137c11 */ /* 0x000fc8000f8008ff */
[----:B------:R-:W-:Y:S01]  /*22c70*/  LEA.HI.X R22, R2, UR7, R22, 0x1, P0 ;  /* 0x0000000702167c11 */ /* 0x000fe200080f0c16 */
[----:B------:R-:W-:Y:S01]  /*22c80*/  IMAD R2, R28, 0x8, R18 ;  /* 0x000000081c027824 */ /* 0x000fe200078e0212 */
[----:B--2---:R-:W-:-:S06]  /*22c90*/  SHF.L.U32 R3, R9, 0x1f, RZ ;  /* 0x0000001f09037819 */ /* 0x004fcc00000006ff */
[----:B------:R-:W0:Y:S02]  /*22ca0*/  SYNCS.PHASECHK.TRANS64.TRYWAIT P0, [R2+URZ+0x2d840], R3 ;  /* 0x02d84003020075a7 */ /* 0x000e24000800017f */
[----:B0-----:R-:W-:Y:S05]  /*22cb0*/  @!P0 BRA `(.L_x_1681) ;  /* 0x0000005000cc8947 */ /* 0x001fea0003800000 */
.L_x_1806:
[----:B------:R-:W-:Y:S05]  /*22cc0*/  BSYNC B0 ;  /* 0x0000000000007941 */ /* 0x000fea0003800000 */
.L_x_1680:
[----:B------:R-:W2:Y:S01]  /*22cd0*/  LDL R12, [R1+0x18] ;  /* 0x00001800010c7983 */ /* 0x000ea20000100800 */
[----:B------:R-:W-:Y:S01]  /*22ce0*/  ULDC.64 UR4, c[0x0][0x300] ;  /* 0x0000c00000047ab9 */ /* 0x000fe20000000a00 */
[----:B------:R-:W-:Y:S02]  /*22cf0*/  ULDC.64 UR6, c[0x0][0x2e8] ;  /* 0x0000ba0000067ab9 */ /* 0x000fe40000000a00 */
[----:B------:R-:W3:Y:S01]  /*22d00*/  LDL R10, [R1+0x10] ;  /* 0x00001000010a7983 */ /* 0x000ee20000100800 */
[----:B------:R-:W-:Y:S01]  /*22d10*/  IMAD R5, R5, UR4, RZ ;  /* 0x0000000405057c24 */ /* 0x000fe2000f8e02ff */
[----:B------:R-:W-:Y:S01]  /*22d20*/  LOP3.LUT P4, RZ, R16, 0x4, RZ, 0xc0, !PT ;  /* 0x0000000410ff7812 */ /* 0x000fe2000788c0ff */
[----:B------:R-:W1:Y:S02]  /*22d30*/  S2R R7, SR_TID.X ;  /* 0x0000000000077919 */ /* 0x000e640000002100 */
[----:B0-----:R-:W-:Y:S01]  /*22d40*/  IMAD R3, R4, UR5, R5 ;  /* 0x0000000504037c24 */ /* 0x001fe2000f8e0205 */
[----:B------:R-:W-:Y:S01]  /*22d50*/  LOP3.LUT P3, RZ, R16, 0x2, RZ, 0xc0, !PT ;  /* 0x0000000210ff7812 */ /* 0x000fe2000786c0ff */
[----:B------:R-:W-:Y:S01]  /*22d60*/  IMAD.WIDE.U32 R4, R4, UR4, RZ ;  /* 0x0000000404047c25 */ /* 0x000fe2000f8e00ff */
[----:B------:R-:W-:Y:S01]  /*22d70*/  ULDC.64 UR4, c[0x0][0x310] ;  /* 0x0000c40000047ab9 */ /* 0x000fe20000000a00 */
[----:B------:R-:W-:-:S02]  /*22d80*/  LOP3.LUT P2, RZ, R16, 0x1, RZ, 0xc0, !PT ;  /* 0x0000000110ff7812 */ /* 0x000fc4000784c0ff */
[----:B------:R-:W-:Y:S02]  /*22d90*/  IMAD.IADD R5, R5, 0x1, R3 ;  /* 0x0000000105057824 */ /* 0x000fe400078e0203 */
[----:B------:R-:W-:Y:S02]  /*22da0*/  IMAD R6, R6, UR4, RZ ;  /* 0x0000000406067c24 */ /* 0x000fe4000f8e02ff */
[----:B------:R-:W-:-:S04]  /*22db0*/  IMAD.WIDE.U32 R4, R0, UR4, R4 ;  /* 0x0000000400047c25 */ /* 0x000fc8000f8e0004 */
[----:B------:R-:W-:Y:S01]  /*22dc0*/  IMAD R0, R0, UR5, R6 ;  /* 0x0000000500007c24 */ /* 0x000fe2000f8e0206 */
[----:B------:R-:W-:-:S04]  /*22dd0*/  ULDC.64 UR4, c[0x0][0x308] ;  /* 0x0000c20000047ab9 */ /* 0x000fc80000000a00 */
[----:B------:R-:W-:-:S03]  /*22de0*/  IADD3 R5, R5, R0, RZ ;  /* 0x0000000005057210 */ /* 0x000fc60007ffe0ff */
[----:B------:R-:W-:Y:S01]  /*22df0*/  IMAD.WIDE.U32 R4, R17, UR4, R4 ;  /* 0x0000000411047c25 */ /* 0x000fe2000f8e0004 */
[----:B------:R-:W-:Y:S02]  /*22e00*/  UMOV UR4, 0xffffffff ;  /* 0xffffffff00047882 */ /* 0x000fe40000000000 */
[----:B------:R-:W-:Y:S02]  /*22e10*/  LEA R0, P0, R4, UR6, 0x1 ;  /* 0x0000000604007c11 */ /* 0x000fe4000f8008ff */
[----:B-1----:R-:W-:Y:S01]  /*22e20*/  LOP3.LUT R9, R7, 0x7f, RZ, 0xc0, !PT ;  /* 0x0000007f07097812 */ /* 0x002fe200078ec0ff */
[----:B------:R-:W-:-:S03]  /*22e30*/  IMAD R7, R17, UR5, R5 ;  /* 0x0000000511077c24 */ /* 0x000fc6000f8e0205 */
[----:B------:R-:W-:Y:S02]  /*22e40*/  SHF.R.U32.HI R11, RZ, 0x2, R9 ;  /* 0x00000002ff0b7819 */ /* 0x000fe40000011609 */
[----:B------:R-:W0:Y:S01]  /*22e50*/  S2R R9, SR_TID.X ;  /* 0x0000000000097919 */ /* 0x000e220000002100 */
[----:B------:R-:W-:Y:S01]  /*22e60*/  LEA.HI.X R7, R4, UR7, R7, 0x1, P0 ;  /* 0x0000000704077c11 */ /* 0x000fe200080f0c07 */
[----:B0-----:R-:W-:-:S05]  /*22e70*/  IMAD.SHL.U32 R9, R9, 0x8, RZ ;  /* 0x0000000809097824 */ /* 0x001fca00078e00ff */
[----:B------:R-:W-:Y:S02]  /*22e80*/  LOP3.LUT R9, R9, 0x18, RZ, 0xc0, !PT ;  /* 0x0000001809097812 */ /* 0x000fe400078ec0ff */
[----:B--2---:R-:W-:-:S04]  /*22e90*/  IADD3 R3, -R11, R12, -R8 ;  /* 0x0000000c0b037210 */ /* 0x004fc80007ffe908 */
[----:B------:R-:W-:Y:S01]  /*22ea0*/  ISETP.GE.AND P0, PT, R3, 0x1, PT ;  /* 0x000000010300780c */ /* 0x000fe20003f06270 */
[----:B---3--:R-:W-:Y:S01]  /*22eb0*/  IMAD R8, R28, 0x3000, R10 ;  /* 0x000030001c087824 */ /* 0x008fe200078e020a */
[----:B------:R-:W-:Y:S11]  /*22ec0*/  BRA.DIV UR4, `(.L_x_1682) ;  /* 0x00000052045c7947 */ /* 0x000ff6000b800000 */
        /* <DEDUP_REMOVED lines=38> */
.L_x_1816:
        /* <DEDUP_REMOVED lines=12> */
.L_x_1683:
        /* <DEDUP_REMOVED lines=11> */
.L_x_1684:
[----:B------:R1:W5:Y:S01]  /*232a0*/  LDL.LU R3, [R1+0x34] ;  /* 0x0000340001037983 */ /* 0x0003620000300800 */
[----:B------:R1:W-:Y:S02]  /*232b0*/  SYNCS.ARRIVE.TRANS64.A1T0 RZ, [R2+URZ+0x2d830], RZ ;  /* 0x02d830ff02ff79a7 */ /* 0x0003e4000810003f */
[----:B------:R-:W-:Y:S05]  /*232c0*/  WARPSYNC.ALL ;  /* 0x0000000000007948 */ /* 0x000fea0003800000 */
[----:B------:R-:W-:Y:S01]  /*232d0*/  ULDC.64 UR4, c[0x0][0x298] ;  /* 0x0000a60000047ab9 */ /* 0x000fe20000000a00 */
[----:B------:R-:W-:Y:S01]  /*232e0*/  VIADD R0, R18, 0xc400 ;  /* 0x0000c40012007836 */ /* 0x000fe20000000000 */
[----:B------:R-:W-:Y:S01]  /*232f0*/  ULDC.64 UR6, c[0x0][0xa00] ;  /* 0x0002800000067ab9 */ /* 0x000fe20000000a00 */
[----:B------:R-:W-:Y:S01]  /*23300*/  BSSY B6, `(.L_x_1685) ;  /* 0x0000021000067945 */ /* 0x000fe20003800000 */
[----:B------:R-:W-:Y:S01]  /*23310*/  BAR.SYNC.DEFER_BLOCKING 0x8, 0x200 ;  /* 0x0208000000007b1d */ /* 0x000fe20000010000 */
[----:B------:R-:W-:-:S02]  /*23320*/  ISETP.NE.U32.AND P0, PT, RZ, UR6, PT ;  /* 0x00000006ff007c0c */ /* 0x000fc4000bf05070 */
[----:B------:R-:W-:Y:S02]  /*23330*/  LOP3.LUT P1, RZ, R0, 0x1bf, RZ, 0xc0, !PT ;  /* 0x000001bf00ff7812 */ /* 0x000fe4000782c0ff */
[----:B------:R-:W-:-:S04]  /*23340*/  ISETP.NE.AND.EX P0, PT, RZ, UR7, PT, P0 ;  /* 0x00000007ff007c0c */ /* 0x000fc8000bf05300 */
[----:B------:R-:W-:Y:S02]  /*23350*/  SEL R26, R27, RZ, !P0 ;  /* 0x000000ff1b1a7207 */ /* 0x000fe40004000000 */
[----:B-1---5:R-:W-:Y:S01]  /*23360*/  SHF.R.S32.HI R2, RZ, 0x1f, R3 ;  /* 0x0000001fff027819 */ /* 0x022fe20000011403 */
[----:B0-----:R-:W-:-:S04]  /*23370*/  IMAD.WIDE.U32 R4, R3, UR4, RZ ;  /* 0x0000000403047c25 */ /* 0x001fc8000f8e00ff */
[----:B------:R-:W-:Y:S01]  /*23380*/  IMAD R2, R2, UR4, RZ ;  /* 0x0000000402027c24 */ /* 0x000fe2000f8e02ff */
[----:B------:R0:W-:Y:S03]  /*23390*/  STL.64 [R1+0x38], R4 ;  /* 0x0000380401007387 */ /* 0x0001e60000100a00 */
[----:B------:R-:W-:Y:S01]  /*233a0*/  IMAD R0, R3, UR5, R2 ;  /* 0x0000000503007c24 */ /* 0x000fe2000f8e0202 */
[----:B------:R-:W-:-:S03]  /*233b0*/  SHF.R.S32.HI R2, RZ, 0x1f, R27 ;  /* 0x0000001fff027819 */ /* 0x000fc6000001141b */
[----:B------:R-:W-:Y:S01]  /*233c0*/  IMAD.IADD R3, R5, 0x1, R0 ;  /* 0x0000000105037824 */ /* 0x000fe200078e0200 */
[----:B------:R-:W-:-:S04]  /*233d0*/  SEL R0, R2, RZ, !P0 ;  /* 0x000000ff02007207 */ /* 0x000fc80004000000 */
[----:B------:R0:W-:Y:S04]  /*233e0*/  STL [R1+0x34], R3 ;  /* 0x0000340301007387 */ /* 0x0001e80000100800 */
[----:B------:R0:W-:Y:S01]  /*233f0*/  STL [R1+0x44], R0 ;  /* 0x0000440001007387 */ /* 0x0001e20000100800 */
[----:B------:R-:W-:Y:S05]  /*23400*/  @!P1 BRA `(.L_x_1686) ;  /* 0x0000000000409947 */ /* 0x000fea0003800000 */
[----:B------:R-:W-:Y:S01]  /*23410*/  MOV R2, 0x0 ;  /* 0x0000000000027802 */ /* 0x000fe20000000f00 */
[----:B------:R-:W-:Y:S01]  /*23420*/  ULDC.64 UR4, c[0x4][0x88] ;  /* 0x0100220000047ab9 */ /* 0x000fe20000000a00 */
[----:B------:R-:W-:Y:S01]  /*23430*/  ULDC.64 UR6, c[0x4][0x90] ;  /* 0x0100240000067ab9 */ /* 0x000fe20000000a00 */
[----:B------:R-:W-:Y:S01]  /*23440*/  ULDC.64 UR8, c[0x4][0x20] ;  /* 0x0100080000087ab9 */ /* 0x000fe20000000a00 */
[----:B0-----:R-:W-:Y:S01]  /*23450*/  IMAD.U32 R4, RZ, RZ, UR4 ;  /* 0x00000004ff047e24 */ /* 0x001fe2000f8e00ff */
        /* <DEDUP_REMOVED lines=11> */
.L_x_1686:
[----:B------:R-:W-:Y:S05]  /*23510*/  BSYNC B6 ;  /* 0x0000000000067941 */ /* 0x000fea0003800000 */
.L_x_1685:
[----:B------:R-:W2:Y:S01]  /*23520*/  LDL.LU R2, [R1+0x34] ;  /* 0x0000340001027983 */ /* 0x000ea20000300800 */
[----:B------:R-:W1:Y:S01]  /*23530*/  LDC R9, c[0x0][0x448] ;  /* 0x00011200ff097b82 */ /* 0x000e620000000800 */
[----:B------:R-:W-:Y:S01]  /*23540*/  ULDC.64 UR4, c[0x0][0x2d8] ;  /* 0x0000b60000047ab9 */ /* 0x000fe20000000a00 */
[----:B------:R-:W-:Y:S01]  /*23550*/  ULDC.64 UR6, c[0x0][0x2e0] ;  /* 0x0000b80000067ab9 */ /* 0x000fe20000000a00 */
[----:B------:R-:W3:Y:S01]  /*23560*/  LDL.LU.64 R20, [R1+0x38] ;  /* 0x0000380001147983 */ /* 0x000ee20000300a00 */
[----:B------:R-:W-:-:S03]  /*23570*/  ULDC.64 UR8, c[0x0][0x280] ;  /* 0x0000a00000087ab9 */ /* 0x000fc60000000a00 */
[----:B0-----:R-:W4:Y:S01]  /*23580*/  LDL.LU R0, [R1+0x44] ;  /* 0x0000440001007983 */ /* 0x001f220000300800 */
[----:B-1----:R-:W-:-:S13]  /*23590*/  ISETP.NE.AND P1, PT, R9, 0x1, PT ;  /* 0x000000010900780c */ /* 0x002fda0003f25270 */
        /* <DEDUP_REMOVED lines=20> */
[----:B------:R2:W5:Y:S03]  /*236e0*/  LDL R21, [R1+0x8] ;  /* 0x0000080001157983 */ /* 0x0005660000100800 */
[----:B------:R-:W-:-:S04]  /*236f0*/  IMAD.IADD R0, R20, 0x1, R25 ;  /* 0x0000000114007824 */ /* 0x000fc800078e0219 */
        /* <DEDUP_REMOVED lines=16> */
[----:B------:R-:W-:Y:S01]  /*23800*/  IMAD.IADD R6, R5, 0x1, R6 ;  /* 0x0000000105067824 */ /* 0x000fe200078e0206 */
        /* <DEDUP_REMOVED lines=13> */
[----:B------:R-:W-:-:S04]  /*238e0*/  IMAD R6, R6, UR5, R7 ;  /* 0x0000000506067c24 */ /* 0x000fc8000f8e0207 */
[----:B------:R-:W-:Y:S01]  /*238f0*/  IMAD.IADD R3, R3, 0x1, R6 ;  /* 0x0000000103037824 */ /* 0x000fe200078e0206 */
[----:B------:R-:W-:-:S05]  /*23900*/  SHF.R.S32.HI R6, RZ, 0x1f, R0 ;  /* 0x0000001fff067819 */ /* 0x000fca0000011400 */
[----:B------:R-:W-:Y:S02]  /*23910*/  IMAD R6, R6, UR6, RZ ;  /* 0x0000000606067c24 */ /* 0x000fe4000f8e02ff */
[----:B------:R-:W-:-:S04]  /*23920*/  IMAD.WIDE.U32 R2, R0, UR6, R2 ;  /* 0x0000000600027c25 */ /* 0x000fc8000f8e0002 */
[C---:B0-----:R-:W-:Y:S02]  /*23930*/  IMAD.SHL.U32 R11, R13.reuse, 0x8, RZ ;  /* 0x000000080d0b7824 */ /* 0x041fe400078e00ff */
[----:B------:R-:W-:Y:S01]  /*23940*/  IMAD R6, R0, UR7, R6 ;  /* 0x0000000700067c24 */ /* 0x000fe2000f8e0206 */
[----:B------:R-:W-:Y:S02]  /*23950*/  SHF.L.U32 R10, R13, 0x3, RZ ;  /* 0x000000030d0a7819 */ /* 0x000fe400000006ff */
        /* <DEDUP_REMOVED lines=16> */
[----:B------:R-:W-:Y:S01]  /*23a60*/  IMAD.IADD R25, R20, 0x1, R25 ;  /* 0x0000000114197824 */ /* 0x000fe200078e0219 */
[----:B------:R-:W1:Y:S04]  /*23a70*/  SHFL.IDX PT, R2, R4, RZ, 0x1c1f ;  /* 0x001c1fff04027589 */ /* 0x000e6800000e0000 */
[----:B------:R-:W-:-:S13]  /*23a80*/  ISETP.GE.AND P3, PT, R25, R0, PT ;  /* 0x000000001900720c */ /* 0x000fda0003f66270 */
[----:B0-----:R-:W-:-:S05]  /*23a90*/  @!P3 LEA R3, P4, R10, R3, 0x1 ;  /* 0x000000030a03b211 */ /* 0x001fca00078808ff */
[----:B-1----:R-:W-:-:S05]  /*23aa0*/  @!P3 IMAD.X R2, RZ, RZ, R2, P4 ;  /* 0x000000ffff02b224 */ /* 0x002fca00020e0602 */
        /* <DEDUP_REMOVED lines=45> */
[----:B0-----:R-:W-:-:S05]  /*23d80*/  @!P3 LEA R3, P4, R10, R3, 0x1 ;  /* 0x000000030a03b211 */ /* 0x001fca00078808ff */
[----:B-1----:R-:W-:-:S05]  /*23d90*/  @!P3 IMAD.X R2, RZ, RZ, R2, P4 ;  /* 0x000000ffff02b224 */ /* 0x002fca00020e0602 */
[----:B------:R-:W-:-:S04]  /*23da0*/  @!P3 LOP3.LUT R3, R3, R2, RZ, 0x3c, !PT ;  /* 0x000000020303b212 */ /* 0x000fc800078e3cff */
[----:B------:R-:W-:-:S04]  /*23db0*/  @!P3 LOP3.LUT R2, R3, R2, RZ, 0x3c, !PT ;  /* 0x000000020302b212 */ /* 0x000fc800078e3cff */
[----:B------:R-:W-:-:S05]  /*23dc0*/  @!P3 LOP3.LUT R3, R3, R2, RZ, 0x3c, !PT ;  /* 0x000000020303b212 */ /* 0x000fca00078e3cff */
[----:B------:R-:W-:Y:S04]  /*23dd0*/  @!P3 LDGSTS.E.BYPASS.LTC128B.128 [R8+0xe400], desc[UR54][R2.64], !P0 ;  /* 0x0e4000000208bfae */ /* 0x000fe8000c101d76 */
[----:B------:R-:W-:Y:S04]  /*23de0*/  @!P3 LDGSTS.E.BYPASS.LTC128B.128 [R8+0x11400], desc[UR54][R2.64+0x40], !P1 ;  /* 0x114000400208bfae */ /* 0x000fe8000c901d76 */
[----:B------:R0:W-:Y:S04]  /*23df0*/  @!P3 LDGSTS.E.BYPASS.LTC128B.128 [R8+0x14400], desc[UR54][R2.64+0x80], !P2 ;  /* 0x144000800208bfae */ /* 0x0001e8000d101d76 */
[----:B0-2---:R0:W1:Y:S02]  /*23e00*/  SHFL.IDX PT, R2, R7, 0x1, 0x1c1f ;  /* 0x003c1f0007027f89 */ /* 0x00506400000e0000 */
.L_x_1829:
        /* <DEDUP_REMOVED lines=12> */
.L_x_1688:
        /* <DEDUP_REMOVED lines=18> */
.L_x_1830:
[----:B------:R-:W-:Y:S05]  /*23ff0*/  BSYNC B0 ;  /* 0x0000000000007941 */ /* 0x000fea0003800000 */
.L_x_1689:
        /* <DEDUP_REMOVED lines=8> */
[----:B------:R-:W-:Y:S01]  /*24080*/  MOV R10, R28 ;  /* 0x0000001c000a7202 */ /* 0x000fe20000000f00 */
        /* <DEDUP_REMOVED lines=9> */
.L_x_1705:
        /* <DEDUP_REMOVED lines=10> */
[----:B------:R-:W-:Y:S02]  /*241c0*/  IMAD.SHL.U32 R2, R2, 0x20, RZ ;  /* 0x0000002002027824 */ /* 0x000fe400078e00ff */
        /* <DEDUP_REMOVED lines=14> */
[----:B------:R-:W-:-:S03]  /*242b0*/  ULDC.64 UR4, c[0x0][0x418] ;  /* 0x0001060000047ab9 */ /* 0x000fc60000000a00 */
[----:B------:R-:W-:Y:S01]  /*242c0*/  IMAD.IADD R3, R4, 0x1, R3 ;  /* 0x0000000104037824 */ /* 0x000fe200078e0203 */
        /* <DEDUP_REMOVED lines=15> */
.L_x_1693:
[----:B------:R-:W-:Y:S01]  /*243c0*/  IMAD R5, R28, 0x8, R18 ;  /* 0x000000081c057824 */ /* 0x000fe200078e0212 */
[----:B------:R-:W-:Y:S01]  /*243d0*/  SHF.L.U32 R0, R2, 0x1f, RZ ;  /* 0x0000001f02007819 */ /* 0x000fe200000006ff */
[----:B------:R-:W-:Y:S03]  /*243e0*/  BSSY B1, `(.L_x_1694) ;  /* 0x0000003000017945 */ /* 0x000fe60003800000 */
[----:B------:R-:W0:Y:S02]  /*243f0*/  SYNCS.PHASECHK.TRANS64.TRYWAIT P0, [R5+URZ+0x2d840], R0 ;  /* 0x02d84000050075a7 */ /* 0x000e24000800017f */
[----:B0-----:R-:W-:Y:S05]  /*24400*/  @!P0 BRA `(.L_x_1695) ;  /* 0x0000004800988947 */ /* 0x001fea0003800000 */
.L_x_1831:
[----:B------:R-:W-:Y:S05]  /*24410*/  BSYNC B1 ;  /* 0x0000000000017941 */ /* 0x000fea0003800000 */
.L_x_1694:
        /* <DEDUP_REMOVED lines=52> */
.L_x_1841:
        /* <DEDUP_REMOVED lines=11> */
.L_x_1697:
        /* <DEDUP_REMOVED lines=11> */
.L_x_1698:
[----:B------:R1:W-:Y:S01]  /*248c0*/  SYNCS.ARRIVE.TRANS64.A1T0 RZ, [R5+URZ+0x2d830], RZ ;  /* 0x02d830ff05ff79a7 */ /* 0x0003e2000810003f */
[----:B------:R-:W-:Y:S05]  /*248d0*/  @!P5 BRA `(.L_x_1699) ;  /* 0x000000000004d947 */ /* 0x000fea0003800000 */
[----:B------:R-:W-:Y:S01]  /*248e0*/  BPT.TRAP 0x1 ;  /* 0x000000040000795c */ /* 0x000fe20000300000 */
.L_x_1699:
[----:B------:R-:W-:Y:S01]  /*248f0*/  SHF.L.U32 R2, R20, 0x1f, RZ ;  /* 0x0000001f14027819 */ /* 0x000fe200000006ff */
[----:B-1----:R-:W-:Y:S01]  /*24900*/  IMAD R5, R10, 0x8, R18 ;  /* 0x000000080a057824 */ /* 0x002fe200078e0212 */
[----:B------:R-:W-:Y:S03]  /*24910*/  BSSY B1, `(.L_x_1700) ;  /* 0x0000003000017945 */ /* 0x000fe60003800000 */
[----:B------:R-:W1:Y:S02]  /*24920*/  SYNCS.PHASECHK.TRANS64.TRYWAIT P0, [R5+URZ+0x2d860], R2 ;  /* 0x02d86002050075a7 */ /* 0x000e64000800017f */
[----:B-1----:R-:W-:Y:S05]  /*24930*/  @!P0 BRA `(.L_x_1701) ;  /* 0x0000004800b48947 */ /* 0x002fea0003800000 */
.L_x_1842:
[----:B------:R-:W-:Y:S05]  /*24940*/  BSYNC B1 ;  /* 0x0000000000017941 */ /* 0x000fea0003800000 */
.L_x_1700:
        /* <DEDUP_REMOVED lines=8> */
[----:B---3--:R-:W-:Y:S02]  /*249d0*/  IMAD R4, R10, 0x3000, R4 ;  /* 0x000030000a047824 */ /* 0x008fe400078e0204 */
        /* <DEDUP_REMOVED lines=36> */
.L_x_1852:
        /* <DEDUP_REMOVED lines=29> */
.L_x_1703:
        /* <DEDUP_REMOVED lines=12> */
.L_x_1704:
        /* <DEDUP_REMOVED lines=8> */
.L_x_1692:
[----:B------:R-:W-:Y:S05]  /*24f30*/  BSYNC B0 ;  /* 0x0000000000007941 */ /* 0x000fea0003800000 */
.L_x_1691:
        /* <DEDUP_REMOVED lines=17> */
.L_x_1707:
[----:B------:R-:W-:Y:S05]  /*25050*/  BSYNC B0 ;  /* 0x0000000000007941 */ /* 0x000fea0003800000 */
.L_x_1706:
[----:B------:R-:W-:-:S05]  /*25060*/  IMAD.U32 R0, RZ, RZ, UR38 ;  /* 0x00000026ff007e24 */ /* 0x000fca000f8e00ff */
[----:B------:R-:W-:-:S13]  /*25070*/  ISETP.NE.AND P0, PT, R0, 0x3, PT ;  /* 0x000000030000780c */ /* 0x000fda0003f05270 */
[----:B------:R-:W-:Y:S05]  /*25080*/  @!P0 BRA `(.L_x_1708) ;  /* 0x0000000000048947 */ /* 0x000fea0003800000 */
[----:B------:R-:W-:Y:S01]  /*25090*/  BPT.TRAP 0x1 ;  /* 0x000000040000795c */ /* 0x000fe20000300000 */
.L_x_1708:
        /* <DEDUP_REMOVED lines=8> */
.L_x_1853:
[----:B------:R-:W-:Y:S05]  /*25120*/  BSYNC B0 ;  /* 0x0000000000007941 */ /* 0x000fea0003800000 */
.L_x_1709:
        /* <DEDUP_REMOVED lines=51> */
.L_x_1863:
        /* <DEDUP_REMOVED lines=13> */
.L_x_1712:
        /* <DEDUP_REMOVED lines=11> */
.L_x_1713:
        /* <DEDUP_REMOVED lines=8> */
.L_x_1672:
[----:B------:R-:W-:Y:S05]  /*25660*/  BSYNC B7 ;  /* 0x0000000000077941 */ /* 0x000fea0003800000 */
.L_x_1670:
[----:B------:R-:W-:-:S13]  /*25670*/  LOP3.LUT P0, RZ, R16, 0x10, RZ, 0xc0, !PT ;  /* 0x0000001010ff7812 */ /* 0x000fda000780c0ff */
[----:B------:R-:W-:Y:S05]  /*25680*/  @!P0 BRA `(.L_x_1714) ;  /* 0x0000000000248947 */ /* 0x000fea0003800000 */
[----:B------:R-:W-:Y:S05]  /*25690*/  WARPSYNC.ALL ;  /* 0x0000000000007948 */ /* 0x000fea0003800000 */
[----:B------:R-:W3:Y:S08]  /*256a0*/  S2UR UR5, SR_CgaCtaId ;  /* 0x00000000000579c3 */ /* 0x000ef00000008800 */
[----:B------:R-:W-:Y:S06]  /*256b0*/  BAR.SYNC.DEFER_BLOCKING 0x5, 0x200 ;  /* 0x0148000000007b1d */ /* 0x000fec0000010000 */
[----:B------:R-:W-:-:S02]  /*256c0*/  UMOV UR4, 0x400 ;  /* 0x0000040000047882 */ /* 0x000fc40000000000 */
[----:B---3--:R-:W-:-:S06]  /*256d0*/  ULEA UR4, UR5, UR4, 0x18 ;  /* 0x0000000405047291 */ /* 0x008fcc000f8ec03f */
[----:B------:R-:W-:-:S05]  /*256e0*/  IMAD.U32 R18, RZ, RZ, UR4 ;  /* 0x00000004ff127e24 */ /* 0x000fca000f8e00ff */
[----:B------:R3:W4:Y:S01]  /*256f0*/  LDS.128 R24, [R18+0x2d8d0] ;  /* 0x02d8d00012187984 */ /* 0x0007220000000c00 */
[----:B------:R-:W-:Y:S06]  /*25700*/  BAR.ARV 0x4, 0x200 ;  /* 0x0108000000007b1d */ /* 0x000fec0000002000 */
[----:B------:R-:W-:Y:S05]  /*25710*/  BRA `(.L_x_1715) ;  /* 0x0000000c00d87947 */ /* 0x000fea0003800000 */
.L_x_1714:
[----:B------:R-:W2:Y:S01]  /*25720*/  S2R R0, SR_TID.X ;  /* 0x0000000000007919 */ /* 0x000ea20000002100 */
[----:B------:R-:W-:Y:S01]  /*25730*/  UMOV UR4, 0xffffffff ;  /* 0xffffffff00047882 */ /* 0x000fe20000000000 */
[----:B--2---:R-:W-:-:S04]  /*25740*/  LOP3.LUT R8, R0, 0x1f, RZ, 0xc0, !PT ;  /* 0x0000001f00087812 */ /* 0x004fc800078ec0ff */
[----:B------:R-:W-:Y:S01]  /*25750*/  ISETP.NE.AND P0, PT, R8, 0x1f, PT ;  /* 0x0000001f0800780c */ /* 0x000fe20003f05270 */
[----:B------:R-:W-:-:S12]  /*25760*/  BRA.DIV UR4, `(.L_x_1716) ;  /* 0x0000004a04247947 */ /* 0x000fd8000b800000 */
[----:B------:R-:W-:Y:S01]  /*25770*/  IMAD.IADD R9, R27, 0x1, R8 ;  /* 0x000000011b097824 */ /* 0x000fe200078e0208 */
[----:B------:R-:W-:-:S04]  /*25780*/  ULDC UR4, c[0x0][0xc3c] ;  /* 0x00030f0000047ab9 */ /* 0x000fc80000000800 */
[----:B------:R-:W-:-:S13]  /*25790*/  ISETP.GE.OR P1, PT, R9, UR4, !P0 ;  /* 0x0000000409007c0c */ /* 0x000fda000c726670 */
[----:B0-----:R-:W0:Y:S08]  /*257a0*/  @!P1 LDC.64 R2, c[0x0][0xc80] ;  /* 0x00032000ff029b82 */ /* 0x001e300000000a00 */
[----:B------:R-:W2:Y:S01]  /*257b0*/  @!P1 LDC.64 R4, c[0x0][0xc78] ;  /* 0x00031e00ff049b82 */ /* 0x000ea20000000a00 */
[----:B0-----:R-:W-:-:S05]  /*257c0*/  @!P1 IMAD.WIDE R2, R9, 0x4, R2 ;  /* 0x0000000409029825 */ /* 0x001fca00078e0202 */
[----:B------:R2:W3:Y:S02]  /*257d0*/  @!P1 LDG.E R7, desc[UR54][R2.64] ;  /* 0x0000003602079981 */ /* 0x0004e4000c1e1900 */
[----:B--2---:R-:W-:-:S05]  /*257e0*/  @!P1 IMAD.WIDE R2, R9, 0x4, R4 ;  /* 0x0000000409029825 */ /* 0x004fca00078e0204 */
[----:B------:R-:W2:Y:S01]  /*257f0*/  @!P1 LDG.E R4, desc[UR54][R2.64] ;  /* 0x0000003602049981 */ /* 0x000ea2000c1e1900 */
        /* <DEDUP_REMOVED lines=9> */
[----:B---3--:R-:W-:Y:S02]  /*25890*/  @!P1 IMAD.MOV.U32 R25, RZ, RZ, R7 ;  /* 0x000000ffff199224 */ /* 0x008fe400078e0007 */
[----:B--2---:R-:W-:Y:S01]  /*258a0*/  @!P1 IMAD.MOV.U32 R5, RZ, RZ, R4 ;  /* 0x000000ffff059224 */ /* 0x004fe200078e0004 */
        /* <DEDUP_REMOVED lines=17> */
[----:B------:R0:W2:Y:S02]  /*259c0*/  SHFL.IDX PT, R14, R2, 0x1f, 0x1f ;  /* 0x03e01f00020e7f89 */ /* 0x0000a400000e0000 */
.L_x_1873:
[----:B------:R-:W-:Y:S02]  /*259d0*/  ULDC UR4, c[0x0][0xc38] ;  /* 0x00030e0000047ab9 */ /* 0x000fe40000000800 */
[----:B------:R-:W-:-:S04]  /*259e0*/  IMAD.U32 R4, RZ, RZ, UR4 ;  /* 0x00000004ff047e24 */ /* 0x000fc8000f8e00ff */
[----:B--2---:R-:W-:-:S04]  /*259f0*/  IMAD R3, R14, R4, RZ ;  /* 0x000000040e037224 */ /* 0x004fc800078e02ff */
[----:B------:R-:W-:-:S05]  /*25a00*/  IMAD.IADD R6, R6, 0x1, R3 ;  /* 0x0000000106067824 */ /* 0x000fca00078e0203 */
[----:B------:R-:W-:-:S13]  /*25a10*/  ISETP.GT.AND P6, PT, R6, R0, PT ;  /* 0x000000000600720c */ /* 0x000fda0003fc4270 */
[----:B------:R-:W-:Y:S05]  /*25a20*/  @P6 BRA `(.L_x_1717) ;  /* 0x0000000000a46947 */ /* 0x000fea0003800000 */
.L_x_1720:
        /* <DEDUP_REMOVED lines=34> */
[----:B------:R0:W2:Y:S02]  /*25c50*/  SHFL.IDX PT, R14, R2, 0x1f, 0x1f ;  /* 0x03e01f00020e7f89 */ /* 0x0000a400000e0000 */
.L_x_1881:
[----:B------:R-:W-:Y:S02]  /*25c60*/  ULDC UR4, c[0x0][0xc38] ;  /* 0x00030e0000047ab9 */ /* 0x000fe40000000800 */
[----:B------:R-:W-:-:S04]  /*25c70*/  IMAD.U32 R4, RZ, RZ, UR4 ;  /* 0x00000004ff047e24 */ /* 0x000fc8000f8e00ff */
[----:B--2---:R-:W-:-:S04]  /*25c80*/  IMAD R3, R14, R4, RZ ;  /* 0x000000040e037224 */ /* 0x004fc800078e02ff */
[----:B------:R-:W-:-:S05]  /*25c90*/  IMAD.IADD R6, R3, 0x1, R6 ;  /* 0x0000000103067824 */ /* 0x000fca00078e0206 */
[----:B------:R-:W-:-:S13]  /*25ca0*/  ISETP.GT.AND P6, PT, R6, R0, PT ;  /* 0x000000000600720c */ /* 0x000fda0003fc4270 */
[----:B------:R-:W-:Y:S05]  /*25cb0*/  @!P6 BRA `(.L_x_1720) ;  /* 0xfffffffc005ce947 */ /* 0x000fea000383ffff */
.L_x_1717:
[----:B------:R-:W-:Y:S01]  /*25cc0*/  IMAD.IADD R6, R6, 0x1, -R3 ;  /* 0x0000000106067824 */ /* 0x000fe200078e0a03 */
[----:B------:R-:W-:-:S03]  /*25cd0*/  UMOV UR4, 0xffffffff ;  /* 0xffffffff00047882 */ /* 0x000fc60000000000 */
[----:B------:R-:W-:-:S05]  /*25ce0*/  IMAD R3, R2, R4, R6 ;  /* 0x0000000402037224 */ /* 0x000fca00078e0206 */
[----:B------:R-:W-:Y:S01]  /*25cf0*/  ISETP.GT.AND P6, PT, R3, R0, PT ;  /* 0x000000000300720c */ /* 0x000fe20003fc4270 */
[----:B------:R-:W-:-:S12]  /*25d00*/  BRA.DIV UR4, `(.L_x_1721) ;  /* 0x0000004a04ac7947 */ /* 0x000fd8000b800000 */
[----:B------:R-:W-:-:S04]  /*25d10*/  VOTE.ANY R3, PT, !P6 ;  /* 0x0000000000037806 */ /* 0x000fc800070e0100 */
[----:B------:R-:W2:Y:S02]  /*25d20*/  POPC R7, R3 ;  /* 0x0000000300077309 */ /* 0x000ea40000000000 */
[----:B--2---:R2:W3:Y:S01]  /*25d30*/  SHFL.IDX PT, R25, R25, R7, 0x1f ;  /* 0x00001f0719197589 */ /* 0x0044e200000e0000 */
[----:B------:R-:W-:-:S03]  /*25d40*/  IMAD.IADD R27, R7, 0x1, R27 ;  /* 0x00000001071b7824 */ /* 0x000fc600078e021b */
[----:B------:R2:W4:Y:S04]  /*25d50*/  SHFL.IDX PT, R5, R5, R7, 0x1f ;  /* 0x00001f0705057589 */ /* 0x00052800000e0000 */
.L_x_1886:
[----:B------:R-:W-:-:S13]  /*25d60*/  ISETP.NE.AND P0, PT, R3, RZ, PT ;  /* 0x000000ff0300720c */ /* 0x000fda0003f05270 */
[----:B------:R-:W-:Y:S05]  /*25d70*/  @!P0 BRA `(.L_x_1722) ;  /* 0x0000000000108947 */ /* 0x000fea0003800000 */
[----:B------:R-:W-:Y:S01]  /*25d80*/  UMOV UR4, 0xffffffff ;  /* 0xffffffff00047882 */ /* 0x000fe20000000000 */
[----:B-1----:R-:W-:Y:S02]  /*25d90*/  IADD3 R12, R7, -0x1, RZ ;  /* 0xffffffff070c7810 */ /* 0x002fe40007ffe0ff */
[----:B------:R-:W-:Y:S05]  /*25da0*/  BRA.DIV UR4, `(.L_x_1723) ;  /* 0x0000004a04e47947 */ /* 0x000fea000b800000 */
[----:B------:R1:W0:Y:S02]  /*25db0*/  SHFL.IDX PT, R24, R2, R12, 0x1f ;  /* 0x00001f0c02187589 */ /* 0x00022400000e0000 */
.L_x_1722:
[----:B----4-:R-:W-:Y:S01]  /*25dc0*/  ISETP.NE.AND P0, PT, R5, 0x1, PT ;  /* 0x000000010500780c */ /* 0x010fe20003f05270 */
[----:B0-----:R-:W-:-:S04]  /*25dd0*/  IMAD R24, R24, R4, R6 ;  /* 0x0000000418187224 */ /* 0x001fc800078e0206 */
[----:B------:R-:W-:-:S08]  /*25de0*/  IMAD.IADD R0, R0, 0x1, -R24 ;  /* 0x0000000100007824 */ /* 0x000fd000078e0a18 */
[----:B------:R-:W-:Y:S05]  /*25df0*/  @!P0 BRA `(.L_x_1724) ;  /* 0x0000000000dc8947 */ /* 0x000fea0003800000 */
[-C--:B---3--:R-:W-:Y:S01]  /*25e00*/  IABS R6, R25.reuse ;  /* 0x0000001900067213 */ /* 0x088fe20000000000 */
[----:B-1----:R-:W-:Y:S01]  /*25e10*/  IMAD.MOV.U32 R2, RZ, RZ, RZ ;  /* 0x000000ffff027224 */ /* 0x002fe200078e00ff */
[----:B------:R-:W-:Y:S02]  /*25e20*/  IABS R8, R25 ;  /* 0x0000001900087213 */ /* 0x000fe40000000000 */
[----:B------:R-:W0:Y:S03]  /*25e30*/  I2F.RP R4, R6 ;  /* 0x0000000600047306 */ /* 0x000e260000209400 */
[----:B------:R-:W-:-:S05]  /*25e40*/  IMAD.MOV R8, RZ, RZ, -R8 ;  /* 0x000000ffff087224 */ /* 0x000fca00078e0a08 */
[----:B0-----:R-:W2:Y:S02]  /*25e50*/  MUFU.RCP R4, R4 ;  /* 0x0000000400047308 */ /* 0x001ea40000001000 */
[----:B--2---:R-:W-:-:S06]  /*25e60*/  VIADD R7, R4, 0xffffffe ;  /* 0x0ffffffe04077836 */ /* 0x004fcc0000000000 */
[----:B------:R-:W0:Y:S02]  /*25e70*/  F2I.FTZ.U32.TRUNC.NTZ R3, R7 ;  /* 0x0000000700037305 */ /* 0x000e24000021f000 */
[----:B0-----:R-:W-:-:S04]  /*25e80*/  IMAD.MOV R9, RZ, RZ, -R3 ;  /* 0x000000ffff097224 */ /* 0x001fc800078e0a03 */
[----:B------:R-:W-:-:S04]  /*25e90*/  IMAD R9, R9, R6, RZ ;  /* 0x0000000609097224 */ /* 0x000fc800078e02ff */
[----:B------:R-:W-:Y:S01]  /*25ea0*/  IMAD.HI.U32 R2, R3, R9, R2 ;  /* 0x0000000903027227 */ /* 0x000fe200078e0002 */
[----:B------:R-:W-:-:S05]  /*25eb0*/  IABS R3, R0 ;  /* 0x0000000000037213 */ /* 0x000fca0000000000 */
[----:B------:R-:W-:-:S04]  /*25ec0*/  IMAD.HI.U32 R4, R2, R3, RZ ;  /* 0x0000000302047227 */ /* 0x000fc800078e00ff */
[----:B------:R-:W-:Y:S02]  /*25ed0*/  IMAD R3, R4, R8, R3 ;  /* 0x0000000804037224 */ /* 0x000fe400078e0203 */
[----:B------:R-:W-:-:S03]  /*25ee0*/  IMAD.MOV.U32 R2, RZ, RZ, RZ ;  /* 0x000000ffff027224 */ /* 0x000fc600078e00ff */
[----:B------:R-:W-:-:S13]  /*25ef0*/  ISETP.GT.U32.AND P1, PT, R6, R3, PT ;  /* 0x000000030600720c */ /* 0x000fda0003f24070 */
[----:B------:R-:W-:Y:S02]  /*25f00*/  @!P1 IMAD.IADD R3, R3, 0x1, -R6 ;  /* 0x0000000103039824 */ /* 0x000fe400078e0a06 */
[----:B------:R-:W-:Y:S01]  /*25f10*/  @!P1 VIADD R4, R4, 0x1 ;  /* 0x0000000104049836 */ /* 0x000fe20000000000 */
[----:B------:R-:W-:Y:S02]  /*25f20*/  ISETP.NE.AND P1, PT, R25, RZ, PT ;  /* 0x000000ff1900720c */ /* 0x000fe40003f25270 */
[----:B------:R-:W-:Y:S02]  /*25f30*/  ISETP.GE.U32.AND P0, PT, R3, R6, PT ;  /* 0x000000060300720c */ /* 0x000fe40003f06070 */
[----:B------:R-:W-:-:S04]  /*25f40*/  IABS R6, R5 ;  /* 0x0000000500067213 */ /* 0x000fc80000000000 */
[----:B------:R-:W0:Y:S07]  /*25f50*/  I2F.RP R7, R6 ;  /* 0x0000000600077306 */ /* 0x000e2e0000209400 */
        /* <DEDUP_REMOVED lines=26> */
[----:B------:R-:W-:Y:S01]  /*26100*/  IADD3 R3, -R2, RZ, RZ ;  /* 0x000000ff02037210 */ /* 0x000fe20007ffe1ff */
[C---:B------:R-:W-:Y:S02]  /*26110*/  IMAD R26, R5.reuse, 0x1000000, R2 ;  /* 0x01000000051a7824 */ /* 0x040fe400078e0202 */
[--C-:B------:R-:W-:Y:S02]  /*26120*/  IMAD.MOV R2, RZ, RZ, -R4.reuse ;  /* 0x000000ffff027224 */ /* 0x100fe400078e0a04 */
[----:B------:R-:W-:Y:S02]  /*26130*/  IMAD R5, R5, R3, R4 ;  /* 0x0000000305057224 */ /* 0x000fe400078e0204 */
[----:B------:R-:W-:Y:S02]  /*26140*/  IMAD R2, R25, R2, R0 ;  /* 0x0000000219027224 */ /* 0x000fe400078e0200 */
[----:B------:R-:W-:Y:S01]  /*26150*/  IMAD R26, R5, 0x10000, R26 ;  /* 0x00010000051a7824 */ /* 0x000fe200078e021a */
[----:B------:R-:W-:Y:S06]  /*26160*/  BRA `(.L_x_1725) ;  /* 0x0000000000f47947 */ /* 0x000fec0003800000 */
.L_x_1724:
[----:B-1----:R-:W0:Y:S02]  /*26170*/  LDC.64 R2, c[0x0][0xc90] ;  /* 0x00032400ff027b82 */ /* 0x002e240000000a00 */
[----:B0-----:R-:W-:-:S05]  /*26180*/  IMAD.WIDE R2, R27, 0x4, R2 ;  /* 0x000000041b027825 */ /* 0x001fca00078e0202 */
[----:B------:R0:W3:Y:S02]  /*26190*/  LDG.E R6, desc[UR54][R2.64] ;  /* 0x0000003602067981 */ /* 0x0000e4000c1e1900 */
[----:B0-----:R-:W-:Y:S02]  /*261a0*/  IMAD.MOV.U32 R2, RZ, RZ, RZ ;  /* 0x000000ffff027224 */ /* 0x001fe400078e00ff */
[----:B---3--:R-:W-:-:S05]  /*261b0*/  IMAD R5, R25, R6, RZ ;  /* 0x0000000619057224 */ /* 0x008fca00078e02ff */
[----:B--2---:R-:W-:-:S04]  /*261c0*/  IABS R7, R5 ;  /* 0x0000000500077213 */ /* 0x004fc80000000000 */
[----:B------:R-:W0:Y:S08]  /*261d0*/  I2F.RP R8, R7 ;  /* 0x0000000700087306 */ /* 0x000e300000209400 */
[----:B0-----:R-:W0:Y:S02]  /*261e0*/  MUFU.RCP R8, R8 ;  /* 0x0000000800087308 */ /* 0x001e240000001000 */
[----:B0-----:R-:W-:-:S06]  /*261f0*/  VIADD R10, R8, 0xffffffe ;  /* 0x0ffffffe080a7836 */ /* 0x001fcc0000000000 */
[----:B------:R-:W0:Y:S02]  /*26200*/  F2I.FTZ.U32.TRUNC.NTZ R3, R10 ;  /* 0x0000000a00037305 */ /* 0x000e24000021f000 */
[----:B0-----:R-:W-:-:S04]  /*26210*/  IMAD.MOV R12, RZ, RZ, -R3 ;  /* 0x000000ffff0c7224 */ /* 0x001fc800078e0a03 */
[----:B------:R-:W-:-:S04]  /*26220*/  IMAD R9, R12, R7, RZ ;  /* 0x000000070c097224 */ /* 0x000fc800078e02ff */
        /* <DEDUP_REMOVED lines=13> */
[----:B------:R-:W-:-:S06]  /*26300*/  IMAD.MOV.U32 R2, RZ, RZ, RZ ;  /* 0x000000ffff027224 */ /* 0x000fcc00078e00ff */
[----:B------:R-:W-:-:S04]  /*26310*/  @P0 VIADD R9, R9, 0x1 ;  /* 0x0000000109090836 */ /* 0x000fc80000000000 */
[----:B------:R-:W-:-:S04]  /*26320*/  IMAD.MOV.U32 R7, RZ, RZ, R9 ;  /* 0x000000ffff077224 */ /* 0x000fc800078e0009 */
[----:B------:R-:W-:Y:S01]  /*26330*/  @!P2 IMAD.MOV R7, RZ, RZ, -R7 ;  /* 0x000000ffff07a224 */ /* 0x000fe200078e0a07 */
[----:B------:R-:W-:-:S05]  /*26340*/  @!P1 LOP3.LUT R7, RZ, R5, RZ, 0x33, !PT ;  /* 0x00000005ff079212 */ /* 0x000fca00078e33ff */
[----:B------:R-:W-:Y:S02]  /*26350*/  IMAD R8, R6, R7, RZ ;  /* 0x0000000706087224 */ /* 0x000fe400078e02ff */
[----:B------:R-:W-:Y:S02]  /*26360*/  IMAD.MOV R7, RZ, RZ, -R7 ;  /* 0x000000ffff077224 */ /* 0x000fe400078e0a07 */
[----:B------:R-:W-:Y:S02]  /*26370*/  IMAD.MOV R3, RZ, RZ, -R8 ;  /* 0x000000ffff037224 */ /* 0x000fe400078e0a08 */
[----:B------:R-:W-:-:S03]  /*26380*/  IMAD R5, R5, R7, R0 ;  /* 0x0000000705057224 */ /* 0x000fc600078e0200 */
[----:B------:R-:W-:-:S04]  /*26390*/  VIADDMNMX R4, R3, R4, R6, PT ;  /* 0x0000000403047246 */ /* 0x000fc80003800106 */
[-C--:B------:R-:W-:Y:S02]  /*263a0*/  IABS R6, R4.reuse ;  /* 0x0000000400067213 */ /* 0x080fe40000000000 */
[----:B------:R-:W-:Y:S02]  /*263b0*/  IABS R0, R4 ;  /* 0x0000000400007213 */ /* 0x000fe40000000000 */
[----:B------:R-:W0:Y:S02]  /*263c0*/  I2F.RP R9, R6 ;  /* 0x0000000600097306 */ /* 0x000e240000209400 */
[----:B------:R-:W-:-:S06]  /*263d0*/  IADD3 R0, RZ, -R0, RZ ;  /* 0x80000000ff007210 */ /* 0x000fcc0007ffe0ff */
        /* <DEDUP_REMOVED lines=9> */
[----:B------:R-:W-:Y:S02]  /*26470*/  LOP3.LUT R0, R5, R4, RZ, 0x3c, !PT ;  /* 0x0000000405007212 */ /* 0x000fe400078e3cff */
[----:B------:R-:W-:Y:S02]  /*26480*/  IADD3 R5, R8, 0x1000000, R5 ;  /* 0x0100000008057810 */ /* 0x000fe40007ffe005 */
        /* <DEDUP_REMOVED lines=8> */
[----:B------:R-:W-:Y:S01]  /*26510*/  @!P1 LOP3.LUT R2, RZ, R4, RZ, 0x33, !PT ;  /* 0x00000004ff029212 */ /* 0x000fe200078e33ff */
[----:B------:R-:W-:-:S04]  /*26520*/  IMAD.MOV R4, RZ, RZ, -R4 ;  /* 0x000000ffff047224 */ /* 0x000fc800078e0a04 */
[----:B------:R-:W-:-:S07]  /*26530*/  IMAD R26, R2, R4, R5 ;  /* 0x00000004021a7224 */ /* 0x000fce00078e0205 */
.L_x_1725:
[----:B------:R-:W-:-:S05]  /*26540*/  LOP3.LUT R2, RZ, R2, RZ, 0x33, !PT ;  /* 0x00000002ff027212 */ /* 0x000fca00078e33ff */
[----:B------:R-:W-:Y:S01]  /*26550*/  IMAD.IADD R25, R25, 0x1, R2 ;  /* 0x0000000119197824 */ /* 0x000fe200078e0202 */
[----:B------:R-:W-:Y:S06]  /*26560*/  BRA `(.L_x_1726) ;  /* 0x00000000001c7947 */ /* 0x000fec0003800000 */
.L_x_1718:
[----:B------:R-:W-:Y:S01]  /*26570*/  UMOV UR4, URZ ;  /* 0x0000003f00047c82 */ /* 0x000fe20008000000 */
[----:B------:R-:W-:Y:S01]  /*26580*/  UMOV UR5, URZ ;  /* 0x0000003f00057c82 */ /* 0x000fe20008000000 */
[----:B------:R-:W-:Y:S01]  /*26590*/  ULDC UR6, c[0x0][0xc3c] ;  /* 0x00030f0000067ab9 */ /* 0x000fe20000000800 */
[----:B------:R-:W-:Y:S02]  /*265a0*/  IMAD.MOV.U32 R24, RZ, RZ, R0 ;  /* 0x000000ffff187224 */ /* 0x000fe400078e0000 */
[----:B------:R-:W-:Y:S02]  /*265b0*/  IMAD.U32 R25, RZ, RZ, UR4 ;  /* 0x00000004ff197e24 */ /* 0x000fe4000f8e00ff */
[----:B------:R-:W-:Y:S02]  /*265c0*/  IMAD.U32 R26, RZ, RZ, UR5 ;  /* 0x00000005ff1a7e24 */ /* 0x000fe4000f8e00ff */
[----:B------:R-:W-:-:S07]  /*265d0*/  IMAD.U32 R27, RZ, RZ, UR6 ;  /* 0x00000006ff1b7e24 */ /* 0x000fce000f8e00ff */
.L_x_1726:
        /* <DEDUP_REMOVED lines=10> */
.L_x_1715:
[----:B------:R-:W-:Y:S02]  /*26680*/  ULDC UR4, c[0x0][0xc3c] ;  /* 0x00030f0000047ab9 */ /* 0x000fe40000000800 */
[----:B----4-:R-:W-:-:S13]  /*26690*/  ISETP.GE.AND P0, PT, R27, UR4, PT ;  /* 0x000000041b007c0c */ /* 0x010fda000bf06270 */
[----:B------:R-:W-:Y:S05]  /*266a0*/  @!P0 BRA `(.L_x_1727) ;  /* 0xffffff9000f88947 */ /* 0x000fea000383ffff */
[----:B------:R-:W-:Y:S05]  /*266b0*/  BSYNC B8 ;  /* 0x0000000000087941 */ /* 0x000fea0003800000 */
.L_x_1606:
[----:B0-----:R-:W4:Y:S01]  /*266c0*/  LDL.LU R0, [R1+0x48] ;  /* 0x0000480001007983 */ /* 0x001f220000300800 */
[----:B------:R-:W-:Y:S01]  /*266d0*/  BSSY B0, `(.L_x_1728) ;  /* 0x000000b000007945 */ /* 0x000fe20003800000 */
[----:B------:R-:W0:Y:S01]  /*266e0*/  S2R R5, SR_CgaCtaId ;  /* 0x0000000000057919 */ /* 0x000e220000008800 */
        /* <DEDUP_REMOVED lines=9> */
.L_x_1889:
[----:B------:R-:W-:Y:S05]  /*26780*/  BSYNC B0 ;  /* 0x0000000000007941 */ /* 0x000fea0003800000 */
.L_x_1728:
[----:B------:R-:W-:-:S03]  /*26790*/  UMOV UR4, 0xffffffff ;  /* 0xffffffff00047882 */ /* 0x000fc60000000000 */
[----:B------:R-:W-:Y:S05]  /*267a0*/  BRA.DIV UR4, `(.L_x_1730) ;  /* 0x0000004204a07947 */ /* 0x000fea000b800000 */
[----:B0-----:R-:W0:Y:S02]  /*267b0*/  S2R R0, SR_TID.X ;  /* 0x0000000000007919 */ /* 0x001e240000002100 */
[----:B0-----:R-:W-:-:S04]  /*267c0*/  SHF.R.U32.HI R0, RZ, 0x5, R0 ;  /* 0x00000005ff007819 */ /* 0x001fc80000011600 */
[----:B------:R-:W-:-:S05]  /*267d0*/  LOP3.LUT R0, R0, 0x3, RZ, 0xc0, !PT ;  /* 0x0000000300007812 */ /* 0x000fca00078ec0ff */
[----:B------:R0:W4:Y:S02]  /*267e0*/  SHFL.IDX PT, R14, R0, RZ, 0x1f ;  /* 0x00001fff000e7589 */ /* 0x00012400000e0000 */
.L_x_1892:
[----:B----4-:R-:W-:-:S13]  /*267f0*/  ISETP.NE.AND P0, PT, R14, RZ, PT ;  /* 0x000000ff0e00720c */ /* 0x010fda0003f05270 */
[----:B------:R-:W-:Y:S05]  /*26800*/  @P0 BRA `(.L_x_1369) ;  /* 0x0000000000900947 */ /* 0x000fea0003800000 */
[----:B------:R-:W-:-:S03]  /*26810*/  UMOV UR4, 0xffffffff ;  /* 0xffffffff00047882 */ /* 0x000fc60000000000 */
[----:B------:R-:W-:Y:S05]  /*26820*/  BRA.DIV UR4, `(.L_x_1731) ;  /* 0x0000004204b47947 */ /* 0x000fea000b800000 */
[----:B------:R-:W-:-:S13]  /*26830*/  ELECT P6, URZ, PT ;  /* 0x00000000003f782f */ /* 0x000fda00038c0000 */
.L_x_1895:
[----:B------:R-:W-:Y:S05]  /*26840*/  @!P6 BRA `(.L_x_1369) ;  /* 0x000000000080e947 */ /* 0x000fea0003800000 */
[----:B------:R-:W-:-:S06]  /*26850*/  ULOP3.LUT UR4, UR36, 0x2, URZ, 0xfc, !UPT ;  /* 0x0000000224047892 */ /* 0x000fcc000f8efc3f */
[----:B0-----:R-:W-:-:S05]  /*26860*/  IMAD.U32 R0, RZ, RZ, UR4 ;  /* 0x00000004ff007e24 */ /* 0x001fca000f8e00ff */
[----:B------:R-:W-:-:S13]  /*26870*/  ISETP.NE.AND P0, PT, R0, 0x3, PT ;  /* 0x000000030000780c */ /* 0x000fda0003f05270 */
[----:B------:R-:W-:Y:S05]  /*26880*/  @!P0 BRA `(.L_x_1732) ;  /* 0x0000000000048947 */ /* 0x000fea0003800000 */
[----:B------:R-:W-:Y:S01]  /*26890*/  BPT.TRAP 0x1 ;  /* 0x000000040000795c */ /* 0x000fe20000300000 */
.L_x_1732:
[----:B------:R-:W4:Y:S01]  /*268a0*/  LDL R0, [R1] ;  /* 0x0000000001007983 */ /* 0x000f220000100800 */
[C---:B------:R-:W-:Y:S02]  /*268b0*/  IMAD R3, R28.reuse, 0x8, R5 ;  /* 0x000000081c037824 */ /* 0x040fe400078e0205 */
[----:B------:R-:W-:-:S05]  /*268c0*/  VIADD R28, R28, 0x1 ;  /* 0x000000011c1c7836 */ /* 0x000fca0000000000 */
[----:B------:R-:W-:Y:S02]  /*268d0*/  ISETP.NE.AND P2, PT, R28, 0x2, PT ;  /* 0x000000021c00780c */ /* 0x000fe40003f45270 */
[----:B----4-:R-:W-:Y:S02]  /*268e0*/  SHF.L.U32 R2, R0, 0x1f, RZ ;  /* 0x0000001f00027819 */ /* 0x010fe400000006ff */
[----:B------:R-:W-:Y:S02]  /*268f0*/  SEL R0, RZ, 0x1, P2 ;  /* 0x00000001ff007807 */ /* 0x000fe40001000000 */
[----:B------:R-:W0:Y:S02]  /*26900*/  SYNCS.PHASECHK.TRANS64.TRYWAIT P1, [R3+URZ+0x2d840], R2 ;  /* 0x02d84002030075a7 */ /* 0x000e24000802017f */
[----:B0-----:R-:W-:Y:S05]  /*26910*/  @!P1 BRA `(.L_x_1733) ;  /* 0x0000004000989947 */ /* 0x001fea0003800000 */
.L_x_1896:
[----:B------:R-:W4:Y:S01]  /*26920*/  LDL.LU R4, [R1] ;  /* 0x0000000001047983 */ /* 0x000f220000300800 */
[----:B------:R-:W-:Y:S02]  /*26930*/  SEL R28, R28, RZ, P2 ;  /* 0x000000ff1c1c7207 */ /* 0x000fe40001000000 */
[----:B----4-:R-:W-:Y:S01]  /*26940*/  LOP3.LUT R0, R4, R0, RZ, 0x3c, !PT ;  /* 0x0000000004007212 */ /* 0x010fe200078e3cff */
[----:B------:R-:W-:Y:S06]  /*26950*/  @!P0 BRA `(.L_x_1734) ;  /* 0x0000000000048947 */ /* 0x000fec0003800000 */
[----:B------:R-:W-:Y:S01]  /*26960*/  BPT.TRAP 0x1 ;  /* 0x000000040000795c */ /* 0x000fe20000300000 */
.L_x_1734:
[----:B------:R-:W-:Y:S01]  /*26970*/  IMAD R5, R28, 0x8, R5 ;  /* 0x000000081c057824 */ /* 0x000fe200078e0205 */
[----:B------:R-:W-:-:S04]  /*26980*/  SHF.L.U32 R0, R0, 0x1f, RZ ;  /* 0x0000001f00007819 */ /* 0x000fc800000006ff */
[----:B------:R-:W4:Y:S02]  /*26990*/  SYNCS.PHASECHK.TRANS64.TRYWAIT P1, [R5+URZ+0x2d840], R0 ;  /* 0x02d84000050075a7 */ /* 0x000f24000802017f */
[----:B----4-:R-:W-:Y:S05]  /*269a0*/  @!P1 BRA `(.L_x_1735) ;  /* 0x0000004000889947 */ /* 0x010fea0003800000 */
.L_x_1897:
[----:B------:R-:W-:Y:S05]  /*269b0*/  @!P0 BRA `(.L_x_1736) ;  /* 0x0000000000048947 */ /* 0x000fea0003800000 */
[----:B------:R-:W-:Y:S01]  /*269c0*/  BPT.TRAP 0x1 ;  /* 0x000000040000795c */ /* 0x000fe20000300000 */
.L_x_1736:
[----:B------:R-:W0:Y:S02]  /*269d0*/  SYNCS.PHASECHK.TRANS64.TRYWAIT P1, [R3+URZ+0x2d860], R2 ;  /* 0x02d86002030075a7 */ /* 0x000e24000802017f */
[----:B0-----:R-:W-:Y:S05]  /*269e0*/  @!P1 BRA `(.L_x_1737) ;  /* 0x00000040008c9947 */ /* 0x001fea0003800000 */
.L_x_1898:
[----:B------:R-:W-:Y:S05]  /*269f0*/  @!P0 BRA `(.L_x_1738) ;  /* 0x0000000000048947 */ /* 0x000fea0003800000 */
[----:B------:R-:W-:Y:S01]  /*26a00*/  BPT.TRAP 0x1 ;  /* 0x000000040000795c */ /* 0x000fe20000300000 */
.L_x_1738:
[----:B------:R0:W0:Y:S02]  /*26a10*/  SYNCS.PHASECHK.TRANS64.TRYWAIT P0, [R5+URZ+0x2d860], R0 ;  /* 0x02d86000050075a7 */ /* 0x000024000800017f */
[----:B0-----:R-:W-:Y:S05]  /*26a20*/  @!P0 NANOSLEEP.SYNCS 0x989680 ;  /* 0x009896800000895d */ /* 0x001fea0003900000 */
[----:B------:R-:W0:Y:S02]  /*26a30*/  @!P0 SYNCS.PHASECHK.TRANS64 P0, [R5+URZ+0x2d860], R0 ;  /* 0x02d86000050085a7 */ /* 0x000e24000800007f */
[----:B0-----:R-:W-:Y:S05]  /*26a40*/  @!P0 BRA `(.L_x_1738) ;  /* 0xfffffffc00f08947 */ /* 0x001fea000383ffff */
.L_x_1369:
[----:B------:R-:W-:Y:S05]  /*26a50*/  BSYNC B9 ;  /* 0x0000000000097941 */ /* 0x000fea0003800000 */
.L_x_1366:
[----:B------:R-:W-:Y:S05]  /*26a60*/  EXIT ;  /* 0x000000000000794d */ /* 0x000fea0003800000 */
.L_x_1395:
[----:B0-----:R0:W1:Y:S02]  /*26a70*/  SYNCS.PHASECHK.TRANS64.TRYWAIT P4, [R34+URZ+0x2d890], R86 ;  /* 0x02d89056220075a7 */ /* 0x001064000808017f */
[----:B-1----:R-:W-:Y:S05]  /*26a80*/  @!P4 NANOSLEEP.SYNCS 0x989680 ;  /* 0x009896800000c95d */ /* 0x002fea0003900000 */
[----:B------:R-:W1:Y:S02]  /*26a90*/  @!P4 SYNCS.PHASECHK.TRANS64 P4, [R34+URZ+0x2d890], R86 ;  /* 0x02d890562200c5a7 */ /* 0x000e64000808007f */
[----:B-1----:R-:W-:Y:S05]  /*26aa0*/  @!P4 BRA `(.L_x_1395) ;  /* 0xfffffffc00f0c947 */ /* 0x002fea000383ffff */
[----:B------:R-:W-:Y:S05]  /*26ab0*/  BRA `(.L_x_1739) ;  /* 0xfffffdcc00a47947 */ /* 0x000fea000383ffff */
.L_x_1396:
        /* <DEDUP_REMOVED lines=8> */
.L_x_1741:
[----:B------:R-:W-:Y:S05]  /*26b40*/  BSYNC B1 ;  /* 0x0000000000017941 */ /* 0x000fea0003800000 */
.L_x_1740:
[----:B------:R-:W-:Y:S02]  /*26b50*/  IMAD.MOV.U32 R13, RZ, RZ, R60 ;  /* 0x000000ffff0d7224 */ /* 0x000fe400078e003c */
[----:B------:R-:W-:Y:S02]  /*26b60*/  IMAD.MOV.U32 R12, RZ, RZ, RZ ;  /* 0x000000ffff0c7224 */ /* 0x000fe400078e00ff */
[----:B------:R-:W-:Y:S02]  /*26b70*/  IMAD.MOV.U32 R11, RZ, RZ, 0x1e1f ;  /* 0x00001e1fff0b7424 */ /* 0x000fe400078e00ff */
[----:B------:R-:W-:Y:S02]  /*26b80*/  IMAD.MOV.U32 R15, RZ, RZ, -0x1 ;  /* 0xffffffffff0f7424 */ /* 0x000fe400078e00ff */
[----:B------:R-:W-:-:S07]  /*26b90*/  IMAD.MOV.U32 R61, RZ, RZ, R14 ;  /* 0x000000ffff3d7224 */ /* 0x000fce00078e000e */
[----:B------:R-:W-:Y:S05]  /*26ba0*/  WARPSYNC.COLLECTIVE R15, `(.L_x_1742) ;  /* 0x000000000f087348 */ /* 0x000fea0003c00000 */
[----:B------:R0:W1:Y:S02]  /*26bb0*/  SHFL.IDX P6, R14, R13, R12, R11 ;  /* 0x0000000c0d0e7389 */ /* 0x00006400000c000b */
[----:B01----:R-:W-:Y:S01]  /*26bc0*/  ENDCOLLECTIVE ;  /* 0x000000000000791b */ /* 0x003fe20003800000 */
.L_x_1742:
[----:B------:R-:W-:Y:S01]  /*26bd0*/  IMAD.MOV.U32 R60, RZ, RZ, R14 ;  /* 0x000000ffff3c7224 */ /* 0x000fe200078e000e */
[----:B------:R-:W-:Y:S06]  /*26be0*/  BRA `(.L_x_1743) ;  /* 0xfffffdcc006c7947 */ /* 0x000fec000383ffff */
.L_x_1424:
[----:B0-----:R0:W1:Y:S02]  /*26bf0*/  SYNCS.PHASECHK.TRANS64.TRYWAIT P4, [R34+URZ+0x2d890], R86 ;  /* 0x02d89056220075a7 */ /* 0x001064000808017f */
[----:B-1----:R-:W-:Y:S05]  /*26c00*/  @!P4 NANOSLEEP.SYNCS 0x989680 ;  /* 0x009896800000c95d */ /* 0x002fea0003900000 */
[----:B------:R-:W1:Y:S02]  /*26c10*/  @!P4 SYNCS.PHASECHK.TRANS64 P4, [R34+URZ+0x2d890], R86 ;  /* 0x02d890562200c5a7 */ /* 0x000e64000808007f */
[----:B-1----:R-:W-:Y:S05]  /*26c20*/  @!P4 BRA `(.L_x_1424) ;  /* 0xfffffffc00f0c947 */ /* 0x002fea000383ffff */
[----:B------:R-:W-:Y:S05]  /*26c30*/  BRA `(.L_x_1744) ;  /* 0xfffffde8005c7947 */ /* 0x000fea000383ffff */
.L_x_1425:
        /* <DEDUP_REMOVED lines=8> */
.L_x_1746:
[----:B------:R-:W-:Y:S05]  /*26cc0*/  BSYNC B1 ;  /* 0x0000000000017941 */ /* 0x000fea0003800000 */
.L_x_1745:
        /* <DEDUP_REMOVED lines=8> */
.L_x_1747:
[----:B------:R-:W-:Y:S01]  /*26d50*/  MOV R90, R14 ;  /* 0x0000000e005a7202 */ /* 0x000fe20000000f00 */
[----:B------:R-:W-:Y:S06]  /*26d60*/  BRA `(.L_x_1748) ;  /* 0xfffffde800247947 */ /* 0x000fec000383ffff */
.L_x_1438:
[----:B0-----:R0:W1:Y:S02]  /*26d70*/  SYNCS.PHASECHK.TRANS64.TRYWAIT P3, [R34+URZ+0x2d890], R86 ;  /* 0x02d89056220075a7 */ /* 0x001064000806017f */
[----:B-1----:R-:W-:Y:S05]  /*26d80*/  @!P3 NANOSLEEP.SYNCS 0x989680 ;  /* 0x009896800000b95d */ /* 0x002fea0003900000 */
[----:B------:R-:W1:Y:S02]  /*26d90*/  @!P3 SYNCS.PHASECHK.TRANS64 P3, [R34+URZ+0x2d890], R86 ;  /* 0x02d890562200b5a7 */ /* 0x000e64000806007f */
[----:B-1----:R-:W-:Y:S05]  /*26da0*/  @!P3 BRA `(.L_x_1438) ;  /* 0xfffffffc00f0b947 */ /* 0x002fea000383ffff */
[----:B------:R-:W-:Y:S05]  /*26db0*/  BRA `(.L_x_1749) ;  /* 0xfffffe0000207947 */ /* 0x000fea000383ffff */
.L_x_1439:
[----:B------:R-:W-:Y:S01]  /*26dc0*/  BSSY B1, `(.L_x_1750) ;  /* 0x0000007000017945 */ /* 0x000fe20003800000 */
[----:B------:R-:W-:Y:S02]  /*26dd0*/  IMAD.MOV.U32 R12, RZ, RZ, RZ ;  /* 0x000000ffff0c7224 */ /* 0x000fe400078e00ff */
[----:B------:R-:W-:Y:S02]  /*26de0*/  IMAD.MOV.U32 R11, RZ, RZ, 0x1e1f ;  /* 0x00001e1fff0b7424 */ /* 0x000fe400078e00ff */
[----:B------:R-:W-:-:S07]  /*26df0*/  IMAD.MOV.U32 R15, RZ, RZ, -0x1 ;  /* 0xffffffffff0f7424 */ /* 0x000fce00078e00ff */
[----:B0-----:R-:W-:Y:S05]  /*26e00*/  WARPSYNC.COLLECTIVE R15, `(.L_x_1751) ;  /* 0x000000000f087348 */ /* 0x001fea0003c00000 */
[----:B------:R1:W2:Y:S02]  /*26e10*/  SHFL.IDX P6, R14, R13, R12, R11 ;  /* 0x0000000c0d0e7389 */ /* 0x0002a400000c000b */
[----:B012---:R-:W-:Y:S01]  /*26e20*/  ENDCOLLECTIVE ;  /* 0x000000000000791b */ /* 0x007fe20003800000 */
.L_x_1751:
[----:B------:R-:W-:Y:S05]  /*26e30*/  BSYNC B1 ;  /* 0x0000000000017941 */ /* 0x000fea0003800000 */
.L_x_1750:
        /* <DEDUP_REMOVED lines=8> */
.L_x_1752:
[----:B------:R-:W-:Y:S01]  /*26ec0*/  IMAD.MOV.U32 R43, RZ, RZ, R14 ;  /* 0x000000ffff2b7224 */ /* 0x000fe200078e000e */
[----:B------:R-:W-:Y:S06]  /*26ed0*/  BRA `(.L_x_1753) ;  /* 0xfffffe0000507947 */ /* 0x000fec000383ffff */
.L_x_1443:
[----:B------:R0:W0:Y:S02]  /*26ee0*/  SYNCS.PHASECHK.TRANS64.TRYWAIT P2, [R34+URZ+0x2d8b0], R86 ;  /* 0x02d8b056220075a7 */ /* 0x000024000804017f */
[----:B0-----:R-:W-:Y:S05]  /*26ef0*/  @!P2 NANOSLEEP.SYNCS 0x989680 ;  /* 0x009896800000a95d */ /* 0x001fea0003900000 */
[----:B------:R-:W0:Y:S02]  /*26f00*/  @!P2 SYNCS.PHASECHK.TRANS64 P2, [R34+URZ+0x2d8b0], R86 ;  /* 0x02d8b0562200a5a7 */ /* 0x000e24000804007f */
[----:B0-----:R-:W-:Y:S05]  /*26f10*/  @!P2 BRA `(.L_x_1443) ;  /* 0xfffffffc00f0a947 */ /* 0x001fea000383ffff */
[----:B------:R-:W-:Y:S05]  /*26f20*/  BRA `(.L_x_1754) ;  /* 0xfffffe0400347947 */ /* 0x000fea000383ffff */
.L_x_1459:
[----:B------:R-:W-:Y:S01]  /*26f30*/  BSSY B0, `(.L_x_1755) ;  /* 0x0000007000007945 */ /* 0x000fe20003800000 */
[----:B------:R-:W-:Y:S02]  /*26f40*/  IMAD.MOV.U32 R12, RZ, RZ, RZ ;  /* 0x000000ffff0c7224 */ /* 0x000fe400078e00ff */
[----:B------:R-:W-:Y:S02]  /*26f50*/  IMAD.MOV.U32 R11, RZ, RZ, 0x1f ;  /* 0x0000001fff0b7424 */ /* 0x000fe400078e00ff */
[----:B------:R-:W-:-:S07]  /*26f60*/  IMAD.MOV.U32 R15, RZ, RZ, -0x1 ;  /* 0xffffffffff0f7424 */ /* 0x000fce00078e00ff */
[----:B-----5:R-:W-:Y:S05]  /*26f70*/  WARPSYNC.COLLECTIVE R15, `(.L_x_1756) ;  /* 0x000000000f087348 */ /* 0x020fea0003c00000 */
[----:B------:R0:W1:Y:S02]  /*26f80*/  SHFL.IDX P6, R14, R13, R12, R11 ;  /* 0x0000000c0d0e7389 */ /* 0x00006400000c000b */
[----:B01---5:R-:W-:Y:S01]  /*26f90*/  ENDCOLLECTIVE ;  /* 0x000000000000791b */ /* 0x023fe20003800000 */
.L_x_1756:
[----:B------:R-:W-:Y:S05]  /*26fa0*/  BSYNC B0 ;  /* 0x0000000000007941 */ /* 0x000fea0003800000 */
.L_x_1755:
[----:B------:R0:W-:Y:S01]  /*26fb0*/  STL [R1+0x48], R14 ;  /* 0x0000480e01007387 */ /* 0x0001e20000100800 */
[----:B------:R-:W-:Y:S05]  /*26fc0*/  BRA `(.L_x_1757) ;  /* 0xfffffe1000c87947 */ /* 0x000fea000383ffff */
.L_x_1470:
[----:B------:R-:W-:Y:S01]  /*26fd0*/  BSSY B1, `(.L_x_1758) ;  /* 0x0000007000017945 */ /* 0x000fe20003800000 */
[----:B------:R-:W-:Y:S02]  /*26fe0*/  IMAD.MOV.U32 R12, RZ, RZ, RZ ;  /* 0x000000ffff0c7224 */ /* 0x000fe400078e00ff */
[----:B------:R-:W-:Y:S02]  /*26ff0*/  IMAD.MOV.U32 R11, RZ, RZ, 0x1e1f ;  /* 0x00001e1fff0b7424 */ /* 0x000fe400078e00ff */
[----:B------:R-:W-:-:S07]  /*27000*/  IMAD.MOV.U32 R15, RZ, RZ, -0x1 ;  /* 0xffffffffff0f7424 */ /* 0x000fce00078e00ff */
[----:B0-----:R-:W-:Y:S05]  /*27010*/  WARPSYNC.COLLECTIVE R15, `(.L_x_1759) ;  /* 0x000000000f087348 */ /* 0x001fea0003c00000 */
[----:B0-----:R0:W1:Y:S02]  /*27020*/  SHFL.IDX P6, R14, R13, R12, R11 ;  /* 0x0000000c0d0e7389 */ /* 0x00106400000c000b */
[----:B01----:R-:W-:Y:S01]  /*27030*/  ENDCOLLECTIVE ;  /* 0x000000000000791b */ /* 0x003fe20003800000 */
.L_x_1759:
[----:B------:R-:W-:Y:S05]  /*27040*/  BSYNC B1 ;  /* 0x0000000000017941 */ /* 0x000fea0003800000 */
.L_x_1758:
        /* <DEDUP_REMOVED lines=8> */
.L_x_1760:
[----:B------:R-:W-:Y:S02]  /*270d0*/  IMAD.MOV.U32 R13, RZ, RZ, R0 ;  /* 0x000000ffff0d7224 */ /* 0x000fe400078e0000 */
[----:B------:R-:W-:-:S07]  /*270e0*/  IMAD.MOV.U32 R38, RZ, RZ, R14 ;  /* 0x000000ffff267224 */ /* 0x000fce00078e000e */
[----:B------:R-:W-:Y:S05]  /*270f0*/  WARPSYNC.COLLECTIVE R15, `(.L_x_1761) ;  /* 0x000000000f087348 */ /* 0x000fea0003c00000 */
[----:B------:R0:W1:Y:S02]  /*27100*/  SHFL.IDX P6, R14, R13, R12, R11 ;  /* 0x0000000c0d0e7389 */ /* 0x00006400000c000b */
[----:B01----:R-:W-:Y:S01]  /*27110*/  ENDCOLLECTIVE ;  /* 0x000000000000791b */ /* 0x003fe20003800000 */
.L_x_1761:
[----:B------:R-:W-:Y:S02]  /*27120*/  IMAD.MOV.U32 R13, RZ, RZ, R39 ;  /* 0x000000ffff0d7224 */ /* 0x000fe400078e0027 */
[----:B------:R-:W-:-:S07]  /*27130*/  IMAD.MOV.U32 R0, RZ, RZ, R14 ;  /* 0x000000ffff007224 */ /* 0x000fce00078e000e */
[----:B------:R-:W-:Y:S05]  /*27140*/  WARPSYNC.COLLECTIVE R15, `(.L_x_1762) ;  /* 0x000000000f087348 */ /* 0x000fea0003c00000 */
[----:B------:R0:W1:Y:S02]  /*27150*/  SHFL.IDX P6, R14, R13, R12, R11 ;  /* 0x0000000c0d0e7389 */ /* 0x00006400000c000b */
[----:B01----:R-:W-:Y:S01]  /*27160*/  ENDCOLLECTIVE ;  /* 0x000000000000791b */ /* 0x003fe20003800000 */
.L_x_1762:
[----:B------:R-:W-:Y:S01]  /*27170*/  IMAD.MOV.U32 R39, RZ, RZ, R14 ;  /* 0x000000ffff277224 */ /* 0x000fe200078e000e */
[----:B------:R-:W-:Y:S06]  /*27180*/  BRA `(.L_x_1763) ;  /* 0xfffffe18004c7947 */ /* 0x000fec000383ffff */
.L_x_1474:
[----:B0-----:R0:W1:Y:S02]  /*27190*/  SYNCS.PHASECHK.TRANS64.TRYWAIT P0, [R2+URZ+0x2d800], R3 ;  /* 0x02d80003020075a7 */ /* 0x001064000800017f */
[----:B-1----:R-:W-:Y:S05]  /*271a0*/  @!P0 NANOSLEEP.SYNCS 0x989680 ;  /* 0x009896800000895d */ /* 0x002fea0003900000 */
[----:B------:R-:W1:Y:S02]  /*271b0*/  @!P0 SYNCS.PHASECHK.TRANS64 P0, [R2+URZ+0x2d800], R3 ;  /* 0x02d80003020085a7 */ /* 0x000e64000800007f */
[----:B-1----:R-:W-:Y:S05]  /*271c0*/  @!P0 BRA `(.L_x_1474) ;  /* 0xfffffffc00f08947 */ /* 0x002fea000383ffff */
[----:B------:R-:W-:Y:S05]  /*271d0*/  BRA `(.L_x_1764) ;  /* 0xfffffe2000807947 */ /* 0x000fea000383ffff */
.L_x_1486:
[----:B------:R-:W-:Y:S01]  /*271e0*/  BSSY B1, `(.L_x_1765) ;  /* 0x0000007000017945 */ /* 0x000fe20003800000 */
[----:B------:R-:W-:Y:S02]  /*271f0*/  IMAD.MOV.U32 R12, RZ, RZ, RZ ;  /* 0x000000ffff0c7224 */ /* 0x000fe400078e00ff */
[----:B------:R-:W-:Y:S02]  /*27200*/  IMAD.MOV.U32 R11, RZ, RZ, 0x1e1f ;  /* 0x00001e1fff0b7424 */ /* 0x000fe400078e00ff */
[----:B------:R-:W-:-:S07]  /*27210*/  IMAD.MOV.U32 R15, RZ, RZ, -0x1 ;  /* 0xffffffffff0f7424 */ /* 0x000fce00078e00ff */
[----:B0-----:R-:W-:Y:S05]  /*27220*/  WARPSYNC.COLLECTIVE R15, `(.L_x_1766) ;  /* 0x000000000f087348 */ /* 0x001fea0003c00000 */
[----:B0-----:R0:W1:Y:S02]  /*27230*/  SHFL.IDX P6, R14, R13, R12, R11 ;  /* 0x0000000c0d0e7389 */ /* 0x00106400000c000b */
[----:B01----:R-:W-:Y:S01]  /*27240*/  ENDCOLLECTIVE ;  /* 0x000000000000791b */ /* 0x003fe20003800000 */
.L_x_1766:
[----:B------:R-:W-:Y:S05]  /*27250*/  BSYNC B1 ;  /* 0x0000000000017941 */ /* 0x000fea0003800000 */
.L_x_1765:
        /* <DEDUP_REMOVED lines=8> */
.L_x_1767:
[----:B------:R-:W-:Y:S02]  /*272e0*/  IMAD.MOV.U32 R13, RZ, RZ, R26 ;  /* 0x000000ffff0d7224 */ /* 0x000fe400078e001a */
[----:B------:R-:W-:-:S07]  /*272f0*/  IMAD.MOV.U32 R3, RZ, RZ, R14 ;  /* 0x000000ffff037224 */ /* 0x000fce00078e000e */
[----:B------:R-:W-:Y:S05]  /*27300*/  WARPSYNC.COLLECTIVE R15, `(.L_x_1768) ;  /* 0x000000000f087348 */ /* 0x000fea0003c00000 */
[----:B------:R0:W1:Y:S02]  /*27310*/  SHFL.IDX P6, R14, R13, R12, R11 ;  /* 0x0000000c0d0e7389 */ /* 0x00006400000c000b */
[----:B01----:R-:W-:Y:S01]  /*27320*/  ENDCOLLECTIVE ;  /* 0x000000000000791b */ /* 0x003fe20003800000 */
.L_x_1768:
[----:B------:R-:W-:Y:S01]  /*27330*/  IMAD.MOV.U32 R13, RZ, RZ, R38 ;  /* 0x000000ffff0d7224 */ /* 0x000fe200078e0026 */
[----:B------:R-:W-:-:S07]  /*27340*/  MOV R37, R14 ;  /* 0x0000000e00257202 */ /* 0x000fce0000000f00 */
[----:B------:R-:W-:Y:S05]  /*27350*/  WARPSYNC.COLLECTIVE R15, `(.L_x_1769) ;  /* 0x000000000f087348 */ /* 0x000fea0003c00000 */
[----:B------:R0:W1:Y:S02]  /*27360*/  SHFL.IDX P6, R14, R13, R12, R11 ;  /* 0x0000000c0d0e7389 */ /* 0x00006400000c000b */
[----:B01----:R-:W-:Y:S01]  /*27370*/  ENDCOLLECTIVE ;  /* 0x000000000000791b */ /* 0x003fe20003800000 */
.L_x_1769:
[----:B------:R-:W-:Y:S01]  /*27380*/  IMAD.MOV.U32 R38, RZ, RZ, R14 ;  /* 0x000000ffff267224 */ /* 0x000fe200078e000e */
[----:B------:R-:W-:Y:S06]  /*27390*/  BRA `(.L_x_1770) ;  /* 0xfffffe3400307947 */ /* 0x000fec000383ffff */
.L_x_1490:
[----:B0-----:R0:W1:Y:S02]  /*273a0*/  SYNCS.PHASECHK.TRANS64.TRYWAIT P0, [R2+URZ+0x2d800], R3 ;  /* 0x02d80003020075a7 */ /* 0x001064000800017f */
[----:B-1----:R-:W-:Y:S05]  /*273b0*/  @!P0 NANOSLEEP.SYNCS 0x989680 ;  /* 0x009896800000895d */ /* 0x002fea0003900000 */
[----:B------:R-:W1:Y:S02]  /*273c0*/  @!P0 SYNCS.PHASECHK.TRANS64 P0, [R2+URZ+0x2d800], R3 ;  /* 0x02d80003020085a7 */ /* 0x000e64000800007f */
[----:B-1----:R-:W-:Y:S05]  /*273d0*/  @!P0 BRA `(.L_x_1490) ;  /* 0xfffffffc00f08947 */ /* 0x002fea000383ffff */
[----:B------:R-:W-:Y:S05]  /*273e0*/  BRA `(.L_x_1771) ;  /* 0xfffffe3800f47947 */ /* 0x000fea000383ffff */
.L_x_1498:
[----:B--2---:R2:W3:Y:S02]  /*273f0*/  SYNCS.PHASECHK.TRANS64.TRYWAIT P1, [R0+URZ+0x2d830], R5 ;  /* 0x02d83005000075a7 */ /* 0x0044e4000802017f */
[----:B---3--:R-:W-:Y:S05]  /*27400*/  @!P1 NANOSLEEP.SYNCS 0x989680 ;  /* 0x009896800000995d */ /* 0x008fea0003900000 */
[----:B------:R-:W3:Y:S02]  /*27410*/  @!P1 SYNCS.PHASECHK.TRANS64 P1, [R0+URZ+0x2d830], R5 ;  /* 0x02d83005000095a7 */ /* 0x000ee4000802007f */
[----:B---3--:R-:W-:Y:S05]  /*27420*/  @!P1 BRA `(.L_x_1498) ;  /* 0xfffffffc00f09947 */ /* 0x008fea000383ffff */
[----:B------:R-:W-:Y:S05]  /*27430*/  BRA `(.L_x_1497) ;  /* 0xfffffe5000807947 */ /* 0x000fea000383ffff */
.L_x_1517:
[----:B-1----:R1:W2:Y:S02]  /*27440*/  SYNCS.PHASECHK.TRANS64.TRYWAIT P2, [R9+URZ+0x2d830], R8 ;  /* 0x02d83008090075a7 */ /* 0x0022a4000804017f */
[----:B--2---:R-:W-:Y:S05]  /*27450*/  @!P2 NANOSLEEP.SYNCS 0x989680 ;  /* 0x009896800000a95d */ /* 0x004fea0003900000 */
[----:B------:R-:W2:Y:S02]  /*27460*/  @!P2 SYNCS.PHASECHK.TRANS64 P2, [R9+URZ+0x2d830], R8 ;  /* 0x02d830080900a5a7 */ /* 0x000ea4000804007f */
[----:B--2---:R-:W-:Y:S05]  /*27470*/  @!P2 BRA `(.L_x_1517) ;  /* 0xfffffffc00f0a947 */ /* 0x004fea000383ffff */
[----:B------:R-:W-:Y:S05]  /*27480*/  BRA `(.L_x_1516) ;  /* 0xfffffe90000c7947 */ /* 0x000fea000383ffff */
.L_x_1521:
[----:B-1----:R1:W2:Y:S02]  /*27490*/  SYNCS.PHASECHK.TRANS64.TRYWAIT P1, [R9+URZ+0x2d850], R8 ;  /* 0x02d85008090075a7 */ /* 0x0022a4000802017f */
[----:B--2---:R-:W-:Y:S05]  /*274a0*/  @!P1 NANOSLEEP.SYNCS 0x989680 ;  /* 0x009896800000995d */ /* 0x004fea0003900000 */
[----:B------:R-:W2:Y:S02]  /*274b0*/  @!P1 SYNCS.PHASECHK.TRANS64 P1, [R9+URZ+0x2d850], R8 ;  /* 0x02d85008090095a7 */ /* 0x000ea4000802007f */
[----:B--2---:R-:W-:Y:S05]  /*274c0*/  @!P1 BRA `(.L_x_1521) ;  /* 0xfffffffc00f09947 */ /* 0x004fea000383ffff */
[----:B------:R-:W-:Y:S05]  /*274d0*/  BRA `(.L_x_1518) ;  /* 0xfffffe9400287947 */ /* 0x000fea000383ffff */
.L_x_1542:
[----:B--2---:R2:W3:Y:S02]  /*274e0*/  SYNCS.PHASECHK.TRANS64.TRYWAIT P2, [R5+URZ+0x2d830], R6 ;  /* 0x02d83006050075a7 */ /* 0x0044e4000804017f */
[----:B---3--:R-:W-:Y:S05]  /*274f0*/  @!P2 NANOSLEEP.SYNCS 0x989680 ;  /* 0x009896800000a95d */ /* 0x008fea0003900000 */
[----:B------:R-:W3:Y:S02]  /*27500*/  @!P2 SYNCS.PHASECHK.TRANS64 P2, [R5+URZ+0x2d830], R6 ;  /* 0x02d830060500a5a7 */ /* 0x000ee4000804007f */
[----:B---3--:R-:W-:Y:S05]  /*27510*/  @!P2 BRA `(.L_x_1542) ;  /* 0xfffffffc00f0a947 */ /* 0x008fea000383ffff */
[----:B------:R-:W-:Y:S05]  /*27520*/  BRA `(.L_x_1541) ;  /* 0xfffffed000287947 */ /* 0x000fea000383ffff */
.L_x_1546:
[----:B-1----:R1:W2:Y:S02]  /*27530*/  SYNCS.PHASECHK.TRANS64.TRYWAIT P1, [R6+URZ+0x2d850], R5 ;  /* 0x02d85005060075a7 */ /* 0x0022a4000802017f */
[----:B--2---:R-:W-:Y:S05]  /*27540*/  @!P1 NANOSLEEP.SYNCS 0x989680 ;  /* 0x009896800000995d */ /* 0x004fea0003900000 */
[----:B------:R-:W2:Y:S02]  /*27550*/  @!P1 SYNCS.PHASECHK.TRANS64 P1, [R6+URZ+0x2d850], R5 ;  /* 0x02d85005060095a7 */ /* 0x000ea4000802007f */
[----:B--2---:R-:W-:Y:S05]  /*27560*/  @!P1 BRA `(.L_x_1546) ;  /* 0xfffffffc00f09947 */ /* 0x004fea000383ffff */
[----:B------:R-:W-:Y:S05]  /*27570*/  BRA `(.L_x_1543) ;  /* 0xfffffed400507947 */ /* 0x000fea000383ffff */
.L_x_1555:
[----:B--2---:R2:W3:Y:S02]  /*27580*/  SYNCS.PHASECHK.TRANS64.TRYWAIT P2, [R5+URZ+0x2d830], R6 ;  /* 0x02d83006050075a7 */ /* 0x0044e4000804017f */
[----:B---3--:R-:W-:Y:S05]  /*27590*/  @!P2 NANOSLEEP.SYNCS 0x989680 ;  /* 0x009896800000a95d */ /* 0x008fea0003900000 */
[----:B------:R-:W3:Y:S02]  /*275a0*/  @!P2 SYNCS.PHASECHK.TRANS64 P2, [R5+URZ+0x2d830], R6 ;  /* 0x02d830060500a5a7 */ /* 0x000ee4000804007f */
[----:B---3--:R-:W-:Y:S05]  /*275b0*/  @!P2 BRA `(.L_x_1555) ;  /* 0xfffffffc00f0a947 */ /* 0x008fea000383ffff */
[----:B------:R-:W-:Y:S05]  /*275c0*/  BRA `(.L_x_1554) ;  /* 0xfffffefc00507947 */ /* 0x000fea000383ffff */
.L_x_1559:
[----:B-1----:R1:W2:Y:S02]  /*275d0*/  SYNCS.PHASECHK.TRANS64.TRYWAIT P1, [R6+URZ+0x2d850], R5 ;  /* 0x02d85005060075a7 */ /* 0x0022a4000802017f */
[----:B--2---:R-:W-:Y:S05]  /*275e0*/  @!P1 NANOSLEEP.SYNCS 0x989680 ;  /* 0x009896800000995d */ /* 0x004fea0003900000 */
[----:B------:R-:W2:Y:S02]  /*275f0*/  @!P1 SYNCS.PHASECHK.TRANS64 P1, [R6+URZ+0x2d850], R5 ;  /* 0x02d85005060095a7 */ /* 0x000ea4000802007f */
[----:B--2---:R-:W-:Y:S05]  /*27600*/  @!P1 BRA `(.L_x_1559) ;  /* 0xfffffffc00f09947 */ /* 0x004fea000383ffff */
[----:B------:R-:W-:Y:S05]  /*27610*/  BRA `(.L_x_1556) ;  /* 0xffffff0000787947 */ /* 0x000fea000383ffff */
.L_x_1574:
[----:B--2---:R2:W3:Y:S02]  /*27620*/  SYNCS.PHASECHK.TRANS64.TRYWAIT P1, [R7+URZ+0x2d850], R0 ;  /* 0x02d85000070075a7 */ /* 0x0044e4000802017f */
[----:B---3--:R-:W-:Y:S05]  /*27630*/  @!P1 NANOSLEEP.SYNCS 0x989680 ;  /* 0x009896800000995d */ /* 0x008fea0003900000 */
[----:B------:R-:W3:Y:S02]  /*27640*/  @!P1 SYNCS.PHASECHK.TRANS64 P1, [R7+URZ+0x2d850], R0 ;  /* 0x02d85000070095a7 */ /* 0x000ee4000802007f */
[----:B---3--:R-:W-:Y:S05]  /*27650*/  @!P1 BRA `(.L_x_1574) ;  /* 0xfffffffc00f09947 */ /* 0x008fea000383ffff */
[----:B------:R-:W-:Y:S05]  /*27660*/  BRA `(.L_x_1573) ;  /* 0xffffff3800987947 */ /* 0x000fea000383ffff */
.L_x_1580:
[----:B------:R-:W-:Y:S02]  /*27670*/  IMAD.MOV.U32 R13, RZ, RZ, R3 ;  /* 0x000000ffff0d7224 */ /* 0x000fe400078e0003 */
[----:B------:R-:W-:Y:S02]  /*27680*/  IMAD.MOV.U32 R12, RZ, RZ, RZ ;  /* 0x000000ffff0c7224 */ /* 0x000fe400078e00ff */
[----:B------:R-:W-:Y:S02]  /*27690*/  IMAD.MOV.U32 R11, RZ, RZ, 0x1c1f ;  /* 0x00001c1fff0b7424 */ /* 0x000fe400078e00ff */
[----:B------:R-:W-:-:S07]  /*276a0*/  IMAD.MOV.U32 R15, RZ, RZ, -0x1 ;  /* 0xffffffffff0f7424 */ /* 0x000fce00078e00ff */
[----:B0----5:R-:W-:Y:S05]  /*276b0*/  WARPSYNC.COLLECTIVE R15, `(.L_x_1772) ;  /* 0x000000000f087348 */ /* 0x021fea0003c00000 */
[----:B------:R1:W2:Y:S02]  /*276c0*/  SHFL.IDX P6, R14, R13, R12, R11 ;  /* 0x0000000c0d0e7389 */ /* 0x0002a400000c000b */
[----:B012--5:R-:W-:Y:S01]  /*276d0*/  ENDCOLLECTIVE ;  /* 0x000000000000791b */ /* 0x027fe20003800000 */
.L_x_1772:
[----:B------:R-:W-:Y:S02]  /*276e0*/  IMAD.MOV.U32 R13, RZ, RZ, R9 ;  /* 0x000000ffff0d7224 */ /* 0x000fe400078e0009 */
[----:B------:R-:W-:-:S07]  /*276f0*/  IMAD.MOV.U32 R0, RZ, RZ, R14 ;  /* 0x000000ffff007224 */ /* 0x000fce00078e000e */
[----:B------:R-:W-:Y:S05]  /*27700*/  WARPSYNC.COLLECTIVE R15, `(.L_x_1773) ;  /* 0x000000000f087348 */ /* 0x000fea0003c00000 */
[----:B------:R0:W1:Y:S02]  /*27710*/  SHFL.IDX P6, R14, R13, R12, R11 ;  /* 0x0000000c0d0e7389 */ /* 0x00006400000c000b */
[----:B01----:R-:W-:Y:S01]  /*27720*/  ENDCOLLECTIVE ;  /* 0x000000000000791b */ /* 0x003fe20003800000 */
.L_x_1773:
[----:B------:R-:W-:Y:S05]  /*27730*/  BRA `(.L_x_1774) ;  /* 0xffffff5400607947 */ /* 0x000fea000383ffff */
.L_x_1583:
[----:B------:R-:W-:Y:S01]  /*27740*/  BSSY B1, `(.L_x_1775) ;  /* 0x0000008000017945 */ /* 0x000fe20003800000 */
[----:B---3--:R-:W-:Y:S02]  /*27750*/  IMAD.MOV.U32 R13, RZ, RZ, R3 ;  /* 0x000000ffff0d7224 */ /* 0x008fe400078e0003 */
[----:B------:R-:W-:Y:S02]  /*27760*/  IMAD.MOV.U32 R12, RZ, RZ, 0x1 ;  /* 0x00000001ff0c7424 */ /* 0x000fe400078e00ff */
[----:B------:R-:W-:Y:S02]  /*27770*/  IMAD.MOV.U32 R11, RZ, RZ, 0x1c1f ;  /* 0x00001c1fff0b7424 */ /* 0x000fe400078e00ff */
[----:B------:R-:W-:-:S07]  /*27780*/  IMAD.MOV.U32 R15, RZ, RZ, -0x1 ;  /* 0xffffffffff0f7424 */ /* 0x000fce00078e00ff */
[----:B012--5:R-:W-:Y:S05]  /*27790*/  WARPSYNC.COLLECTIVE R15, `(.L_x_1776) ;  /* 0x000000000f087348 */ /* 0x027fea0003c00000 */
[----:B--2---:R2:W3:Y:S02]  /*277a0*/  SHFL.IDX P6, R14, R13, R12, R11 ;  /* 0x0000000c0d0e7389 */ /* 0x0044e400000c000b */
[----:B0123-5:R-:W-:Y:S01]  /*277b0*/  ENDCOLLECTIVE ;  /* 0x000000000000791b */ /* 0x02ffe20003800000 */
.L_x_1776:
[----:B------:R-:W-:Y:S05]  /*277c0*/  BSYNC B1 ;  /* 0x0000000000017941 */ /* 0x000fea0003800000 */
.L_x_1775:
[----:B------:R-:W-:Y:S02]  /*277d0*/  IMAD.MOV.U32 R13, RZ, RZ, R9 ;  /* 0x000000ffff0d7224 */ /* 0x000fe400078e0009 */
[----:B------:R-:W-:Y:S02]  /*277e0*/  IMAD.MOV.U32 R12, RZ, RZ, 0x1 ;  /* 0x00000001ff0c7424 */ /* 0x000fe400078e00ff */
[----:B------:R-:W-:Y:S02]  /*277f0*/  IMAD.MOV.U32 R11, RZ, RZ, 0x1c1f ;  /* 0x00001c1fff0b7424 */ /* 0x000fe400078e00ff */
[----:B------:R-:W-:Y:S02]  /*27800*/  IMAD.MOV.U32 R15, RZ, RZ, -0x1 ;  /* 0xffffffffff0f7424 */ /* 0x000fe400078e00ff */
[----:B------:R-:W-:-:S07]  /*27810*/  IMAD.MOV.U32 R3, RZ, RZ, R14 ;  /* 0x000000ffff037224 */ /* 0x000fce00078e000e */
[----:B------:R-:W-:Y:S05]  /*27820*/  WARPSYNC.COLLECTIVE R15, `(.L_x_1777) ;  /* 0x000000000f087348 */ /* 0x000fea0003c00000 */
[----:B------:R0:W1:Y:S02]  /*27830*/  SHFL.IDX P6, R14, R13, R12, R11 ;  /* 0x0000000c0d0e7389 */ /* 0x00006400000c000b */
[----:B01----:R-:W-:Y:S01]  /*27840*/  ENDCOLLECTIVE ;  /* 0x000000000000791b */ /* 0x003fe20003800000 */
.L_x_1777:
[----:B------:R-:W-:Y:S05]  /*27850*/  BRA `(.L_x_1778) ;  /* 0xffffff5400707947 */ /* 0x000fea000383ffff */
.L_x_1585:
[----:B------:R-:W-:Y:S01]  /*27860*/  MOV R13, R24 ;  /* 0x00000018000d7202 */ /* 0x000fe20000000f00 */
[----:B------:R-:W-:Y:S02]  /*27870*/  IMAD.MOV.U32 R12, RZ, RZ, RZ ;  /* 0x000000ffff0c7224 */ /* 0x000fe400078e00ff */
[----:B------:R-:W-:Y:S02]  /*27880*/  IMAD.MOV.U32 R11, RZ, RZ, 0x1c1f ;  /* 0x00001c1fff0b7424 */ /* 0x000fe400078e00ff */
[----:B------:R-:W-:-:S07]  /*27890*/  IMAD.MOV.U32 R15, RZ, RZ, -0x1 ;  /* 0xffffffffff0f7424 */ /* 0x000fce00078e00ff */
[----:B------:R-:W-:Y:S05]  /*278a0*/  WARPSYNC.COLLECTIVE R15, `(.L_x_1779) ;  /* 0x000000000f087348 */ /* 0x000fea0003c00000 */
[----:B------:R0:W1:Y:S02]  /*278b0*/  SHFL.IDX P6, R14, R13, R12, R11 ;  /* 0x0000000c0d0e7389 */ /* 0x00006400000c000b */
[----:B01----:R-:W-:Y:S01]  /*278c0*/  ENDCOLLECTIVE ;  /* 0x000000000000791b */ /* 0x003fe20003800000 */
.L_x_1779:
[----:B------:R-:W-:Y:S02]  /*278d0*/  IMAD.MOV.U32 R13, RZ, RZ, R0 ;  /* 0x000000ffff0d7224 */ /* 0x000fe400078e0000 */
[----:B------:R-:W-:-:S07]  /*278e0*/  IMAD.MOV.U32 R3, RZ, RZ, R14 ;  /* 0x000000ffff037224 */ /* 0x000fce00078e000e */
[----:B------:R-:W-:Y:S05]  /*278f0*/  WARPSYNC.COLLECTIVE R15, `(.L_x_1780) ;  /* 0x000000000f087348 */ /* 0x000fea0003c00000 */
[----:B------:R0:W1:Y:S02]  /*27900*/  SHFL.IDX P6, R14, R13, R12, R11 ;  /* 0x0000000c0d0e7389 */ /* 0x00006400000c000b */
[----:B01----:R-:W-:Y:S01]  /*27910*/  ENDCOLLECTIVE ;  /* 0x000000000000791b */ /* 0x003fe20003800000 */
.L_x_1780:
[----:B------:R-:W-:Y:S05]  /*27920*/  BRA `(.L_x_1781) ;  /* 0xffffff58003c7947 */ /* 0x000fea000383ffff */
.L_x_1588:
[----:B------:R-:W-:Y:S01]  /*27930*/  BSSY B1, `(.L_x_1782) ;  /* 0x0000008000017945 */ /* 0x000fe20003800000 */
[----:B---3--:R-:W-:Y:S02]  /*27940*/  IMAD.MOV.U32 R13, RZ, RZ, R24 ;  /* 0x000000ffff0d7224 */ /* 0x008fe400078e0018 */
[----:B------:R-:W-:Y:S02]  /*27950*/  IMAD.MOV.U32 R12, RZ, RZ, 0x1 ;  /* 0x00000001ff0c7424 */ /* 0x000fe400078e00ff */
[----:B------:R-:W-:Y:S02]  /*27960*/  IMAD.MOV.U32 R11, RZ, RZ, 0x1c1f ;  /* 0x00001c1fff0b7424 */ /* 0x000fe400078e00ff */
[----:B------:R-:W-:-:S07]  /*27970*/  IMAD.MOV.U32 R15, RZ, RZ, -0x1 ;  /* 0xffffffffff0f7424 */ /* 0x000fce00078e00ff */
[----:B012---:R-:W-:Y:S05]  /*27980*/  WARPSYNC.COLLECTIVE R15, `(.L_x_1783) ;  /* 0x000000000f087348 */ /* 0x007fea0003c00000 */
[----:B--2---:R2:W3:Y:S02]  /*27990*/  SHFL.IDX P6, R14, R13, R12, R11 ;  /* 0x0000000c0d0e7389 */ /* 0x0044e400000c000b */
[----:B0123--:R-:W-:Y:S01]  /*279a0*/  ENDCOLLECTIVE ;  /* 0x000000000000791b */ /* 0x00ffe20003800000 */
.L_x_1783:
[----:B------:R-:W-:Y:S05]  /*279b0*/  BSYNC B1 ;  /* 0x0000000000017941 */ /* 0x000fea0003800000 */
.L_x_1782:
        /* <DEDUP_REMOVED lines=8> */
.L_x_1784:
[----:B------:R-:W-:Y:S05]  /*27a40*/  BRA `(.L_x_1785) ;  /* 0xffffff5c005c7947 */ /* 0x000fea000383ffff */
.L_x_1592:
[----:B------:R-:W-:Y:S01]  /*27a50*/  IMAD.MOV.U32 R13, RZ, RZ, R4 ;  /* 0x000000ffff0d7224 */ /* 0x000fe200078e0004 */
[----:B------:R-:W-:Y:S01]  /*27a60*/  MOV R15, 0xffffffff ;  /* 0xffffffff000f7802 */ /* 0x000fe20000000f00 */
[----:B------:R-:W-:Y:S02]  /*27a70*/  IMAD.MOV.U32 R12, RZ, RZ, RZ ;  /* 0x000000ffff0c7224 */ /* 0x000fe400078e00ff */
[----:B------:R-:W-:-:S07]  /*27a80*/  IMAD.MOV.U32 R11, RZ, RZ, 0x1c1f ;  /* 0x00001c1fff0b7424 */ /* 0x000fce00078e00ff */
[----:B-1----:R-:W-:Y:S05]  /*27a90*/  WARPSYNC.COLLECTIVE R15, `(.L_x_1786) ;  /* 0x000000000f087348 */ /* 0x002fea0003c00000 */
[----:B------:R0:W2:Y:S02]  /*27aa0*/  SHFL.IDX P6, R14, R13, R12, R11 ;  /* 0x0000000c0d0e7389 */ /* 0x0000a400000c000b */
[----:B012---:R-:W-:Y:S01]  /*27ab0*/  ENDCOLLECTIVE ;  /* 0x000000000000791b */ /* 0x007fe20003800000 */
.L_x_1786:
[----:B------:R-:W-:Y:S02]  /*27ac0*/  IMAD.MOV.U32 R13, RZ, RZ, R0 ;  /* 0x000000ffff0d7224 */ /* 0x000fe400078e0000 */
[----:B------:R-:W-:-:S07]  /*27ad0*/  IMAD.MOV.U32 R3, RZ, RZ, R14 ;  /* 0x000000ffff037224 */ /* 0x000fce00078e000e */
[----:B------:R-:W-:Y:S05]  /*27ae0*/  WARPSYNC.COLLECTIVE R15, `(.L_x_1787) ;  /* 0x000000000f087348 */ /* 0x000fea0003c00000 */
[----:B------:R0:W1:Y:S02]  /*27af0*/  SHFL.IDX P6, R14, R13, R12, R11 ;  /* 0x0000000c0d0e7389 */ /* 0x00006400000c000b */
[----:B01----:R-:W-:Y:S01]  /*27b00*/  ENDCOLLECTIVE ;  /* 0x000000000000791b */ /* 0x003fe20003800000 */
.L_x_1787:
[----:B------:R-:W-:Y:S05]  /*27b10*/  BRA `(.L_x_1788) ;  /* 0xffffff6800b47947 */ /* 0x000fea000383ffff */
.L_x_1595:
[----:B------:R-:W-:Y:S01]  /*27b20*/  BSSY B1, `(.L_x_1789) ;  /* 0x0000008000017945 */ /* 0x000fe20003800000 */
[----:B----4-:R-:W-:Y:S02]  /*27b30*/  IMAD.MOV.U32 R13, RZ, RZ, R4 ;  /* 0x000000ffff0d7224 */ /* 0x010fe400078e0004 */
[----:B------:R-:W-:Y:S02]  /*27b40*/  IMAD.MOV.U32 R12, RZ, RZ, 0x1 ;  /* 0x00000001ff0c7424 */ /* 0x000fe400078e00ff */
[----:B------:R-:W-:Y:S02]  /*27b50*/  IMAD.MOV.U32 R11, RZ, RZ, 0x1c1f ;  /* 0x00001c1fff0b7424 */ /* 0x000fe400078e00ff */
[----:B------:R-:W-:-:S07]  /*27b60*/  IMAD.MOV.U32 R15, RZ, RZ, -0x1 ;  /* 0xffffffffff0f7424 */ /* 0x000fce00078e00ff */
[----:B0123--:R-:W-:Y:S05]  /*27b70*/  WARPSYNC.COLLECTIVE R15, `(.L_x_1790) ;  /* 0x000000000f087348 */ /* 0x00ffea0003c00000 */
[----:B---3--:R3:W4:Y:S02]  /*27b80*/  SHFL.IDX P6, R14, R13, R12, R11 ;  /* 0x0000000c0d0e7389 */ /* 0x00872400000c000b */
[----:B01234-:R-:W-:Y:S01]  /*27b90*/  ENDCOLLECTIVE ;  /* 0x000000000000791b */ /* 0x01ffe20003800000 */
.L_x_1790:
[----:B------:R-:W-:Y:S05]  /*27ba0*/  BSYNC B1 ;  /* 0x0000000000017941 */ /* 0x000fea0003800000 */
.L_x_1789:
        /* <DEDUP_REMOVED lines=8> */
.L_x_1791:
[----:B------:R-:W-:Y:S05]  /*27c30*/  BRA `(.L_x_1792) ;  /* 0xffffff6800c87947 */ /* 0x000fea000383ffff */
.L_x_1622:
[----:B------:R-:W0:Y:S01]  /*27c40*/  S2R R7, SR_TID.X ;  /* 0x0000000000077919 */ /* 0x000e220000002100 */
[----:B------:R-:W-:Y:S01]  /*27c50*/  BSSY B1, `(.L_x_1793) ;  /* 0x000000a000017945 */ /* 0x000fe20003800000 */
[----:B-1----:R-:W-:Y:S02]  /*27c60*/  IMAD.MOV.U32 R12, RZ, RZ, RZ ;  /* 0x000000ffff0c7224 */ /* 0x002fe400078e00ff */
[----:B------:R-:W-:Y:S02]  /*27c70*/  IMAD.MOV.U32 R11, RZ, RZ, 0x1f ;  /* 0x0000001fff0b7424 */ /* 0x000fe400078e00ff */
[----:B------:R-:W-:Y:S01]  /*27c80*/  IMAD.MOV.U32 R15, RZ, RZ, -0x1 ;  /* 0xffffffffff0f7424 */ /* 0x000fe200078e00ff */
[----:B0-----:R-:W-:-:S04]  /*27c90*/  SHF.R.U32.HI R7, RZ, 0x5, R7 ;  /* 0x00000005ff077819 */ /* 0x001fc80000011607 */
[----:B------:R-:W-:-:S05]  /*27ca0*/  LOP3.LUT R7, R7, 0x3, RZ, 0xc0, !PT ;  /* 0x0000000307077812 */ /* 0x000fca00078ec0ff */
[----:B------:R-:W-:-:S07]  /*27cb0*/  IMAD.MOV.U32 R13, RZ, RZ, R7 ;  /* 0x000000ffff0d7224 */ /* 0x000fce00078e0007 */
[----:B------:R-:W-:Y:S05]  /*27cc0*/  WARPSYNC.COLLECTIVE R15, `(.L_x_1794) ;  /* 0x000000000f087348 */ /* 0x000fea0003c00000 */
[----:B------:R0:W1:Y:S02]  /*27cd0*/  SHFL.IDX P6, R14, R13, R12, R11 ;  /* 0x0000000c0d0e7389 */ /* 0x00006400000c000b */
[----:B01----:R-:W-:Y:S01]  /*27ce0*/  ENDCOLLECTIVE ;  /* 0x000000000000791b */ /* 0x003fe20003800000 */
.L_x_1794:
[----:B------:R-:W-:Y:S05]  /*27cf0*/  BSYNC B1 ;  /* 0x0000000000017941 */ /* 0x000fea0003800000 */
.L_x_1793:
[----:B------:R-:W-:Y:S05]  /*27d00*/  BRA `(.L_x_1795) ;  /* 0xffffff8800ac7947 */ /* 0x000fea000383ffff */
.L_x_1624:
[----:B------:R-:W-:Y:S01]  /*27d10*/  BSSY B1, `(.L_x_1796) ;  /* 0x0000006000017945 */ /* 0x000fe20003800000 */
[----:B------:R-:W-:-:S07]  /*27d20*/  IMAD.MOV.U32 R15, RZ, RZ, -0x1 ;  /* 0xffffffffff0f7424 */ /* 0x000fce00078e00ff */
[----:B01----:R-:W-:Y:S05]  /*27d30*/  WARPSYNC.COLLECTIVE R15, `(.L_x_1797) ;  /* 0x000000000f0c7348 */ /* 0x003fea0003c00000 */
[----:B------:R-:W-:Y:S02]  /*27d40*/  ELECT P6, UR62, PT ;  /* 0x00000000003e782f */ /* 0x000fe400038c0000 */
[----:B------:R-:W-:Y:S01]  /*27d50*/  MOV R14, UR62 ;  /* 0x0000003e000e7c02 */ /* 0x000fe20008000f00 */
[----:B01----:R-:W-:Y:S10]  /*27d60*/  ENDCOLLECTIVE ;  /* 0x000000000000791b */ /* 0x003ff40003800000 */
.L_x_1797:
[----:B------:R-:W-:Y:S05]  /*27d70*/  BSYNC B1 ;  /* 0x0000000000017941 */ /* 0x000fea0003800000 */
.L_x_1796:
[----:B------:R-:W-:Y:S05]  /*27d80*/  BRA `(.L_x_1623) ;  /* 0xffffff8800a47947 */ /* 0x000fea000383ffff */
.L_x_1626:
[----:B0-----:R0:W2:Y:S02]  /*27d90*/  SYNCS.PHASECHK.TRANS64.TRYWAIT P0, [R18+URZ+0x2d820], R6 ;  /* 0x02d82006120075a7 */ /* 0x0010a4000800017f */
[----:B--2---:R-:W-:Y:S05]  /*27da0*/  @!P0 NANOSLEEP.SYNCS 0x989680 ;  /* 0x009896800000895d */ /* 0x004fea0003900000 */
[----:B------:R-:W2:Y:S02]  /*27db0*/  @!P0 SYNCS.PHASECHK.TRANS64 P0, [R18+URZ+0x2d820], R6 ;  /* 0x02d82006120085a7 */ /* 0x000ea4000800007f */
[----:B--2---:R-:W-:Y:S05]  /*27dc0*/  @!P0 BRA `(.L_x_1626) ;  /* 0xfffffffc00f08947 */ /* 0x004fea000383ffff */
[----:B------:R-:W-:Y:S05]  /*27dd0*/  BRA `(.L_x_1798) ;  /* 0xffffff8800b47947 */ /* 0x000fea000383ffff */
.L_x_1630:
[----:B--2---:R2:W3:Y:S02]  /*27de0*/  SYNCS.PHASECHK.TRANS64.TRYWAIT P0, [R10+URZ+0x2d8a0], R9 ;  /* 0x02d8a0090a0075a7 */ /* 0x0044e4000800017f */
[----:B---3--:R-:W-:Y:S05]  /*27df0*/  @!P0 NANOSLEEP.SYNCS 0x989680 ;  /* 0x009896800000895d */ /* 0x008fea0003900000 */
[----:B------:R-:W3:Y:S02]  /*27e00*/  @!P0 SYNCS.PHASECHK.TRANS64 P0, [R10+URZ+0x2d8a0], R9 ;  /* 0x02d8a0090a0085a7 */ /* 0x000ee4000800007f */
[----:B---3--:R-:W-:Y:S05]  /*27e10*/  @!P0 BRA `(.L_x_1630) ;  /* 0xfffffffc00f08947 */ /* 0x008fea000383ffff */
[----:B------:R-:W-:Y:S05]  /*27e20*/  BRA `(.L_x_1799) ;  /* 0xffffff8800d07947 */ /* 0x000fea000383ffff */
.L_x_1637:
[----:B0-----:R0:W3:Y:S02]  /*27e30*/  SYNCS.PHASECHK.TRANS64.TRYWAIT P0, [R10+URZ+0x2d8c0], R9 ;  /* 0x02d8c0090a0075a7 */ /* 0x0010e4000800017f */
[----:B---3--:R-:W-:Y:S05]  /*27e40*/  @!P0 NANOSLEEP.SYNCS 0x989680 ;  /* 0x009896800000895d */ /* 0x008fea0003900000 */
[----:B------:R-:W3:Y:S02]  /*27e50*/  @!P0 SYNCS.PHASECHK.TRANS64 P0, [R10+URZ+0x2d8c0], R9 ;  /* 0x02d8c0090a0085a7 */ /* 0x000ee4000800007f */
[----:B---3--:R-:W-:Y:S05]  /*27e60*/  @!P0 BRA `(.L_x_1637) ;  /* 0xfffffffc00f08947 */ /* 0x008fea000383ffff */
[----:B------:R-:W-:Y:S05]  /*27e70*/  BRA `(.L_x_1800) ;  /* 0xffffff8c00cc7947 */ /* 0x000fea000383ffff */
.L_x_1646:
[----:B0-----:R0:W2:Y:S02]  /*27e80*/  SYNCS.PHASECHK.TRANS64.TRYWAIT P1, [R9+URZ+0x2d8a0], R8 ;  /* 0x02d8a008090075a7 */ /* 0x0010a4000802017f */
[----:B--2---:R-:W-:Y:S05]  /*27e90*/  @!P1 NANOSLEEP.SYNCS 0x989680 ;  /* 0x009896800000995d */ /* 0x004fea0003900000 */
[----:B------:R-:W2:Y:S02]  /*27ea0*/  @!P1 SYNCS.PHASECHK.TRANS64 P1, [R9+URZ+0x2d8a0], R8 ;  /* 0x02d8a008090095a7 */ /* 0x000ea4000802007f */
[----:B--2---:R-:W-:Y:S05]  /*27eb0*/  @!P1 BRA `(.L_x_1646) ;  /* 0xfffffffc00f09947 */ /* 0x004fea000383ffff */
[----:B------:R-:W-:Y:S05]  /*27ec0*/  BRA `(.L_x_1801) ;  /* 0xffffff94000c7947 */ /* 0x000fea000383ffff */
.L_x_1653:
[----:B--2---:R2:W3:Y:S02]  /*27ed0*/  SYNCS.PHASECHK.TRANS64.TRYWAIT P1, [R9+URZ+0x2d8c0], R8 ;  /* 0x02d8c008090075a7 */ /* 0x0044e4000802017f */
[----:B---3--:R-:W-:Y:S05]  /*27ee0*/  @!P1 NANOSLEEP.SYNCS 0x989680 ;  /* 0x009896800000995d */ /* 0x008fea0003900000 */
[----:B------:R-:W3:Y:S02]  /*27ef0*/  @!P1 SYNCS.PHASECHK.TRANS64 P1, [R9+URZ+0x2d8c0], R8 ;  /* 0x02d8c008090095a7 */ /* 0x000ee4000802007f */
[----:B---3--:R-:W-:Y:S05]  /*27f00*/  @!P1 BRA `(.L_x_1653) ;  /* 0xfffffffc00f09947 */ /* 0x008fea000383ffff */
[----:B------:R-:W-:Y:S05]  /*27f10*/  BRA `(.L_x_1802) ;  /* 0xffffff9800047947 */ /* 0x000fea000383ffff */
.L_x_1678:
[----:B------:R-:W0:Y:S01]  /*27f20*/  S2R R19, SR_TID.X ;  /* 0x0000000000137919 */ /* 0x000e220000002100 */
[----:B------:R-:W-:Y:S01]  /*27f30*/  BSSY B0, `(.L_x_1803) ;  /* 0x000000a000007945 */ /* 0x000fe20003800000 */
[----:B------:R-:W-:Y:S01]  /*27f40*/  MOV R12, RZ ;  /* 0x000000ff000c7202 */ /* 0x000fe20000000f00 */
        /* <DEDUP_REMOVED lines=8> */
.L_x_1804:
[----:B------:R-:W-:Y:S05]  /*27fd0*/  BSYNC B0 ;  /* 0x0000000000007941 */ /* 0x000fea0003800000 */
.L_x_1803:
[----:B------:R-:W-:Y:S05]  /*27fe0*/  BRA `(.L_x_1805) ;  /* 0xffffffa800cc7947 */ /* 0x000fea000383ffff */
.L_x_1681:
[----:B0-----:R0:W1:Y:S02]  /*27ff0*/  SYNCS.PHASECHK.TRANS64.TRYWAIT P0, [R2+URZ+0x2d840], R3 ;  /* 0x02d84003020075a7 */ /* 0x001064000800017f */
[----:B-1----:R-:W-:Y:S05]  /*28000*/  @!P0 NANOSLEEP.SYNCS 0x989680 ;  /* 0x009896800000895d */ /* 0x002fea0003900000 */
[----:B------:R-:W1:Y:S02]  /*28010*/  @!P0 SYNCS.PHASECHK.TRANS64 P0, [R2+URZ+0x2d840], R3 ;  /* 0x02d84003020085a7 */ /* 0x000e64000800007f */
[----:B-1----:R-:W-:Y:S05]  /*28020*/  @!P0 BRA `(.L_x_1681) ;  /* 0xfffffffc00f08947 */ /* 0x002fea000383ffff */
[----:B------:R-:W-:Y:S05]  /*28030*/  BRA `(.L_x_1806) ;  /* 0xffffffac00207947 */ /* 0x000fea000383ffff */
.L_x_1682:
        /* <DEDUP_REMOVED lines=8> */
.L_x_1808:
[----:B------:R-:W-:Y:S05]  /*280c0*/  BSYNC B0 ;  /* 0x0000000000007941 */ /* 0x000fea0003800000 */
.L_x_1807:
        /* <DEDUP_REMOVED lines=9> */
.L_x_1809:
[----:B------:R-:W-:Y:S02]  /*28160*/  IMAD.MOV.U32 R13, RZ, RZ, R7 ;  /* 0x000000ffff0d7224 */ /* 0x000fe400078e0007 */
[----:B------:R-:W-:Y:S02]  /*28170*/  IMAD.MOV.U32 R12, RZ, RZ, 0x1 ;  /* 0x00000001ff0c7424 */ /* 0x000fe400078e00ff */
[----:B------:R-:W-:-:S07]  /*28180*/  IMAD.MOV.U32 R5, RZ, RZ, R14 ;  /* 0x000000ffff057224 */ /* 0x000fce00078e000e */
[----:B------:R-:W-:Y:S05]  /*28190*/  WARPSYNC.COLLECTIVE R15, `(.L_x_1810) ;  /* 0x000000000f087348 */ /* 0x000fea0003c00000 */
[----:B------:R0:W1:Y:S02]  /*281a0*/  SHFL.IDX P6, R14, R13, R12, R11 ;  /* 0x0000000c0d0e7389 */ /* 0x00006400000c000b */
[----:B01----:R-:W-:Y:S01]  /*281b0*/  ENDCOLLECTIVE ;  /* 0x000000000000791b */ /* 0x003fe20003800000 */
.L_x_1810:
[----:B------:R-:W-:-:S05]  /*281c0*/  @P0 LEA R5, P1, R9, R5, 0x1 ;  /* 0x0000000509050211 */ /* 0x000fca00078208ff */
[----:B------:R-:W-:Y:S01]  /*281d0*/  @P0 IMAD.X R4, RZ, RZ, R4, P1 ;  /* 0x000000ffff040224 */ /* 0x000fe200008e0604 */
[----:B------:R-:W-:-:S04]  /*281e0*/  ISETP.GE.AND P1, PT, R3, 0x21, PT ;  /* 0x000000210300780c */ /* 0x000fc80003f26270 */
        /* <DEDUP_REMOVED lines=14> */
.L_x_1811:
[----:B------:R-:W-:Y:S02]  /*282d0*/  @P1 IMAD R6, R8, 0x2, R18 ;  /* 0x0000000208061824 */ /* 0x000fe400078e0212 */
[----:B------:R-:W-:Y:S02]  /*282e0*/  IMAD.MOV.U32 R13, RZ, RZ, R7 ;  /* 0x000000ffff0d7224 */ /* 0x000fe400078e0007 */
[----:B------:R-:W-:Y:S02]  /*282f0*/  IMAD.MOV.U32 R12, RZ, RZ, 0x2 ;  /* 0x00000002ff0c7424 */ /* 0x000fe400078e00ff */
[----:B------:R-:W-:-:S07]  /*28300*/  IMAD.MOV.U32 R5, RZ, RZ, R14 ;  /* 0x000000ffff057224 */ /* 0x000fce00078e000e */
[----:B------:R-:W-:Y:S05]  /*28310*/  WARPSYNC.COLLECTIVE R15, `(.L_x_1812) ;  /* 0x000000000f087348 */ /* 0x000fea0003c00000 */
[----:B------:R0:W1:Y:S02]  /*28320*/  SHFL.IDX P6, R14, R13, R12, R11 ;  /* 0x0000000c0d0e7389 */ /* 0x00006400000c000b */
[----:B01----:R-:W-:Y:S01]  /*28330*/  ENDCOLLECTIVE ;  /* 0x000000000000791b */ /* 0x003fe20003800000 */
.L_x_1812:
        /* <DEDUP_REMOVED lines=17> */
.L_x_1813:
[----:B------:R-:W-:Y:S02]  /*28450*/  @P1 IMAD R6, R8, 0x2, R18 ;  /* 0x0000000208061824 */ /* 0x000fe400078e0212 */
[----:B------:R-:W-:Y:S02]  /*28460*/  IMAD.MOV.U32 R13, RZ, RZ, R7 ;  /* 0x000000ffff0d7224 */ /* 0x000fe400078e0007 */
[----:B------:R-:W-:Y:S02]  /*28470*/  IMAD.MOV.U32 R12, RZ, RZ, 0x3 ;  /* 0x00000003ff0c7424 */ /* 0x000fe400078e00ff */
[----:B------:R-:W-:-:S07]  /*28480*/  IMAD.MOV.U32 R5, RZ, RZ, R14 ;  /* 0x000000ffff057224 */ /* 0x000fce00078e000e */
[----:B------:R-:W-:Y:S05]  /*28490*/  WARPSYNC.COLLECTIVE R15, `(.L_x_1814) ;  /* 0x000000000f087348 */ /* 0x000fea0003c00000 */
[----:B------:R0:W1:Y:S02]  /*284a0*/  SHFL.IDX P6, R14, R13, R12, R11 ;  /* 0x0000000c0d0e7389 */ /* 0x00006400000c000b */
[----:B01----:R-:W-:Y:S01]  /*284b0*/  ENDCOLLECTIVE ;  /* 0x000000000000791b */ /* 0x003fe20003800000 */
.L_x_1814:
        /* <DEDUP_REMOVED lines=10> */
.L_x_1815:
        /* <DEDUP_REMOVED lines=8> */
.L_x_1687:
[----:B------:R-:W-:Y:S01]  /*285e0*/  IMAD.MOV.U32 R13, RZ, RZ, R4 ;  /* 0x000000ffff0d7224 */ /* 0x000fe200078e0004 */
[----:B------:R-:W-:Y:S01]  /*285f0*/  MOV R11, 0x1c1f ;  /* 0x00001c1f000b7802 */ /* 0x000fe20000000f00 */
[----:B------:R-:W-:Y:S02]  /*28600*/  IMAD.MOV.U32 R12, RZ, RZ, RZ ;  /* 0x000000ffff0c7224 */ /* 0x000fe400078e00ff */
[----:B------:R-:W-:Y:S02]  /*28610*/  IMAD.MOV.U32 R15, RZ, RZ, -0x1 ;  /* 0xffffffffff0f7424 */ /* 0x000fe400078e00ff */
[----:B-----5:R-:W-:Y:S02]  /*28620*/  IMAD R0, R21, R9, RZ ;  /* 0x0000000915007224 */ /* 0x020fe400078e02ff */
[----:B------:R-:W-:-:S07]  /*28630*/  IMAD.IADD R25, R20, 0x1, R25 ;  /* 0x0000000114197824 */ /* 0x000fce00078e0219 */
[----:B------:R-:W-:Y:S05]  /*28640*/  WARPSYNC.COLLECTIVE R15, `(.L_x_1817) ;  /* 0x000000000f087348 */ /* 0x000fea0003c00000 */
[----:B------:R0:W1:Y:S02]  /*28650*/  SHFL.IDX P6, R14, R13, R12, R11 ;  /* 0x0000000c0d0e7389 */ /* 0x00006400000c000b */
[----:B01----:R-:W-:Y:S01]  /*28660*/  ENDCOLLECTIVE ;  /* 0x000000000000791b */ /* 0x003fe20003800000 */
.L_x_1817:
[C---:B------:R-:W-:Y:S01]  /*28670*/  VIADD R9, R25.reuse, 0x20 ;  /* 0x0000002019097836 */ /* 0x040fe20000000000 */
[----:B------:R-:W-:Y:S01]  /*28680*/  ISETP.GE.AND P3, PT, R25, R0, PT ;  /* 0x000000001900720c */ /* 0x000fe20003f66270 */
[----:B------:R-:W-:Y:S02]  /*28690*/  IMAD.MOV.U32 R13, RZ, RZ, R5 ;  /* 0x000000ffff0d7224 */ /* 0x000fe400078e0005 */
[----:B------:R-:W-:-:S10]  /*286a0*/  IMAD.MOV.U32 R2, RZ, RZ, R14 ;  /* 0x000000ffff027224 */ /* 0x000fd400078e000e */
[----:B------:R-:W-:Y:S05]  /*286b0*/  WARPSYNC.COLLECTIVE R15, `(.L_x_1818) ;  /* 0x000000000f087348 */ /* 0x000fea0003c00000 */
[----:B------:R0:W1:Y:S02]  /*286c0*/  SHFL.IDX P6, R14, R13, R12, R11 ;  /* 0x0000000c0d0e7389 */ /* 0x00006400000c000b */
[----:B01----:R-:W-:Y:S01]  /*286d0*/  ENDCOLLECTIVE ;  /* 0x000000000000791b */ /* 0x003fe20003800000 */
.L_x_1818:
[----:B------:R-:W-:Y:S02]  /*286e0*/  IMAD.MOV.U32 R13, RZ, RZ, R4 ;  /* 0x000000ffff0d7224 */ /* 0x000fe400078e0004 */
[----:B------:R-:W-:Y:S02]  /*286f0*/  IMAD.MOV.U32 R12, RZ, RZ, 0x1 ;  /* 0x00000001ff0c7424 */ /* 0x000fe400078e00ff */
[----:B------:R-:W-:-:S07]  /*28700*/  IMAD.MOV.U32 R3, RZ, RZ, R14 ;  /* 0x000000ffff037224 */ /* 0x000fce00078e000e */
[----:B------:R-:W-:Y:S05]  /*28710*/  WARPSYNC.COLLECTIVE R15, `(.L_x_1819) ;  /* 0x000000000f087348 */ /* 0x000fea0003c00000 */
[----:B------:R0:W1:Y:S02]  /*28720*/  SHFL.IDX P6, R14, R13, R12, R11 ;  /* 0x0000000c0d0e7389 */ /* 0x00006400000c000b */
[----:B01----:R-:W-:Y:S01]  /*28730*/  ENDCOLLECTIVE ;  /* 0x000000000000791b */ /* 0x003fe20003800000 */
.L_x_1819:
        /* <DEDUP_REMOVED lines=17> */
.L_x_1820:
[----:B------:R-:W-:Y:S02]  /*28850*/  IMAD.MOV.U32 R13, RZ, RZ, R4 ;  /* 0x000000ffff0d7224 */ /* 0x000fe400078e0004 */
[----:B------:R-:W-:Y:S02]  /*28860*/  IMAD.MOV.U32 R12, RZ, RZ, 0x2 ;  /* 0x00000002ff0c7424 */ /* 0x000fe400078e00ff */
[----:B------:R-:W-:-:S07]  /*28870*/  IMAD.MOV.U32 R3, RZ, RZ, R14 ;  /* 0x000000ffff037224 */ /* 0x000fce00078e000e */
[----:B------:R-:W-:Y:S05]  /*28880*/  WARPSYNC.COLLECTIVE R15, `(.L_x_1821) ;  /* 0x000000000f087348 */ /* 0x000fea0003c00000 */
[----:B------:R0:W1:Y:S02]  /*28890*/  SHFL.IDX P6, R14, R13, R12, R11 ;  /* 0x0000000c0d0e7389 */ /* 0x00006400000c000b */
[----:B01----:R-:W-:Y:S01]  /*288a0*/  ENDCOLLECTIVE ;  /* 0x000000000000791b */ /* 0x003fe20003800000 */
.L_x_1821:
        /* <DEDUP_REMOVED lines=18> */
.L_x_1822:
[----:B------:R-:W-:Y:S02]  /*289d0*/  IMAD.MOV.U32 R13, RZ, RZ, R4 ;  /* 0x000000ffff0d7224 */ /* 0x000fe400078e0004 */
[----:B------:R-:W-:Y:S02]  /*289e0*/  IMAD.MOV.U32 R12, RZ, RZ, 0x3 ;  /* 0x00000003ff0c7424 */ /* 0x000fe400078e00ff */
[----:B------:R-:W-:-:S07]  /*289f0*/  IMAD.MOV.U32 R3, RZ, RZ, R14 ;  /* 0x000000ffff037224 */ /* 0x000fce00078e000e */
[----:B------:R-:W-:Y:S05]  /*28a00*/  WARPSYNC.COLLECTIVE R15, `(.L_x_1823) ;  /* 0x000000000f087348 */ /* 0x000fea0003c00000 */
[----:B------:R0:W1:Y:S02]  /*28a10*/  SHFL.IDX P6, R14, R13, R12, R11 ;  /* 0x0000000c0d0e7389 */ /* 0x00006400000c000b */
[----:B01----:R-:W-:Y:S01]  /*28a20*/  ENDCOLLECTIVE ;  /* 0x000000000000791b */ /* 0x003fe20003800000 */
.L_x_1823:
        /* <DEDUP_REMOVED lines=10> */
.L_x_1824:
[----:B------:R-:W-:Y:S01]  /*28ad0*/  @!PT LDS RZ, [RZ] ;  /* 0x00000000fffff984 */ /* 0x000fe20000000800 */
[----:B------:R-:W-:Y:S01]  /*28ae0*/  @!PT LDS RZ, [RZ] ;  /* 0x00000000fffff984 */ /* 0x000fe20000000800 */
[----:B------:R-:W-:Y:S01]  /*28af0*/  @!PT LDS RZ, [RZ] ;  /* 0x00000000fffff984 */ /* 0x000fe20000000800 */
[----:B------:R-:W-:Y:S04]  /*28b00*/  @!P3 LDGSTS.E.BYPASS.LTC128B.128 [R8+0xd400], desc[UR54][R2.64], !P0 ;  /* 0x0d4000000208bfae */ /* 0x000fe8000c101d76 */
[----:B------:R-:W-:Y:S04]  /*28b10*/  @!P3 LDGSTS.E.BYPASS.LTC128B.128 [R8+0x10400], desc[UR54][R2.64+0x40], !P1 ;  /* 0x104000400208bfae */ /* 0x000fe8000c901d76 */
[----:B------:R0:W-:Y:S01]  /*28b20*/  @!P3 LDGSTS.E.BYPASS.LTC128B.128 [R8+0x13400], desc[UR54][R2.64+0x80], !P2 ;  /* 0x134000800208bfae */ /* 0x0001e2000d101d76 */
[----:B------:R-:W-:Y:S02]  /*28b30*/  IMAD.MOV.U32 R13, RZ, RZ, R6 ;  /* 0x000000ffff0d7224 */ /* 0x000fe400078e0006 */
[----:B------:R-:W-:-:S02]  /*28b40*/  IMAD.MOV.U32 R12, RZ, RZ, RZ ;  /* 0x000000ffff0c7224 */ /* 0x000fc400078e00ff */
[----:B0-----:R-:W-:Y:S02]  /*28b50*/  VIADD R2, R25, 0x60 ;  /* 0x0000006019027836 */ /* 0x001fe40000000000 */
[----:B------:R-:W-:-:S07]  /*28b60*/  IMAD.MOV.U32 R5, RZ, RZ, R14 ;  /* 0x000000ffff057224 */ /* 0x000fce00078e000e */
[----:B------:R-:W-:Y:S05]  /*28b70*/  WARPSYNC.COLLECTIVE R15, `(.L_x_1825) ;  /* 0x000000000f087348 */ /* 0x000fea0003c00000 */
[----:B------:R0:W1:Y:S02]  /*28b80*/  SHFL.IDX P6, R14, R13, R12, R11 ;  /* 0x0000000c0d0e7389 */ /* 0x00006400000c000b */
[----:B01----:R-:W-:Y:S01]  /*28b90*/  ENDCOLLECTIVE ;  /* 0x000000000000791b */ /* 0x003fe20003800000 */
.L_x_1825:
[----:B------:R-:W-:-:S13]  /*28ba0*/  ISETP.GE.AND P3, PT, R2, R0, PT ;  /* 0x000000000200720c */ /* 0x000fda0003f66270 */
[----:B------:R-:W-:Y:S01]  /*28bb0*/  @!P3 LEA R2, P4, R10, R5, 0x1 ;  /* 0x000000050a02b211 */ /* 0x000fe200078808ff */
[----:B------:R-:W-:-:S04]  /*28bc0*/  IMAD.MOV.U32 R13, RZ, RZ, R7 ;  /* 0x000000ffff0d7224 */ /* 0x000fc800078e0007 */
[----:B------:R-:W-:-:S05]  /*28bd0*/  @!P3 IMAD.X R3, RZ, RZ, R4, P4 ;  /* 0x000000ffff03b224 */ /* 0x000fca00020e0604 */
        /* <DEDUP_REMOVED lines=12> */
.L_x_1826:
[----:B------:R-:W-:Y:S01]  /*28ca0*/  IMAD.MOV.U32 R13, RZ, RZ, R6 ;  /* 0x000000ffff0d7224 */ /* 0x000fe200078e0006 */
[----:B------:R-:W-:Y:S01]  /*28cb0*/  MOV R12, 0x1 ;  /* 0x00000001000c7802 */ /* 0x000fe20000000f00 */
[----:B------:R-:W-:-:S07]  /*28cc0*/  IMAD.MOV.U32 R3, RZ, RZ, R14 ;  /* 0x000000ffff037224 */ /* 0x000fce00078e000e */
[----:B------:R-:W-:Y:S05]  /*28cd0*/  WARPSYNC.COLLECTIVE R15, `(.L_x_1827) ;  /* 0x000000000f087348 */ /* 0x000fea0003c00000 */
[----:B------:R0:W1:Y:S02]  /*28ce0*/  SHFL.IDX P6, R14, R13, R12, R11 ;  /* 0x0000000c0d0e7389 */ /* 0x00006400000c000b */
[----:B01----:R-:W-:Y:S01]  /*28cf0*/  ENDCOLLECTIVE ;  /* 0x000000000000791b */ /* 0x003fe20003800000 */
.L_x_1827:
        /* <DEDUP_REMOVED lines=10> */
.L_x_1828:
[----:B------:R-:W-:Y:S01]  /*28da0*/  @!PT LDS RZ, [RZ] ;  /* 0x00000000fffff984 */ /* 0x000fe20000000800 */
[----:B------:R-:W-:Y:S01]  /*28db0*/  @!PT LDS RZ, [RZ] ;  /* 0x00000000fffff984 */ /* 0x000fe20000000800 */
[----:B------:R-:W-:Y:S01]  /*28dc0*/  @!PT LDS RZ, [RZ] ;  /* 0x00000000fffff984 */ /* 0x000fe20000000800 */
[----:B------:R-:W-:Y:S04]  /*28dd0*/  @!P3 LDGSTS.E.BYPASS.LTC128B.128 [R8+0xe400], desc[UR54][R2.64], !P0 ;  /* 0x0e4000000208bfae */ /* 0x000fe8000c101d76 */
[----:B------:R-:W-:Y:S04]  /*28de0*/  @!P3 LDGSTS.E.BYPASS.LTC128B.128 [R8+0x11400], desc[UR54][R2.64+0x40], !P1 ;  /* 0x114000400208bfae */ /* 0x000fe8000c901d76 */
[----:B------:R0:W-:Y:S02]  /*28df0*/  @!P3 LDGSTS.E.BYPASS.LTC128B.128 [R8+0x14400], desc[UR54][R2.64+0x80], !P2 ;  /* 0x144000800208bfae */ /* 0x0001e4000d101d76 */
[----:B0-----:R-:W-:Y:S01]  /*28e00*/  IMAD.MOV.U32 R2, RZ, RZ, R14 ;  /* 0x000000ffff027224 */ /* 0x001fe200078e000e */
[----:B------:R-:W-:Y:S06]  /*28e10*/  BRA `(.L_x_1829) ;  /* 0xffffffac00fc7947 */ /* 0x000fec000383ffff */
.L_x_1690:
[----:B-1----:R1:W2:Y:S02]  /*28e20*/  SYNCS.PHASECHK.TRANS64.TRYWAIT P0, [R18+URZ+0x2d820], R0 ;  /* 0x02d82000120075a7 */ /* 0x0022a4000800017f */
[----:B--2---:R-:W-:Y:S05]  /*28e30*/  @!P0 NANOSLEEP.SYNCS 0x989680 ;  /* 0x009896800000895d */ /* 0x004fea0003900000 */
[----:B------:R-:W2:Y:S02]  /*28e40*/  @!P0 SYNCS.PHASECHK.TRANS64 P0, [R18+URZ+0x2d820], R0 ;  /* 0x02d82000120085a7 */ /* 0x000ea4000800007f */
[----:B--2---:R-:W-:Y:S05]  /*28e50*/  @!P0 BRA `(.L_x_1690) ;  /* 0xfffffffc00f08947 */ /* 0x004fea000383ffff */
[----:B------:R-:W-:Y:S05]  /*28e60*/  BRA `(.L_x_1830) ;  /* 0xffffffb000607947 */ /* 0x000fea000383ffff */
.L_x_1695:
[----:B0-----:R0:W1:Y:S02]  /*28e70*/  SYNCS.PHASECHK.TRANS64.TRYWAIT P0, [R5+URZ+0x2d840], R0 ;  /* 0x02d84000050075a7 */ /* 0x001064000800017f */
[----:B-1----:R-:W-:Y:S05]  /*28e80*/  @!P0 NANOSLEEP.SYNCS 0x989680 ;  /* 0x009896800000895d */ /* 0x002fea0003900000 */
[----:B------:R-:W1:Y:S02]  /*28e90*/  @!P0 SYNCS.PHASECHK.TRANS64 P0, [R5+URZ+0x2d840], R0 ;  /* 0x02d84000050085a7 */ /* 0x000e64000800007f */
[----:B-1----:R-:W-:Y:S05]  /*28ea0*/  @!P0 BRA `(.L_x_1695) ;  /* 0xfffffffc00f08947 */ /* 0x002fea000383ffff */
[----:B------:R-:W-:Y:S05]  /*28eb0*/  BRA `(.L_x_1831) ;  /* 0xffffffb400547947 */ /* 0x000fea000383ffff */
.L_x_1696:
        /* <DEDUP_REMOVED lines=8> */
.L_x_1833:
[----:B------:R-:W-:Y:S05]  /*28f40*/  BSYNC B1 ;  /* 0x0000000000017941 */ /* 0x000fea0003800000 */
.L_x_1832:
        /* <DEDUP_REMOVED lines=13> */
.L_x_1834:
[----:B------:R-:W-:Y:S01]  /*29020*/  MOV R13, R7 ;  /* 0x00000007000d7202 */ /* 0x000fe20000000f00 */
[----:B------:R-:W-:Y:S02]  /*29030*/  IMAD.MOV.U32 R12, RZ, RZ, 0x1 ;  /* 0x00000001ff0c7424 */ /* 0x000fe400078e00ff */
[----:B------:R-:W-:Y:S02]  /*29040*/  IMAD.SHL.U32 R21, R21, 0x8, RZ ;  /* 0x0000000815157824 */ /* 0x000fe400078e00ff */
[----:B------:R-:W-:-:S03]  /*29050*/  IMAD.MOV.U32 R2, RZ, RZ, R14 ;  /* 0x000000ffff027224 */ /* 0x000fc600078e000e */
[----:B------:R-:W-:-:S07]  /*29060*/  LOP3.LUT R21, R21, 0x18, RZ, 0xc0, !PT ;  /* 0x0000001815157812 */ /* 0x000fce00078ec0ff */
[----:B------:R-:W-:Y:S05]  /*29070*/  WARPSYNC.COLLECTIVE R15, `(.L_x_1835) ;  /* 0x000000000f087348 */ /* 0x000fea0003c00000 */
[----:B------:R0:W1:Y:S02]  /*29080*/  SHFL.IDX P6, R14, R13, R12, R11 ;  /* 0x0000000c0d0e7389 */ /* 0x00006400000c000b */
[----:B01----:R-:W-:Y:S01]  /*29090*/  ENDCOLLECTIVE ;  /* 0x000000000000791b */ /* 0x003fe20003800000 */
.L_x_1835:
        /* <DEDUP_REMOVED lines=14> */
.L_x_1836:
[----:B------:R-:W-:Y:S02]  /*29180*/  IMAD.MOV.U32 R13, RZ, RZ, R7 ;  /* 0x000000ffff0d7224 */ /* 0x000fe400078e0007 */
[----:B------:R-:W-:Y:S02]  /*29190*/  IMAD.MOV.U32 R12, RZ, RZ, 0x2 ;  /* 0x00000002ff0c7424 */ /* 0x000fe400078e00ff */
[----:B------:R-:W-:-:S07]  /*291a0*/  IMAD.MOV.U32 R2, RZ, RZ, R14 ;  /* 0x000000ffff027224 */ /* 0x000fce00078e000e */
[----:B------:R-:W-:Y:S05]  /*291b0*/  WARPSYNC.COLLECTIVE R15, `(.L_x_1837) ;  /* 0x000000000f087348 */ /* 0x000fea0003c00000 */
[----:B------:R0:W1:Y:S02]  /*291c0*/  SHFL.IDX P6, R14, R13, R12, R11 ;  /* 0x0000000c0d0e7389 */ /* 0x00006400000c000b */
[----:B01----:R-:W-:Y:S01]  /*291d0*/  ENDCOLLECTIVE ;  /* 0x000000000000791b */ /* 0x003fe20003800000 */
.L_x_1837:
        /* <DEDUP_REMOVED lines=13> */
.L_x_1838:
[----:B------:R-:W-:Y:S02]  /*292b0*/  IMAD.MOV.U32 R13, RZ, RZ, R7 ;  /* 0x000000ffff0d7224 */ /* 0x000fe400078e0007 */
[----:B------:R-:W-:Y:S02]  /*292c0*/  IMAD.MOV.U32 R12, RZ, RZ, 0x3 ;  /* 0x00000003ff0c7424 */ /* 0x000fe400078e00ff */
[----:B------:R-:W-:-:S07]  /*292d0*/  IMAD.MOV.U32 R2, RZ, RZ, R14 ;  /* 0x000000ffff027224 */ /* 0x000fce00078e000e */
[----:B------:R-:W-:Y:S05]  /*292e0*/  WARPSYNC.COLLECTIVE R15, `(.L_x_1839) ;  /* 0x000000000f087348 */ /* 0x000fea0003c00000 */
[----:B------:R0:W1:Y:S02]  /*292f0*/  SHFL.IDX P6, R14, R13, R12, R11 ;  /* 0x0000000c0d0e7389 */ /* 0x00006400000c000b */
[----:B01----:R-:W-:Y:S01]  /*29300*/  ENDCOLLECTIVE ;  /* 0x000000000000791b */ /* 0x003fe20003800000 */
.L_x_1839:
        /* <DEDUP_REMOVED lines=14> */
.L_x_1840:
[----:B------:R-:W-:Y:S01]  /*293f0*/  IMAD.MOV.U32 R2, RZ, RZ, R14 ;  /* 0x000000ffff027224 */ /* 0x000fe200078e000e */
[----:B------:R-:W-:Y:S06]  /*29400*/  BRA `(.L_x_1841) ;  /* 0xffffffb000d47947 */ /* 0x000fec000383ffff */
.L_x_1701:
[----:B-1----:R1:W2:Y:S02]  /*29410*/  SYNCS.PHASECHK.TRANS64.TRYWAIT P0, [R5+URZ+0x2d860], R2 ;  /* 0x02d86002050075a7 */ /* 0x0022a4000800017f */
[----:B--2---:R-:W-:Y:S05]  /*29420*/  @!P0 NANOSLEEP.SYNCS 0x989680 ;  /* 0x009896800000895d */ /* 0x004fea0003900000 */
[----:B------:R-:W2:Y:S02]  /*29430*/  @!P0 SYNCS.PHASECHK.TRANS64 P0, [R5+URZ+0x2d860], R2 ;  /* 0x02d86002050085a7 */ /* 0x000ea4000800007f */
[----:B--2---:R-:W-:Y:S05]  /*29440*/  @!P0 BRA `(.L_x_1701) ;  /* 0xfffffffc00f08947 */ /* 0x004fea000383ffff */
[----:B------:R-:W-:Y:S05]  /*29450*/  BRA `(.L_x_1842) ;  /* 0xffffffb400387947 */ /* 0x000fea000383ffff */
.L_x_1702:
        /* <DEDUP_REMOVED lines=8> */
.L_x_1844:
[----:B------:R-:W-:Y:S05]  /*294e0*/  BSYNC B1 ;  /* 0x0000000000017941 */ /* 0x000fea0003800000 */
.L_x_1843:
        /* <DEDUP_REMOVED lines=9> */
.L_x_1845:
[----:B------:R-:W-:Y:S02]  /*29580*/  IMAD.MOV.U32 R13, RZ, RZ, R22 ;  /* 0x000000ffff0d7224 */ /* 0x000fe400078e0016 */
[----:B------:R-:W-:Y:S02]  /*29590*/  IMAD.MOV.U32 R12, RZ, RZ, 0x1 ;  /* 0x00000001ff0c7424 */ /* 0x000fe400078e00ff */
[----:B------:R-:W-:-:S07]  /*295a0*/  IMAD.MOV.U32 R2, RZ, RZ, R14 ;  /* 0x000000ffff027224 */ /* 0x000fce00078e000e */
[----:B------:R-:W-:Y:S05]  /*295b0*/  WARPSYNC.COLLECTIVE R15, `(.L_x_1846) ;  /* 0x000000000f087348 */ /* 0x000fea0003c00000 */
[----:B------:R0:W1:Y:S02]  /*295c0*/  SHFL.IDX P6, R14, R13, R12, R11 ;  /* 0x0000000c0d0e7389 */ /* 0x00006400000c000b */
[----:B01----:R-:W-:Y:S01]  /*295d0*/  ENDCOLLECTIVE ;  /* 0x000000000000791b */ /* 0x003fe20003800000 */
.L_x_1846:
        /* <DEDUP_REMOVED lines=16> */
.L_x_1847:
[----:B------:R-:W-:Y:S01]  /*296e0*/  IMAD.MOV.U32 R13, RZ, RZ, R22 ;  /* 0x000000ffff0d7224 */ /* 0x000fe200078e0016 */
[----:B------:R-:W-:Y:S01]  /*296f0*/  MOV R12, 0x2 ;  /* 0x00000002000c7802 */ /* 0x000fe20000000f00 */
[----:B------:R-:W-:-:S07]  /*29700*/  IMAD.MOV.U32 R2, RZ, RZ, R14 ;  /* 0x000000ffff027224 */ /* 0x000fce00078e000e */
[----:B------:R-:W-:Y:S05]  /*29710*/  WARPSYNC.COLLECTIVE R15, `(.L_x_1848) ;  /* 0x000000000f087348 */ /* 0x000fea0003c00000 */
[----:B------:R0:W1:Y:S02]  /*29720*/  SHFL.IDX P6, R14, R13, R12, R11 ;  /* 0x0000000c0d0e7389 */ /* 0x00006400000c000b */
[----:B01----:R-:W-:Y:S01]  /*29730*/  ENDCOLLECTIVE ;  /* 0x000000000000791b */ /* 0x003fe20003800000 */
.L_x_1848:
        /* <DEDUP_REMOVED lines=16> */
.L_x_1849:
[----:B------:R-:W-:Y:S02]  /*29840*/  IMAD.MOV.U32 R13, RZ, RZ, R22 ;  /* 0x000000ffff0d7224 */ /* 0x000fe400078e0016 */
[----:B------:R-:W-:Y:S02]  /*29850*/  IMAD.MOV.U32 R12, RZ, RZ, 0x3 ;  /* 0x00000003ff0c7424 */ /* 0x000fe400078e00ff */
[----:B------:R-:W-:-:S07]  /*29860*/  IMAD.MOV.U32 R2, RZ, RZ, R14 ;  /* 0x000000ffff027224 */ /* 0x000fce00078e000e */
[----:B------:R-:W-:Y:S05]  /*29870*/  WARPSYNC.COLLECTIVE R15, `(.L_x_1850) ;  /* 0x000000000f087348 */ /* 0x000fea0003c00000 */
[----:B------:R0:W1:Y:S02]  /*29880*/  SHFL.IDX P6, R14, R13, R12, R11 ;  /* 0x0000000c0d0e7389 */ /* 0x00006400000c000b */
[----:B01----:R-:W-:Y:S01]  /*29890*/  ENDCOLLECTIVE ;  /* 0x000000000000791b */ /* 0x003fe20003800000 */
.L_x_1850:
        /* <DEDUP_REMOVED lines=13> */
.L_x_1851:
        /* <DEDUP_REMOVED lines=8> */
.L_x_1710:
[----:B-1----:R1:W2:Y:S02]  /*299f0*/  SYNCS.PHASECHK.TRANS64.TRYWAIT P0, [R0+URZ+0x2d860], R3 ;  /* 0x02d86003000075a7 */ /* 0x0022a4000800017f */
[----:B--2---:R-:W-:Y:S05]  /*29a00*/  @!P0 NANOSLEEP.SYNCS 0x989680 ;  /* 0x009896800000895d */ /* 0x004fea0003900000 */
[----:B------:R-:W2:Y:S02]  /*29a10*/  @!P0 SYNCS.PHASECHK.TRANS64 P0, [R0+URZ+0x2d860], R3 ;  /* 0x02d86003000085a7 */ /* 0x000ea4000800007f */
[----:B--2---:R-:W-:Y:S05]  /*29a20*/  @!P0 BRA `(.L_x_1710) ;  /* 0xfffffffc00f08947 */ /* 0x004fea000383ffff */
[----:B------:R-:W-:Y:S05]  /*29a30*/  BRA `(.L_x_1853) ;  /* 0xffffffb400b87947 */ /* 0x000fea000383ffff */
.L_x_1711:
[----:B------:R-:W-:Y:S01]  /*29a40*/  BSSY B0, `(.L_x_1854) ;  /* 0x0000008000007945 */ /* 0x000fe20003800000 */
[----:B------:R-:W-:Y:S02]  /*29a50*/  IMAD.MOV.U32 R13, RZ, RZ, R22 ;  /* 0x000000ffff0d7224 */ /* 0x000fe400078e0016 */
[----:B------:R-:W-:Y:S02]  /*29a60*/  IMAD.MOV.U32 R12, RZ, RZ, RZ ;  /* 0x000000ffff0c7224 */ /* 0x000fe400078e00ff */
[----:B------:R-:W-:Y:S02]  /*29a70*/  IMAD.MOV.U32 R11, RZ, RZ, 0x1c1f ;  /* 0x00001c1fff0b7424 */ /* 0x000fe400078e00ff */
[----:B------:R-:W-:-:S07]  /*29a80*/  IMAD.MOV.U32 R15, RZ, RZ, -0x1 ;  /* 0xffffffffff0f7424 */ /* 0x000fce00078e00ff */
[----:B01---5:R-:W-:Y:S05]  /*29a90*/  WARPSYNC.COLLECTIVE R15, `(.L_x_1855) ;  /* 0x000000000f087348 */ /* 0x023fea0003c00000 */
[----:B------:R2:W3:Y:S02]  /*29aa0*/  SHFL.IDX P6, R14, R13, R12, R11 ;  /* 0x0000000c0d0e7389 */ /* 0x0004e400000c000b */
[----:B0123-5:R-:W-:Y:S01]  /*29ab0*/  ENDCOLLECTIVE ;  /* 0x000000000000791b */ /* 0x02ffe20003800000 */
.L_x_1855:
[----:B------:R-:W-:Y:S05]  /*29ac0*/  BSYNC B0 ;  /* 0x0000000000007941 */ /* 0x000fea0003800000 */
.L_x_1854:
        /* <DEDUP_REMOVED lines=10> */
.L_x_1856:
        /* <DEDUP_REMOVED lines=17> */
.L_x_1857:
        /* <DEDUP_REMOVED lines=14> */
.L_x_1858:
[----:B------:R-:W-:Y:S02]  /*29d60*/  IMAD.MOV.U32 R13, RZ, RZ, R22 ;  /* 0x000000ffff0d7224 */ /* 0x000fe400078e0016 */
[----:B------:R-:W-:Y:S01]  /*29d70*/  IMAD.MOV.U32 R12, RZ, RZ, 0x2 ;  /* 0x00000002ff0c7424 */ /* 0x000fe200078e00ff */
[----:B------:R-:W-:-:S13]  /*29d80*/  IADD3 R2, P4, R14, R5, RZ ;  /* 0x000000050e027210 */ /* 0x000fda0007f9e0ff */
[----:B------:R-:W-:Y:S05]  /*29d90*/  WARPSYNC.COLLECTIVE R15, `(.L_x_1859) ;  /* 0x000000000f087348 */ /* 0x000fea0003c00000 */
[----:B------:R0:W1:Y:S02]  /*29da0*/  SHFL.IDX P6, R14, R13, R12, R11 ;  /* 0x0000000c0d0e7389 */ /* 0x00006400000c000b */
[----:B01----:R-:W-:Y:S01]  /*29db0*/  ENDCOLLECTIVE ;  /* 0x000000000000791b */ /* 0x003fe20003800000 */
.L_x_1859:
        /* <DEDUP_REMOVED lines=15> */
.L_x_1860:
[----:B------:R-:W-:Y:S02]  /*29eb0*/  IMAD.MOV.U32 R13, RZ, RZ, R22 ;  /* 0x000000ffff0d7224 */ /* 0x000fe400078e0016 */
[----:B------:R-:W-:Y:S01]  /*29ec0*/  IMAD.MOV.U32 R12, RZ, RZ, 0x3 ;  /* 0x00000003ff0c7424 */ /* 0x000fe200078e00ff */
[----:B------:R-:W-:-:S13]  /*29ed0*/  IADD3 R2, P4, R14, R5, RZ ;  /* 0x000000050e027210 */ /* 0x000fda0007f9e0ff */
[----:B------:R-:W-:Y:S05]  /*29ee0*/  WARPSYNC.COLLECTIVE R15, `(.L_x_1861) ;  /* 0x000000000f087348 */ /* 0x000fea0003c00000 */
[----:B------:R0:W1:Y:S02]  /*29ef0*/  SHFL.IDX P6, R14, R13, R12, R11 ;  /* 0x0000000c0d0e7389 */ /* 0x00006400000c000b */
[----:B01----:R-:W-:Y:S01]  /*29f00*/  ENDCOLLECTIVE ;  /* 0x000000000000791b */ /* 0x003fe20003800000 */
.L_x_1861:
[----:B------:R-:W-:Y:S01]  /*29f10*/  IMAD.X R3, RZ, RZ, R3, P4 ;  /* 0x000000ffff037224 */ /* 0x000fe200020e0603 */
[----:B------:R-:W-:-:S04]  /*29f20*/  ISETP.LT.OR P4, PT, R6, 0x41, P1 ;  /* 0x000000410600780c */ /* 0x000fc80000f81670 */
[----:B------:R-:W-:Y:S01]  /*29f30*/  @!PT LDS RZ, [RZ] ;  /* 0x00000000fffff984 */ /* 0x000fe20000000800 */
[----:B------:R-:W-:Y:S01]  /*29f40*/  @!PT LDS RZ, [RZ] ;  /* 0x00000000fffff984 */ /* 0x000fe20000000800 */
[----:B------:R-:W-:Y:S01]  /*29f50*/  @!PT LDS RZ, [RZ] ;  /* 0x00000000fffff984 */ /* 0x000fe20000000800 */
[----:B------:R0:W-:Y:S01]  /*29f60*/  LDGSTS.E.BYPASS.LTC128B.128 [R4+0x1400], desc[UR54][R2.64], !P3 ;  /* 0x0140000002047fae */ /* 0x0001e2000d901d76 */
[----:B------:R-:W-:Y:S02]  /*29f70*/  ISETP.LT.OR P3, PT, R6, 0x41, P0 ;  /* 0x000000410600780c */ /* 0x000fe40000761670 */
[----:B------:R-:W-:-:S06]  /*29f80*/  MOV R13, R19 ;  /* 0x00000013000d7202 */ /* 0x000fcc0000000f00 */
[----:B------:R0:W-:Y:S05]  /*29f90*/  LDGSTS.E.BYPASS.LTC128B.128 [R4+0x3400], desc[UR54][R2.64+0x40], !P4 ;  /* 0x0340004002047fae */ /* 0x0001ea000e101d76 */
[----:B------:R0:W-:Y:S01]  /*29fa0*/  LDGSTS.E.BYPASS.LTC128B.128 [R4+0x5400], desc[UR54][R2.64+0x80], !P3 ;  /* 0x0540008002047fae */ /* 0x0001e2000d901d76 */
[----:B------:R-:W-:-:S07]  /*29fb0*/  IMAD.MOV.U32 R22, RZ, RZ, R14 ;  /* 0x000000ffff167224 */ /* 0x000fce00078e000e */
[----:B0-----:R-:W-:Y:S05]  /*29fc0*/  WARPSYNC.COLLECTIVE R15, `(.L_x_1862) ;  /* 0x000000000f087348 */ /* 0x001fea0003c00000 */
[----:B------:R1:W2:Y:S02]  /*29fd0*/  SHFL.IDX P6, R14, R13, R12, R11 ;  /* 0x0000000c0d0e7389 */ /* 0x0002a400000c000b */
[----:B012---:R-:W-:Y:S01]  /*29fe0*/  ENDCOLLECTIVE ;  /* 0x000000000000791b */ /* 0x007fe20003800000 */
.L_x_1862:
[----:B------:R-:W-:Y:S05]  /*29ff0*/  BRA `(.L_x_1863) ;  /* 0xffffffb400187947 */ /* 0x000fea000383ffff */
.L_x_1716:
[----:B------:R-:W-:Y:S01]  /*2a000*/  BSSY B0, `(.L_x_1864) ;  /* 0x0000008000007945 */ /* 0x000fe20003800000 */
[----:B------:R-:W-:Y:S02]  /*2a010*/  IMAD.MOV.U32 R13, RZ, RZ, R24 ;  /* 0x000000ffff0d7224 */ /* 0x000fe400078e0018 */
[----:B-1----:R-:W-:Y:S02]  /*2a020*/  IMAD.MOV.U32 R12, RZ, RZ, RZ ;  /* 0x000000ffff0c7224 */ /* 0x002fe400078e00ff */
[----:B------:R-:W-:Y:S02]  /*2a030*/  IMAD.MOV.U32 R11, RZ, RZ, 0x1f ;  /* 0x0000001fff0b7424 */ /* 0x000fe400078e00ff */
[----:B------:R-:W-:-:S07]  /*2a040*/  IMAD.MOV.U32 R15, RZ, RZ, -0x1 ;  /* 0xffffffffff0f7424 */ /* 0x000fce00078e00ff */
[----:B0----5:R-:W-:Y:S05]  /*2a050*/  WARPSYNC.COLLECTIVE R15, `(.L_x_1865) ;  /* 0x000000000f087348 */ /* 0x021fea0003c00000 */
[----:B------:R1:W2:Y:S02]  /*2a060*/  SHFL.IDX P6, R14, R13, R12, R11 ;  /* 0x0000000c0d0e7389 */ /* 0x0002a400000c000b */
[----:B012--5:R-:W-:Y:S01]  /*2a070*/  ENDCOLLECTIVE ;  /* 0x000000000000791b */ /* 0x027fe20003800000 */
.L_x_1865:
[----:B------:R-:W-:Y:S05]  /*2a080*/  BSYNC B0 ;  /* 0x0000000000007941 */ /* 0x000fea0003800000 */
.L_x_1864:
        /* <DEDUP_REMOVED lines=9> */
.L_x_1866:
        /* <DEDUP_REMOVED lines=23> */
.L_x_1867:
[----:B------:R-:W-:Y:S02]  /*2a290*/  MOV R12, 0x2 ;  /* 0x00000002000c7802 */ /* 0x000fe40000000f00 */
[----:B------:R-:W-:-:S05]  /*2a2a0*/  SEL R4, R14, RZ, P1 ;  /* 0x000000ff0e047207 */ /* 0x000fca0000800000 */
[----:B------:R-:W-:-:S04]  /*2a2b0*/  IMAD.IADD R4, R13, 0x1, R4 ;  /* 0x000000010d047824 */ /* 0x000fc800078e0204 */
[----:B------:R-:W-:-:S07]  /*2a2c0*/  IMAD.MOV.U32 R13, RZ, RZ, R4 ;  /* 0x000000ffff0d7224 */ /* 0x000fce00078e0004 */
[----:B------:R-:W-:Y:S05]  /*2a2d0*/  WARPSYNC.COLLECTIVE R15, `(.L_x_1868) ;  /* 0x000000000f087348 */ /* 0x000fea0003c00000 */
[----:B------:R0:W1:Y:S02]  /*2a2e0*/  SHFL.UP P6, R14, R13, R12, R11 ;  /* 0x0400000c0d0e7389 */ /* 0x00006400000c000b */
[----:B01----:R-:W-:Y:S01]  /*2a2f0*/  ENDCOLLECTIVE ;  /* 0x000000000000791b */ /* 0x003fe20003800000 */
.L_x_1868:
[----:B------:R-:W-:Y:S01]  /*2a300*/  IMAD.MOV.U32 R12, RZ, RZ, 0x4 ;  /* 0x00000004ff0c7424 */ /* 0x000fe200078e00ff */
[----:B------:R-:W-:-:S05]  /*2a310*/  SEL R3, R14, RZ, P2 ;  /* 0x000000ff0e037207 */ /* 0x000fca0001000000 */
[----:B------:R-:W-:-:S04]  /*2a320*/  IMAD.IADD R2, R4, 0x1, R3 ;  /* 0x0000000104027824 */ /* 0x000fc800078e0203 */
[----:B------:R-:W-:-:S07]  /*2a330*/  IMAD.MOV.U32 R13, RZ, RZ, R2 ;  /* 0x000000ffff0d7224 */ /* 0x000fce00078e0002 */
[----:B------:R-:W-:Y:S05]  /*2a340*/  WARPSYNC.COLLECTIVE R15, `(.L_x_1869) ;  /* 0x000000000f087348 */ /* 0x000fea0003c00000 */
[----:B------:R0:W1:Y:S02]  /*2a350*/  SHFL.UP P6, R14, R13, R12, R11 ;  /* 0x0400000c0d0e7389 */ /* 0x00006400000c000b */
[----:B01----:R-:W-:Y:S01]  /*2a360*/  ENDCOLLECTIVE ;  /* 0x000000000000791b */ /* 0x003fe20003800000 */
.L_x_1869:
[----:B------:R-:W-:Y:S01]  /*2a370*/  IMAD.MOV.U32 R12, RZ, RZ, 0x8 ;  /* 0x00000008ff0c7424 */ /* 0x000fe200078e00ff */
[----:B------:R-:W-:-:S05]  /*2a380*/  SEL R3, R14, RZ, P3 ;  /* 0x000000ff0e037207 */ /* 0x000fca0001800000 */
[----:B------:R-:W-:-:S04]  /*2a390*/  IMAD.IADD R3, R2, 0x1, R3 ;  /* 0x0000000102037824 */ /* 0x000fc800078e0203 */
[----:B------:R-:W-:-:S07]  /*2a3a0*/  IMAD.MOV.U32 R13, RZ, RZ, R3 ;  /* 0x000000ffff0d7224 */ /* 0x000fce00078e0003 */
[----:B------:R-:W-:Y:S05]  /*2a3b0*/  WARPSYNC.COLLECTIVE R15, `(.L_x_1870) ;  /* 0x000000000f087348 */ /* 0x000fea0003c00000 */
[----:B------:R0:W1:Y:S02]  /*2a3c0*/  SHFL.UP P6, R14, R13, R12, R11 ;  /* 0x0400000c0d0e7389 */ /* 0x00006400000c000b */
[----:B01----:R-:W-:Y:S01]  /*2a3d0*/  ENDCOLLECTIVE ;  /* 0x000000000000791b */ /* 0x003fe20003800000 */
.L_x_1870:
[----:B------:R-:W-:Y:S01]  /*2a3e0*/  IMAD.MOV.U32 R12, RZ, RZ, 0x10 ;  /* 0x00000010ff0c7424 */ /* 0x000fe200078e00ff */
[----:B------:R-:W-:-:S05]  /*2a3f0*/  SEL R4, R14, RZ, P4 ;  /* 0x000000ff0e047207 */ /* 0x000fca0002000000 */
[----:B------:R-:W-:-:S04]  /*2a400*/  IMAD.IADD R4, R3, 0x1, R4 ;  /* 0x0000000103047824 */ /* 0x000fc800078e0204 */
[----:B------:R-:W-:-:S07]  /*2a410*/  IMAD.MOV.U32 R13, RZ, RZ, R4 ;  /* 0x000000ffff0d7224 */ /* 0x000fce00078e0004 */
[----:B------:R-:W-:Y:S05]  /*2a420*/  WARPSYNC.COLLECTIVE R15, `(.L_x_1871) ;  /* 0x000000000f087348 */ /* 0x000fea0003c00000 */
[----:B------:R0:W1:Y:S02]  /*2a430*/  SHFL.UP P6, R14, R13, R12, R11 ;  /* 0x0400000c0d0e7389 */ /* 0x00006400000c000b */
[----:B01----:R-:W-:Y:S01]  /*2a440*/  ENDCOLLECTIVE ;  /* 0x000000000000791b */ /* 0x003fe20003800000 */
.L_x_1871:
        /* <DEDUP_REMOVED lines=8> */
.L_x_1872:
[----:B------:R-:W-:Y:S05]  /*2a4d0*/  BRA `(.L_x_1873) ;  /* 0xffffffb4003c7947 */ /* 0x000fea000383ffff */
.L_x_1719:
[----:B------:R-:W-:Y:S01]  /*2a4e0*/  BSSY B0, `(.L_x_1874) ;  /* 0x0000007000007945 */ /* 0x000fe20003800000 */
[----:B-1----:R-:W-:Y:S02]  /*2a4f0*/  IMAD.MOV.U32 R12, RZ, RZ, 0x1 ;  /* 0x00000001ff0c7424 */ /* 0x002fe400078e00ff */
[----:B------:R-:W-:Y:S02]  /*2a500*/  IMAD.MOV.U32 R11, RZ, RZ, RZ ;  /* 0x000000ffff0b7224 */ /* 0x000fe400078e00ff */
[----:B------:R-:W-:-:S07]  /*2a510*/  IMAD.MOV.U32 R15, RZ, RZ, -0x1 ;  /* 0xffffffffff0f7424 */ /* 0x000fce00078e00ff */
[----:B-----5:R-:W-:Y:S05]  /*2a520*/  WARPSYNC.COLLECTIVE R15, `(.L_x_1875) ;  /* 0x000000000f087348 */ /* 0x020fea0003c00000 */
[----:B------:R0:W1:Y:S02]  /*2a530*/  SHFL.UP P6, R14, R13, R12, R11 ;  /* 0x0400000c0d0e7389 */ /* 0x00006400000c000b */
[----:B01---5:R-:W-:Y:S01]  /*2a540*/  ENDCOLLECTIVE ;  /* 0x000000000000791b */ /* 0x023fe20003800000 */
.L_x_1875:
[----:B------:R-:W-:Y:S05]  /*2a550*/  BSYNC B0 ;  /* 0x0000000000007941 */ /* 0x000fea0003800000 */
.L_x_1874:
        /* <DEDUP_REMOVED lines=8> */
.L_x_1876:
[----:B------:R-:W-:Y:S01]  /*2a5e0*/  IMAD.MOV.U32 R12, RZ, RZ, 0x4 ;  /* 0x00000004ff0c7424 */ /* 0x000fe200078e00ff */
[----:B------:R-:W-:-:S05]  /*2a5f0*/  SEL R14, R14, RZ, P2 ;  /* 0x000000ff0e0e7207 */ /* 0x000fca0001000000 */
[----:B------:R-:W-:-:S04]  /*2a600*/  IMAD.IADD R3, R13, 0x1, R14 ;  /* 0x000000010d037824 */ /* 0x000fc800078e020e */
[----:B------:R-:W-:-:S07]  /*2a610*/  IMAD.MOV.U32 R13, RZ, RZ, R3 ;  /* 0x000000ffff0d7224 */ /* 0x000fce00078e0003 */
[----:B------:R-:W-:Y:S05]  /*2a620*/  WARPSYNC.COLLECTIVE R15, `(.L_x_1877) ;  /* 0x000000000f087348 */ /* 0x000fea0003c00000 */
[----:B------:R0:W1:Y:S02]  /*2a630*/  SHFL.UP P6, R14, R13, R12, R11 ;  /* 0x0400000c0d0e7389 */ /* 0x00006400000c000b */
[----:B01----:R-:W-:Y:S01]  /*2a640*/  ENDCOLLECTIVE ;  /* 0x000000000000791b */ /* 0x003fe20003800000 */
.L_x_1877:
[----:B------:R-:W-:Y:S01]  /*2a650*/  IMAD.MOV.U32 R12, RZ, RZ, 0x8 ;  /* 0x00000008ff0c7424 */ /* 0x000fe200078e00ff */
[----:B------:R-:W-:-:S05]  /*2a660*/  SEL R4, R14, RZ, P3 ;  /* 0x000000ff0e047207 */ /* 0x000fca0001800000 */
[----:B------:R-:W-:-:S04]  /*2a670*/  IMAD.IADD R4, R3, 0x1, R4 ;  /* 0x0000000103047824 */ /* 0x000fc800078e0204 */
[----:B------:R-:W-:-:S07]  /*2a680*/  IMAD.MOV.U32 R13, RZ, RZ, R4 ;  /* 0x000000ffff0d7224 */ /* 0x000fce00078e0004 */
[----:B------:R-:W-:Y:S05]  /*2a690*/  WARPSYNC.COLLECTIVE R15, `(.L_x_1878) ;  /* 0x000000000f087348 */ /* 0x000fea0003c00000 */
[----:B------:R0:W1:Y:S02]  /*2a6a0*/  SHFL.UP P6, R14, R13, R12, R11 ;  /* 0x0400000c0d0e7389 */ /* 0x00006400000c000b */
[----:B01----:R-:W-:Y:S01]  /*2a6b0*/  ENDCOLLECTIVE ;  /* 0x000000000000791b */ /* 0x003fe20003800000 */
.L_x_1878:
[----:B------:R-:W-:Y:S01]  /*2a6c0*/  IMAD.MOV.U32 R12, RZ, RZ, 0x10 ;  /* 0x00000010ff0c7424 */ /* 0x000fe200078e00ff */
[----:B------:R-:W-:-:S05]  /*2a6d0*/  SEL R7, R14, RZ, P4 ;  /* 0x000000ff0e077207 */ /* 0x000fca0002000000 */
[----:B------:R-:W-:-:S04]  /*2a6e0*/  IMAD.IADD R7, R4, 0x1, R7 ;  /* 0x0000000104077824 */ /* 0x000fc800078e0207 */
[----:B------:R-:W-:-:S07]  /*2a6f0*/  IMAD.MOV.U32 R13, RZ, RZ, R7 ;  /* 0x000000ffff0d7224 */ /* 0x000fce00078e0007 */
[----:B------:R-:W-:Y:S05]  /*2a700*/  WARPSYNC.COLLECTIVE R15, `(.L_x_1879) ;  /* 0x000000000f087348 */ /* 0x000fea0003c00000 */
[----:B------:R0:W1:Y:S02]  /*2a710*/  SHFL.UP P6, R14, R13, R12, R11 ;  /* 0x0400000c0d0e7389 */ /* 0x00006400000c000b */
[----:B01----:R-:W-:Y:S01]  /*2a720*/  ENDCOLLECTIVE ;  /* 0x000000000000791b */ /* 0x003fe20003800000 */
.L_x_1879:
        /* <DEDUP_REMOVED lines=8> */
.L_x_1880:
[----:B------:R-:W-:Y:S05]  /*2a7b0*/  BRA `(.L_x_1881) ;  /* 0xffffffb400287947 */ /* 0x000fea000383ffff */
.L_x_1721:
[----:B------:R-:W-:Y:S01]  /*2a7c0*/  BSSY B0, `(.L_x_1882) ;  /* 0x0000006000007945 */ /* 0x000fe20003800000 */
[----:B------:R-:W-:Y:S01]  /*2a7d0*/  PLOP3.LUT P6, PT, P6, PT, PT, 0x8, 0x0 ;  /* 0x000000000000781c */ /* 0x000fe200037ce170 */
[----:B------:R-:W-:-:S12]  /*2a7e0*/  IMAD.MOV.U32 R15, RZ, RZ, -0x1 ;  /* 0xffffffffff0f7424 */ /* 0x000fd800078e00ff */
[----:B01---5:R-:W-:Y:S05]  /*2a7f0*/  WARPSYNC.COLLECTIVE R15, `(.L_x_1883) ;  /* 0x000000000f087348 */ /* 0x023fea0003c00000 */
[----:B------:R-:W-:Y:S01]  /*2a800*/  VOTE.ANY R14, PT, P6 ;  /* 0x00000000000e7806 */ /* 0x000fe200030e0100 */
[----:B01---5:R-:W-:Y:S06]  /*2a810*/  ENDCOLLECTIVE ;  /* 0x000000000000791b */ /* 0x023fec0003800000 */
.L_x_1883:
[----:B------:R-:W-:Y:S05]  /*2a820*/  BSYNC B0 ;  /* 0x0000000000007941 */ /* 0x000fea0003800000 */
.L_x_1882:
[----:B------:R-:W-:Y:S01]  /*2a830*/  IMAD.MOV.U32 R3, RZ, RZ, R14 ;  /* 0x000000ffff037224 */ /* 0x000fe200078e000e */
[----:B------:R-:W-:Y:S01]  /*2a840*/  MOV R13, R25 ;  /* 0x00000019000d7202 */ /* 0x000fe20000000f00 */
[----:B------:R-:W-:Y:S02]  /*2a850*/  IMAD.MOV.U32 R11, RZ, RZ, 0x1f ;  /* 0x0000001fff0b7424 */ /* 0x000fe400078e00ff */
[----:B------:R-:W0:Y:S01]  /*2a860*/  POPC R7, R3 ;  /* 0x0000000300077309 */ /* 0x000e220000000000 */
[----:B------:R-:W-:Y:S02]  /*2a870*/  IMAD.MOV.U32 R15, RZ, RZ, -0x1 ;  /* 0xffffffffff0f7424 */ /* 0x000fe400078e00ff */
[----:B0-----:R-:W-:Y:S02]  /*2a880*/  IMAD.MOV.U32 R12, RZ, RZ, R7 ;  /* 0x000000ffff0c7224 */ /* 0x001fe400078e0007 */
[----:B------:R-:W-:-:S07]  /*2a890*/  IMAD.IADD R27, R7, 0x1, R27 ;  /* 0x00000001071b7824 */ /* 0x000fce00078e021b */
[----:B------:R-:W-:Y:S05]  /*2a8a0*/  WARPSYNC.COLLECTIVE R15, `(.L_x_1884) ;  /* 0x000000000f087348 */ /* 0x000fea0003c00000 */
[----:B------:R0:W1:Y:S02]  /*2a8b0*/  SHFL.IDX P6, R14, R13, R12, R11 ;  /* 0x0000000c0d0e7389 */ /* 0x00006400000c000b */
[----:B01----:R-:W-:Y:S01]  /*2a8c0*/  ENDCOLLECTIVE ;  /* 0x000000000000791b */ /* 0x003fe20003800000 */
.L_x_1884:
[----:B------:R-:W-:Y:S02]  /*2a8d0*/  IMAD.MOV.U32 R13, RZ, RZ, R5 ;  /* 0x000000ffff0d7224 */ /* 0x000fe400078e0005 */
[----:B------:R-:W-:-:S07]  /*2a8e0*/  IMAD.MOV.U32 R25, RZ, RZ, R14 ;  /* 0x000000ffff197224 */ /* 0x000fce00078e000e */
[----:B------:R-:W-:Y:S05]  /*2a8f0*/  WARPSYNC.COLLECTIVE R15, `(.L_x_1885) ;  /* 0x000000000f087348 */ /* 0x000fea0003c00000 */
[----:B------:R0:W1:Y:S02]  /*2a900*/  SHFL.IDX P6, R14, R13, R12, R11 ;  /* 0x0000000c0d0e7389 */ /* 0x00006400000c000b */
[----:B01----:R-:W-:Y:S01]  /*2a910*/  ENDCOLLECTIVE ;  /* 0x000000000000791b */ /* 0x003fe20003800000 */
.L_x_1885:
[----:B------:R-:W-:Y:S01]  /*2a920*/  IMAD.MOV.U32 R5, RZ, RZ, R14 ;  /* 0x000000ffff057224 */ /* 0x000fe200078e000e */
[----:B------:R-:W-:Y:S06]  /*2a930*/  BRA `(.L_x_1886) ;  /* 0xffffffb400087947 */ /* 0x000fec000383ffff */
.L_x_1723:
[----:B------:R-:W-:Y:S01]  /*2a940*/  BSSY B0, `(.L_x_1887) ;  /* 0x0000007000007945 */ /* 0x000fe20003800000 */
[----:B------:R-:W-:Y:S02]  /*2a950*/  IMAD.MOV.U32 R13, RZ, RZ, R2 ;  /* 0x000000ffff0d7224 */ /* 0x000fe400078e0002 */
[----:B------:R-:W-:Y:S02]  /*2a960*/  IMAD.MOV.U32 R11, RZ, RZ, 0x1f ;  /* 0x0000001fff0b7424 */ /* 0x000fe400078e00ff */
[----:B------:R-:W-:-:S07]  /*2a970*/  IMAD.MOV.U32 R15, RZ, RZ, -0x1 ;  /* 0xffffffffff0f7424 */ /* 0x000fce00078e00ff */
[----:B0-2345:R-:W-:Y:S05]  /*2a980*/  WARPSYNC.COLLECTIVE R15, `(.L_x_1888) ;  /* 0x000000000f087348 */ /* 0x03dfea0003c00000 */
[----:B------:R1:W0:Y:S02]  /*2a990*/  SHFL.IDX P6, R14, R13, R12, R11 ;  /* 0x0000000c0d0e7389 */ /* 0x00022400000c000b */
[----:B012345:R-:W-:Y:S01]  /*2a9a0*/  ENDCOLLECTIVE ;  /* 0x000000000000791b */ /* 0x03ffe20003800000 */
.L_x_1888:
[----:B------:R-:W-:Y:S05]  /*2a9b0*/  BSYNC B0 ;  /* 0x0000000000007941 */ /* 0x000fea0003800000 */
.L_x_1887:
[----:B------:R-:W-:Y:S01]  /*2a9c0*/  IMAD.MOV.U32 R24, RZ, RZ, R14 ;  /* 0x000000ffff187224 */ /* 0x000fe200078e000e */
[----:B------:R-:W-:Y:S06]  /*2a9d0*/  BRA `(.L_x_1722) ;  /* 0xffffffb000f87947 */ /* 0x000fec000383ffff */
.L_x_1729:
[----:B0-----:R0:W4:Y:S02]  /*2a9e0*/  SYNCS.PHASECHK.TRANS64.TRYWAIT P0, [R5+URZ+0x2d820], R0 ;  /* 0x02d82000050075a7 */ /* 0x001124000800017f */
[----:B----4-:R-:W-:Y:S05]  /*2a9f0*/  @!P0 NANOSLEEP.SYNCS 0x989680 ;  /* 0x009896800000895d */ /* 0x010fea0003900000 */
[----:B------:R-:W4:Y:S02]  /*2aa00*/  @!P0 SYNCS.PHASECHK.TRANS64 P0, [R5+URZ+0x2d820], R0 ;  /* 0x02d82000050085a7 */ /* 0x000f24000800007f */
[----:B----4-:R-:W-:Y:S05]  /*2aa10*/  @!P0 BRA `(.L_x_1729) ;  /* 0xfffffffc00f08947 */ /* 0x010fea000383ffff */
[----:B------:R-:W-:Y:S05]  /*2aa20*/  BRA `(.L_x_1889) ;  /* 0xffffffbc00547947 */ /* 0x000fea000383ffff */
.L_x_1730:
[----:B------:R-:W4:Y:S01]  /*2aa30*/  S2R R2, SR_TID.X ;  /* 0x0000000000027919 */ /* 0x000f220000002100 */
[----:B------:R-:W-:Y:S01]  /*2aa40*/  BSSY B0, `(.L_x_1890) ;  /* 0x000000a000007945 */ /* 0x000fe20003800000 */
[----:B-1----:R-:W-:Y:S02]  /*2aa50*/  IMAD.MOV.U32 R12, RZ, RZ, RZ ;  /* 0x000000ffff0c7224 */ /* 0x002fe400078e00ff */
[----:B------:R-:W-:Y:S02]  /*2aa60*/  IMAD.MOV.U32 R11, RZ, RZ, 0x1f ;  /* 0x0000001fff0b7424 */ /* 0x000fe400078e00ff */
[----:B------:R-:W-:Y:S01]  /*2aa70*/  IMAD.MOV.U32 R15, RZ, RZ, -0x1 ;  /* 0xffffffffff0f7424 */ /* 0x000fe200078e00ff */
[----:B----4-:R-:W-:-:S04]  /*2aa80*/  SHF.R.U32.HI R2, RZ, 0x5, R2 ;  /* 0x00000005ff027819 */ /* 0x010fc80000011602 */
[----:B------:R-:W-:-:S05]  /*2aa90*/  LOP3.LUT R2, R2, 0x3, RZ, 0xc0, !PT ;  /* 0x0000000302027812 */ /* 0x000fca00078ec0ff */
[----:B------:R-:W-:-:S07]  /*2aaa0*/  IMAD.MOV.U32 R13, RZ, RZ, R2 ;  /* 0x000000ffff0d7224 */ /* 0x000fce00078e0002 */
[----:B0-23-5:R-:W-:Y:S05]  /*2aab0*/  WARPSYNC.COLLECTIVE R15, `(.L_x_1891) ;  /* 0x000000000f087348 */ /* 0x02dfea0003c00000 */
[----:B------:R1:W4:Y:S02]  /*2aac0*/  SHFL.IDX P6, R14, R13, R12, R11 ;  /* 0x0000000c0d0e7389 */ /* 0x00032400000c000b */
[----:B012345:R-:W-:Y:S01]  /*2aad0*/  ENDCOLLECTIVE ;  /* 0x000000000000791b */ /* 0x03ffe20003800000 */
.L_x_1891:
[----:B------:R-:W-:Y:S05]  /*2aae0*/  BSYNC B0 ;  /* 0x0000000000007941 */ /* 0x000fea0003800000 */
.L_x_1890:
[----:B------:R-:W-:Y:S05]  /*2aaf0*/  BRA `(.L_x_1892) ;  /* 0xffffffbc003c7947 */ /* 0x000fea000383ffff */
.L_x_1731:
[----:B------:R-:W-:Y:S01]  /*2ab00*/  BSSY B0, `(.L_x_1893) ;  /* 0x0000006000007945 */ /* 0x000fe20003800000 */
[----:B------:R-:W-:-:S07]  /*2ab10*/  IMAD.MOV.U32 R15, RZ, RZ, -0x1 ;  /* 0xffffffffff0f7424 */ /* 0x000fce00078e00ff */
[----:B0123-5:R-:W-:Y:S05]  /*2ab20*/  WARPSYNC.COLLECTIVE R15, `(.L_x_1894) ;  /* 0x000000000f0c7348 */ /* 0x02ffea0003c00000 */
[----:B------:R-:W-:Y:S02]  /*2ab30*/  ELECT P6, UR62, PT ;  /* 0x00000000003e782f */ /* 0x000fe400038c0000 */
[----:B------:R-:W-:Y:S01]  /*2ab40*/  MOV R14, UR62 ;  /* 0x0000003e000e7c02 */ /* 0x000fe20008000f00 */
[----:B0123-5:R-:W-:Y:S10]  /*2ab50*/  ENDCOLLECTIVE ;  /* 0x000000000000791b */ /* 0x02fff40003800000 */
.L_x_1894:
[----:B------:R-:W-:Y:S05]  /*2ab60*/  BSYNC B0 ;  /* 0x0000000000007941 */ /* 0x000fea0003800000 */
.L_x_1893:
[----:B------:R-:W-:Y:S05]  /*2ab70*/  BRA `(.L_x_1895) ;  /* 0xffffffbc00307947 */ /* 0x000fea000383ffff */
.L_x_1733:
[----:B0-----:R0:W4:Y:S02]  /*2ab80*/  SYNCS.PHASECHK.TRANS64.TRYWAIT P1, [R3+URZ+0x2d840], R2 ;  /* 0x02d84002030075a7 */ /* 0x001124000802017f */
[----:B----4-:R-:W-:Y:S05]  /*2ab90*/  @!P1 NANOSLEEP.SYNCS 0x989680 ;  /* 0x009896800000995d */ /* 0x010fea0003900000 */
[----:B------:R-:W4:Y:S02]  /*2aba0*/  @!P1 SYNCS.PHASECHK.TRANS64 P1, [R3+URZ+0x2d840], R2 ;  /* 0x02d84002030095a7 */ /* 0x000f24000802007f */
[----:B----4-:R-:W-:Y:S05]  /*2abb0*/  @!P1 BRA `(.L_x_1733) ;  /* 0xfffffffc00f09947 */ /* 0x010fea000383ffff */
[----:B------:R-:W-:Y:S05]  /*2abc0*/  BRA `(.L_x_1896) ;  /* 0xffffffbc00547947 */ /* 0x000fea000383ffff */
.L_x_1735:
[----:B----4-:R4:W0:Y:S02]  /*2abd0*/  SYNCS.PHASECHK.TRANS64.TRYWAIT P1, [R5+URZ+0x2d840], R0 ;  /* 0x02d84000050075a7 */ /* 0x010824000802017f */
[----:B0-----:R-:W-:Y:S05]  /*2abe0*/  @!P1 NANOSLEEP.SYNCS 0x989680 ;  /* 0x009896800000995d */ /* 0x001fea0003900000 */
[----:B------:R-:W0:Y:S02]  /*2abf0*/  @!P1 SYNCS.PHASECHK.TRANS64 P1, [R5+URZ+0x2d840], R0 ;  /* 0x02d84000050095a7 */ /* 0x000e24000802007f */
[----:B0-----:R-:W-:Y:S05]  /*2ac00*/  @!P1 BRA `(.L_x_1735) ;  /* 0xfffffffc00f09947 */ /* 0x001fea000383ffff */
[----:B------:R-:W-:Y:S05]  /*2ac10*/  BRA `(.L_x_1897) ;  /* 0xffffffbc00647947 */ /* 0x000fea000383ffff */
.L_x_1737:
[----:B------:R0:W0:Y:S02]  /*2ac20*/  SYNCS.PHASECHK.TRANS64.TRYWAIT P1, [R3+URZ+0x2d860], R2 ;  /* 0x02d86002030075a7 */ /* 0x000024000802017f */
[----:B0-----:R-:W-:Y:S05]  /*2ac30*/  @!P1 NANOSLEEP.SYNCS 0x989680 ;  /* 0x009896800000995d */ /* 0x001fea0003900000 */
[----:B------:R-:W0:Y:S02]  /*2ac40*/  @!P1 SYNCS.PHASECHK.TRANS64 P1, [R3+URZ+0x2d860], R2 ;  /* 0x02d86002030095a7 */ /* 0x000e24000802007f */
[----:B0-----:R-:W-:Y:S05]  /*2ac50*/  @!P1 BRA `(.L_x_1737) ;  /* 0xfffffffc00f09947 */ /* 0x001fea000383ffff */
[----:B------:R-:W-:Y:S05]  /*2ac60*/  BRA `(.L_x_1898) ;  /* 0xffffffbc00607947 */ /* 0x000fea000383ffff */
.L_x_1899:
        /* <DEDUP_REMOVED lines=9> */
.L_x_2785:


//--------------------- .text._ZN7cutlass13device_kernelIN5flash11enable_sm90INS1_16FlashAttnFwdSm90INS1_25CollectiveMainloopFwdSm90ILi2EN4cute5tupleIJNS5_1CILi1EEES8_S8_EEENS6_IJNS7_ILi192EEENS7_ILi128EEENS7_ILi96EEEEEELi96ENS_6half_tEfNS_4arch4Sm90ELb1ELb0ELb1ELb0ELb1ELb0ELb0ELb0ELb1ELb1ELb1ELb0EEENS1_21CollectiveEpilogueFwdINS6_IJSA_SC_SB_EEES9_SE_SG_Li384ELb0ELb1ELb1ELb0EEENS1_19SingleTileSchedulerILb0ELb1ELb1ELi192EEEEEEEEEvNT_6ParamsE --------------------------
	.section	.text._ZN7cutlass13device_kernelIN5flash11enable_sm90INS1_16FlashAttnFwdSm90INS1_25CollectiveMainloopFwdSm90ILi2EN4cute5tupleIJNS5_1CILi1EEES8_S8_EEENS6_IJNS7_ILi192EEENS7_ILi128EEENS7_ILi96EEEEEELi96ENS_6half_tEfNS_4arch4Sm90ELb1ELb0ELb1ELb0ELb1ELb0ELb0ELb0ELb1ELb1ELb1ELb0EEENS1_21CollectiveEpilogueFwdINS6_IJSA_SC_SB_EEES9_SE_SG_Li384ELb0ELb1ELb1ELb0EEENS1_19SingleTileSchedulerILb0ELb1ELb1ELi192EEEEEEEEEvNT_6ParamsE,"ax",@progbits
	.align	128
.text._ZN7cutlass13device_kernelIN5flash11enable_sm90INS1_16FlashAttnFwdSm90INS1_25CollectiveMainloopFwdSm90ILi2EN4cute5tupleIJNS5_1CILi1EEES8_S8_EEENS6_IJNS7_ILi192EEENS7_ILi128EEENS7_ILi96EEEEEELi96ENS_6half_tEfNS_4arch4Sm90ELb1ELb0ELb1ELb0ELb1ELb0ELb0ELb0ELb1ELb1ELb1ELb0EEENS1_21CollectiveEpilogueFwdINS6_IJSA_SC_SB_EEES9_SE_SG_Li384ELb0ELb1ELb1ELb0EEENS1_19SingleTileSchedulerILb0ELb1ELb1ELi192EEEEEEEEEvNT_6ParamsE:
        .type           _ZN7cutlass13device_kernelIN5flash11enable_sm90INS1_16FlashAttnFwdSm90INS1_25CollectiveMainloopFwdSm90ILi2EN4cute5tupleIJNS5_1CILi1EEES8_S8_EEENS6_IJNS7_ILi192EEENS7_ILi128EEENS7_ILi96EEEEEELi96ENS_6half_tEfNS_4arch4Sm90ELb1ELb0ELb1ELb0ELb1ELb0ELb0ELb0ELb1ELb1ELb1ELb0EEENS1_21CollectiveEpilogueFwdINS6_IJSA_SC_SB_EEES9_SE_SG_Li384ELb0ELb1ELb1ELb0EEENS1_19SingleTileSchedulerILb0ELb1ELb1ELi192EEEEEEEEEvNT_6ParamsE,@function
        .size           _ZN7cutlass13device_kernelIN5flash11enable_sm90INS1_16FlashAttnFwdSm90INS1_25CollectiveMainloopFwdSm90ILi2EN4cute5tupleIJNS5_1CILi1EEES8_S8_EEENS6_IJNS7_ILi192EEENS7_ILi128EEENS7_ILi96EEEEEELi96ENS_6half_tEfNS_4arch4Sm90ELb1ELb0ELb1ELb0ELb1ELb0ELb0ELb0ELb1ELb1ELb1ELb0EEENS1_21CollectiveEpilogueFwdINS6_IJSA_SC_SB_EEES9_SE_SG_Li384ELb0ELb1ELb1ELb0EEENS1_19SingleTileSchedulerILb0ELb1ELb1ELi192EEEEEEEEEvNT_6ParamsE,(.L_x_2786 - _ZN7cutlass13device_kernelIN5flash11enable_sm90INS1_16FlashAttnFwdSm90INS1_25CollectiveMainloopFwdSm90ILi2EN4cute5tupleIJNS5_1CILi1EEES8_S8_EEENS6_IJNS7_ILi192EEENS7_ILi128EEENS7_ILi96EEEEEELi96ENS_6half_tEfNS_4arch4Sm90ELb1ELb0ELb1ELb0ELb1ELb0ELb0ELb0ELb1ELb1ELb1ELb0EEENS1_21CollectiveEpilogueFwdINS6_IJSA_SC_SB_EEES9_SE_SG_Li384ELb0ELb1ELb1ELb0EEENS1_19SingleTileSchedulerILb0ELb1ELb1ELi192EEEEEEEEEvNT_6ParamsE)
        .other          _ZN7cutlass13device_kernelIN5flash11enable_sm90INS1_16FlashAttnFwdSm90INS1_25CollectiveMainloopFwdSm90ILi2EN4cute5tupleIJNS5_1CILi1EEES8_S8_EEENS6_IJNS7_ILi192EEENS7_ILi128EEENS7_ILi96EEEEEELi96ENS_6half_tEfNS_4arch4Sm90ELb1ELb0ELb1ELb0ELb1ELb0ELb0ELb0ELb1ELb1ELb1ELb0EEENS1_21CollectiveEpilogueFwdINS6_IJSA_SC_SB_EEES9_SE_SG_Li384ELb0ELb1ELb1ELb0EEENS1_19SingleTileSchedulerILb0ELb1ELb1ELi192EEEEEEEEEvNT_6ParamsE,@"STO_CUDA_ENTRY STV_DEFAULT"
_ZN7cutlass13device_kernelIN5flash11enable_sm90INS1_16FlashAttnFwdSm90INS1_25CollectiveMainloopFwdSm90ILi2EN4cute5tupleIJNS5_1CILi1EEES8_S8_EEENS6_IJNS7_ILi192EEENS7_ILi128EEENS7_ILi96EEEEEELi96ENS_6half_tEfNS_4arch4Sm90ELb1ELb0ELb1ELb0ELb1ELb0ELb0ELb0ELb1ELb1ELb1ELb0EEENS1_21CollectiveEpilogueFwdINS6_IJSA_SC_SB_EEES9_SE_SG_Li384ELb0ELb1ELb1ELb0EEENS1_19SingleTileSchedulerILb0ELb1ELb1ELi192EEEEEEEEEvNT_6ParamsE:
        /* <DEDUP_REMOVED lines=45> */
.L_x_1900:
        /* <DEDUP_REMOVED lines=22> */
.L_x_1901:
        /* <DEDUP_REMOVED lines=18> */
.L_x_1902:
        /* <DEDUP_REMOVED lines=22> */
.L_x_1903:
        /* <DEDUP_REMOVED lines=23> */
.L_x_1904:
        /* <DEDUP_REMOVED lines=11> */
.L_x_1907:
        /* <DEDUP_REMOVED lines=24> */
[----:B------:R-:W1:Y:S01]  /*0a50*/  S2UR UR42, SR_CTAID.X ;  /* 0x00000000002a79c3 */ /* 0x000e620000002500 */
[----:B------:R-:W-:Y:S01]  /*0a60*/  ULDC UR4, c[0x0][0x448] ;  /* 0x0001120000047ab9 */ /* 0x000fe20000000800 */
[----:B------:R-:W-:Y:S01]  /*0a70*/  ULDC UR40, c[0x0][0x424] ;  /* 0x0001090000287ab9 */ /* 0x000fe20000000800 */
[----:B------:R-:W-:Y:S01]  /*0a80*/  UISETP.NE.AND UP1, UPT, UR4, 0x1, UPT ;  /* 0x000000010400788c */ /* 0x000fe2000bf25270 */
[----:B------:R-:W-:Y:S02]  /*0a90*/  ULDC UR7, c[0x0][0x288] ;  /* 0x0000a20000077ab9 */ /* 0x000fe40000000800 */
[----:B------:R-:W-:Y:S01]  /*0aa0*/  ULDC.64 UR4, c[0x0][0x418] ;  /* 0x0001060000047ab9 */ /* 0x000fe20000000a00 */
[----:B------:R-:W-:Y:S02]  /*0ab0*/  UIADD3 UR7, -UR7, 0x80, URZ ;  /* 0x0000008007077890 */ /* 0x000fe4000fffe13f */
[----:B------:R-:W-:Y:S01]  /*0ac0*/  UISETP.NE.U32.AND UP0, UPT, UR4, URZ, UPT ;  /* 0x0000003f0400728c */ /* 0x000fe2000bf05070 */
[----:B------:R-:W-:Y:S01]  /*0ad0*/  ULDC UR8, c[0x0][0x2f0] ;  /* 0x0000bc0000087ab9 */ /* 0x000fe20000000800 */
[----:B------:R-:W-:-:S02]  /*0ae0*/  UP2UR UR41, UPR, URZ, 0x2 ;  /* 0x000000023f297883 */ /* 0x000fc40008000000 */
[----:B------:R-:W-:Y:S01]  /*0af0*/  UISETP.NE.AND.EX UP0, UPT, UR5, URZ, UPT, UP0 ;  /* 0x0000003f0500728c */ /* 0x000fe2000bf05300 */
[----:B------:R-:W-:Y:S02]  /*0b00*/  @UP1 ULDC UR10, c[0x0][0x450] ;  /* 0x00011400000a1ab9 */ /* 0x000fe40000000800 */
[----:B------:R-:W-:Y:S01]  /*0b10*/  @UP1 ULDC UR5, c[0x0][0x44c] ;  /* 0x0001130000051ab9 */ /* 0x000fe20000000800 */
[----:B------:R-:W-:Y:S02]  /*0b20*/  USEL UR40, UR40, 0x1, UP0 ;  /* 0x0000000128287887 */ /* 0x000fe40008000000 */
[----:B------:R-:W-:Y:S02]  /*0b30*/  USHF.R.U32.HI UR11, URZ, 0x10, UR9 ;  /* 0x000000103f0b7899 */ /* 0x000fe40008011609 */
[----:B------:R-:W-:Y:S02]  /*0b40*/  UIMAD UR7, UR40, UR8, UR7 ;  /* 0x00000008280772a4 */ /* 0x000fe4000f8e0207 */
[----:B-1----:R-:W-:-:S04]  /*0b50*/  UIMAD UR42, UR42, 0xc0, URZ ;  /* 0x000000c02a2a78a4 */ /* 0x002fc8000f8e023f */
[----:B------:R-:W-:Y:S02]  /*0b60*/  @UP1 UIADD3 UR4, UR42, 0xbf, URZ ;  /* 0x000000bf2a041890 */ /* 0x000fe4000fffe03f */
[----:B------:R-:W-:Y:S02]  /*0b70*/  UIADD3 UR6, UR42, 0xbf, URZ ;  /* 0x000000bf2a067890 */ /* 0x000fe4000fffe03f */
[----:B------:R-:W-:Y:S02]  /*0b80*/  UIMAD.WIDE.U32 UR4, UR4, UR5, URZ ;  /* 0x00000005040472a5 */ /* 0x000fe4000f8e003f */
[----:B------:R-:W-:Y:S02]  /*0b90*/  UIMAD UR4, UR40, UR8, 0x7f ;  /* 0x0000007f280474a4 */ /* 0x000fe4000f8e0208 */
[----:B------:R-:W-:Y:S02]  /*0ba0*/  @UP1 USHF.R.U32.HI UR6, URZ, UR10, UR5 ;  /* 0x0000000a3f061299 */ /* 0x000fe40008011605 */
[----:B------:R-:W-:-:S02]  /*0bb0*/  USHF.R.S32.HI UR5, URZ, 0x1f, UR4 ;  /* 0x0000001f3f057899 */ /* 0x000fc40008011404 */
[----:B------:R-:W-:Y:S02]  /*0bc0*/  UIADD3 UR6, UR7, UR6, URZ ;  /* 0x0000000607067290 */ /* 0x000fe4000fffe03f */
[----:B------:R-:W-:Y:S02]  /*0bd0*/  ULEA.HI UR5, UR5, UR4, URZ, 0x7 ;  /* 0x0000000405057291 */ /* 0x000fe4000f8f383f */
[----:B------:R-:W-:Y:S02]  /*0be0*/  USHF.R.S32.HI UR7, URZ, 0x1f, UR6 ;  /* 0x0000001f3f077899 */ /* 0x000fe40008011406 */
[----:B------:R-:W-:Y:S02]  /*0bf0*/  USHF.R.S32.HI UR5, URZ, 0x7, UR5 ;  /* 0x000000073f057899 */ /* 0x000fe40008011405 */
[----:B------:R-:W-:Y:S01]  /*0c00*/  ULEA.HI UR7, UR7, UR6, URZ, 0x7 ;  /* 0x0000000607077291 */ /* 0x000fe2000f8f383f */
[----:B------:R-:W-:-:S03]  /*0c10*/  UMOV UR4, URZ ;  /* 0x0000003f00047c82 */ /* 0x000fc60008000000 */
[----:B------:R-:W-:-:S04]  /*0c20*/  USHF.R.S32.HI UR7, URZ, 0x7, UR7 ;  /* 0x000000073f077899 */ /* 0x000fc80008011407 */
[----:B------:R-:W-:-:S04]  /*0c30*/  UISETP.LT.AND UP0, UPT, UR5, UR7, UPT ;  /* 0x000000070500728c */ /* 0x000fc8000bf01270 */
[----:B------:R-:W-:Y:S02]  /*0c40*/  USEL UR10, UR5, UR7, UP0 ;  /* 0x00000007050a7287 */ /* 0x000fe40008000000 */
[----:B------:R-:W-:Y:S02]  /*0c50*/  UISETP.NE.AND UP0, UPT, UR11, URZ, UPT ;  /* 0x0000003f0b00728c */ /* 0x000fe4000bf05270 */
[----:B------:R-:W-:Y:S02]  /*0c60*/  UISETP.GE.AND UP1, UPT, UR10, 0x1, UPT ;  /* 0x000000010a00788c */ /* 0x000fe4000bf26270 */
[----:B------:R-:W-:-:S04]  /*0c70*/  ULOP3.LUT UR7, UR9, 0xffff, URZ, 0xc0, !UPT ;  /* 0x0000ffff09077892 */ /* 0x000fc8000f8ec03f */
[----:B------:R-:W-:-:S03]  /*0c80*/  PLOP3.LUT P0, PT, PT, PT, UP1, 0x80, 0x0 ;  /* 0x000000000000781c */ /* 0x000fc60003f0f018 */
[----:B------:R-:W-:-:S10]  /*0c90*/  @!UP0 ULDC UR11, c[0x0][0x9f0] ;  /* 0x00027c00000b8ab9 */ /* 0x000fd40000000800 */
[----:B------:R-:W-:Y:S05]  /*0ca0*/  @!P0 BRA `(.L_x_1909) ;  /* 0x0000000000848947 */ /* 0x000fea0003800000 */
[----:B------:R-:W-:Y:S01]  /*0cb0*/  IMAD.U32 R3, RZ, RZ, UR11 ;  /* 0x0000000bff037e24 */ /* 0x000fe2000f8e00ff */
[----:B------:R-:W-:Y:S01]  /*0cc0*/  UIADD3 UR6, UR11, -0x1, UR10 ;  /* 0xffffffff0b067890 */ /* 0x000fe2000fffe00a */
[----:B------:R-:W-:-:S03]  /*0cd0*/  UMOV UR4, URZ ;  /* 0x0000003f00047c82 */ /* 0x000fc60008000000 */
[-C--:B------:R-:W-:Y:S02]  /*0ce0*/  IABS R0, R3.reuse ;  /* 0x0000000300007213 */ /* 0x080fe40000000000 */
[----:B------:R-:W-:Y:S01]  /*0cf0*/  IMAD.U32 R4, RZ, RZ, UR6 ;  /* 0x00000006ff047e24 */ /* 0x000fe2000f8e00ff */
[----:B------:R-:W-:Y:S01]  /*0d00*/  IABS R5, R3 ;  /* 0x0000000300057213 */ /* 0x000fe20000000000 */
[----:B------:R-:W-:Y:S01]  /*0d10*/  ULOP3.LUT UR6, UR6, UR11, URZ, 0x3c, !UPT ;  /* 0x0000000b06067292 */ /* 0x000fe2000f8e3c3f */
[----:B------:R-:W-:Y:S02]  /*0d20*/  R2UR UR12, R0 ;  /* 0x00000000000c72ca */ /* 0x000fe400000e0000 */
[----:B------:R-:W-:-:S05]  /*0d30*/  IABS R4, R4 ;  /* 0x0000000400047213 */ /* 0x000fca0000000000 */
[----:B------:R-:W-:-:S05]  /*0d40*/  IMAD.MOV.U32 R3, RZ, RZ, R4 ;  /* 0x000000ffff037224 */ /* 0x000fca00078e0004 */
[----:B------:R-:W-:Y:S01]  /*0d50*/  R2UR UR9, R3 ;  /* 0x00000000030972ca */ /* 0x000fe200000e0000 */
[----:B------:R-:W1:Y:S08]  /*0d60*/  I2F.RP R0, UR12 ;  /* 0x0000000c00007d06 */ /* 0x000e700008209400 */
[----:B-1----:R-:W0:Y:S02]  /*0d70*/  MUFU.RCP R0, R0 ;  /* 0x0000000000007308 */ /* 0x002e240000001000 */
[----:B0-----:R-:W-:Y:S01]  /*0d80*/  IADD3 R2, R0, 0xffffffe, RZ ;  /* 0x0ffffffe00027810 */ /* 0x001fe20007ffe0ff */
[----:B------:R-:W-:-:S05]  /*0d90*/  IMAD.MOV R0, RZ, RZ, -R5 ;  /* 0x000000ffff007224 */ /* 0x000fca00078e0a05 */
        /* <DEDUP_REMOVED lines=18> */
.L_x_1909:
[----:B------:R-:W-:Y:S01]  /*0ec0*/  UIMAD UR5, UR7, UR4, URZ ;  /* 0x00000004070572a4 */ /* 0x000fe2000f8e023f */
[----:B------:R-:W-:Y:S01]  /*0ed0*/  IMAD.U32 R0, RZ, RZ, UR10 ;  /* 0x0000000aff007e24 */ /* 0x000fe2000f8e00ff */
[----:B------:R-:W-:Y:S01]  /*0ee0*/  MOV R3, UR4 ;  /* 0x0000000400037c02 */ /* 0x000fe20008000f00 */
[----:B------:R-:W-:Y:S01]  /*0ef0*/  VIADD R17, R6, 0xffffff80 ;  /* 0xffffff8006117836 */ /* 0x000fe20000000000 */
[----:B------:R-:W-:Y:S01]  /*0f00*/  PLOP3.LUT P0, PT, PT, PT, PT, 0x80, 0x0 ;  /* 0x000000000000781c */ /* 0x000fe20003f0f070 */
[----:B0-----:R-:W-:Y:S01]  /*0f10*/  IMAD.MOV.U32 R2, RZ, RZ, RZ ;  /* 0x000000ffff027224 */ /* 0x001fe200078e00ff */
[----:B------:R-:W-:Y:S01]  /*0f20*/  VIADDMNMX R0, R3, UR5, R0, PT ;  /* 0x0000000503007c46 */ /* 0x000fe2000b800100 */
[----:B------:R-:W-:Y:S01]  /*0f30*/  IMAD.U32 R142, RZ, RZ, UR5 ;  /* 0x00000005ff8e7e24 */ /* 0x000fe2000f8e00ff */
[----:B------:R-:W-:Y:S02]  /*0f40*/  CS2R R134, SRZ ;  /* 0x0000000000867805 */ /* 0x000fe4000001ff00 */
[----:B------:R-:W-:-:S02]  /*0f50*/  CS2R R132, SRZ ;  /* 0x0000000000847805 */ /* 0x000fc4000001ff00 */
[----:B------:R-:W-:Y:S01]  /*0f60*/  R2UR UR39, R0 ;  /* 0x00000000002772ca */ /* 0x000fe200000e0000 */
        /* <DEDUP_REMOVED lines=12> */
[----:B------:R-:W-:Y:S01]  /*1030*/  UISETP.GT.AND UP0, UPT, UR39, UR5, UPT ;  /* 0x000000052700728c */ /* 0x000fe2000bf04270 */
[----:B------:R-:W-:-:S02]  /*1040*/  CS2R R108, SRZ ;  /* 0x00000000006c7805 */ /* 0x000fc4000001ff00 */
[----:B------:R-:W-:Y:S02]  /*1050*/  CS2R R106, SRZ ;  /* 0x00000000006a7805 */ /* 0x000fe4000001ff00 */
[----:B------:R-:W-:Y:S02]  /*1060*/  CS2R R104, SRZ ;  /* 0x0000000000687805 */ /* 0x000fe4000001ff00 */
[----:B------:R-:W-:Y:S02]  /*1070*/  CS2R R102, SRZ ;  /* 0x0000000000667805 */ /* 0x000fe4000001ff00 */
[----:B------:R-:W-:Y:S02]  /*1080*/  CS2R R100, SRZ ;  /* 0x0000000000647805 */ /* 0x000fe4000001ff00 */
[----:B------:R-:W-:Y:S02]  /*1090*/  PLOP3.LUT P1, PT, PT, PT, UP0, 0x80, 0x0 ;  /* 0x000000000000781c */ /* 0x000fe40003f2f008 */
        /* <DEDUP_REMOVED lines=19> */
[----:B------:R-:W-:Y:S02]  /*11d0*/  MOV R16, UR7 ;  /* 0x0000000700107c02 */ /* 0x000fe40008000f00 */
        /* <DEDUP_REMOVED lines=21> */
[----:B------:R-:W-:Y:S01]  /*1330*/  MOV R13, RZ ;  /* 0x000000ff000d7202 */ /* 0x000fe20000000f00 */
[----:B------:R-:W-:-:S02]  /*1340*/  IMAD.U32 R11, RZ, RZ, UR7 ;  /* 0x00000007ff0b7e24 */ /* 0x000fc4000f8e00ff */
[----:B------:R-:W-:Y:S02]  /*1350*/  IMAD.MOV.U32 R8, RZ, RZ, 0x70 ;  /* 0x00000070ff087424 */ /* 0x000fe400078e00ff */
[----:B0-----:R-:W-:-:S07]  /*1360*/  IMAD.MOV.U32 R12, RZ, RZ, 0x1 ;  /* 0x00000001ff0c7424 */ /* 0x001fce00078e00ff */
[----:B------:R-:W-:-:S07]  /*1370*/  LEPC R20, `(.L_x_1911) ;  /* 0x000000001014794e */ /* 0x000fce0000000000 */
[----:B-1----:R-:W-:Y:S05]  /*1380*/  CALL.ABS.NOINC R2 ;  /* 0x0000000002007343 */ /* 0x002fea0003c00000 */
.L_x_1911:
        /* <DEDUP_REMOVED lines=8> */
.L_x_1997:
[----:B------:R-:W2:Y:S02]  /*1410*/  LDL R2, [R1+0xc] ;  /* 0x00000c0001027983 */ /* 0x000ea40000100800 */
[----:B--2---:R-:W-:Y:S02]  /*1420*/  R2UR UR4, R2 ;  /* 0x00000000020472ca */ /* 0x004fe400000e0000 */
[----:B------:R-:W-:-:S05]  /*1430*/  LOP3.LUT R2, R0, 0xfffffff8, RZ, 0xc0, !PT ;  /* 0xfffffff800027812 */ /* 0x000fca00078ec0ff */
[----:B------:R-:W-:Y:S02]  /*1440*/  IMAD.IADD R3, R3, 0x1, -R2 ;  /* 0x0000000103037824 */ /* 0x000fe400078e0a02 */
[----:B------:R-:W-:-:S03]  /*1450*/  IMAD.MOV.U32 R2, RZ, RZ, 0x20 ;  /* 0x00000020ff027424 */ /* 0x000fc600078e00ff */
[----:B------:R-:W-:Y:S01]  /*1460*/  LOP3.LUT P1, RZ, R3, 0x4, RZ, 0xc0, !PT ;  /* 0x0000000403ff7812 */ /* 0x000fe2000782c0ff */
[----:B------:R-:W-:-:S06]  /*1470*/  ULOP3.LUT UR4, UR4, 0x1, URZ, 0xfc, !UPT ;  /* 0x0000000104047892 */ /* 0x000fcc000f8efc3f */
[----:B0-----:R-:W-:-:S05]  /*1480*/  IMAD.U32 R5, RZ, RZ, UR4 ;  /* 0x00000004ff057e24 */ /* 0x001fca000f8e00ff */
[----:B------:R-:W-:Y:S02]  /*1490*/  ISETP.NE.AND P0, PT, R5, 0x3, PT ;  /* 0x000000030500780c */ /* 0x000fe40003f05270 */
[----:B------:R-:W-:-:S11]  /*14a0*/  SEL R5, R2, 0xffffffe0, !P1 ;  /* 0xffffffe002057807 */ /* 0x000fd60004800000 */
[----:B------:R-:W-:Y:S05]  /*14b0*/  @!P0 BRA `(.L_x_1913) ;  /* 0x0000000000048947 */ /* 0x000fea0003800000 */
[----:B------:R-:W-:Y:S01]  /*14c0*/  BPT.TRAP 0x1 ;  /* 0x000000040000795c */ /* 0x000fe20000300000 */
.L_x_1913:
[----:B------:R0:W1:Y:S01]  /*14d0*/  SYNCS.PHASECHK.TRANS64.TRYWAIT P1, [UR38+0x2d830], R6 ;  /* 0x02d83006ff0075a7 */ /* 0x0000620008020166 */
[----:B------:R-:W-:Y:S05]  /*14e0*/  @!P0 BRA `(.L_x_1914) ;  /* 0x0000000000048947 */ /* 0x000fea0003800000 */
[----:B------:R-:W-:Y:S01]  /*14f0*/  BPT.TRAP 0x1 ;  /* 0x000000040000795c */ /* 0x000fe20000300000 */
.L_x_1914:
[----:B------:R-:W-:-:S04]  /*1500*/  MOV R8, UR43 ;  /* 0x0000002b00087c02 */ /* 0x000fc80008000f00 */
[----:B------:R-:W-:Y:S01]  /*1510*/  LOP3.LUT R8, R8, 0x10000, RZ, 0xfc, !PT ;  /* 0x0001000008087812 */ /* 0x000fe200078efcff */
[----:B-1----:R-:W-:Y:S06]  /*1520*/  @P1 BRA `(.L_x_1915) ;  /* 0x0000000000081947 */ /* 0x002fec0003800000 */
[----:B------:R-:W1:Y:S02]  /*1530*/  SYNCS.PHASECHK.TRANS64.TRYWAIT P1, [UR38+0x2d830], R6 ;  /* 0x02d83006ff0075a7 */ /* 0x000e640008020166 */
[----:B-1----:R-:W-:Y:S05]  /*1540*/  @!P1 BRA `(.L_x_1916) ;  /* 0x000000e400d09947 */ /* 0x002fea0003800000 */
.L_x_1915:
        /* <DEDUP_REMOVED lines=14> */
[----:B------:R-:W-:Y:S01]  /*1630*/  UMOV UR5, UR17 ;  /* 0x0000001100057c82 */ /* 0x000fe20008000000 */
        /* <DEDUP_REMOVED lines=10> */
[----:B------:R-:W-:Y:S01]  /*16e0*/  UIADD3 UR6, UR60, 0x202, URZ ;  /* 0x000002023c067890 */ /* 0x000fe2000fffe03f */
[----:B------:R-:W-:Y:S01]  /*16f0*/  UMOV UR4, UR16 ;  /* 0x0000001000047c82 */ /* 0x000fe20008000000 */
[----:B------:R-:W-:Y:S01]  /*1700*/  UIADD3 UR20, UR24, 0x600, URZ ;  /* 0x0000060018147890 */ /* 0x000fe2000fffe03f */
[----:B------:R-:W-:Y:S01]  /*1710*/  UMOV UR21, 0x80000020 ;  /* 0x8000002000157882 */ /* 0x000fe20000000000 */
[----:B------:R-:W-:Y:S01]  /*1720*/  UIADD3 UR24, UR24, 0x602, URZ ;  /* 0x0000060218187890 */ /* 0x000fe2000fffe03f */
        /* <DEDUP_REMOVED lines=27> */
.L_x_1917:
[----:B------:R-:W-:Y:S01]  /*18e0*/  LOP3.LUT R10, R89, 0xffffff80, RZ, 0xc0, !PT ;  /* 0xffffff80590a7812 */ /* 0x000fe200078ec0ff */
[----:B------:R-:W-:Y:S01]  /*18f0*/  ULDC UR10, c[0x0][0x9d8] ;  /* 0x00027600000a7ab9 */ /* 0x000fe20000000800 */
[----:B------:R-:W-:Y:S01]  /*1900*/  UISETP.NE.AND UP0, UPT, UR41, URZ, UPT ;  /* 0x0000003f2900728c */ /* 0x000fe2000bf05270 */
[----:B01----:R-:W-:Y:S01]  /*1910*/  FMUL.FTZ R6, R27, UR10 ;  /* 0x0000000a1b067c20 */ /* 0x003fe20008410000 */
[----:B------:R-:W-:Y:S01]  /*1920*/  FMUL.FTZ R12, R31, UR10 ;  /* 0x0000000a1f0c7c20 */ /* 0x000fe20008410000 */
[----:B------:R-:W-:Y:S02]  /*1930*/  IMAD.IADD R10, R17, 0x1, -R10 ;  /* 0x00000001110a7824 */ /* 0x000fe400078e0a0a */
[----:B------:R-:W-:Y:S01]  /*1940*/  FMUL.FTZ R13, R30, UR10 ;  /* 0x0000000a1e0d7c20 */ /* 0x000fe20008410000 */
[----:B------:R-:W-:-:S04]  /*1950*/  IMAD.HI R27, R88, 0x55555556, RZ ;  /* 0x55555556581b7827 */ /* 0x000fc800078e02ff */
[----:B------:R-:W-:Y:S01]  /*1960*/  FMUL.FTZ R31, R32, UR10 ;  /* 0x0000000a201f7c20 */ /* 0x000fe20008410000 */
[----:B------:R-:W-:Y:S01]  /*1970*/  FMUL.FTZ R93, R29, UR10 ;  /* 0x0000000a1d5d7c20 */ /* 0x000fe20008410000 */
[----:B------:R-:W-:Y:S01]  /*1980*/  SHF.R.S32.HI R7, RZ, 0x1f, R10 ;  /* 0x0000001fff077819 */ /* 0x000fe2000001140a */
[----:B------:R-:W-:Y:S01]  /*1990*/  FMUL.FTZ R32, R33, UR10 ;  /* 0x0000000a21207c20 */ /* 0x000fe20008410000 */
[----:B------:R-:W-:Y:S01]  /*19a0*/  LEA.HI R30, R18, R17, RZ, 0x2 ;  /* 0x00000011121e7211 */ /* 0x000fe200078f10ff */
[----:B------:R-:W-:Y:S01]  /*19b0*/  FMUL.FTZ R33, R36, UR10 ;  /* 0x0000000a24217c20 */ /* 0x000fe20008410000 */
[-C--:B------:R-:W-:Y:S01]  /*19c0*/  LEA.HI R29, R7, R10.reuse, RZ, 0x2 ;  /* 0x0000000a071d7211 */ /* 0x080fe200078f10ff */
[----:B------:R-:W-:Y:S01]  /*19d0*/  FMUL.FTZ R36, R41, UR10 ;  /* 0x0000000a29247c20 */ /* 0x000fe20008410000 */
[----:B------:R-:W-:Y:S01]  /*19e0*/  LEA.HI R41, R27, R27, RZ, 0x1 ;  /* 0x0000001b1b297211 */ /* 0x000fe200078f08ff */
[----:B------:R-:W-:Y:S01]  /*19f0*/  FMUL.FTZ R92, R28, UR10 ;  /* 0x0000000a1c5c7c20 */ /* 0x000fe20008410000 */
[----:B------:R-:W-:Y:S01]  /*1a00*/  LEA.HI R27, R7, R10, RZ, 0x5 ;  /* 0x0000000a071b7211 */ /* 0x000fe200078f28ff */
[----:B------:R-:W-:Y:S01]  /*1a10*/  FMUL.FTZ R21, R42, UR10 ;  /* 0x0000000a2a157c20 */ /* 0x000fe20008410000 */
[----:B------:R-:W-:Y:S01]  /*1a20*/  LOP3.LUT R30, R30, 0xfffffffc, RZ, 0xc0, !PT ;  /* 0xfffffffc1e1e7812 */ /* 0x000fe200078ec0ff */
[----:B------:R-:W-:Y:S01]  /*1a30*/  IMAD R41, R41, -0x3, R88 ;  /* 0xfffffffd29297824 */ /* 0x000fe200078e0258 */
[--C-:B------:R-:W-:Y:S01]  /*1a40*/  SHF.R.S32.HI R7, RZ, 0x2, R29.reuse ;  /* 0x00000002ff077819 */ /* 0x100fe2000001141d */
[----:B------:R-:W-:Y:S01]  /*1a50*/  @UP0 ULDC UR4, c[0x0][0x44c] ;  /* 0x0001130000040ab9 */ /* 0x000fe20000000800 */
[----:B------:R-:W-:Y:S01]  /*1a60*/  SHF.R.S32.HI R28, RZ, 0x1f, R29 ;  /* 0x0000001fff1c7819 */ /* 0x000fe2000001141d */
[----:B------:R-:W-:Y:S01]  /*1a70*/  IMAD.IADD R30, R17, 0x1, -R30 ;  /* 0x00000001111e7824 */ /* 0x000fe200078e0a1e */
[----:B------:R-:W-:Y:S01]  /*1a80*/  SHF.R.S32.HI R27, RZ, 0x5, R27 ;  /* 0x00000005ff1b7819 */ /* 0x000fe2000001141b */
[----:B------:R-:W-:Y:S01]  /*1a90*/  FMUL.FTZ R14, R34, UR10 ;  /* 0x0000000a220e7c20 */ /* 0x000fe20008410000 */
[-C--:B------:R-:W-:Y:S01]  /*1aa0*/  LEA.HI R28, R28, R7.reuse, RZ, 0x3 ;  /* 0x000000071c1c7211 */ /* 0x080fe200078f18ff */
[----:B------:R-:W-:Y:S01]  /*1ab0*/  FMUL.FTZ R34, R37, UR10 ;  /* 0x0000000a25227c20 */ /* 0x000fe20008410000 */
[----:B------:R-:W-:Y:S01]  /*1ac0*/  LEA R42, R27, UR42, 0x4 ;  /* 0x0000002a1b2a7c11 */ /* 0x000fe2000f8e20ff */
[----:B------:R-:W-:Y:S01]  /*1ad0*/  FMUL.FTZ R37, R44, UR10 ;  /* 0x0000000a2c257c20 */ /* 0x000fe20008410000 */
[----:B------:R-:W-:Y:S01]  /*1ae0*/  LOP3.LUT R28, R28, 0xfffffff8, RZ, 0xc0, !PT ;  /* 0xfffffff81c1c7812 */ /* 0x000fe200078ec0ff */
[----:B------:R-:W-:Y:S01]  /*1af0*/  @UP0 ULDC UR5, c[0x0][0x450] ;  /* 0x0001140000050ab9 */ /* 0x000fe20000000800 */
[----:B------:R-:W-:Y:S01]  /*1b00*/  LEA.HI R27, R30, R30, RZ, 0x1 ;  /* 0x0000001e1e1b7211 */ /* 0x000fe200078f08ff */
[----:B------:R-:W-:Y:S01]  /*1b10*/  FMUL.FTZ R19, R38, UR10 ;  /* 0x0000000a26137c20 */ /* 0x000fe20008410000 */
[----:B------:R-:W-:Y:S01]  /*1b20*/  IADD3 R28, R42, R7, -R28 ;  /* 0x000000072a1c7210 */ /* 0x000fe20007ffe81c */
[----:B------:R-:W-:Y:S01]  /*1b30*/  FMUL.FTZ R38, R45, UR10 ;  /* 0x0000000a2d267c20 */ /* 0x000fe20008410000 */
[----:B------:R-:W-:Y:S01]  /*1b40*/  LOP3.LUT R7, R27, 0x1ffffffe, RZ, 0xc0, !PT ;  /* 0x1ffffffe1b077812 */ /* 0x000fe200078ec0ff */
[----:B------:R-:W-:Y:S01]  /*1b50*/  FMUL.FTZ R90, R24, UR10 ;  /* 0x0000000a185a7c20 */ /* 0x000fe20008410000 */
[----:B------:R-:W-:Y:S01]  /*1b60*/  PLOP3.LUT P1, PT, PT, PT, UP0, 0x80, 0x0 ;  /* 0x000000000000781c */ /* 0x000fe20003f2f008 */
[----:B------:R-:W-:Y:S01]  /*1b70*/  FMUL.FTZ R91, R25, UR10 ;  /* 0x0000000a195b7c20 */ /* 0x000fe20008410000 */
[----:B------:R-:W-:Y:S01]  /*1b80*/  LEA R28, R41, R28, 0x6 ;  /* 0x0000001c291c7211 */ /* 0x000fe200078e30ff */
[----:B------:R-:W-:Y:S01]  /*1b90*/  IMAD.IADD R7, R30, 0x1, -R7 ;  /* 0x000000011e077824 */ /* 0x000fe200078e0a07 */
[----:B------:R-:W-:Y:S01]  /*1ba0*/  PLOP3.LUT P2, PT, PT, PT, UP0, 0x80, 0x0 ;  /* 0x000000000000781c */ /* 0x000fe20003f4f008 */
[----:B------:R-:W0:Y:S01]  /*1bb0*/  MUFU.TANH R90, R90 ;  /* 0x0000005a005a7308 */ /* 0x000e220000002400 */
[----:B------:R-:W-:Y:S01]  /*1bc0*/  LOP3.LUT R29, R29, 0x7ffffffc, RZ, 0xc0, !PT ;  /* 0x7ffffffc1d1d7812 */ /* 0x000fe200078ec0ff */
[----:B------:R-:W-:-:S02]  /*1bd0*/  IMAD R7, R7, 0x8, R28 ;  /* 0x0000000807077824 */ /* 0x000fc400078e021c */
[----:B------:R-:W-:Y:S01]  /*1be0*/  FMUL.FTZ R23, R46, UR10 ;  /* 0x0000000a2e177c20 */ /* 0x000fe20008410000 */
[----:B------:R-:W-:Y:S01]  /*1bf0*/  ULDC UR7, c[0x0][0x288] ;  /* 0x0000a20000077ab9 */ /* 0x000fe20000000800 */
[----:B------:R-:W-:Y:S01]  /*1c00*/  FMUL.FTZ R22, R43, UR10 ;  /* 0x0000000a2b167c20 */ /* 0x000fe20008410000 */
[----:B------:R-:W-:Y:S02]  /*1c10*/  IMAD.MOV.U32 R44, RZ, RZ, R7 ;  /* 0x000000ffff2c7224 */ /* 0x000fe400078e0007 */
[----:B------:R-:W-:Y:S01]  /*1c20*/  FMUL.FTZ R15, R35, UR10 ;  /* 0x0000000a230f7c20 */ /* 0x000fe20008410000 */
[----:B------:R-:W-:Y:S01]  /*1c30*/  @P1 IMAD.HI.U32 R30, R7, UR4, RZ ;  /* 0x00000004071e1c27 */ /* 0x000fe2000f8e00ff */
[----:B------:R-:W-:Y:S01]  /*1c40*/  UMOV UR4, 0xffffff80 ;  /* 0xffffff8000047882 */ /* 0x000fe20000000000 */
[----:B------:R-:W1:Y:S01]  /*1c50*/  MUFU.TANH R91, R91 ;  /* 0x0000005b005b7308 */ /* 0x000e620000002400 */
[----:B------:R-:W-:Y:S01]  /*1c60*/  UIMAD UR4, UR39, UR4, 0x80 ;  /* 0x00000080270474a4 */ /* 0x000fe2000f8e0204 */
[----:B------:R-:W-:Y:S01]  /*1c70*/  IMAD.IADD R10, R10, 0x1, -R29 ;  /* 0x000000010a0a7824 */ /* 0x000fe200078e0a1d */
[----:B------:R-:W-:Y:S01]  /*1c80*/  @P2 SHF.R.U32.HI R44, RZ, UR5, R30 ;  /* 0x00000005ff2c2c19 */ /* 0x000fe2000801161e */
[----:B------:R-:W-:Y:S01]  /*1c90*/  ULDC UR5, c[0x0][0x2f0] ;  /* 0x0000bc0000057ab9 */ /* 0x000fe20000000800 */
[----:B------:R-:W-:Y:S01]  /*1ca0*/  UIADD3 UR6, UR4, 0x1, URZ ;  /* 0x0000000104067890 */ /* 0x000fe2000fffe03f */
[----:B------:R-:W-:Y:S01]  /*1cb0*/  MOV R30, UR5 ;  /* 0x00000005001e7c02 */ /* 0x000fe20008000f00 */
[----:B------:R-:W-:Y:S01]  /*1cc0*/  UIMAD UR4, UR40, UR5, UR4 ;  /* 0x00000005280472a4 */ /* 0x000fe2000f8e0204 */
[----:B------:R-:W2:Y:S01]  /*1cd0*/  SHFL.IDX PT, R42, R44, RZ, 0x1c1f ;  /* 0x001c1fff2c2a7589 */ /* 0x000ea200000e0000 */
[----:B------:R-:W3:Y:S01]  /*1ce0*/  MUFU.TANH R92, R92 ;  /* 0x0000005c005c7308 */ /* 0x000ee20000002400 */
[----:B------:R-:W-:Y:S01]  /*1cf0*/  FMUL.FTZ R35, R40, UR10 ;  /* 0x0000000a28237c20 */ /* 0x000fe20008410000 */
[----:B------:R-:W-:-:S02]  /*1d00*/  IMAD.U32 R45, RZ, RZ, UR6 ;  /* 0x00000006ff2d7e24 */ /* 0x000fc4000f8e00ff */
[----:B------:R-:W-:Y:S01]  /*1d10*/  FMUL.FTZ R20, R39, UR10 ;  /* 0x0000000a27147c20 */ /* 0x000fe20008410000 */
[----:B------:R-:W-:Y:S02]  /*1d20*/  IMAD.U32 R41, RZ, RZ, UR4 ;  /* 0x00000004ff297e24 */ /* 0x000fe4000f8e00ff */
[----:B------:R-:W-:Y:S01]  /*1d30*/  FMUL.FTZ R39, R48, UR10 ;  /* 0x0000000a30277c20 */ /* 0x000fe20008410000 */
[----:B------:R-:W-:Y:S02]  /*1d40*/  IMAD R45, R10, -0x2, R45 ;  /* 0xfffffffe0a2d7824 */ /* 0x000fe400078e022d */
[----:B------:R-:W-:Y:S01]  /*1d50*/  FMUL.FTZ R60, R60, UR10 ;  /* 0x0000000a3c3c7c20 */ /* 0x000fe20008410000 */
[----:B------:R-:W-:Y:S01]  /*1d60*/  IMAD R46, R10, -0x2, R41 ;  /* 0xfffffffe0a2e7824 */ /* 0x000fe200078e0229 */
[----:B------:R-:W4:Y:S01]  /*1d70*/  MUFU.TANH R93, R93 ;  /* 0x0000005d005d7308 */ /* 0x000f220000002400 */
[----:B------:R-:W-:Y:S02]  /*1d80*/  IMAD R45, R30, UR40, R45 ;  /* 0x000000281e2d7c24 */ /* 0x000fe4000f8e022d */
[----:B------:R-:W-:Y:S01]  /*1d90*/  FMUL.FTZ R30, R59, UR10 ;  /* 0x0000000a3b1e7c20 */ /* 0x000fe20008410000 */
[----:B------:R-:W-:Y:S01]  /*1da0*/  FMUL.FTZ R57, R57, UR10 ;  /* 0x0000000a39397c20 */ /* 0x000fe20008410000 */
[----:B------:R-:W-:Y:S01]  /*1db0*/  FMUL.FTZ R29, R58, UR10 ;  /* 0x0000000a3a1d7c20 */ /* 0x000fe20008410000 */
[----:B------:R-:W-:-:S02]  /*1dc0*/  VIADD R41, R45, -UR7 ;  /* 0x800000072d297c36 */ /* 0x000fc40008000000 */
[----:B------:R-:W-:Y:S01]  /*1dd0*/  FMUL.FTZ R40, R49, UR10 ;  /* 0x0000000a31287c20 */ /* 0x000fe20008410000 */
[----:B------:R-:W-:Y:S01]  /*1de0*/  FMUL.FTZ R24, R47, UR10 ;  /* 0x0000000a2f187c20 */ /* 0x000fe20008410000 */
[----:B------:R-:W5:Y:S01]  /*1df0*/  MUFU.TANH R31, R31 ;  /* 0x0000001f001f7308 */ /* 0x000f620000002400 */
[----:B------:R-:W-:Y:S01]  /*1e00*/  FMUL.FTZ R11, R26, UR10 ;  /* 0x0000000a1a0b7c20 */ /* 0x000fe20008410000 */
[----:B------:R-:W-:Y:S01]  /*1e10*/  FMUL.FTZ R56, R56, UR10 ;  /* 0x0000000a38387c20 */ /* 0x000fe20008410000 */
[----:B------:R-:W-:Y:S01]  /*1e20*/  FMUL.FTZ R26, R51, UR10 ;  /* 0x0000000a331a7c20 */ /* 0x000fe20008410000 */
[----:B------:R-:W-:Y:S01]  /*1e30*/  FMUL.FTZ R51, R52, UR10 ;  /* 0x0000000a34337c20 */ /* 0x000fe20008410000 */
[----:B------:R-:W-:Y:S01]  /*1e40*/  FMUL.FTZ R25, R50, UR10 ;  /* 0x0000000a32197c20 */ /* 0x000fe20008410000 */
[----:B--2---:R-:W-:Y:S01]  /*1e50*/  VIADDMNMX R41, R42, R41, R46, PT ;  /* 0x000000292a297246 */ /* 0x004fe2000380012e */
[----:B------:R-:W-:Y:S01]  /*1e60*/  FMUL.FTZ R42, R61, UR10 ;  /* 0x0000000a3d2a7c20 */ /* 0x000fe20008410000 */
[----:B------:R-:W-:Y:S01]  /*1e70*/  MUFU.TANH R32, R32 ;  /* 0x0000002000207308 */ /* 0x000fe20000002400 */
[----:B------:R-:W-:Y:S01]  /*1e80*/  FMUL.FTZ R50, R53, UR10 ;  /* 0x0000000a35327c20 */ /* 0x000fe20008410000 */
[----:B------:R-:W-:Y:S01]  /*1e90*/  ISETP.GT.AND P1, PT, R41, RZ, PT ;  /* 0x000000ff2900720c */ /* 0x000fe20003f24270 */
[----:B------:R-:W-:Y:S01]  /*1ea0*/  FMUL.FTZ R28, R55, UR10 ;  /* 0x0000000a371c7c20 */ /* 0x000fe20008410000 */
[C---:B------:R-:W-:Y:S01]  /*1eb0*/  ISETP.GT.AND P2, PT, R41.reuse, 0x1, PT ;  /* 0x000000012900780c */ /* 0x040fe20003f44270 */
[----:B------:R-:W-:Y:S01]  /*1ec0*/  FMUL.FTZ R27, R54, UR10 ;  /* 0x0000000a361b7c20 */ /* 0x000fe20008410000 */
[----:B------:R-:W-:Y:S01]  /*1ed0*/  ISETP.GT.AND P3, PT, R41, 0x8, PT ;  /* 0x000000082900780c */ /* 0x000fe20003f64270 */
[----:B------:R-:W-:Y:S01]  /*1ee0*/  FMUL.FTZ R64, R64, UR10 ;  /* 0x0000000a40407c20 */ /* 0x000fe20008410000 */
[----:B0-----:R-:W-:Y:S01]  /*1ef0*/  FSEL R90, R90, -INF , P1 ;  /* 0xff8000005a5a7808 */ /* 0x001fe20000800000 */
[----:B------:R-:W0:Y:S01]  /*1f00*/  MUFU.TANH R33, R33 ;  /* 0x0000002100217308 */ /* 0x000e220000002400 */
[----:B-1----:R-:W-:Y:S01]  /*1f10*/  FSEL R91, R91, -INF , P2 ;  /* 0xff8000005b5b7808 */ /* 0x002fe20001000000 */
[----:B------:R-:W-:Y:S01]  /*1f20*/  FMUL.FTZ R65, R65, UR10 ;  /* 0x0000000a41417c20 */ /* 0x000fe20008410000 */
[----:B------:R-:W-:Y:S01]  /*1f30*/  ISETP.GT.AND P1, PT, R41, 0x9, PT ;  /* 0x000000092900780c */ /* 0x000fe20003f24270 */
[----:B------:R-:W-:Y:S01]  /*1f40*/  FMUL.FTZ R68, R68, UR10 ;  /* 0x0000000a44447c20 */ /* 0x000fe20008410000 */
[----:B---3--:R-:W-:Y:S01]  /*1f50*/  FSEL R92, R92, -INF , P3 ;  /* 0xff8000005c5c7808 */ /* 0x008fe20001800000 */
[----:B------:R-:W-:Y:S01]  /*1f60*/  FMUL.FTZ R69, R69, UR10 ;  /* 0x0000000a45457c20 */ /* 0x000fe20008410000 */
[----:B------:R-:W-:Y:S01]  /*1f70*/  FMNMX.FTZ R43, R90, R91, !PT ;  /* 0x0000005b5a2b7209 */ /* 0x000fe20007810000 */
[----:B------:R-:W1:Y:S01]  /*1f80*/  MUFU.TANH R34, R34 ;  /* 0x0000002200227308 */ /* 0x000e620000002400 */
[----:B------:R-:W-:Y:S01]  /*1f90*/  ISETP.GT.AND P2, PT, R41, 0x10, PT ;  /* 0x000000102900780c */ /* 0x000fe20003f44270 */
[----:B------:R-:W-:Y:S01]  /*1fa0*/  FMUL.FTZ R72, R72, UR10 ;  /* 0x0000000a48487c20 */ /* 0x000fe20008410000 */
[----:B----4-:R-:W-:Y:S01]  /*1fb0*/  FSEL R88, R93, -INF , P1 ;  /* 0xff8000005d587808 */ /* 0x010fe20000800000 */
[----:B------:R-:W-:Y:S01]  /*1fc0*/  FMUL.FTZ R73, R73, UR10 ;  /* 0x0000000a49497c20 */ /* 0x000fe20008410000 */
[----:B------:R-:W-:Y:S01]  /*1fd0*/  FMNMX.FTZ R43, R92, R43, !PT ;  /* 0x0000002b5c2b7209 */ /* 0x000fe20007810000 */
[----:B------:R-:W-:Y:S01]  /*1fe0*/  FMUL.FTZ R76, R76, UR10 ;  /* 0x0000000a4c4c7c20 */ /* 0x000fe20008410000 */
[----:B------:R-:W-:Y:S01]  /*1ff0*/  ISETP.GT.AND P1, PT, R41, 0x11, PT ;  /* 0x000000112900780c */ /* 0x000fe20003f24270 */
[----:B------:R-:W2:Y:S01]  /*2000*/  MUFU.TANH R35, R35 ;  /* 0x0000002300237308 */ /* 0x000ea20000002400 */
[----:B-----5:R-:W-:Y:S01]  /*2010*/  FSEL R61, R31, -INF , P2 ;  /* 0xff8000001f3d7808 */ /* 0x020fe20001000000 */
[----:B------:R-:W-:Y:S01]  /*2020*/  FMUL.FTZ R77, R77, UR10 ;  /* 0x0000000a4d4d7c20 */ /* 0x000fe20008410000 */
[----:B------:R-:W-:Y:S01]  /*2030*/  FMNMX.FTZ R48, R88, R43, !PT ;  /* 0x0000002b58307209 */ /* 0x000fe20007810000 */
[----:B------:R-:W-:Y:S01]  /*2040*/  FMUL.FTZ R80, R80, UR10 ;  /* 0x0000000a50507c20 */ /* 0x000fe20008410000 */
[----:B------:R-:W-:Y:S01]  /*2050*/  ISETP.GT.AND P2, PT, R41, 0x18, PT ;  /* 0x000000182900780c */ /* 0x000fe20003f44270 */
[----:B------:R-:W-:Y:S01]  /*2060*/  FMUL.FTZ R81, R81, UR10 ;  /* 0x0000000a51517c20 */ /* 0x000fe20008410000 */
[----:B------:R-:W-:Y:S01]  /*2070*/  FMNMX.FTZ R31, R61, R48, !PT ;  /* 0x000000303d1f7209 */ /* 0x000fe20007810000 */
[----:B------:R-:W-:Y:S01]  /*2080*/  MUFU.TANH R36, R36 ;  /* 0x0000002400247308 */ /* 0x000fe20000002400 */
[----:B0-----:R-:W-:Y:S01]  /*2090*/  FSEL R59, R33, -INF , P2 ;  /* 0xff800000213b7808 */ /* 0x001fe20001000000 */
[----:B------:R-:W-:Y:S01]  /*20a0*/  FMUL.FTZ R84, R84, UR10 ;  /* 0x0000000a54547c20 */ /* 0x000fe20008410000 */
[----:B------:R-:W-:Y:S01]  /*20b0*/  ISETP.GT.AND P2, PT, R41, 0x20, PT ;  /* 0x000000202900780c */ /* 0x000fe20003f44270 */
[----:B------:R-:W-:Y:S01]  /*20c0*/  FMUL.FTZ R85, R85, UR10 ;  /* 0x0000000a55557c20 */ /* 0x000fe20008410000 */
[----:B------:R-:W-:Y:S01]  /*20d0*/  ULDC UR35, c[0x0][0x988] ;  /* 0x0002620000237ab9 */ /* 0x000fe20000000800 */
[----:B------:R-:W-:Y:S01]  /*20e0*/  FMUL.FTZ R71, R71, UR10 ;  /* 0x0000000a47477c20 */ /* 0x000fe20008410000 */
[----:B------:R-:W-:Y:S01]  /*20f0*/  SHF.L.U32 R0, R0, 0x6, RZ ;  /* 0x0000000600007819 */ /* 0x000fe200000006ff */
[----:B------:R0:W-:Y:S01]  /*2100*/  MUFU.TANH R89, R60 ;  /* 0x0000003c00597308 */ /* 0x0001e20000002400 */
[----:B------:R-:W3:Y:S01]  /*2110*/  S2UR UR11, SR_CgaCtaId ;  /* 0x00000000000b79c3 */ /* 0x000ee20000008800 */
[----:B------:R-:W-:Y:S01]  /*2120*/  UIADD3 UR4, UR38, 0x2d840, URZ ;  /* 0x0002d84026047890 */ /* 0x000fe2000fffe03f */
[----:B------:R-:W-:Y:S01]  /*2130*/  R2UR UR15, R142 ;  /* 0x000000008e0f72ca */ /* 0x000fe200000e0000 */
[----:B------:R-:W-:Y:S01]  /*2140*/  @UP0 ULDC UR14, c[0x0][0x450] ;  /* 0x00011400000e0ab9 */ /* 0x000fe20000000800 */
[----:B------:R-:W-:Y:S01]  /*2150*/  UIMAD UR5, UR40, UR5, -UR7 ;  /* 0x00000005280572a4 */ /* 0x000fe2000f8e0a07 */
[----:B------:R-:W-:Y:S01]  /*2160*/  CS2R R134, SRZ ;  /* 0x0000000000867805 */ /* 0x000fe2000001ff00 */
[----:B------:R-:W-:Y:S01]  /*2170*/  UIADD3 UR39, UR39, -0x2, URZ ;  /* 0xfffffffe27277890 */ /* 0x000fe2000fffe03f */
[----:B------:R-:W4:Y:S01]  /*2180*/  MUFU.TANH R37, R37 ;  /* 0x0000002500257308 */ /* 0x000f220000002400 */
[----:B0-----:R-:W-:Y:S01]  /*2190*/  FSEL R60, R32, -INF , P1 ;  /* 0xff800000203c7808 */ /* 0x001fe20000800000 */
[----:B------:R-:W-:Y:S01]  /*21a0*/  UMOV UR6, URZ ;  /* 0x0000003f00067c82 */ /* 0x000fe20008000000 */
[----:B------:R-:W-:-:S02]  /*21b0*/  ISETP.GT.AND P1, PT, R41, 0x19, PT ;  /* 0x000000192900780c */ /* 0x000fc40003f24270 */
[----:B------:R-:W-:Y:S02]  /*21c0*/  CS2R R132, SRZ ;  /* 0x0000000000847805 */ /* 0x000fe4000001ff00 */
[----:B------:R-:W-:Y:S02]  /*21d0*/  FMNMX.FTZ R32, R60, R31, !PT ;  /* 0x0000001f3c207209 */ /* 0x000fe40007810000 */
[----:B------:R-:W-:Y:S02]  /*21e0*/  CS2R R130, SRZ ;  /* 0x0000000000827805 */ /* 0x000fe4000001ff00 */
[----:B-1----:R-:W-:Y:S01]  /*21f0*/  FSEL R58, R34, -INF , P1 ;  /* 0xff800000223a7808 */ /* 0x002fe20000800000 */
[----:B------:R-:W-:Y:S01]  /*2200*/  MUFU.TANH R38, R38 ;  /* 0x0000002600267308 */ /* 0x000fe20000002400 */
[----:B------:R-:W-:Y:S02]  /*2210*/  FMNMX.FTZ R31, R59, R32, !PT ;  /* 0x000000203b1f7209 */ /* 0x000fe40007810000 */
[----:B------:R-:W-:-:S02]  /*2220*/  CS2R R128, SRZ ;  /* 0x0000000000807805 */ /* 0x000fc4000001ff00 */
[----:B------:R-:W-:Y:S02]  /*2230*/  ISETP.GT.AND P1, PT, R41, 0x21, PT ;  /* 0x000000212900780c */ /* 0x000fe40003f24270 */
[----:B------:R-:W-:Y:S02]  /*2240*/  CS2R R126, SRZ ;  /* 0x00000000007e7805 */ /* 0x000fe4000001ff00 */
[----:B------:R-:W-:Y:S02]  /*2250*/  FMNMX.FTZ R32, R58, R31, !PT ;  /* 0x0000001f3a207209 */ /* 0x000fe40007810000 */
[----:B------:R-:W-:Y:S02]  /*2260*/  CS2R R124, SRZ ;  /* 0x00000000007c7805 */ /* 0x000fe4000001ff00 */
[----:B------:R-:W-:Y:S01]  /*2270*/  CS2R R122, SRZ ;  /* 0x00000000007a7805 */ /* 0x000fe2000001ff00 */
[----:B------:R-:W0:Y:S01]  /*2280*/  MUFU.TANH R39, R39 ;  /* 0x0000002700277308 */ /* 0x000e220000002400 */
[----:B---3--:R-:W-:Y:S01]  /*2290*/  UPRMT UR4, UR11, 0x654, UR4 ;  /* 0x000006540b047896 */ /* 0x008fe20008000004 */
[----:B------:R-:W-:-:S02]  /*22a0*/  CS2R R120, SRZ ;  /* 0x0000000000787805 */ /* 0x000fc4000001ff00 */
[----:B------:R-:W-:Y:S02]  /*22b0*/  CS2R R118, SRZ ;  /* 0x0000000000767805 */ /* 0x000fe4000001ff00 */
[----:B------:R-:W-:Y:S02]  /*22c0*/  CS2R R116, SRZ ;  /* 0x0000000000747805 */ /* 0x000fe4000001ff00 */
[----:B------:R-:W-:Y:S02]  /*22d0*/  CS2R R114, SRZ ;  /* 0x0000000000727805 */ /* 0x000fe4000001ff00 */
[----:B------:R-:W-:Y:S02]  /*22e0*/  CS2R R112, SRZ ;  /* 0x0000000000707805 */ /* 0x000fe4000001ff00 */
[----:B------:R-:W-:Y:S01]  /*22f0*/  CS2R R110, SRZ ;  /* 0x00000000006e7805 */ /* 0x000fe2000001ff00 */
[----:B------:R2:W-:Y:S01]  /*2300*/  MUFU.TANH R47, R57 ;  /* 0x00000039002f7308 */ /* 0x0005e20000002400 */
[----:B------:R-:W-:Y:S01]  /*2310*/  CS2R R108, SRZ ;  /* 0x00000000006c7805 */ /* 0x000fe2000001ff00 */
[----:B------:R-:W-:Y:S01]  /*2320*/  SYNCS.ARRIVE.TRANS64.RED.A1T0 RZ, [UR4], RZ ;  /* 0x000000ffffff79a7 */ /* 0x000fe20008100404 */
[----:B------:R-:W-:Y:S01]  /*2330*/  UMOV UR4, URZ ;  /* 0x0000003f00047c82 */ /* 0x000fe20008000000 */
[----:B------:R-:W-:-:S02]  /*2340*/  CS2R R106, SRZ ;  /* 0x00000000006a7805 */ /* 0x000fc4000001ff00 */
[----:B------:R-:W-:Y:S02]  /*2350*/  CS2R R104, SRZ ;  /* 0x0000000000687805 */ /* 0x000fe4000001ff00 */
[----:B------:R-:W-:Y:S02]  /*2360*/  CS2R R102, SRZ ;  /* 0x0000000000667805 */ /* 0x000fe4000001ff00 */
[----:B------:R-:W-:Y:S01]  /*2370*/  CS2R R100, SRZ ;  /* 0x0000000000647805 */ /* 0x000fe2000001ff00 */
[----:B------:R-:W1:Y:S01]  /*2380*/  MUFU.TANH R40, R40 ;  /* 0x0000002800287308 */ /* 0x000e620000002400 */
[----:B--2---:R-:W-:Y:S02]  /*2390*/  FSEL R57, R35, -INF , P2 ;  /* 0xff80000023397808 */ /* 0x004fe40001000000 */
[----:B------:R-:W-:Y:S02]  /*23a0*/  CS2R R98, SRZ ;  /* 0x0000000000627805 */ /* 0x000fe4000001ff00 */
[----:B------:R-:W-:-:S02]  /*23b0*/  ISETP.GT.AND P2, PT, R41, 0x28, PT ;  /* 0x000000282900780c */ /* 0x000fc40003f44270 */
[----:B------:R-:W-:Y:S02]  /*23c0*/  CS2R R96, SRZ ;  /* 0x0000000000607805 */ /* 0x000fe4000001ff00 */
[----:B------:R-:W-:Y:S02]  /*23d0*/  FMNMX.FTZ R31, R57, R32, !PT ;  /* 0x00000020391f7209 */ /* 0x000fe40007810000 */
[----:B------:R-:W-:Y:S02]  /*23e0*/  CS2R R94, SRZ ;  /* 0x00000000005e7805 */ /* 0x000fe4000001ff00 */
[----:B----4-:R-:W-:Y:S01]  /*23f0*/  FSEL R55, R37, -INF , P2 ;  /* 0xff80000025377808 */ /* 0x010fe20001000000 */
[----:B------:R2:W-:Y:S01]  /*2400*/  MUFU.TANH R49, R56 ;  /* 0x0000003800317308 */ /* 0x0005e20000002400 */
[----:B------:R-:W-:-:S04]  /*2410*/  ISETP.GT.AND P2, PT, R41, 0x30, PT ;  /* 0x000000302900780c */ /* 0x000fc80003f44270 */
[----:B0-----:R-:W-:Y:S02]  /*2420*/  FSEL R53, R39, -INF , P2 ;  /* 0xff80000027357808 */ /* 0x001fe40001000000 */
[C---:B------:R-:W-:Y:S01]  /*2430*/  ISETP.GT.AND P2, PT, R41.reuse, 0x38, PT ;  /* 0x000000382900780c */ /* 0x040fe20003f44270 */
[----:B------:R-:W0:Y:S01]  /*2440*/  MUFU.TANH R51, R51 ;  /* 0x0000003300337308 */ /* 0x000e220000002400 */
[----:B--2---:R-:W-:Y:S02]  /*2450*/  FSEL R56, R36, -INF , P1 ;  /* 0xff80000024387808 */ /* 0x004fe40000800000 */
[----:B------:R-:W-:Y:S02]  /*2460*/  ISETP.GT.AND P1, PT, R41, 0x29, PT ;  /* 0x000000292900780c */ /* 0x000fe40003f24270 */
[----:B------:R-:W-:Y:S02]  /*2470*/  FMNMX.FTZ R32, R56, R31, !PT ;  /* 0x0000001f38207209 */ /* 0x000fe40007810000 */
[----:B------:R-:W-:Y:S01]  /*2480*/  FSEL R54, R38, -INF , P1 ;  /* 0xff80000026367808 */ /* 0x000fe20000800000 */
[----:B------:R-:W2:Y:S01]  /*2490*/  MUFU.TANH R50, R50 ;  /* 0x0000003200327308 */ /* 0x000ea20000002400 */
[----:B------:R-:W-:-:S02]  /*24a0*/  FMNMX.FTZ R31, R55, R32, !PT ;  /* 0x00000020371f7209 */ /* 0x000fc40007810000 */
[----:B------:R-:W-:Y:S02]  /*24b0*/  ISETP.GT.AND P1, PT, R41, 0x31, PT ;  /* 0x000000312900780c */ /* 0x000fe40003f24270 */
[----:B------:R-:W-:Y:S02]  /*24c0*/  FMNMX.FTZ R32, R54, R31, !PT ;  /* 0x0000001f36207209 */ /* 0x000fe40007810000 */
[----:B-1----:R-:W-:Y:S01]  /*24d0*/  FSEL R52, R40, -INF , P1 ;  /* 0xff80000028347808 */ /* 0x002fe20000800000 */
[----:B------:R-:W1:Y:S01]  /*24e0*/  MUFU.TANH R42, R42 ;  /* 0x0000002a002a7308 */ /* 0x000e620000002400 */
[----:B------:R-:W-:Y:S02]  /*24f0*/  FMNMX.FTZ R31, R53, R32, !PT ;  /* 0x00000020351f7209 */ /* 0x000fe40007810000 */
[----:B------:R-:W-:Y:S02]  /*2500*/  ISETP.GT.AND P1, PT, R41, 0x39, PT ;  /* 0x000000392900780c */ /* 0x000fe40003f24270 */
[----:B0-----:R-:W-:-:S02]  /*2510*/  FSEL R51, R51, -INF , P2 ;  /* 0xff80000033337808 */ /* 0x001fc40001000000 */
[----:B------:R-:W-:Y:S01]  /*2520*/  FMNMX.FTZ R32, R52, R31, !PT ;  /* 0x0000001f34207209 */ /* 0x000fe20007810000 */
[----:B------:R-:W0:Y:S01]  /*2530*/  MUFU.TANH R64, R64 ;  /* 0x0000004000407308 */ /* 0x000e220000002400 */
[----:B------:R-:W-:Y:S02]  /*2540*/  ISETP.GT.AND P2, PT, R41, 0x40, PT ;  /* 0x000000402900780c */ /* 0x000fe40003f44270 */
[----:B--2---:R-:W-:Y:S02]  /*2550*/  FSEL R50, R50, -INF , P1 ;  /* 0xff80000032327808 */ /* 0x004fe40000800000 */
[----:B------:R-:W-:Y:S02]  /*2560*/  FMNMX.FTZ R31, R51, R32, !PT ;  /* 0x00000020331f7209 */ /* 0x000fe40007810000 */
[----:B------:R-:W-:Y:S01]  /*2570*/  ISETP.GT.AND P1, PT, R41, 0x41, PT ;  /* 0x000000412900780c */ /* 0x000fe20003f24270 */
[----:B------:R-:W2:Y:S01]  /*2580*/  MUFU.TANH R65, R65 ;  /* 0x0000004100417308 */ /* 0x000ea20000002400 */
[----:B------:R-:W-:-:S02]  /*2590*/  FSEL R49, R49, -INF , P2 ;  /* 0xff80000031317808 */ /* 0x000fc40001000000 */
[----:B------:R-:W-:Y:S02]  /*25a0*/  FMNMX.FTZ R32, R50, R31, !PT ;  /* 0x0000001f32207209 */ /* 0x000fe40007810000 */
[----:B------:R-:W-:Y:S02]  /*25b0*/  ISETP.GT.AND P2, PT, R41, 0x48, PT ;  /* 0x000000482900780c */ /* 0x000fe40003f44270 */
[----:B------:R-:W-:Y:S01]  /*25c0*/  FSEL R48, R47, -INF , P1 ;  /* 0xff8000002f307808 */ /* 0x000fe20000800000 */
[----:B------:R-:W3:Y:S01]  /*25d0*/  MUFU.TANH R68, R68 ;  /* 0x0000004400447308 */ /* 0x000ee20000002400 */
[----:B------:R-:W-:Y:S02]  /*25e0*/  FMNMX.FTZ R31, R49, R32, !PT ;  /* 0x00000020311f7209 */ /* 0x000fe40007810000 */
[----:B------:R-:W-:Y:S02]  /*25f0*/  ISETP.GT.AND P1, PT, R41, 0x49, PT ;  /* 0x000000492900780c */ /* 0x000fe40003f24270 */
[----:B------:R-:W-:-:S02]  /*2600*/  FSEL R47, R89, -INF , P2 ;  /* 0xff800000592f7808 */ /* 0x000fc40001000000 */
[----:B------:R-:W-:Y:S01]  /*2610*/  FMNMX.FTZ R32, R48, R31, !PT ;  /* 0x0000001f30207209 */ /* 0x000fe20007810000 */
[----:B------:R4:W5:Y:S01]  /*2620*/  MUFU.TANH R33, R69 ;  /* 0x0000004500217308 */ /* 0x0009620000002400 */
[----:B------:R-:W-:Y:S02]  /*2630*/  ISETP.GT.AND P2, PT, R41, 0x50, PT ;  /* 0x000000502900780c */ /* 0x000fe40003f44270 */
[----:B-1----:R-:W-:Y:S02]  /*2640*/  FSEL R43, R42, -INF , P1 ;  /* 0xff8000002a2b7808 */ /* 0x002fe40000800000 */
[----:B------:R-:W-:Y:S02]  /*2650*/  FMNMX.FTZ R32, R47, R32, !PT ;  /* 0x000000202f207209 */ /* 0x000fe40007810000 */
[----:B------:R-:W-:Y:S01]  /*2660*/  ISETP.GT.AND P1, PT, R41, 0x51, PT ;  /* 0x000000512900780c */ /* 0x000fe20003f24270 */
[----:B------:R-:W1:Y:S01]  /*2670*/  MUFU.TANH R72, R72 ;  /* 0x0000004800487308 */ /* 0x000e620000002400 */
[----:B0-----:R-:W-:Y:S01]  /*2680*/  FSEL R42, R64, -INF , P2 ;  /* 0xff800000402a7808 */ /* 0x001fe20001000000 */
[----:B------:R-:W-:Y:S01]  /*2690*/  FMUL.FTZ R64, R62, UR10 ;  /* 0x0000000a3e407c20 */ /* 0x000fe20008410000 */
[----:B------:R-:W-:Y:S01]  /*26a0*/  FMNMX.FTZ R31, R43, R32, !PT ;  /* 0x000000202b1f7209 */ /* 0x000fe20007810000 */
[----:B----4-:R-:W-:Y:S01]  /*26b0*/  FMUL.FTZ R69, R67, UR10 ;  /* 0x0000000a43457c20 */ /* 0x010fe20008410000 */
[----:B------:R-:W-:Y:S01]  /*26c0*/  ISETP.GT.AND P2, PT, R41, 0x58, PT ;  /* 0x000000582900780c */ /* 0x000fe20003f44270 */
[----:B------:R-:W-:Y:S01]  /*26d0*/  FMUL.FTZ R67, R70, UR10 ;  /* 0x0000000a46437c20 */ /* 0x000fe20008410000 */
[----:B--2---:R-:W-:Y:S01]  /*26e0*/  FSEL R36, R65, -INF , P1 ;  /* 0xff80000041247808 */ /* 0x004fe20000800000 */
[----:B------:R-:W0:Y:S01]  /*26f0*/  MUFU.TANH R73, R73 ;  /* 0x0000004900497308 */ /* 0x000e220000002400 */
[----:B------:R-:W-:Y:S01]  /*2700*/  FMNMX.FTZ R31, R42, R31, !PT ;  /* 0x0000001f2a1f7209 */ /* 0x000fe20007810000 */
[----:B------:R-:W-:Y:S01]  /*2710*/  FMUL.FTZ R70, R74, UR10 ;  /* 0x0000000a4a467c20 */ /* 0x000fe20008410000 */
[----:B------:R-:W-:Y:S01]  /*2720*/  ISETP.GT.AND P1, PT, R41, 0x59, PT ;  /* 0x000000592900780c */ /* 0x000fe20003f24270 */
[----:B------:R-:W-:Y:S01]  /*2730*/  FMUL.FTZ R74, R75, UR10 ;  /* 0x0000000a4b4a7c20 */ /* 0x000fe20008410000 */
[----:B---3--:R-:W-:Y:S01]  /*2740*/  FSEL R37, R68, -INF , P2 ;  /* 0xff80000044257808 */ /* 0x008fe20001000000 */
[----:B------:R-:W-:Y:S01]  /*2750*/  FMUL.FTZ R68, R66, UR10 ;  /* 0x0000000a42447c20 */ /* 0x000fe20008410000 */
[----:B------:R-:W-:Y:S01]  /*2760*/  FMNMX.FTZ R32, R36, R31, !PT ;  /* 0x0000001f24207209 */ /* 0x000fe20007810000 */
[----:B------:R-:W2:Y:S01]  /*2770*/  MUFU.TANH R76, R76 ;  /* 0x0000004c004c7308 */ /* 0x000ea20000002400 */
[----:B------:R-:W-:Y:S01]  /*2780*/  ISETP.GT.AND P2, PT, R41, 0x60, PT ;  /* 0x000000602900780c */ /* 0x000fe20003f44270 */
[----:B------:R-:W3:Y:S01]  /*2790*/  SHFL.IDX PT, R66, R44, 0x1, 0x1c1f ;  /* 0x003c1f002c427f89 */ /* 0x000ee200000e0000 */
[----:B-----5:R-:W-:Y:S01]  /*27a0*/  FSEL R33, R33, -INF , P1 ;  /* 0xff80000021217808 */ /* 0x020fe20000800000 */
[----:B------:R-:W-:Y:S01]  /*27b0*/  FMUL.FTZ R75, R79, UR10 ;  /* 0x0000000a4f4b7c20 */ /* 0x000fe20008410000 */
[----:B------:R-:W-:Y:S01]  /*27c0*/  FMNMX.FTZ R34, R37, R32, !PT ;  /* 0x0000002025227209 */ /* 0x000fe20007810000 */
[----:B------:R-:W-:Y:S01]  /*27d0*/  FMUL.FTZ R79, R87, UR10 ;  /* 0x0000000a574f7c20 */ /* 0x000fe20008410000 */
[----:B------:R-:W-:Y:S01]  /*27e0*/  ISETP.GT.AND P1, PT, R41, 0x61, PT ;  /* 0x000000612900780c */ /* 0x000fe20003f24270 */
[----:B------:R-:W4:Y:S01]  /*27f0*/  MUFU.TANH R77, R77 ;  /* 0x0000004d004d7308 */ /* 0x000f220000002400 */
[----:B-1----:R-:W-:-:S02]  /*2800*/  FSEL R32, R72, -INF , P2 ;  /* 0xff80000048207808 */ /* 0x002fc40001000000 */
[----:B------:R-:W-:Y:S02]  /*2810*/  FMNMX.FTZ R35, R33, R34, !PT ;  /* 0x0000002221237209 */ /* 0x000fe40007810000 */
[----:B------:R-:W-:Y:S02]  /*2820*/  ISETP.GT.AND P2, PT, R41, 0x68, PT ;  /* 0x000000682900780c */ /* 0x000fe40003f44270 */
[----:B0-----:R-:W-:Y:S01]  /*2830*/  FSEL R31, R73, -INF , P1 ;  /* 0xff800000491f7808 */ /* 0x001fe20000800000 */
[----:B------:R-:W0:Y:S01]  /*2840*/  MUFU.TANH R80, R80 ;  /* 0x0000005000507308 */ /* 0x000e220000002400 */
[----:B------:R-:W-:Y:S01]  /*2850*/  FMNMX.FTZ R38, R32, R35, !PT ;  /* 0x0000002320267209 */ /* 0x000fe20007810000 */
[----:B------:R-:W-:Y:S01]  /*2860*/  FMUL.FTZ R73, R78, UR10 ;  /* 0x0000000a4e497c20 */ /* 0x000fe20008410000 */
[----:B------:R-:W-:Y:S01]  /*2870*/  ISETP.GT.AND P1, PT, R41, 0x69, PT ;  /* 0x000000692900780c */ /* 0x000fe20003f24270 */
[----:B------:R-:W-:Y:S01]  /*2880*/  FMUL.FTZ R78, R86, UR10 ;  /* 0x0000000a564e7c20 */ /* 0x000fe20008410000 */
[----:B--2---:R-:W-:Y:S01]  /*2890*/  FSEL R34, R76, -INF , P2 ;  /* 0xff8000004c227808 */ /* 0x004fe20001000000 */
[----:B------:R-:W-:Y:S01]  /*28a0*/  FMUL.FTZ R76, R82, UR10 ;  /* 0x0000000a524c7c20 */ /* 0x000fe20008410000 */
[----:B------:R-:W-:Y:S01]  /*28b0*/  FMNMX.FTZ R39, R31, R38, !PT ;  /* 0x000000261f277209 */ /* 0x000fe20007810000 */
[----:B------:R-:W1:Y:S01]  /*28c0*/  MUFU.TANH R81, R81 ;  /* 0x0000005100517308 */ /* 0x000e620000002400 */
[----:B------:R-:W-:-:S02]  /*28d0*/  ISETP.GT.AND P2, PT, R41, 0x70, PT ;  /* 0x000000702900780c */ /* 0x000fc40003f44270 */
[----:B----4-:R-:W-:Y:S01]  /*28e0*/  FSEL R35, R77, -INF , P1 ;  /* 0xff8000004d237808 */ /* 0x010fe20000800000 */
[----:B------:R-:W-:Y:S01]  /*28f0*/  FMUL.FTZ R77, R83, UR10 ;  /* 0x0000000a534d7c20 */ /* 0x000fe20008410000 */
[----:B------:R-:W-:Y:S02]  /*2900*/  FMNMX.FTZ R40, R34, R39, !PT ;  /* 0x0000002722287209 */ /* 0x000fe40007810000 */
[----:B------:R-:W-:Y:S01]  /*2910*/  ISETP.GT.AND P1, PT, R41, 0x71, PT ;  /* 0x000000712900780c */ /* 0x000fe20003f24270 */
[----:B------:R-:W2:Y:S01]  /*2920*/  MUFU.TANH R84, R84 ;  /* 0x0000005400547308 */ /* 0x000ea20000002400 */
[----:B0-----:R-:W-:Y:S02]  /*2930*/  FSEL R38, R80, -INF , P2 ;  /* 0xff80000050267808 */ /* 0x001fe40001000000 */
[----:B------:R-:W-:Y:S02]  /*2940*/  FMNMX.FTZ R65, R35, R40, !PT ;  /* 0x0000002823417209 */ /* 0x000fe40007810000 */
[----:B------:R-:W-:-:S02]  /*2950*/  ISETP.GT.AND P2, PT, R41, 0x78, PT ;  /* 0x000000782900780c */ /* 0x000fc40003f44270 */
[----:B------:R-:W-:Y:S01]  /*2960*/  FMNMX.FTZ R40, R38, R65, !PT ;  /* 0x0000004126287209 */ /* 0x000fe20007810000 */
[----:B------:R-:W0:Y:S01]  /*2970*/  MUFU.TANH R85, R85 ;  /* 0x0000005500557308 */ /* 0x000e220000002400 */
[----:B-1----:R-:W-:Y:S01]  /*2980*/  FSEL R39, R81, -INF , P1 ;  /* 0xff80000051277808 */ /* 0x002fe20000800000 */
[----:B------:R-:W-:Y:S01]  /*2990*/  FMUL.FTZ R65, R63, UR10 ;  /* 0x0000000a3f417c20 */ /* 0x000fe20008410000 */
[----:B------:R-:W-:Y:S01]  /*29a0*/  ISETP.GT.AND P1, PT, R41, 0x79, PT ;  /* 0x000000792900780c */ /* 0x000fe20003f24270 */
[----:B------:R-:W-:Y:S01]  /*29b0*/  @UP0 ULDC UR10, c[0x0][0x44c] ;  /* 0x00011300000a0ab9 */ /* 0x000fe20000000800 */
[----:B------:R-:W-:Y:S01]  /*29c0*/  FMNMX.FTZ R62, R39, R40, !PT ;  /* 0x00000028273e7209 */ /* 0x000fe20007810000 */
[----:B------:R-:W-:Y:S01]  /*29d0*/  UIMAD.WIDE.U32 UR10, UR42, UR10, URZ ;  /* 0x0000000a2a0a72a5 */ /* 0x000fe2000f8e003f */
[----:B---3--:R-:W-:Y:S01]  /*29e0*/  IADD3 R81, R66, -UR7, R45 ;  /* 0x8000000742517c10 */ /* 0x008fe2000fffe02d */
[----:B------:R-:W-:Y:S01]  /*29f0*/  MUFU.TANH R11, R11 ;  /* 0x0000000b000b7308 */ /* 0x000fe20000002400 */
[----:B--2---:R-:W-:Y:S01]  /*2a00*/  FSEL R41, R84, -INF , P2 ;  /* 0xff80000054297808 */ /* 0x004fe20001000000 */
[----:B------:R-:W-:Y:S01]  /*2a10*/  @UP0 USHF.R.U32.HI UR42, URZ, UR14, UR11 ;  /* 0x0000000e3f2a0299 */ /* 0x000fe2000801160b */
[----:B------:R-:W-:-:S02]  /*2a20*/  VIMNMX R81, R46, R81, PT ;  /* 0x000000512e517248 */ /* 0x000fc40003fe0100 */
[----:B------:R-:W-:Y:S01]  /*2a30*/  FMNMX.FTZ R63, R41, R62, !PT ;  /* 0x0000003e293f7209 */ /* 0x000fe20007810000 */
[----:B------:R-:W-:Y:S01]  /*2a40*/  UIADD3 UR5, UR5, UR42, URZ ;  /* 0x0000002a05057290 */ /* 0x000fe2000fffe03f */
[----:B------:R-:W-:Y:S01]  /*2a50*/  ISETP.GT.AND P2, PT, R81, 0x1, PT ;  /* 0x000000015100780c */ /* 0x000fe20003f44270 */
[----:B------:R-:W1:Y:S01]  /*2a60*/  MUFU.TANH R6, R6 ;  /* 0x0000000600067308 */ /* 0x000e620000002400 */
[----:B0-----:R-:W-:Y:S01]  /*2a70*/  FSEL R40, R85, -INF , P1 ;  /* 0xff80000055287808 */ /* 0x001fe20000800000 */
[----:B------:R-:W-:Y:S01]  /*2a80*/  USHF.R.S32.HI UR7, URZ, 0x1f, UR5 ;  /* 0x0000001f3f077899 */ /* 0x000fe20008011405 */
[----:B------:R-:W-:Y:S02]  /*2a90*/  ISETP.GT.AND P3, PT, R81, 0x8, PT ;  /* 0x000000085100780c */ /* 0x000fe40003f64270 */
[----:B------:R-:W-:Y:S01]  /*2aa0*/  FMNMX.FTZ R63, R40, R63, !PT ;  /* 0x0000003f283f7209 */ /* 0x000fe20007810000 */
[----:B------:R-:W-:Y:S02]  /*2ab0*/  ULEA.HI UR7, UR7, UR5, URZ, 0x7 ;  /* 0x0000000507077291 */ /* 0x000fe4000f8f383f */
[----:B------:R-:W0:Y:S02]  /*2ac0*/  MUFU.TANH R13, R13 ;  /* 0x0000000d000d7308 */ /* 0x000e240000002400 */
[----:B------:R-:W2:Y:S01]  /*2ad0*/  SHFL.BFLY PT, R62, R63, 0x2, 0x1f ;  /* 0x0c401f003f3e7f89 */ /* 0x000ea200000e0000 */
[----:B------:R-:W-:-:S04]  /*2ae0*/  USHF.R.S32.HI UR7, URZ, 0x7, UR7 ;  /* 0x000000073f077899 */ /* 0x000fc80008011407 */
[----:B------:R-:W-:Y:S01]  /*2af0*/  UISETP.LT.AND UP0, UPT, UR15, UR7, UPT ;  /* 0x000000070f00728c */ /* 0x000fe2000bf01270 */
[----:B------:R-:W-:Y:S01]  /*2b00*/  MUFU.TANH R12, R12 ;  /* 0x0000000c000c7308 */ /* 0x000fe20000002400 */
[----:B-1----:R-:W-:Y:S02]  /*2b10*/  FSEL R66, R6, -INF , P2 ;  /* 0xff80000006427808 */ /* 0x002fe40001000000 */
[----:B------:R-:W-:Y:S01]  /*2b20*/  ISETP.GT.AND P2, PT, R81, 0x10, PT ;  /* 0x000000105100780c */ /* 0x000fe20003f44270 */
[----:B------:R-:W-:-:S04]  /*2b30*/  USEL UR32, UR15, UR7, !UP0 ;  /* 0x000000070f207287 */ /* 0x000fc8000c000000 */
[----:B------:R-:W1:Y:S01]  /*2b40*/  MUFU.TANH R14, R14 ;  /* 0x0000000e000e7308 */ /* 0x000e620000002400 */
[----:B0-----:R-:W-:Y:S01]  /*2b50*/  FSEL R13, R13, -INF , P3 ;  /* 0xff8000000d0d7808 */ /* 0x001fe20001800000 */
[----:B------:R-:W-:-:S06]  /*2b60*/  UISETP.GE.AND UP0, UPT, UR39, UR32, UPT ;  /* 0x000000202700728c */ /* 0x000fcc000bf06270 */
[----:B------:R-:W0:Y:S01]  /*2b70*/  MUFU.TANH R15, R15 ;  /* 0x0000000f000f7308 */ /* 0x000e220000002400 */
[----:B--2---:R-:W-:-:S05]  /*2b80*/  FMNMX.FTZ R62, R63, R62, !PT ;  /* 0x0000003e3f3e7209 */ /* 0x004fca0007810000 */
[----:B------:R-:W2:Y:S02]  /*2b90*/  SHFL.BFLY PT, R63, R62, 0x1, 0x1f ;  /* 0x0c201f003e3f7f89 */ /* 0x000ea400000e0000 */
[----:B------:R-:W3:Y:S01]  /*2ba0*/  MUFU.TANH R19, R19 ;  /* 0x0000001300137308 */ /* 0x000ee20000002400 */
[----:B-1----:R-:W-:Y:S02]  /*2bb0*/  FSEL R14, R14, -INF , P2 ;  /* 0xff8000000e0e7808 */ /* 0x002fe40001000000 */
[----:B------:R-:W-:-:S05]  /*2bc0*/  ISETP.GT.AND P2, PT, R81, 0x18, PT ;  /* 0x000000185100780c */ /* 0x000fca0003f44270 */
[----:B------:R-:W1:Y:S08]  /*2bd0*/  MUFU.TANH R20, R20 ;  /* 0x0000001400147308 */ /* 0x000e700000002400 */
[----:B------:R-:W4:Y:S01]  /*2be0*/  MUFU.TANH R21, R21 ;  /* 0x0000001500157308 */ /* 0x000f220000002400 */
[----:B--2---:R-:W-:-:S07]  /*2bf0*/  FMNMX.FTZ R72, R62, R63, !PT ;  /* 0x0000003f3e487209 */ /* 0x004fce0007810000 */
[----:B------:R-:W2:Y:S01]  /*2c00*/  MUFU.TANH R22, R22 ;  /* 0x0000001600167308 */ /* 0x000ea20000002400 */
[C---:B------:R-:W-:Y:S01]  /*2c10*/  FSETP.NEU.FTZ.AND P1, PT, R72.reuse, -INF , PT ;  /* 0xff8000004800780b */ /* 0x040fe20003f3d000 */
[----:B------:R-:W-:-:S06]  /*2c20*/  FMUL.FTZ R62, R72, UR35 ;  /* 0x00000023483e7c20 */ /* 0x000fcc0008410000 */
[----:B------:R-:W5:Y:S01]  /*2c30*/  MUFU.TANH R23, R23 ;  /* 0x0000001700177308 */ /* 0x000f620000002400 */
[----:B------:R-:W-:Y:S02]  /*2c40*/  FSEL R62, R62, RZ, P1 ;  /* 0x000000ff3e3e7208 */ /* 0x000fe40000800000 */
[----:B------:R-:W-:-:S03]  /*2c50*/  ISETP.GT.AND P1, PT, R81, RZ, PT ;  /* 0x000000ff5100720c */ /* 0x000fc60003f24270 */
[--C-:B------:R-:W-:Y:S01]  /*2c60*/  FFMA.FTZ R84, R59, UR35, -R62.reuse ;  /* 0x000000233b547c23 */ /* 0x100fe2000801083e */
[----:B------:R-:W-:Y:S01]  /*2c70*/  FSEL R63, R11, -INF , P1 ;  /* 0xff8000000b3f7808 */ /* 0x000fe20000800000 */
[----:B------:R-:W5:Y:S01]  /*2c80*/  MUFU.TANH R24, R24 ;  /* 0x0000001800187308 */ /* 0x000f620000002400 */
[----:B------:R-:W-:Y:S01]  /*2c90*/  ISETP.GT.AND P1, PT, R81, 0x9, PT ;  /* 0x000000095100780c */ /* 0x000fe20003f24270 */
[--C-:B------:R-:W-:Y:S01]  /*2ca0*/  FFMA.FTZ R53, R53, UR35, -R62.reuse ;  /* 0x0000002335357c23 */ /* 0x100fe2000801083e */
[----:B------:R-:W-:Y:S01]  /*2cb0*/  FMNMX.FTZ R6, R63, R66, !PT ;  /* 0x000000423f067209 */ /* 0x000fe20007810000 */
[--C-:B------:R-:W-:Y:S01]  /*2cc0*/  FFMA.FTZ R45, R91, UR35, -R62.reuse ;  /* 0x000000235b2d7c23 */ /* 0x100fe2000801083e */
[----:B------:R-:W-:Y:S01]  /*2cd0*/  FSEL R12, R12, -INF , P1 ;  /* 0xff8000000c0c7808 */ /* 0x000fe20000800000 */
[--C-:B------:R-:W-:Y:S01]  /*2ce0*/  FFMA.FTZ R90, R90, UR35, -R62.reuse ;  /* 0x000000235a5a7c23 */ /* 0x100fe2000801083e */
[----:B------:R-:W-:Y:S01]  /*2cf0*/  FMNMX.FTZ R83, R13, R6, !PT ;  /* 0x000000060d537209 */ /* 0x000fe20007810000 */
[--C-:B------:R-:W-:Y:S01]  /*2d00*/  FFMA.FTZ R6, R61, UR35, -R62.reuse ;  /* 0x000000233d067c23 */ /* 0x100fe2000801083e */
[----:B------:R-:W-:Y:S01]  /*2d10*/  ISETP.GT.AND P1, PT, R81, 0x11, PT ;  /* 0x000000115100780c */ /* 0x000fe20003f24270 */
[----:B------:R-:W5:Y:S01]  /*2d20*/  MUFU.TANH R25, R25 ;  /* 0x0000001900197308 */ /* 0x000f620000002400 */
[----:B------:R-:W-:Y:S01]  /*2d30*/  FMNMX.FTZ R83, R12, R83, !PT ;  /* 0x000000530c537209 */ /* 0x000fe20007810000 */
[--C-:B------:R-:W-:Y:S01]  /*2d40*/  FFMA.FTZ R92, R92, UR35, -R62.reuse ;  /* 0x000000235c5c7c23 */ /* 0x100fe2000801083e */
[----:B0-----:R-:W-:Y:S01]  /*2d50*/  FSEL R15, R15, -INF , P1 ;  /* 0xff8000000f0f7808 */ /* 0x001fe20000800000 */
[--C-:B------:R-:W-:Y:S01]  /*2d60*/  FFMA.FTZ R46, R88, UR35, -R62.reuse ;  /* 0x00000023582e7c23 */ /* 0x100fe2000801083e */
[----:B------:R-:W-:Y:S01]  /*2d70*/  FMNMX.FTZ R80, R14, R83, !PT ;  /* 0x000000530e507209 */ /* 0x000fe20007810000 */
[--C-:B------:R-:W-:Y:S01]  /*2d80*/  FFMA.FTZ R51, R51, UR35, -R62.reuse ;  /* 0x0000002333337c23 */ /* 0x100fe2000801083e */
[----:B------:R-:W-:Y:S01]  /*2d90*/  ISETP.GT.AND P1, PT, R81, 0x19, PT ;  /* 0x000000195100780c */ /* 0x000fe20003f24270 */
[----:B------:R-:W0:Y:S01]  /*2da0*/  MUFU.TANH R26, R26 ;  /* 0x0000001a001a7308 */ /* 0x000e220000002400 */
[----:B---3--:R-:W-:Y:S01]  /*2db0*/  FSEL R61, R19, -INF , P2 ;  /* 0xff800000133d7808 */ /* 0x008fe20001000000 */
[--C-:B------:R-:W-:Y:S01]  /*2dc0*/  FFMA.FTZ R19, R60, UR35, -R62.reuse ;  /* 0x000000233c137c23 */ /* 0x100fe2000801083e */
[----:B------:R-:W-:Y:S01]  /*2dd0*/  FMNMX.FTZ R80, R15, R80, !PT ;  /* 0x000000500f507209 */ /* 0x000fe20007810000 */
[--C-:B------:R-:W-:Y:S01]  /*2de0*/  FFMA.FTZ R50, R50, UR35, -R62.reuse ;  /* 0x0000002332327c23 */ /* 0x100fe2000801083e */
[----:B------:R-:W-:Y:S01]  /*2df0*/  ISETP.GT.AND P2, PT, R81, 0x20, PT ;  /* 0x000000205100780c */ /* 0x000fe20003f44270 */
[--C-:B------:R-:W-:Y:S01]  /*2e00*/  FFMA.FTZ R49, R49, UR35, -R62.reuse ;  /* 0x0000002331317c23 */ /* 0x100fe2000801083e */
[----:B-1----:R-:W-:Y:S01]  /*2e10*/  FSEL R20, R20, -INF , P1 ;  /* 0xff80000014147808 */ /* 0x002fe20000800000 */
[----:B------:R-:W1:Y:S01]  /*2e20*/  MUFU.TANH R27, R27 ;  /* 0x0000001b001b7308 */ /* 0x000e620000002400 */
[----:B------:R-:W-:Y:S01]  /*2e30*/  FMNMX.FTZ R83, R61, R80, !PT ;  /* 0x000000503d537209 */ /* 0x000fe20007810000 */
[--C-:B------:R-:W-:Y:S01]  /*2e40*/  FFMA.FTZ R48, R48, UR35, -R62.reuse ;  /* 0x0000002330307c23 */ /* 0x100fe2000801083e */
[----:B------:R-:W-:Y:S01]  /*2e50*/  ISETP.GT.AND P1, PT, R81, 0x21, PT ;  /* 0x000000215100780c */ /* 0x000fe20003f24270 */
[--C-:B------:R-:W-:Y:S01]  /*2e60*/  FFMA.FTZ R47, R47, UR35, -R62.reuse ;  /* 0x000000232f2f7c23 */ /* 0x100fe2000801083e */
[----:B----4-:R-:W-:Y:S01]  /*2e70*/  FSEL R60, R21, -INF , P2 ;  /* 0xff800000153c7808 */ /* 0x010fe20001000000 */
[--C-:B------:R-:W-:Y:S01]  /*2e80*/  FFMA.FTZ R21, R58, UR35, -R62.reuse ;  /* 0x000000233a157c23 */ /* 0x100fe2000801083e */
[----:B------:R-:W-:Y:S01]  /*2e90*/  FMNMX.FTZ R83, R20, R83, !PT ;  /* 0x0000005314537209 */ /* 0x000fe20007810000 */
[----:B------:R-:W3:Y:S01]  /*2ea0*/  MUFU.TANH R28, R28 ;  /* 0x0000001c001c7308 */ /* 0x000ee20000002400 */
[----:B------:R-:W-:Y:S01]  /*2eb0*/  ISETP.GT.AND P2, PT, R81, 0x28, PT ;  /* 0x000000285100780c */ /* 0x000fe20003f44270 */
[--C-:B------:R-:W-:Y:S01]  /*2ec0*/  FFMA.FTZ R42, R42, UR35, -R62.reuse ;  /* 0x000000232a2a7c23 */ /* 0x100fe2000801083e */
[----:B--2---:R-:W-:Y:S01]  /*2ed0*/  FSEL R59, R22, -INF , P1 ;  /* 0xff800000163b7808 */ /* 0x004fe20000800000 */
[--C-:B------:R-:W-:Y:S01]  /*2ee0*/  FFMA.FTZ R33, R33, UR35, -R62.reuse ;  /* 0x0000002321217c23 */ /* 0x100fe2000801083e */
[----:B------:R-:W-:Y:S01]  /*2ef0*/  FMNMX.FTZ R82, R60, R83, !PT ;  /* 0x000000533c527209 */ /* 0x000fe20007810000 */
[--C-:B------:R-:W-:Y:S01]  /*2f00*/  FFMA.FTZ R32, R32, UR35, -R62.reuse ;  /* 0x0000002320207c23 */ /* 0x100fe2000801083e */
[----:B-----5:R-:W-:Y:S01]  /*2f10*/  FSEL R80, R23, -INF , P2 ;  /* 0xff80000017507808 */ /* 0x020fe20001000000 */
[----:B------:R-:W2:Y:S01]  /*2f20*/  MUFU.TANH R29, R29 ;  /* 0x0000001d001d7308 */ /* 0x000ea20000002400 */
[----:B------:R-:W-:Y:S01]  /*2f30*/  ISETP.GT.AND P1, PT, R81, 0x29, PT ;  /* 0x000000295100780c */ /* 0x000fe20003f24270 */
[--C-:B------:R-:W-:Y:S01]  /*2f40*/  FFMA.FTZ R31, R31, UR35, -R62.reuse ;  /* 0x000000231f1f7c23 */ /* 0x100fe2000801083e */
[----:B------:R-:W-:Y:S01]  /*2f50*/  FMNMX.FTZ R23, R59, R82, !PT ;  /* 0x000000523b177209 */ /* 0x000fe20007810000 */
[--C-:B------:R-:W-:Y:S01]  /*2f60*/  FFMA.FTZ R34, R34, UR35, -R62.reuse ;  /* 0x0000002322227c23 */ /* 0x100fe2000801083e */
[----:B------:R-:W-:Y:S01]  /*2f70*/  ISETP.GT.AND P2, PT, R81, 0x30, PT ;  /* 0x000000305100780c */ /* 0x000fe20003f44270 */
[--C-:B------:R-:W-:Y:S01]  /*2f80*/  FFMA.FTZ R38, R38, UR35, -R62.reuse ;  /* 0x0000002326267c23 */ /* 0x100fe2000801083e */
[----:B------:R-:W-:Y:S01]  /*2f90*/  FSEL R58, R24, -INF , P1 ;  /* 0xff800000183a7808 */ /* 0x000fe20000800000 */
[--C-:B------:R-:W-:Y:S01]  /*2fa0*/  FFMA.FTZ R24, R57, UR35, -R62.reuse ;  /* 0x0000002339187c23 */ /* 0x100fe2000801083e */
[----:B------:R-:W-:Y:S01]  /*2fb0*/  FMNMX.FTZ R23, R80, R23, !PT ;  /* 0x0000001750177209 */ /* 0x000fe20007810000 */
[----:B------:R-:W4:Y:S01]  /*2fc0*/  MUFU.TANH R30, R30 ;  /* 0x0000001e001e7308 */ /* 0x000f220000002400 */
[----:B------:R-:W-:Y:S01]  /*2fd0*/  ISETP.GT.AND P1, PT, R81, 0x31, PT ;  /* 0x000000315100780c */ /* 0x000fe20003f24270 */
[--C-:B------:R-:W-:Y:S01]  /*2fe0*/  FFMA.FTZ R39, R39, UR35, -R62.reuse ;  /* 0x0000002327277c23 */ /* 0x100fe2000801083e */
[----:B------:R-:W-:Y:S01]  /*2ff0*/  FSEL R82, R25, -INF , P2 ;  /* 0xff80000019527808 */ /* 0x000fe20001000000 */
[----:B------:R-:W-:Y:S01]  /*3000*/  FFMA.FTZ R40, R40, UR35, -R62 ;  /* 0x0000002328287c23 */ /* 0x000fe2000801083e */
[----:B------:R-:W-:-:S02]  /*3010*/  FMNMX.FTZ R23, R58, R23, !PT ;  /* 0x000000173a177209 */ /* 0x000fc40007810000 */
[----:B------:R-:W-:Y:S02]  /*3020*/  CS2R R88, SRZ ;  /* 0x0000000000587805 */ /* 0x000fe4000001ff00 */
[----:B0-----:R-:W-:Y:S01]  /*3030*/  FSEL R57, R26, -INF , P1 ;  /* 0xff8000001a397808 */ /* 0x001fe20000800000 */
[----:B------:R-:W0:Y:S01]  /*3040*/  MUFU.TANH R64, R64 ;  /* 0x0000004000407308 */ /* 0x000e220000002400 */
[C---:B------:R-:W-:Y:S02]  /*3050*/  ISETP.GT.AND P2, PT, R81.reuse, 0x38, PT ;  /* 0x000000385100780c */ /* 0x040fe40003f44270 */
[----:B------:R-:W-:Y:S01]  /*3060*/  FMNMX.FTZ R26, R82, R23, !PT ;  /* 0x00000017521a7209 */ /* 0x000fe20007810000 */
[----:B------:R-:W-:Y:S01]  /*3070*/  FFMA.FTZ R23, R56, UR35, -R62 ;  /* 0x0000002338177c23 */ /* 0x000fe2000801083e */
[----:B------:R-:W-:Y:S02]  /*3080*/  ISETP.GT.AND P1, PT, R81, 0x39, PT ;  /* 0x000000395100780c */ /* 0x000fe40003f24270 */
[----:B-1----:R-:W-:Y:S01]  /*3090*/  FSEL R27, R27, -INF , P2 ;  /* 0xff8000001b1b7808 */ /* 0x002fe20001000000 */
[----:B------:R-:W1:Y:S01]  /*30a0*/  MUFU.TANH R65, R65 ;  /* 0x0000004100417308 */ /* 0x000e620000002400 */
[----:B------:R-:W-:-:S02]  /*30b0*/  FMNMX.FTZ R26, R57, R26, !PT ;  /* 0x0000001a391a7209 */ /* 0x000fc40007810000 */
[----:B------:R-:W-:Y:S02]  /*30c0*/  ISETP.GT.AND P2, PT, R81, 0x40, PT ;  /* 0x000000405100780c */ /* 0x000fe40003f44270 */
[----:B---3--:R-:W-:Y:S02]  /*30d0*/  FSEL R56, R28, -INF , P1 ;  /* 0xff8000001c387808 */ /* 0x008fe40000800000 */
[----:B------:R-:W-:Y:S01]  /*30e0*/  FMNMX.FTZ R25, R27, R26, !PT ;  /* 0x0000001a1b197209 */ /* 0x000fe20007810000 */
[----:B------:R-:W3:Y:S01]  /*30f0*/  MUFU.TANH R68, R68 ;  /* 0x0000004400447308 */ /* 0x000ee20000002400 */
[----:B------:R-:W-:Y:S01]  /*3100*/  ISETP.GT.AND P1, PT, R81, 0x41, PT ;  /* 0x000000415100780c */ /* 0x000fe20003f24270 */
[--C-:B------:R-:W-:Y:S01]  /*3110*/  FFMA.FTZ R26, R55, UR35, -R62.reuse ;  /* 0x00000023371a7c23 */ /* 0x100fe2000801083e */
[----:B--2---:R-:W-:Y:S01]  /*3120*/  FSEL R83, R29, -INF , P2 ;  /* 0xff8000001d537808 */ /* 0x004fe20001000000 */
[----:B------:R-:W-:Y:S01]  /*3130*/  FFMA.FTZ R55, R54, UR35, -R62 ;  /* 0x0000002336377c23 */ /* 0x000fe2000801083e */
[----:B------:R-:W-:-:S02]  /*3140*/  FMNMX.FTZ R28, R56, R25, !PT ;  /* 0x00000019381c7209 */ /* 0x000fc40007810000 */
[----:B------:R-:W-:Y:S01]  /*3150*/  ISETP.GT.AND P2, PT, R81, 0x48, PT ;  /* 0x000000485100780c */ /* 0x000fe20003f44270 */
[----:B------:R-:W2:Y:S01]  /*3160*/  MUFU.TANH R69, R69 ;  /* 0x0000004500457308 */ /* 0x000ea20000002400 */
[----:B----4-:R-:W-:Y:S02]  /*3170*/  FSEL R30, R30, -INF , P1 ;  /* 0xff8000001e1e7808 */ /* 0x010fe40000800000 */
[----:B------:R-:W-:Y:S02]  /*3180*/  FMNMX.FTZ R25, R83, R28, !PT ;  /* 0x0000001c53197209 */ /* 0x000fe40007810000 */
[----:B------:R-:W-:Y:S02]  /*3190*/  ISETP.GT.AND P1, PT, R81, 0x49, PT ;  /* 0x000000495100780c */ /* 0x000fe40003f24270 */
[----:B0-----:R-:W-:Y:S01]  /*31a0*/  FSEL R64, R64, -INF , P2 ;  /* 0xff80000040407808 */ /* 0x001fe20001000000 */
[----:B------:R-:W0:Y:S01]  /*31b0*/  MUFU.TANH R67, R67 ;  /* 0x0000004300437308 */ /* 0x000e220000002400 */
[----:B------:R-:W-:-:S02]  /*31c0*/  FMNMX.FTZ R29, R30, R25, !PT ;  /* 0x000000191e1d7209 */ /* 0x000fc40007810000 */
[----:B------:R-:W-:Y:S02]  /*31d0*/  ISETP.GT.AND P2, PT, R81, 0x50, PT ;  /* 0x000000505100780c */ /* 0x000fe40003f44270 */
[----:B-1----:R-:W-:Y:S02]  /*31e0*/  FSEL R65, R65, -INF , P1 ;  /* 0xff80000041417808 */ /* 0x002fe40000800000 */
[----:B------:R-:W-:Y:S01]  /*31f0*/  FMNMX.FTZ R28, R64, R29, !PT ;  /* 0x0000001d401c7209 */ /* 0x000fe20007810000 */
[----:B------:R-:W1:Y:S01]  /*3200*/  MUFU.TANH R71, R71 ;  /* 0x0000004700477308 */ /* 0x000e620000002400 */
[----:B------:R-:W-:Y:S02]  /*3210*/  ISETP.GT.AND P1, PT, R81, 0x51, PT ;  /* 0x000000515100780c */ /* 0x000fe40003f24270 */
[----:B---3--:R-:W-:Y:S02]  /*3220*/  FSEL R68, R68, -INF , P2 ;  /* 0xff80000044447808 */ /* 0x008fe40001000000 */
[----:B------:R-:W-:-:S02]  /*3230*/  FMNMX.FTZ R29, R65, R28, !PT ;  /* 0x0000001c411d7209 */ /* 0x000fc40007810000 */
[----:B------:R-:W-:Y:S01]  /*3240*/  ISETP.GT.AND P2, PT, R81, 0x58, PT ;  /* 0x000000585100780c */ /* 0x000fe20003f44270 */
[----:B------:R-:W3:Y:S01]  /*3250*/  MUFU.TANH R70, R70 ;  /* 0x0000004600467308 */ /* 0x000ee20000002400 */
[----:B--2---:R-:W-:Y:S02]  /*3260*/  FSEL R69, R69, -INF , P1 ;  /* 0xff80000045457808 */ /* 0x004fe40000800000 */
[----:B------:R-:W-:Y:S01]  /*3270*/  FMNMX.FTZ R54, R68, R29, !PT ;  /* 0x0000001d44367209 */ /* 0x000fe20007810000 */
[----:B------:R-:W-:Y:S01]  /*3280*/  FFMA.FTZ R29, R52, UR35, -R62 ;  /* 0x00000023341d7c23 */ /* 0x000fe2000801083e */
        /* <DEDUP_REMOVED lines=8> */
[C---:B------:R-:W-:Y:S02]  /*3310*/  ISETP.GT.AND P1, PT, R81.reuse, 0x61, PT ;  /* 0x000000615100780c */ /* 0x040fe40003f24270 */
[----:B---3--:R-:W-:Y:S02]  /*3320*/  FSEL R70, R70, -INF , P2 ;  /* 0xff80000046467808 */ /* 0x008fe40001000000 */
[----:B------:R-:W-:-:S03]  /*3330*/  ISETP.GT.AND P2, PT, R81, 0x68, PT ;  /* 0x000000685100780c */ /* 0x000fc60003f44270 */
[----:B------:R-:W2:Y:S01]  /*3340*/  MUFU.TANH R75, R75 ;  /* 0x0000004b004b7308 */ /* 0x000ea20000002400 */
[----:B0-----:R-:W-:Y:S02]  /*3350*/  FSEL R74, R74, -INF , P1 ;  /* 0xff8000004a4a7808 */ /* 0x001fe40000800000 */
[----:B------:R-:W-:-:S05]  /*3360*/  ISETP.GT.AND P1, PT, R81, 0x69, PT ;  /* 0x000000695100780c */ /* 0x000fca0003f24270 */
[----:B------:R-:W0:Y:S01]  /*3370*/  MUFU.TANH R76, R76 ;  /* 0x0000004c004c7308 */ /* 0x000e220000002400 */
[----:B-1----:R-:W-:Y:S02]  /*3380*/  FSEL R73, R73, -INF , P2 ;  /* 0xff80000049497808 */ /* 0x002fe40001000000 */
[----:B------:R-:W-:-:S05]  /*3390*/  ISETP.GT.AND P2, PT, R81, 0x70, PT ;  /* 0x000000705100780c */ /* 0x000fca0003f44270 */
[----:B------:R1:W-:Y:S01]  /*33a0*/  MUFU.EX2 R28, R53 ;  /* 0x00000035001c7308 */ /* 0x0003e20000000800 */
[----:B--2---:R-:W-:Y:S02]  /*33b0*/  FSEL R75, R75, -INF , P1 ;  /* 0xff8000004b4b7808 */ /* 0x004fe40000800000 */
[----:B------:R-:W-:-:S05]  /*33c0*/  ISETP.GT.AND P1, PT, R81, 0x71, PT ;  /* 0x000000715100780c */ /* 0x000fca0003f24270 */
[----:B------:R-:W2:Y:S01]  /*33d0*/  MUFU.TANH R77, R77 ;  /* 0x0000004d004d7308 */ /* 0x000ea20000002400 */
[----:B-1----:R-:W-:Y:S02]  /*33e0*/  FMNMX.FTZ R53, R71, R54, !PT ;  /* 0x0000003647357209 */ /* 0x002fe40007810000 */
[----:B0-----:R-:W-:Y:S02]  /*33f0*/  FSEL R76, R76, -INF , P2 ;  /* 0xff8000004c4c7808 */ /* 0x001fe40001000000 */
[----:B------:R-:W-:Y:S02]  /*3400*/  FMNMX.FTZ R53, R70, R53, !PT ;  /* 0x0000003546357209 */ /* 0x000fe40007810000 */
[----:B------:R-:W-:Y:S01]  /*3410*/  ISETP.GT.AND P2, PT, R81, 0x78, PT ;  /* 0x000000785100780c */ /* 0x000fe20003f44270 */
[----:B------:R-:W0:Y:S01]  /*3420*/  MUFU.TANH R78, R78 ;  /* 0x0000004e004e7308 */ /* 0x000e220000002400 */
[----:B------:R-:W-:-:S04]  /*3430*/  FMNMX.FTZ R52, R74, R53, !PT ;  /* 0x000000354a347209 */ /* 0x000fc80007810000 */
[----:B------:R-:W-:-:S03]  /*3440*/  FMNMX.FTZ R52, R73, R52, !PT ;  /* 0x0000003449347209 */ /* 0x000fc60007810000 */
[----:B------:R-:W1:Y:S01]  /*3450*/  MUFU.TANH R79, R79 ;  /* 0x0000004f004f7308 */ /* 0x000e620000002400 */
[----:B------:R-:W-:Y:S02]  /*3460*/  FMNMX.FTZ R53, R75, R52, !PT ;  /* 0x000000344b357209 */ /* 0x000fe40007810000 */
[----:B--2---:R-:W-:Y:S02]  /*3470*/  FSEL R52, R77, -INF , P1 ;  /* 0xff8000004d347808 */ /* 0x004fe40000800000 */
[----:B------:R-:W-:Y:S02]  /*3480*/  FMNMX.FTZ R53, R76, R53, !PT ;  /* 0x000000354c357209 */ /* 0x000fe40007810000 */
[----:B------:R-:W-:Y:S01]  /*3490*/  ISETP.GT.AND P1, PT, R81, 0x79, PT ;  /* 0x000000795100780c */ /* 0x000fe20003f24270 */
[----:B------:R2:W-:Y:S01]  /*34a0*/  MUFU.EX2 R22, R84 ;  /* 0x0000005400167308 */ /* 0x0005e20000000800 */
[----:B0-----:R-:W-:Y:S02]  /*34b0*/  FSEL R78, R78, -INF , P2 ;  /* 0xff8000004e4e7808 */ /* 0x001fe40001000000 */
[----:B------:R-:W-:-:S04]  /*34c0*/  FMNMX.FTZ R53, R52, R53, !PT ;  /* 0x0000003534357209 */ /* 0x000fc80007810000 */
[----:B------:R-:W-:Y:S01]  /*34d0*/  FMNMX.FTZ R54, R78, R53, !PT ;  /* 0x000000354e367209 */ /* 0x000fe20007810000 */
[----:B------:R0:W-:Y:S01]  /*34e0*/  MUFU.EX2 R44, R90 ;  /* 0x0000005a002c7308 */ /* 0x0001e20000000800 */
[----:B-1----:R-:W-:-:S04]  /*34f0*/  FSEL R79, R79, -INF , P1 ;  /* 0xff8000004f4f7808 */ /* 0x002fc80000800000 */
[----:B------:R-:W-:Y:S01]  /*3500*/  FMNMX.FTZ R53, R79, R54, !PT ;  /* 0x000000364f357209 */ /* 0x000fe20007810000 */
[--C-:B------:R-:W-:Y:S01]  /*3510*/  FFMA.FTZ R54, R43, UR35, -R62.reuse ;  /* 0x000000232b367c23 */ /* 0x100fe2000801083e */
[--C-:B------:R-:W-:Y:S01]  /*3520*/  FFMA.FTZ R43, R36, UR35, -R62.reuse ;  /* 0x00000023242b7c23 */ /* 0x100fe2000801083e */
[--C-:B------:R-:W-:Y:S01]  /*3530*/  FFMA.FTZ R36, R37, UR35, -R62.reuse ;  /* 0x0000002325247c23 */ /* 0x100fe2000801083e */
[--C-:B------:R-:W-:Y:S01]  /*3540*/  FFMA.FTZ R37, R35, UR35, -R62.reuse ;  /* 0x0000002323257c23 */ /* 0x100fe2000801083e */
[----:B--2---:R-:W1:Y:S01]  /*3550*/  SHFL.BFLY PT, R84, R53, 0x2, 0x1f ;  /* 0x0c401f0035547f89 */ /* 0x004e6200000e0000 */
[----:B------:R-:W-:Y:S01]  /*3560*/  FFMA.FTZ R35, R41, UR35, -R62 ;  /* 0x0000002329237c23 */ /* 0x000fe2000801083e */
[----:B------:R-:W2:Y:S01]  /*3570*/  MUFU.EX2 R45, R45 ;  /* 0x0000002d002d7308 */ /* 0x000ea20000000800 */
[----:B0-----:R-:W-:-:S07]  /*3580*/  CS2R R90, SRZ ;  /* 0x00000000005a7805 */ /* 0x001fce000001ff00 */
[----:B------:R0:W-:Y:S08]  /*3590*/  MUFU.EX2 R11, R92 ;  /* 0x0000005c000b7308 */ /* 0x0001f00000000800 */
[----:B------:R-:W3:Y:S01]  /*35a0*/  MUFU.EX2 R46, R46 ;  /* 0x0000002e002e7308 */ /* 0x000ee20000000800 */
[----:B0-----:R-:W-:Y:S02]  /*35b0*/  CS2R R92, SRZ ;  /* 0x00000000005c7805 */ /* 0x001fe4000001ff00 */
[----:B-1----:R-:W-:-:S05]  /*35c0*/  FMNMX.FTZ R84, R53, R84, !PT ;  /* 0x0000005435547209 */ /* 0x002fca0007810000 */
        /* <DEDUP_REMOVED lines=10> */
[----:B------:R-:W-:-:S03]  /*3670*/  LOP3.LUT P1, RZ, R3, 0x2, RZ, 0xc0, !PT ;  /* 0x0000000203ff7812 */ /* 0x000fc6000782c0ff */
[----:B------:R-:W-:Y:S01]  /*3680*/  MUFU.EX2 R26, R26 ;  /* 0x0000001a001a7308 */ /* 0x000fe20000000800 */
[--C-:B------:R-:W-:Y:S01]  /*3690*/  FFMA.FTZ R13, R13, UR35, -R41.reuse ;  /* 0x000000230d0d7c23 */ /* 0x100fe20008010829 */
[--C-:B------:R-:W-:Y:S01]  /*36a0*/  FFMA.FTZ R12, R12, UR35, -R41.reuse ;  /* 0x000000230c0c7c23 */ /* 0x100fe20008010829 */
[--C-:B------:R-:W-:Y:S01]  /*36b0*/  FFMA.FTZ R63, R63, UR35, -R41.reuse ;  /* 0x000000233f3f7c23 */ /* 0x100fe20008010829 */
[--C-:B------:R-:W-:Y:S01]  /*36c0*/  FFMA.FTZ R66, R66, UR35, -R41.reuse ;  /* 0x0000002342427c23 */ /* 0x100fe20008010829 */
[--C-:B------:R-:W-:Y:S01]  /*36d0*/  FFMA.FTZ R53, R14, UR35, -R41.reuse ;  /* 0x000000230e357c23 */ /* 0x100fe20008010829 */
[----:B------:R-:W-:Y:S01]  /*36e0*/  LEA.HI R14, R18, R17, RZ, 0x5 ;  /* 0x00000011120e7211 */ /* 0x000fe200078f28ff */
[----:B------:R-:W-:Y:S01]  /*36f0*/  FFMA.FTZ R62, R15, UR35, -R41 ;  /* 0x000000230f3e7c23 */ /* 0x000fe20008010829 */
[----:B------:R0:W-:Y:S01]  /*3700*/  MUFU.EX2 R85, R13 ;  /* 0x0000000d00557308 */ /* 0x0001e20000000800 */
[----:B------:R-:W-:Y:S01]  /*3710*/  LOP3.LUT R15, R0, 0x7ffffe00, RZ, 0xc0, !PT ;  /* 0x7ffffe00000f7812 */ /* 0x000fe200078ec0ff */
[----:B--2---:R-:W-:Y:S01]  /*3720*/  FADD.FTZ R0, R44, R45 ;  /* 0x0000002d2c007221 */ /* 0x004fe20000010000 */
[----:B------:R-:W-:-:S02]  /*3730*/  IMAD.SHL.U32 R14, R14, 0x20, RZ ;  /* 0x000000200e0e7824 */ /* 0x000fc400078e00ff */
[--C-:B------:R-:W-:Y:S01]  /*3740*/  FFMA.FTZ R27, R27, UR35, -R41.reuse ;  /* 0x000000231b1b7c23 */ /* 0x100fe20008010829 */
[--C-:B------:R-:W-:Y:S01]  /*3750*/  FFMA.FTZ R61, R61, UR35, -R41.reuse ;  /* 0x000000233d3d7c23 */ /* 0x100fe20008010829 */
[--C-:B------:R-:W-:Y:S01]  /*3760*/  FFMA.FTZ R60, R60, UR35, -R41.reuse ;  /* 0x000000233c3c7c23 */ /* 0x100fe20008010829 */
[--C-:B------:R-:W-:Y:S01]  /*3770*/  FFMA.FTZ R59, R59, UR35, -R41.reuse ;  /* 0x000000233b3b7c23 */ /* 0x100fe20008010829 */
[----:B------:R1:W-:Y:S01]  /*3780*/  MUFU.EX2 R86, R12 ;  /* 0x0000000c00567308 */ /* 0x0003e20000000800 */
[----:B0-----:R-:W-:Y:S01]  /*3790*/  SHF.R.S32.HI R13, RZ, 0x4, R4 ;  /* 0x00000004ff0d7819 */ /* 0x001fe20000011404 */
[--C-:B------:R-:W-:Y:S01]  /*37a0*/  FFMA.FTZ R56, R56, UR35, -R41.reuse ;  /* 0x0000002338387c23 */ /* 0x100fe20008010829 */
[--C-:B------:R-:W-:Y:S01]  /*37b0*/  FFMA.FTZ R18, R83, UR35, -R41.reuse ;  /* 0x0000002353127c23 */ /* 0x100fe20008010829 */
[--C-:B------:R-:W-:Y:S01]  /*37c0*/  FFMA.FTZ R67, R67, UR35, -R41.reuse ;  /* 0x0000002343437c23 */ /* 0x100fe20008010829 */
[----:B------:R-:W-:Y:S01]  /*37d0*/  FFMA.FTZ R71, R71, UR35, -R41 ;  /* 0x0000002347477c23 */ /* 0x000fe20008010829 */
[----:B------:R-:W-:-:S02]  /*37e0*/  IMAD.SHL.U32 R13, R13, 0x8, RZ ;  /* 0x000000080d0d7824 */ /* 0x000fc400078e00ff */
[--C-:B------:R-:W-:Y:S01]  /*37f0*/  FFMA.FTZ R70, R70, UR35, -R41.reuse ;  /* 0x0000002346467c23 */ /* 0x100fe20008010829 */
[----:B------:R0:W-:Y:S01]  /*3800*/  MUFU.EX2 R81, R63 ;  /* 0x0000003f00517308 */ /* 0x0001e20000000800 */
[----:B-1----:R-:W-:Y:S02]  /*3810*/  IMAD.SHL.U32 R12, R3, 0x40, RZ ;  /* 0x00000040030c7824 */ /* 0x002fe400078e00ff */
[--C-:B------:R-:W-:Y:S01]  /*3820*/  FFMA.FTZ R3, R30, UR35, -R41.reuse ;  /* 0x000000231e037c23 */ /* 0x100fe20008010829 */
[--C-:B------:R-:W-:Y:S01]  /*3830*/  FFMA.FTZ R74, R74, UR35, -R41.reuse ;  /* 0x000000234a4a7c23 */ /* 0x100fe20008010829 */
[--C-:B------:R-:W-:Y:S01]  /*3840*/  FFMA.FTZ R73, R73, UR35, -R41.reuse ;  /* 0x0000002349497c23 */ /* 0x100fe20008010829 */
[--C-:B------:R-:W-:Y:S01]  /*3850*/  FFMA.FTZ R75, R75, UR35, -R41.reuse ;  /* 0x000000234b4b7c23 */ /* 0x100fe20008010829 */
[----:B------:R-:W-:Y:S01]  /*3860*/  LOP3.LUT R12, R12, 0x1c0, RZ, 0xc0, !PT ;  /* 0x000001c00c0c7812 */ /* 0x000fe200078ec0ff */
[--C-:B------:R-:W-:Y:S01]  /*3870*/  FFMA.FTZ R76, R76, UR35, -R41.reuse ;  /* 0x000000234c4c7c23 */ /* 0x100fe20008010829 */
[----:B------:R1:W2:Y:S01]  /*3880*/  MUFU.EX2 R84, R66 ;  /* 0x0000004200547308 */ /* 0x0002a20000000800 */
[----:B0-----:R-:W-:Y:S01]  /*3890*/  FFMA.FTZ R63, R80, UR35, -R41 ;  /* 0x00000023503f7c23 */ /* 0x001fe20008010829 */
[----:B------:R-:W-:Y:S01]  /*38a0*/  LOP3.LUT R13, R12, 0x8, R13, 0xf8, !PT ;  /* 0x000000080c0d7812 */ /* 0x000fe200078ef80d */
[--C-:B------:R-:W-:Y:S01]  /*38b0*/  FFMA.FTZ R80, R58, UR35, -R41.reuse ;  /* 0x000000233a507c23 */ /* 0x100fe20008010829 */
[----:B------:R-:W-:Y:S01]  /*38c0*/  SHF.R.U32.HI R12, RZ, 0x3, R12 ;  /* 0x00000003ff0c7819 */ /* 0x000fe2000001160c */
[--C-:B------:R-:W-:Y:S01]  /*38d0*/  FFMA.FTZ R58, R57, UR35, -R41.reuse ;  /* 0x00000023393a7c23 */ /* 0x100fe20008010829 */
[--C-:B------:R-:W-:Y:S01]  /*38e0*/  FFMA.FTZ R52, R52, UR35, -R41.reuse ;  /* 0x0000002334347c23 */ /* 0x100fe20008010829 */
[--C-:B------:R-:W-:Y:S01]  /*38f0*/  FFMA.FTZ R78, R78, UR35, -R41.reuse ;  /* 0x000000234e4e7c23 */ /* 0x100fe20008010829 */
[----:B------:R-:W-:Y:S01]  /*3900*/  LOP3.LUT R12, R13, R12, RZ, 0x3c, !PT ;  /* 0x0000000c0d0c7212 */ /* 0x000fe200078e3cff */
[----:B------:R-:W0:Y:S01]  /*3910*/  MUFU.EX2 R53, R53 ;  /* 0x0000003500357308 */ /* 0x000e220000000800 */
[----:B------:R-:W-:Y:S01]  /*3920*/  LOP3.LUT R13, R14, 0x7ffffc00, RZ, 0xc0, !PT ;  /* 0x7ffffc000e0d7812 */ /* 0x000fe200078ec0ff */
[----:B-1----:R-:W-:Y:S01]  /*3930*/  FFMA.FTZ R66, R20, UR35, -R41 ;  /* 0x0000002314427c23 */ /* 0x002fe20008010829 */
[----:B---3--:R-:W-:-:S02]  /*3940*/  F2FP.F16.F32.PACK_AB R14, R46, R11 ;  /* 0x0000000b2e0e723e */ /* 0x008fc400000000ff */
[----:B------:R-:W-:Y:S01]  /*3950*/  IADD3 R30, R12, R15, R13 ;  /* 0x0000000f0c1e7210 */ /* 0x000fe20007ffe00d */
[----:B------:R-:W-:Y:S01]  /*3960*/  FADD.FTZ R13, R11, R0 ;  /* 0x000000000b0d7221 */ /* 0x000fe20000010000 */
[----:B------:R-:W-:Y:S01]  /*3970*/  F2FP.F16.F32.PACK_AB R12, R45, R44 ;  /* 0x0000002c2d0c723e */ /* 0x000fe200000000ff */
[----:B------:R-:W1:Y:S01]  /*3980*/  MUFU.EX2 R62, R62 ;  /* 0x0000003e003e7308 */ /* 0x000e620000000800 */
[----:B--2---:R-:W-:Y:S01]  /*3990*/  FADD.FTZ R0, R81, R84 ;  /* 0x0000005451007221 */ /* 0x004fe20000010000 */
[--C-:B------:R-:W-:Y:S01]  /*39a0*/  FFMA.FTZ R11, R64, UR35, -R41.reuse ;  /* 0x00000023400b7c23 */ /* 0x100fe20008010829 */
[--C-:B------:R-:W-:Y:S01]  /*39b0*/  FFMA.FTZ R44, R65, UR35, -R41.reuse ;  /* 0x00000023412c7c23 */ /* 0x100fe20008010829 */
[--C-:B------:R-:W-:Y:S01]  /*39c0*/  FFMA.FTZ R45, R69, UR35, -R41.reuse ;  /* 0x00000023452d7c23 */ /* 0x100fe20008010829 */
[----:B------:R-:W-:Y:S01]  /*39d0*/  FADD.FTZ R15, R85, R0 ;  /* 0x00000000550f7221 */ /* 0x000fe20000010000 */
[----:B------:R-:W-:Y:S01]  /*39e0*/  LEA R0, R30, UR38, 0x1 ;  /* 0x000000261e007c11 */ /* 0x000fe2000f8e08ff */
[----:B------:R-:W-:Y:S01]  /*39f0*/  FFMA.FTZ R30, R68, UR35, -R41 ;  /* 0x00000023441e7c23 */ /* 0x000fe20008010829 */
[----:B------:R2:W-:Y:S01]  /*3a00*/  MUFU.EX2 R4, R27 ;  /* 0x0000001b00047308 */ /* 0x0005e20000000800 */
[C---:B------:R-:W-:Y:S01]  /*3a10*/  FADD.FTZ R20, R86.reuse, R15 ;  /* 0x0000000f56147221 */ /* 0x040fe20000010000 */
[----:B------:R-:W-:-:S06]  /*3a20*/  F2FP.F16.F32.PACK_AB R15, R86, R85 ;  /* 0x00000055560f723e */ /* 0x000fcc00000000ff */
[----:B------:R-:W3:Y:S01]  /*3a30*/  MUFU.EX2 R61, R61 ;  /* 0x0000003d003d7308 */ /* 0x000ee20000000800 */
[----:B--2---:R-:W-:Y:S01]  /*3a40*/  FADD.FTZ R27, R46, R13 ;  /* 0x0000000d2e1b7221 */ /* 0x004fe20000010000 */
[----:B------:R-:W-:-:S03]  /*3a50*/  F2FP.F16.F32.PACK_AB R13, R84, R81 ;  /* 0x00000051540d723e */ /* 0x000fc600000000ff */
[----:B------:R-:W-:Y:S01]  /*3a60*/  FADD.FTZ R46, R6, R27 ;  /* 0x0000001b062e7221 */ /* 0x000fe20000010000 */
[----:B0-----:R-:W-:Y:S01]  /*3a70*/  FADD.FTZ R27, R53, R20 ;  /* 0x00000014351b7221 */ /* 0x001fe20000010000 */
[----:B------:R0:W-:Y:S01]  /*3a80*/  STSM.16.M88.4 [R0+0x21800], R12 ;  /* 0x0218000c00007844 */ /* 0x0001e20000000200 */
[----:B------:R-:W2:Y:S01]  /*3a90*/  MUFU.EX2 R66, R66 ;  /* 0x0000004200427308 */ /* 0x000ea20000000800 */
[----:B------:R-:W-:Y:S01]  /*3aa0*/  FADD.FTZ R57, R19, R46 ;  /* 0x0000002e13397221 */ /* 0x000fe20000010000 */
[----:B-1----:R-:W-:-:S03]  /*3ab0*/  FADD.FTZ R20, R62, R27 ;  /* 0x0000001b3e147221 */ /* 0x002fc60000010000 */
[----:B------:R-:W-:Y:S01]  /*3ac0*/  FADD.FTZ R46, R22, R57 ;  /* 0x00000039162e7221 */ /* 0x000fe20000010000 */
[C---:B------:R-:W-:Y:S02]  /*3ad0*/  F2FP.F16.F32.PACK_AB R22, R21.reuse, R22 ;  /* 0x000000161516723e */ /* 0x040fe400000000ff */
[----:B------:R-:W1:Y:S01]  /*3ae0*/  MUFU.EX2 R60, R60 ;  /* 0x0000003c003c7308 */ /* 0x000e620000000800 */
[----:B------:R-:W-:Y:S01]  /*3af0*/  FADD.FTZ R57, R21, R46 ;  /* 0x0000002e15397221 */ /* 0x000fe20000010000 */
[----:B---3--:R-:W-:Y:S01]  /*3b00*/  FADD.FTZ R27, R61, R20 ;  /* 0x000000143d1b7221 */ /* 0x008fe20000010000 */
[----:B------:R-:W-:Y:S02]  /*3b10*/  F2FP.F16.F32.PACK_AB R21, R62, R53 ;  /* 0x000000353e15723e */ /* 0x000fe400000000ff */
[----:B------:R-:W-:Y:S01]  /*3b20*/  FADD.FTZ R20, R24, R57 ;  /* 0x0000003918147221 */ /* 0x000fe20000010000 */
[----:B------:R-:W-:Y:S02]  /*3b30*/  SEL R53, R2, 0xffffffe0, !P1 ;  /* 0xffffffe002357807 */ /* 0x000fe40004800000 */
[----:B------:R-:W3:Y:S01]  /*3b40*/  MUFU.EX2 R59, R59 ;  /* 0x0000003b003b7308 */ /* 0x000ee20000000800 */
[----:B--2---:R-:W-:Y:S01]  /*3b50*/  FADD.FTZ R27, R66, R27 ;  /* 0x0000001b421b7221 */ /* 0x004fe20000010000 */
[----:B------:R-:W-:Y:S01]  /*3b60*/  FADD.FTZ R57, R23, R20 ;  /* 0x0000001417397221 */ /* 0x000fe20000010000 */
[----:B------:R-:W-:-:S02]  /*3b70*/  F2FP.F16.F32.PACK_AB R20, R19, R6 ;  /* 0x000000061314723e */ /* 0x000fc400000000ff */
[----:B------:R-:W-:Y:S01]  /*3b80*/  F2FP.F16.F32.PACK_AB R24, R23, R24 ;  /* 0x000000181718723e */ /* 0x000fe200000000ff */
[----:B------:R-:W-:Y:S01]  /*3b90*/  FADD.FTZ R46, R26, R57 ;  /* 0x000000391a2e7221 */ /* 0x000fe20000010000 */
[----:B------:R-:W-:Y:S01]  /*3ba0*/  F2FP.F16.F32.PACK_AB R23, R66, R61 ;  /* 0x0000003d4217723e */ /* 0x000fe200000000ff */
[----:B------:R2:W4:Y:S01]  /*3bb0*/  MUFU.EX2 R25, R55 ;  /* 0x0000003700197308 */ /* 0x0005220000000800 */
[----:B-1----:R-:W-:Y:S01]  /*3bc0*/  FADD.FTZ R6, R60, R27 ;  /* 0x0000001b3c067221 */ /* 0x002fe20000010000 */
[----:B------:R-:W-:-:S06]  /*3bd0*/  PLOP3.LUT P1, PT, PT, PT, UP0, 0x80, 0x0 ;  /* 0x000000000000781c */ /* 0x000fcc0003f2f008 */
[----:B------:R-:W1:Y:S01]  /*3be0*/  MUFU.EX2 R63, R63 ;  /* 0x0000003f003f7308 */ /* 0x000e620000000800 */
[--C-:B--2---:R-:W-:Y:S01]  /*3bf0*/  FFMA.FTZ R55, R82, UR35, -R41.reuse ;  /* 0x0000002352377c23 */ /* 0x104fe20008010829 */
[----:B---3--:R-:W-:Y:S01]  /*3c00*/  FADD.FTZ R6, R59, R6 ;  /* 0x000000063b067221 */ /* 0x008fe20000010000 */
[----:B------:R-:W-:-:S05]  /*3c10*/  FFMA.FTZ R41, R79, UR35, -R41 ;  /* 0x000000234f297c23 */ /* 0x000fca0008010829 */
[----:B------:R-:W2:Y:S01]  /*3c20*/  MUFU.EX2 R80, R80 ;  /* 0x0000005000507308 */ /* 0x000ea20000000800 */
[C---:B----4-:R-:W-:Y:S01]  /*3c30*/  FADD.FTZ R19, R25.reuse, R46 ;  /* 0x0000002e19137221 */ /* 0x050fe20000010000 */
[----:B------:R-:W-:Y:S02]  /*3c40*/  F2FP.F16.F32.PACK_AB R26, R25, R26 ;  /* 0x0000001a191a723e */ /* 0x000fe400000000ff */
[----:B------:R-:W-:Y:S01]  /*3c50*/  F2FP.F16.F32.PACK_AB R25, R59, R60 ;  /* 0x0000003c3b19723e */ /* 0x000fe200000000ff */
[----:B0-----:R-:W-:-:S03]  /*3c60*/  FADD.FTZ R12, R28, R19 ;  /* 0x000000131c0c7221 */ /* 0x001fc60000010000 */
[----:B------:R-:W0:Y:S01]  /*3c70*/  MUFU.EX2 R29, R29 ;  /* 0x0000001d001d7308 */ /* 0x000e220000000800 */
[----:B-1----:R-:W-:-:S07]  /*3c80*/  FADD.FTZ R13, R63, R6 ;  /* 0x000000063f0d7221 */ /* 0x002fce0000010000 */
[----:B------:R-:W1:Y:S01]  /*3c90*/  MUFU.EX2 R55, R55 ;  /* 0x0000003700377308 */ /* 0x000e620000000800 */
[C---:B--2---:R-:W-:Y:S01]  /*3ca0*/  FADD.FTZ R6, R80.reuse, R13 ;  /* 0x0000000d50067221 */ /* 0x044fe20000010000 */
[----:B------:R-:W-:-:S06]  /*3cb0*/  F2FP.F16.F32.PACK_AB R27, R80, R63 ;  /* 0x0000003f501b723e */ /* 0x000fcc00000000ff */
        /* <DEDUP_REMOVED lines=9> */
[----:B------:R0:W3:Y:S01]  /*3d50*/  MUFU.EX2 R17, R56 ;  /* 0x0000003800117308 */ /* 0x0000e20000000800 */
[C---:B-1----:R-:W-:Y:S01]  /*3d60*/  FADD.FTZ R2, R50.reuse, R15 ;  /* 0x0000000f32027221 */ /* 0x042fe20000010000 */
[----:B------:R-:W-:-:S06]  /*3d70*/  F2FP.F16.F32.PACK_AB R14, R50, R51 ;  /* 0x00000033320e723e */ /* 0x000fcc00000000ff */
[----:B------:R-:W1:Y:S01]  /*3d80*/  MUFU.EX2 R48, R48 ;  /* 0x0000003000307308 */ /* 0x000e620000000800 */
[----:B--2---:R-:W-:Y:S01]  /*3d90*/  FADD.FTZ R15, R49, R2 ;  /* 0x00000002310f7221 */ /* 0x004fe20000010000 */
[----:B0-----:R-:W-:-:S04]  /*3da0*/  VIADD R56, R0, 0x21800 ;  /* 0x0002180000387836 */ /* 0x001fc80000000000 */
[----:B------:R-:W-:Y:S02]  /*3db0*/  IMAD.IADD R2, R56, 0x1, R53 ;  /* 0x0000000138027824 */ /* 0x000fe400078e0235 */
[----:B------:R-:W0:Y:S01]  /*3dc0*/  MUFU.EX2 R18, R18 ;  /* 0x0000001200127308 */ /* 0x000e220000000800 */
[----:B---3--:R-:W-:Y:S01]  /*3dd0*/  FADD.FTZ R13, R17, R6 ;  /* 0x00000006110d7221 */ /* 0x008fe20000010000 */
[----:B------:R-:W-:Y:S01]  /*3de0*/  IMAD R53, R5, 0x2, R0 ;  /* 0x0000000205357824 */ /* 0x000fe200078e0200 */
[----:B------:R2:W-:Y:S04]  /*3df0*/  STSM.16.M88.4 [R2], R20 ;  /* 0x0000001402007844 */ /* 0x0005e80000000200 */
[----:B------:R3:W-:Y:S01]  /*3e00*/  STSM.16.M88.4 [R53+0x21800], R24 ;  /* 0x0218001835007844 */ /* 0x0007e20000000200 */
[----:B------:R-:W4:Y:S01]  /*3e10*/  MUFU.EX2 R47, R47 ;  /* 0x0000002f002f7308 */ /* 0x000f220000000800 */
[----:B-1----:R-:W-:-:S07]  /*3e20*/  FADD.FTZ R12, R48, R15 ;  /* 0x0000000f300c7221 */ /* 0x002fce0000010000 */
[----:B------:R-:W1:Y:S01]  /*3e30*/  MUFU.EX2 R3, R3 ;  /* 0x0000000300037308 */ /* 0x000e620000000800 */
[----:B0-----:R-:W-:Y:S01]  /*3e40*/  FADD.FTZ R6, R18, R13 ;  /* 0x0000000d12067221 */ /* 0x001fe20000010000 */
[----:B--2---:R-:W-:-:S06]  /*3e50*/  F2FP.F16.F32.PACK_AB R20, R48, R49 ;  /* 0x000000313014723e */ /* 0x004fcc00000000ff */
[----:B------:R-:W0:Y:S01]  /*3e60*/  MUFU.EX2 R54, R54 ;  /* 0x0000003600367308 */ /* 0x000e220000000800 */
[----:B----4-:R-:W-:Y:S01]  /*3e70*/  FADD.FTZ R13, R47, R12 ;  /* 0x0000000c2f0d7221 */ /* 0x010fe20000010000 */
[----:B------:R-:W-:-:S06]  /*3e80*/  F2FP.F16.F32.PACK_AB R12, R29, R28 ;  /* 0x0000001c1d0c723e */ /* 0x000fcc00000000ff */
[----:B------:R-:W2:Y:S01]  /*3e90*/  MUFU.EX2 R11, R11 ;  /* 0x0000000b000b7308 */ /* 0x000ea20000000800 */
[----:B-1----:R-:W-:-:S07]  /*3ea0*/  FADD.FTZ R6, R3, R6 ;  /* 0x0000000603067221 */ /* 0x002fce0000010000 */
[----:B------:R-:W1:Y:S01]  /*3eb0*/  MUFU.EX2 R42, R42 ;  /* 0x0000002a002a7308 */ /* 0x000e620000000800 */
[C---:B0-----:R-:W-:Y:S01]  /*3ec0*/  FADD.FTZ R15, R54.reuse, R13 ;  /* 0x0000000d360f7221 */ /* 0x041fe20000010000 */
[----:B------:R-:W-:-:S06]  /*3ed0*/  F2FP.F16.F32.PACK_AB R22, R54, R47 ;  /* 0x0000002f3616723e */ /* 0x000fcc00000000ff */
[----:B------:R-:W0:Y:S01]  /*3ee0*/  MUFU.EX2 R43, R43 ;  /* 0x0000002b002b7308 */ /* 0x000e220000000800 */
[----:B--2---:R-:W-:-:S07]  /*3ef0*/  FADD.FTZ R13, R11, R6 ;  /* 0x000000060b0d7221 */ /* 0x004fce0000010000 */
[----:B------:R-:W2:Y:S01]  /*3f00*/  MUFU.EX2 R44, R44 ;  /* 0x0000002c002c7308 */ /* 0x000ea20000000800 */
[----:B-1----:R-:W-:-:S07]  /*3f10*/  FADD.FTZ R6, R42, R15 ;  /* 0x0000000f2a067221 */ /* 0x002fce0000010000 */
[----:B------:R-:W3:Y:S01]  /*3f20*/  MUFU.EX2 R36, R36 ;  /* 0x0000002400247308 */ /* 0x000ee20000000800 */
[----:B0-----:R-:W-:-:S07]  /*3f30*/  FADD.FTZ R21, R43, R6 ;  /* 0x000000062b157221 */ /* 0x001fce0000010000 */
[----:B------:R-:W0:Y:S01]  /*3f40*/  MUFU.EX2 R30, R30 ;  /* 0x0000001e001e7308 */ /* 0x000e220000000800 */
[----:B--2---:R-:W-:Y:S01]  /*3f50*/  FADD.FTZ R15, R44, R13 ;  /* 0x0000000d2c0f7221 */ /* 0x004fe20000010000 */
[----:B------:R-:W-:-:S06]  /*3f60*/  F2FP.F16.F32.PACK_AB R13, R58, R55 ;  /* 0x000000373a0d723e */ /* 0x000fcc00000000ff */
[----:B------:R-:W1:Y:S01]  /*3f70*/  MUFU.EX2 R45, R45 ;  /* 0x0000002d002d7308 */ /* 0x000e620000000800 */
[----:B---3--:R-:W-:Y:S01]  /*3f80*/  FADD.FTZ R24, R36, R21 ;  /* 0x0000001524187221 */ /* 0x008fe20000010000 */
[----:B------:R-:W-:-:S06]  /*3f90*/  F2FP.F16.F32.PACK_AB R21, R3, R18 ;  /* 0x000000120315723e */ /* 0x000fcc00000000ff */
[----:B------:R-:W2:Y:S01]  /*3fa0*/  MUFU.EX2 R33, R33 ;  /* 0x0000002100217308 */ /* 0x000ea20000000800 */
[----:B0-----:R-:W-:Y:S01]  /*3fb0*/  FADD.FTZ R6, R30, R15 ;  /* 0x0000000f1e067221 */ /* 0x001fe20000010000 */
[----:B------:R-:W-:-:S06]  /*3fc0*/  F2FP.F16.F32.PACK_AB R15, R17, R4 ;  /* 0x00000004110f723e */ /* 0x000fcc00000000ff */
[----:B------:R-:W0:Y:S01]  /*3fd0*/  MUFU.EX2 R67, R67 ;  /* 0x0000004300437308 */ /* 0x000e220000000800 */
[----:B-1----:R-:W-:Y:S01]  /*3fe0*/  FADD.FTZ R4, R45, R6 ;  /* 0x000000062d047221 */ /* 0x002fe20000010000 */
[C---:B------:R-:W-:Y:S01]  /*3ff0*/  LEA R6, R5.reuse, R56, 0x1 ;  /* 0x0000003805067211 */ /* 0x040fe200078e08ff */
[----:B------:R-:W-:Y:S01]  /*4000*/  IMAD R5, R5, 0x2, R2 ;  /* 0x0000000205057824 */ /* 0x000fe200078e0202 */
[----:B------:R-:W-:-:S04]  /*4010*/  F2FP.F16.F32.PACK_AB R25, R45, R30 ;  /* 0x0000001e2d19723e */ /* 0x000fc800000000ff */
[----:B------:R-:W1:Y:S01]  /*4020*/  MUFU.EX2 R32, R32 ;  /* 0x0000002000207308 */ /* 0x000e620000000800 */
[----:B--2---:R-:W-:Y:S01]  /*4030*/  FADD.FTZ R23, R33, R24 ;  /* 0x0000001821177221 */ /* 0x004fe20000010000 */
[----:B------:R2:W-:Y:S01]  /*4040*/  STSM.16.M88.4 [R5], R12 ;  /* 0x0000000c05007844 */ /* 0x0005e20000000200 */
[----:B------:R-:W-:Y:S02]  /*4050*/  F2FP.F16.F32.PACK_AB R24, R43, R42 ;  /* 0x0000002a2b18723e */ /* 0x000fe400000000ff */
[----:B------:R-:W-:-:S03]  /*4060*/  F2FP.F16.F32.PACK_AB R26, R33, R36 ;  /* 0x00000024211a723e */ /* 0x000fc600000000ff */
[----:B------:R-:W3:Y:S01]  /*4070*/  MUFU.EX2 R46, R71 ;  /* 0x00000047002e7308 */ /* 0x000ee20000000800 */
[----:B0-----:R-:W-:-:S07]  /*4080*/  FADD.FTZ R17, R67, R4 ;  /* 0x0000000443117221 */ /* 0x001fce0000010000 */
[----:B------:R-:W2:Y:S01]  /*4090*/  MUFU.EX2 R31, R31 ;  /* 0x0000001f001f7308 */ /* 0x000ea20000000800 */
[----:B-1----:R-:W-:Y:S01]  /*40a0*/  FADD.FTZ R4, R32, R23 ;  /* 0x0000001720047221 */ /* 0x002fe20000010000 */
[----:B------:R-:W-:-:S05]  /*40b0*/  F2FP.F16.F32.PACK_AB R23, R44, R11 ;  /* 0x0000000b2c17723e */ /* 0x000fca00000000ff */
[----:B------:R0:W-:Y:S01]  /*40c0*/  STSM.16.M88.4 [R0+0x27800], R20 ;  /* 0x0278001400007844 */ /* 0x0001e20000000200 */
[----:B------:R-:W1:Y:S01]  /*40d0*/  MUFU.EX2 R34, R34 ;  /* 0x0000002200227308 */ /* 0x000e620000000800 */
[C---:B---3--:R-:W-:Y:S01]  /*40e0*/  F2FP.F16.F32.PACK_AB R27, R46.reuse, R67 ;  /* 0x000000432e1b723e */ /* 0x048fe200000000ff */
[----:B------:R-:W-:-:S04]  /*40f0*/  FADD.FTZ R17, R46, R17 ;  /* 0x000000112e117221 */ /* 0x000fc80000010000 */
[----:B------:R3:W-:Y:S02]  /*4100*/  STSM.16.M88.4 [R2+0x6000], R24 ;  /* 0x0060001802007844 */ /* 0x0007e40000000200 */
[----:B------:R-:W4:Y:S01]  /*4110*/  MUFU.EX2 R37, R37 ;  /* 0x0000002500257308 */ /* 0x000f220000000800 */
[C---:B--2---:R-:W-:Y:S01]  /*4120*/  F2FP.F16.F32.PACK_AB R12, R31.reuse, R32 ;  /* 0x000000201f0c723e */ /* 0x044fe200000000ff */
[----:B------:R-:W-:-:S06]  /*4130*/  FADD.FTZ R11, R31, R4 ;  /* 0x000000041f0b7221 */ /* 0x000fcc0000010000 */
[----:B------:R-:W2:Y:S01]  /*4140*/  MUFU.EX2 R70, R70 ;  /* 0x0000004600467308 */ /* 0x000ea20000000800 */
[----:B-1----:R-:W-:-:S07]  /*4150*/  FADD.FTZ R18, R34, R11 ;  /* 0x0000000b22127221 */ /* 0x002fce0000010000 */
[----:B------:R-:W1:Y:S01]  /*4160*/  MUFU.EX2 R19, R74 ;  /* 0x0000004a00137308 */ /* 0x000e620000000800 */
[----:B----4-:R-:W-:-:S07]  /*4170*/  F2FP.F16.F32.PACK_AB R14, R37, R34 ;  /* 0x00000022250e723e */ /* 0x010fce00000000ff */
[----:B------:R-:W4:Y:S01]  /*4180*/  MUFU.EX2 R73, R73 ;  /* 0x0000004900497308 */ /* 0x000f220000000800 */
[----:B--2---:R-:W-:Y:S01]  /*4190*/  FADD.FTZ R4, R70, R17 ;  /* 0x0000001146047221 */ /* 0x004fe20000010000 */
[----:B------:R-:W-:-:S06]  /*41a0*/  FADD.FTZ R17, R37, R18 ;  /* 0x0000001225117221 */ /* 0x000fcc0000010000 */
[----:B------:R-:W2:Y:S01]  /*41b0*/  MUFU.EX2 R28, R75 ;  /* 0x0000004b001c7308 */ /* 0x000ea20000000800 */
[C---:B-1----:R-:W-:Y:S01]  /*41c0*/  F2FP.F16.F32.PACK_AB R13, R19.reuse, R70 ;  /* 0x00000046130d723e */ /* 0x042fe200000000ff */
[----:B------:R-:W-:-:S06]  /*41d0*/  FADD.FTZ R4, R19, R4 ;  /* 0x0000000413047221 */ /* 0x000fcc0000010000 */
[----:B------:R-:W1:Y:S01]  /*41e0*/  MUFU.EX2 R38, R38 ;  /* 0x0000002600267308 */ /* 0x000e620000000800 */
[----:B----4-:R-:W-:-:S07]  /*41f0*/  FADD.FTZ R11, R73, R4 ;  /* 0x00000004490b7221 */ /* 0x010fce0000010000 */
[----:B------:R-:W0:Y:S01]  /*4200*/  MUFU.EX2 R39, R39 ;  /* 0x0000002700277308 */ /* 0x000e220000000800 */
[C---:B--2---:R-:W-:Y:S01]  /*4210*/  F2FP.F16.F32.PACK_AB R15, R28.reuse, R73 ;  /* 0x000000491c0f723e */ /* 0x044fe200000000ff */
[----:B------:R-:W-:-:S04]  /*4220*/  FADD.FTZ R11, R28, R11 ;  /* 0x0000000b1c0b7221 */ /* 0x000fc80000010000 */
[----:B------:R3:W-:Y:S02]  /*4230*/  STSM.16.M88.4 [R53+0x27800], R12 ;  /* 0x0278000c35007844 */ /* 0x0007e40000000200 */
[----:B------:R-:W-:Y:S01]  /*4240*/  MUFU.EX2 R35, R35 ;  /* 0x0000002300237308 */ /* 0x000fe20000000800 */
[----:B-1----:R-:W-:-:S07]  /*4250*/  FADD.FTZ R4, R38, R17 ;  /* 0x0000001126047221 */ /* 0x002fce0000010000 */
[----:B------:R-:W1:Y:S01]  /*4260*/  MUFU.EX2 R40, R40 ;  /* 0x0000002800287308 */ /* 0x000e620000000800 */
[C---:B0-----:R-:W-:Y:S01]  /*4270*/  F2FP.F16.F32.PACK_AB R20, R39.reuse, R38 ;  /* 0x000000262714723e */ /* 0x041fe200000000ff */
[----:B------:R-:W-:-:S06]  /*4280*/  FADD.FTZ R18, R39, R4 ;  /* 0x0000000427127221 */ /* 0x000fcc0000010000 */
[----:B------:R-:W0:Y:S08]  /*4290*/  MUFU.EX2 R76, R76 ;  /* 0x0000004c004c7308 */ /* 0x000e300000000800 */
[----:B------:R-:W2:Y:S01]  /*42a0*/  MUFU.EX2 R3, R52 ;  /* 0x0000003400037308 */ /* 0x000ea20000000800 */
[----:B-1----:R-:W-:Y:S01]  /*42b0*/  F2FP.F16.F32.PACK_AB R22, R40, R35 ;  /* 0x000000232816723e */ /* 0x002fe200000000ff */
[----:B------:R-:W-:-:S06]  /*42c0*/  FADD.FTZ R35, R35, R18 ;  /* 0x0000001223237221 */ /* 0x000fcc0000010000 */
[----:B------:R-:W-:Y:S01]  /*42d0*/  MUFU.EX2 R78, R78 ;  /* 0x0000004e004e7308 */ /* 0x000fe20000000800 */
[----:B0-----:R-:W-:-:S07]  /*42e0*/  FADD.FTZ R4, R76, R11 ;  /* 0x0000000b4c047221 */ /* 0x001fce0000010000 */
[----:B------:R-:W0:Y:S01]  /*42f0*/  MUFU.EX2 R41, R41 ;  /* 0x0000002900297308 */ /* 0x000e220000000800 */
[C---:B--2---:R-:W-:Y:S01]  /*4300*/  F2FP.F16.F32.PACK_AB R21, R3.reuse, R76 ;  /* 0x0000004c0315723e */ /* 0x044fe200000000ff */
[----:B------:R-:W-:Y:S01]  /*4310*/  FADD.FTZ R11, R3, R4 ;  /* 0x00000004030b7221 */ /* 0x000fe20000010000 */
[----:B------:R-:W-:Y:S01]  /*4320*/  FADD.FTZ R4, R40, R35 ;  /* 0x0000002328047221 */ /* 0x000fe20000010000 */
[----:B0-----:R-:W-:Y:S02]  /*4330*/  F2FP.F16.F32.PACK_AB R23, R41, R78 ;  /* 0x0000004e2917723e */ /* 0x001fe400000000ff */
[----:B------:R-:W-:-:S03]  /*4340*/  FADD.FTZ R78, R78, R11 ;  /* 0x0000000b4e4e7221 */ /* 0x000fc60000010000 */
[----:B------:R3:W-:Y:S01]  /*4350*/  STSM.16.M88.4 [R5+0x6000], R20 ;  /* 0x0060001405007844 */ /* 0x0007e20000000200 */
[----:B------:R-:W-:Y:S01]  /*4360*/  FADD.FTZ R3, R41, R78 ;  /* 0x0000004e29037221 */ /* 0x000fe20000010000 */
[----:B------:R0:W-:Y:S06]  /*4370*/  MEMBAR.ALL.CTA ;  /* 0x0000000000007992 */ /* 0x0001ec0000008000 */
[----:B0-----:R-:W0:Y:S02]  /*4380*/  FENCE.VIEW.ASYNC.S ;  /* 0x00000000000073c6 */ /* 0x001e240000000000 */
[----:B0-----:R-:W-:Y:S01]  /*4390*/  NOP ;  /* 0x0000000000007918 */ /* 0x001fe20000000000 */
[----:B------:R-:W-:Y:S05]  /*43a0*/  @!P1 BRA `(.L_x_1918) ;  /* 0x0000003000d09947 */ /* 0x000fea0003800000 */
[----:B---3--:R-:W-:Y:S01]  /*43b0*/  IMAD.MOV.U32 R12, RZ, RZ, R77 ;  /* 0x000000ffff0c7224 */ /* 0x008fe200078e004d */
[----:B------:R-:W-:Y:S01]  /*43c0*/  UMOV UR42, URZ ;  /* 0x0000003f002a7c82 */ /* 0x000fe20008000000 */
[----:B------:R-:W-:Y:S01]  /*43d0*/  IMAD.MOV.U32 R11, RZ, RZ, R72 ;  /* 0x000000ffff0b7224 */ /* 0x000fe200078e0048 */
[----:B------:R-:W-:Y:S01]  /*43e0*/  UMOV UR5, URZ ;  /* 0x0000003f00057c82 */ /* 0x000fe20008000000 */
[----:B------:R-:W-:Y:S01]  /*43f0*/  IMAD.MOV.U32 R135, RZ, RZ, RZ ;  /* 0x000000ffff877224 */ /* 0x000fe200078e00ff */
[----:B------:R-:W-:Y:S01]  /*4400*/  ULDC UR34, c[0x0][0x288] ;  /* 0x0000a20000227ab9 */ /* 0x000fe20000000800 */
[----:B------:R-:W-:Y:S01]  /*4410*/  ULDC UR33, c[0x0][0x2f0] ;  /* 0x0000bc0000217ab9 */ /* 0x000fe20000000800 */
[----:B------:R-:W-:Y:S01]  /*4420*/  ULDC UR7, c[0x0][0x9d8] ;  /* 0x0002760000077ab9 */ /* 0x000fe20000000800 */
[----:B------:R-:W-:-:S05]  /*4430*/  ULDC UR35, c[0x0][0x988] ;  /* 0x0002620000237ab9 */ /* 0x000fca0000000800 */
.L_x_1929:
        /* <DEDUP_REMOVED lines=8> */
.L_x_1920:
[----:B------:R-:W-:Y:S01]  /*44c0*/  UIADD3 UR4, UR5, 0x1, URZ ;  /* 0x0000000105047890 */ /* 0x000fe2000fffe03f */
[----:B------:R-:W-:-:S03]  /*44d0*/  MOV R13, UR6 ;  /* 0x00000006000d7c02 */ /* 0x000fc60008000f00 */
[----:B------:R-:W-:Y:S01]  /*44e0*/  UISETP.NE.AND UP0, UPT, UR4, 0x2, UPT ;  /* 0x000000020400788c */ /* 0x000fe2000bf05270 */
[----:B------:R-:W-:-:S03]  /*44f0*/  SHF.L.U32 R13, R13, 0x1f, RZ ;  /* 0x0000001f0d0d7819 */ /* 0x000fc600000006ff */
[----:B------:R-:W-:-:S04]  /*4500*/  USEL UR4, UR4, URZ, UP0 ;  /* 0x0000003f04047287 */ /* 0x000fc80008000000 */
[----:B------:R-:W-:-:S09]  /*4510*/  ULEA UR4, UR4, UR38, 0x3 ;  /* 0x0000002604047291 */ /* 0x000fd2000f8e183f */
[----:B------:R0:W1:Y:S01]  /*4520*/  SYNCS.PHASECHK.TRANS64.TRYWAIT P1, [UR4+0x2d830], R13 ;  /* 0x02d8300dff0075a7 */ /* 0x0000620008020144 */
[----:B------:R-:W-:Y:S05]  /*4530*/  @!P0 BRA `(.L_x_1921) ;  /* 0x0000000000048947 */ /* 0x000fea0003800000 */
[----:B------:R-:W-:Y:S01]  /*4540*/  BPT.TRAP 0x1 ;  /* 0x000000040000795c */ /* 0x000fe20000300000 */
.L_x_1921:
[----:B-1----:R-:W-:Y:S05]  /*4550*/  @P1 BRA `(.L_x_1919) ;  /* 0x0000000000081947 */ /* 0x002fea0003800000 */
[----:B------:R-:W1:Y:S02]  /*4560*/  SYNCS.PHASECHK.TRANS64.TRYWAIT P1, [UR4+0x2d830], R13 ;  /* 0x02d8300dff0075a7 */ /* 0x000e640008020144 */
[----:B-1----:R-:W-:Y:S05]  /*4570*/  @!P1 BRA `(.L_x_1922) ;  /* 0x000000b400dc9947 */ /* 0x002fea0003800000 */
.L_x_1919:
        /* <DEDUP_REMOVED lines=42> */
.L_x_1924:
[----:B------:R-:W-:Y:S01]  /*4820*/  ULEA UR10, UR5, UR38, 0x3 ;  /* 0x00000026050a7291 */ /* 0x000fe2000f8e183f */
[----:B------:R-:W-:-:S05]  /*4830*/  IMAD.U32 R13, RZ, RZ, UR42 ;  /* 0x0000002aff0d7e24 */ /* 0x000fca000f8e00ff */
[----:B------:R-:W-:-:S04]  /*4840*/  SHF.L.U32 R13, R13, 0x1f, RZ ;  /* 0x0000001f0d0d7819 */ /* 0x000fc800000006ff */
[----:B------:R0:W1:Y:S01]  /*4850*/  SYNCS.PHASECHK.TRANS64.TRYWAIT P1, [UR10+0x2d850], R13 ;  /* 0x02d8500dff0075a7 */ /* 0x000062000802014a */
[----:B------:R-:W-:Y:S05]  /*4860*/  @!P0 BRA `(.L_x_1925) ;  /* 0x0000000000048947 */ /* 0x000fea0003800000 */
[----:B------:R-:W-:Y:S01]  /*4870*/  BPT.TRAP 0x1 ;  /* 0x000000040000795c */ /* 0x000fe20000300000 */
.L_x_1925:
[----:B-1----:R-:W-:Y:S05]  /*4880*/  @P1 BRA `(.L_x_1923) ;  /* 0x0000000000081947 */ /* 0x002fea0003800000 */
[----:B------:R-:W1:Y:S02]  /*4890*/  SYNCS.PHASECHK.TRANS64.TRYWAIT P1, [UR10+0x2d850], R13 ;  /* 0x02d8500dff0075a7 */ /* 0x000e64000802014a */
[----:B-1----:R-:W-:Y:S05]  /*48a0*/  @!P1 BRA `(.L_x_1926) ;  /* 0x000000b400289947 */ /* 0x002fea0003800000 */
.L_x_1923:
        /* <DEDUP_REMOVED lines=71> */
.L_x_1927:
[----:B------:R-:W-:Y:S01]  /*4d20*/  UISETP.NE.AND UP0, UPT, UR41, URZ, UPT ;  /* 0x0000003f2900728c */ /* 0x000fe2000bf05270 */
[----:B------:R-:W-:Y:S01]  /*4d30*/  FMUL.FTZ R143, R29, UR7 ;  /* 0x000000071d8f7c20 */ /* 0x000fe20008410000 */
[----:B------:R-:W-:Y:S02]  /*4d40*/  IMAD.MOV.U32 R137, RZ, RZ, R7 ;  /* 0x000000ffff897224 */ /* 0x000fe400078e0007 */
[----:B------:R-:W-:Y:S01]  /*4d50*/  FMUL.FTZ R144, R33, UR7 ;  /* 0x0000000721907c20 */ /* 0x000fe20008410000 */
[----:B------:R-:W-:Y:S01]  /*4d60*/  FMUL.FTZ R140, R25, UR7 ;  /* 0x00000007198c7c20 */ /* 0x000fe20008410000 */
[----:B------:R-:W-:Y:S01]  /*4d70*/  FMUL.FTZ R141, R24, UR7 ;  /* 0x00000007188d7c20 */ /* 0x000fe20008410000 */
[----:B------:R-:W-:Y:S01]  /*4d80*/  PLOP3.LUT P1, PT, PT, PT, UP0, 0x80, 0x0 ;  /* 0x000000000000781c */ /* 0x000fe20003f2f008 */
[----:B------:R-:W-:Y:S01]  /*4d90*/  FMUL.FTZ R25, R47, UR7 ;  /* 0x000000072f197c20 */ /* 0x000fe20008410000 */
[----:B------:R-:W-:Y:S01]  /*4da0*/  PLOP3.LUT P2, PT, PT, PT, UP0, 0x80, 0x0 ;  /* 0x000000000000781c */ /* 0x000fe20003f4f008 */
[----:B------:R-:W-:Y:S01]  /*4db0*/  FMUL.FTZ R17, R31, UR7 ;  /* 0x000000071f117c20 */ /* 0x000fe20008410000 */
[----:B------:R-:W-:Y:S01]  /*4dc0*/  MOV R47, 0xfffffffe ;  /* 0xfffffffe002f7802 */ /* 0x000fe20000000f00 */
[----:B------:R-:W-:Y:S01]  /*4dd0*/  @UP0 ULDC UR10, c[0x0][0x44c] ;  /* 0x00011300000a0ab9 */ /* 0x000fe20000000800 */
[----:B------:R-:W1:Y:S01]  /*4de0*/  MUFU.TANH R141, R141 ;  /* 0x0000008d008d7308 */ /* 0x000e620000002400 */
[----:B------:R-:W-:-:S02]  /*4df0*/  IMAD.U32 R31, RZ, RZ, UR33 ;  /* 0x00000021ff1f7e24 */ /* 0x000fc4000f8e00ff */
[----:B------:R-:W-:Y:S01]  /*4e00*/  FMUL.FTZ R139, R28, UR7 ;  /* 0x000000071c8b7c20 */ /* 0x000fe20008410000 */
[----:B------:R-:W-:Y:S01]  /*4e10*/  FMUL.FTZ R145, R32, UR7 ;  /* 0x0000000720917c20 */ /* 0x000fe20008410000 */
[----:B------:R-:W-:Y:S01]  /*4e20*/  FMUL.FTZ R19, R35, UR7 ;  /* 0x0000000723137c20 */ /* 0x000fe20008410000 */
[----:B------:R-:W-:Y:S01]  /*4e30*/  FMUL.FTZ R35, R36, UR7 ;  /* 0x0000000724237c20 */ /* 0x000fe20008410000 */
[----:B------:R-:W-:Y:S01]  /*4e40*/  FMUL.FTZ R36, R37, UR7 ;  /* 0x0000000725247c20 */ /* 0x000fe20008410000 */
[----:B------:R-:W-:Y:S01]  /*4e50*/  @P1 IMAD.HI.U32 R29, R7, UR10, RZ ;  /* 0x0000000a071d1c27 */ /* 0x000fe2000f8e00ff */
[----:B------:R-:W-:Y:S01]  /*4e60*/  @UP0 ULDC UR10, c[0x0][0x450] ;  /* 0x00011400000a0ab9 */ /* 0x000fe20000000800 */
[----:B------:R-:W2:Y:S02]  /*4e70*/  MUFU.TANH R140, R140 ;  /* 0x0000008c008c7308 */ /* 0x000ea40000002400 */
[----:B------:R-:W-:Y:S01]  /*4e80*/  FMUL.FTZ R18, R34, UR7 ;  /* 0x0000000722127c20 */ /* 0x000fe20008410000 */
[----:B------:R-:W-:Y:S01]  /*4e90*/  FMUL.FTZ R37, R40, UR7 ;  /* 0x0000000728257c20 */ /* 0x000fe20008410000 */
[----:B------:R-:W-:Y:S01]  /*4ea0*/  @P2 SHF.R.U32.HI R137, RZ, UR10, R29 ;  /* 0x0000000aff892c19 */ /* 0x000fe2000801161d */
[----:B------:R-:W-:Y:S01]  /*4eb0*/  UMOV UR10, 0xffffff80 ;  /* 0xffffff80000a7882 */ /* 0x000fe20000000000 */
[----:B------:R-:W-:Y:S01]  /*4ec0*/  FMUL.FTZ R14, R27, UR7 ;  /* 0x000000071b0e7c20 */ /* 0x000fe20008410000 */
[----:B------:R-:W-:Y:S01]  /*4ed0*/  UIMAD UR10, UR39, UR10, 0x1 ;  /* 0x00000001270a74a4 */ /* 0x000fe2000f8e020a */
[----:B------:R-:W-:Y:S01]  /*4ee0*/  FMUL.FTZ R27, R51, UR7 ;  /* 0x00000007331b7c20 */ /* 0x000fe20008410000 */
[----:B------:R-:W3:Y:S01]  /*4ef0*/  SHFL.IDX PT, R33, R137, RZ, 0x1c1f ;  /* 0x001c1fff89217589 */ /* 0x000ee200000e0000 */
[----:B------:R-:W4:Y:S01]  /*4f00*/  MUFU.TANH R139, R139 ;  /* 0x0000008b008b7308 */ /* 0x000f220000002400 */
[----:B------:R-:W-:Y:S01]  /*4f10*/  FMUL.FTZ R20, R38, UR7 ;  /* 0x0000000726147c20 */ /* 0x000fe20008410000 */
[----:B------:R-:W-:Y:S01]  /*4f20*/  FMUL.FTZ R38, R41, UR7 ;  /* 0x0000000729267c20 */ /* 0x000fe20008410000 */
[----:B------:R-:W-:-:S02]  /*4f30*/  IMAD R136, R10, R47, UR10 ;  /* 0x0000000a0a887e24 */ /* 0x000fc4000f8e022f */
[----:B0-----:R-:W-:Y:S01]  /*4f40*/  FMUL.FTZ R13, R26, UR7 ;  /* 0x000000071a0d7c20 */ /* 0x001fe20008410000 */
[----:B------:R-:W-:Y:S01]  /*4f50*/  FMUL.FTZ R26, R50, UR7 ;  /* 0x00000007321a7c20 */ /* 0x000fe20008410000 */
[----:B------:R-:W-:Y:S01]  /*4f60*/  FMUL.FTZ R21, R39, UR7 ;  /* 0x0000000727157c20 */ /* 0x000fe20008410000 */
[----:B------:R-:W-:Y:S01]  /*4f70*/  IMAD R136, R31, UR40, R136 ;  /* 0x000000281f887c24 */ /* 0x000fe2000f8e0288 */
        /* <DEDUP_REMOVED lines=14> */
[----:B------:R-:W-:Y:S01]  /*5060*/  FMUL.FTZ R48, R60, UR7 ;  /* 0x000000073c307c20 */ /* 0x000fe20008410000 */
[----:B---3--:R-:W-:Y:S01]  /*5070*/  IADD3 R146, R33, -UR34, R136 ;  /* 0x8000002221927c10 */ /* 0x008fe2000fffe088 */
[----:B------:R-:W3:Y:S01]  /*5080*/  MUFU.TANH R144, R144 ;  /* 0x0000009000907308 */ /* 0x000ee20000002400 */
[----:B------:R-:W-:Y:S01]  /*5090*/  FMUL.FTZ R29, R55, UR7 ;  /* 0x00000007371d7c20 */ /* 0x000fe20008410000 */
[----:B------:R-:W-:Y:S01]  /*50a0*/  FMUL.FTZ R47, R61, UR7 ;  /* 0x000000073d2f7c20 */ /* 0x000fe20008410000 */
[----:B------:R-:W-:Y:S01]  /*50b0*/  ISETP.GT.AND P1, PT, R146, RZ, PT ;  /* 0x000000ff9200720c */ /* 0x000fe20003f24270 */
[----:B------:R-:W-:Y:S01]  /*50c0*/  FMUL.FTZ R49, R64, UR7 ;  /* 0x0000000740317c20 */ /* 0x000fe20008410000 */
[----:B------:R-:W-:Y:S01]  /*50d0*/  ISETP.GT.AND P2, PT, R146, 0x1, PT ;  /* 0x000000019200780c */ /* 0x000fe20003f44270 */
[----:B------:R-:W-:Y:S01]  /*50e0*/  FMUL.FTZ R15, R30, UR7 ;  /* 0x000000071e0f7c20 */ /* 0x000fe20008410000 */
[----:B-1----:R-:W-:Y:S01]  /*50f0*/  FSEL R141, R141, -INF , P1 ;  /* 0xff8000008d8d7808 */ /* 0x002fe20000800000 */
[----:B------:R-:W1:Y:S01]  /*5100*/  MUFU.TANH R35, R35 ;  /* 0x0000002300237308 */ /* 0x000e620000002400 */
[----:B------:R-:W-:Y:S01]  /*5110*/  ISETP.GT.AND P1, PT, R146, 0x8, PT ;  /* 0x000000089200780c */ /* 0x000fe20003f24270 */
[----:B------:R-:W-:Y:S01]  /*5120*/  FMUL.FTZ R30, R58, UR7 ;  /* 0x000000073a1e7c20 */ /* 0x000fe20008410000 */
[----:B--2---:R-:W-:Y:S01]  /*5130*/  FSEL R140, R140, -INF , P2 ;  /* 0xff8000008c8c7808 */ /* 0x004fe20001000000 */
[----:B------:R-:W-:Y:S01]  /*5140*/  FMUL.FTZ R80, R80, UR7 ;  /* 0x0000000750507c20 */ /* 0x000fe20008410000 */
[----:B------:R-:W-:Y:S01]  /*5150*/  FMNMX.FTZ R33, R141, R11, !PT ;  /* 0x0000000b8d217209 */ /* 0x000fe20007810000 */
[----:B------:R-:W-:Y:S01]  /*5160*/  FMUL.FTZ R81, R81, UR7 ;  /* 0x0000000751517c20 */ /* 0x000fe20008410000 */
[----:B------:R-:W-:Y:S01]  /*5170*/  ISETP.GT.AND P2, PT, R146, 0x9, PT ;  /* 0x000000099200780c */ /* 0x000fe20003f44270 */
[----:B------:R-:W2:Y:S01]  /*5180*/  MUFU.TANH R36, R36 ;  /* 0x0000002400247308 */ /* 0x000ea20000002400 */
[----:B----4-:R-:W-:Y:S01]  /*5190*/  FSEL R139, R139, -INF , P1 ;  /* 0xff8000008b8b7808 */ /* 0x010fe20000800000 */
[----:B------:R-:W-:Y:S01]  /*51a0*/  FMUL.FTZ R84, R84, UR7 ;  /* 0x0000000754547c20 */ /* 0x000fe20008410000 */
[----:B------:R-:W-:Y:S01]  /*51b0*/  FMNMX.FTZ R34, R140, R33, !PT ;  /* 0x000000218c227209 */ /* 0x000fe20007810000 */
[----:B------:R-:W-:Y:S01]  /*51c0*/  FMUL.FTZ R85, R85, UR7 ;  /* 0x0000000755557c20 */ /* 0x000fe20008410000 */
[C---:B------:R-:W-:Y:S01]  /*51d0*/  ISETP.GT.AND P1, PT, R146.reuse, 0x10, PT ;  /* 0x000000109200780c */ /* 0x040fe20003f24270 */
[----:B------:R-:W-:Y:S01]  /*51e0*/  FMUL.FTZ R31, R59, UR7 ;  /* 0x000000073b1f7c20 */ /* 0x000fe20008410000 */
[----:B0-----:R-:W-:Y:S01]  /*51f0*/  FSEL R32, R143, -INF , P2 ;  /* 0xff8000008f207808 */ /* 0x001fe20001000000 */
[----:B------:R-:W0:Y:S01]  /*5200*/  MUFU.TANH R37, R37 ;  /* 0x0000002500257308 */ /* 0x000e220000002400 */
[----:B------:R-:W-:Y:S01]  /*5210*/  FMNMX.FTZ R51, R139, R34, !PT ;  /* 0x000000228b337209 */ /* 0x000fe20007810000 */
[----:B------:R-:W4:Y:S01]  /*5220*/  S2UR UR11, SR_CgaCtaId ;  /* 0x00000000000b79c3 */ /* 0x000f220000008800 */
[----:B------:R-:W-:Y:S01]  /*5230*/  ISETP.GT.AND P2, PT, R146, 0x11, PT ;  /* 0x000000119200780c */ /* 0x000fe20003f44270 */
[----:B------:R-:W-:Y:S01]  /*5240*/  ULEA UR10, UR4, UR38, 0x3 ;  /* 0x00000026040a7291 */ /* 0x000fe2000f8e183f */
[----:B-----5:R-:W-:-:S02]  /*5250*/  FSEL R33, R145, -INF , P1 ;  /* 0xff80000091217808 */ /* 0x020fc40000800000 */
[----:B------:R-:W-:Y:S01]  /*5260*/  FMNMX.FTZ R50, R32, R51, !PT ;  /* 0x0000003320327209 */ /* 0x000fe20007810000 */
[----:B------:R-:W5:Y:S01]  /*5270*/  MUFU.TANH R38, R38 ;  /* 0x0000002600267308 */ /* 0x000f620000002400 */
[----:B------:R-:W-:Y:S01]  /*5280*/  ISETP.GT.AND P1, PT, R146, 0x18, PT ;  /* 0x000000189200780c */ /* 0x000fe20003f24270 */
[----:B------:R-:W-:Y:S01]  /*5290*/  UIADD3 UR10, UR10, 0x2d840, URZ ;  /* 0x0002d8400a0a7890 */ /* 0x000fe2000fffe03f */
[----:B---3--:R-:W-:Y:S02]  /*52a0*/  FSEL R34, R144, -INF , P2 ;  /* 0xff80000090227808 */ /* 0x008fe40001000000 */
[----:B------:R-:W-:Y:S01]  /*52b0*/  FMNMX.FTZ R51, R33, R50, !PT ;  /* 0x0000003221337209 */ /* 0x000fe20007810000 */
[----:B------:R-:W-:Y:S01]  /*52c0*/  FMUL.FTZ R50, R65, UR7 ;  /* 0x0000000741327c20 */ /* 0x000fe20008410000 */
[----:B------:R-:W-:Y:S01]  /*52d0*/  ISETP.GT.AND P2, PT, R146, 0x19, PT ;  /* 0x000000199200780c */ /* 0x000fe20003f44270 */
[----:B------:R-:W3:Y:S01]  /*52e0*/  MUFU.TANH R39, R39 ;  /* 0x0000002700277308 */ /* 0x000ee20000002400 */
[----:B-1----:R-:W-:Y:S01]  /*52f0*/  FSEL R35, R35, -INF , P1 ;  /* 0xff80000023237808 */ /* 0x002fe20000800000 */
[----:B------:R-:W-:Y:S01]  /*5300*/  FMUL.FTZ R65, R70, UR7 ;  /* 0x0000000746417c20 */ /* 0x000fe20008410000 */
[----:B------:R-:W-:Y:S01]  /*5310*/  FMNMX.FTZ R52, R34, R51, !PT ;  /* 0x0000003322347209 */ /* 0x000fe20007810000 */
[----:B------:R-:W-:Y:S01]  /*5320*/  FMUL.FTZ R51, R68, UR7 ;  /* 0x0000000744337c20 */ /* 0x000fe20008410000 */
[----:B------:R-:W-:Y:S01]  /*5330*/  ISETP.GT.AND P1, PT, R146, 0x20, PT ;  /* 0x000000209200780c */ /* 0x000fe20003f24270 */
[----:B------:R-:W-:Y:S01]  /*5340*/  FMUL.FTZ R70, R79, UR7 ;  /* 0x000000074f467c20 */ /* 0x000fe20008410000 */
[----:B--2---:R-:W-:Y:S01]  /*5350*/  FSEL R36, R36, -INF , P2 ;  /* 0xff80000024247808 */ /* 0x004fe20001000000 */
[----:B------:R-:W1:Y:S01]  /*5360*/  MUFU.TANH R40, R40 ;  /* 0x0000002800287308 */ /* 0x000e620000002400 */
[----:B------:R-:W-:Y:S01]  /*5370*/  FMNMX.FTZ R53, R35, R52, !PT ;  /* 0x0000003423357209 */ /* 0x000fe20007810000 */
[----:B------:R-:W2:Y:S01]  /*5380*/  SHFL.IDX PT, R79, R137, 0x1, 0x1c1f ;  /* 0x003c1f00894f7f89 */ /* 0x000ea200000e0000 */
[----:B------:R-:W-:Y:S01]  /*5390*/  ISETP.GT.AND P2, PT, R146, 0x21, PT ;  /* 0x000000219200780c */ /* 0x000fe20003f44270 */
[----:B----4-:R-:W-:Y:S01]  /*53a0*/  UPRMT UR10, UR11, 0x654, UR10 ;  /* 0x000006540b0a7896 */ /* 0x010fe2000800000a */
[----:B0-----:R-:W-:-:S02]  /*53b0*/  FSEL R37, R37, -INF , P1 ;  /* 0xff80000025257808 */ /* 0x001fc40000800000 */
[----:B------:R-:W-:Y:S01]  /*53c0*/  FMNMX.FTZ R52, R36, R53, !PT ;  /* 0x0000003524347209 */ /* 0x000fe20007810000 */
[----:B------:R-:W0:Y:S01]  /*53d0*/  MUFU.TANH R41, R41 ;  /* 0x0000002900297308 */ /* 0x000e220000002400 */
[----:B------:R-:W-:Y:S02]  /*53e0*/  ISETP.GT.AND P1, PT, R146, 0x28, PT ;  /* 0x000000289200780c */ /* 0x000fe40003f24270 */
[----:B-----5:R-:W-:Y:S02]  /*53f0*/  FSEL R38, R38, -INF , P2 ;  /* 0xff80000026267808 */ /* 0x020fe40001000000 */
[----:B------:R-:W-:Y:S01]  /*5400*/  FMNMX.FTZ R53, R37, R52, !PT ;  /* 0x0000003425357209 */ /* 0x000fe20007810000 */
[----:B------:R-:W-:Y:S01]  /*5410*/  FMUL.FTZ R52, R69, UR7 ;  /* 0x0000000745347c20 */ /* 0x000fe20008410000 */
[----:B------:R-:W-:Y:S01]  /*5420*/  ISETP.GT.AND P2, PT, R146, 0x29, PT ;  /* 0x000000299200780c */ /* 0x000fe20003f44270 */
[----:B------:R-:W4:Y:S01]  /*5430*/  MUFU.TANH R42, R42 ;  /* 0x0000002a002a7308 */ /* 0x000f220000002400 */
[----:B---3--:R-:W-:Y:S01]  /*5440*/  FSEL R39, R39, -INF , P1 ;  /* 0xff80000027277808 */ /* 0x008fe20000800000 */
[----:B------:R-:W-:Y:S01]  /*5450*/  SYNCS.ARRIVE.TRANS64.RED.A1T0 RZ, [UR10], RZ ;  /* 0x000000ffffff79a7 */ /* 0x000fe2000810040a */
[----:B------:R-:W-:-:S02]  /*5460*/  FMNMX.FTZ R54, R38, R53, !PT ;  /* 0x0000003526367209 */ /* 0x000fc40007810000 */
[----:B------:R-:W-:Y:S02]  /*5470*/  ISETP.GT.AND P1, PT, R146, 0x30, PT ;  /* 0x000000309200780c */ /* 0x000fe40003f24270 */
[----:B-1----:R-:W-:Y:S01]  /*5480*/  FSEL R40, R40, -INF , P2 ;  /* 0xff80000028287808 */ /* 0x002fe20001000000 */
[----:B------:R-:W1:Y:S01]  /*5490*/  MUFU.TANH R43, R43 ;  /* 0x0000002b002b7308 */ /* 0x000e620000002400 */
[----:B------:R-:W-:Y:S01]  /*54a0*/  FMNMX.FTZ R53, R39, R54, !PT ;  /* 0x0000003627357209 */ /* 0x000fe20007810000 */
[----:B------:R-:W-:Y:S01]  /*54b0*/  FMUL.FTZ R54, R72, UR7 ;  /* 0x0000000748367c20 */ /* 0x000fe20008410000 */
[----:B------:R-:W-:Y:S02]  /*54c0*/  ISETP.GT.AND P2, PT, R146, 0x31, PT ;  /* 0x000000319200780c */ /* 0x000fe40003f44270 */
[----:B0-----:R-:W-:Y:S02]  /*54d0*/  FSEL R41, R41, -INF , P1 ;  /* 0xff80000029297808 */ /* 0x001fe40000800000 */
[----:B------:R-:W-:Y:S01]  /*54e0*/  FMNMX.FTZ R56, R40, R53, !PT ;  /* 0x0000003528387209 */ /* 0x000fe20007810000 */
[----:B------:R-:W0:Y:S01]  /*54f0*/  MUFU.TANH R44, R44 ;  /* 0x0000002c002c7308 */ /* 0x000e220000002400 */
[----:B------:R-:W-:Y:S01]  /*5500*/  ISETP.GT.AND P1, PT, R146, 0x38, PT ;  /* 0x000000389200780c */ /* 0x000fe20003f24270 */
[----:B------:R-:W-:Y:S01]  /*5510*/  FMUL.FTZ R53, R73, UR7 ;  /* 0x0000000749357c20 */ /* 0x000fe20008410000 */
[----:B----4-:R-:W-:Y:S01]  /*5520*/  FSEL R42, R42, -INF , P2 ;  /* 0xff8000002a2a7808 */ /* 0x010fe20001000000 */
[----:B------:R-:W-:Y:S01]  /*5530*/  FMUL.FTZ R73, R83, UR7 ;  /* 0x0000000753497c20 */ /* 0x000fe20008410000 */
[----:B------:R-:W-:-:S02]  /*5540*/  FMNMX.FTZ R55, R41, R56, !PT ;  /* 0x0000003829377209 */ /* 0x000fc40007810000 */
[----:B------:R-:W-:Y:S01]  /*5550*/  ISETP.GT.AND P2, PT, R146, 0x39, PT ;  /* 0x000000399200780c */ /* 0x000fe20003f44270 */
[----:B------:R-:W3:Y:S01]  /*5560*/  MUFU.TANH R45, R45 ;  /* 0x0000002d002d7308 */ /* 0x000ee20000002400 */
[----:B-1----:R-:W-:Y:S02]  /*5570*/  FSEL R43, R43, -INF , P1 ;  /* 0xff8000002b2b7808 */ /* 0x002fe40000800000 */
[----:B------:R-:W-:Y:S01]  /*5580*/  FMNMX.FTZ R56, R42, R55, !PT ;  /* 0x000000372a387209 */ /* 0x000fe20007810000 */
[----:B------:R-:W-:Y:S01]  /*5590*/  FMUL.FTZ R55, R76, UR7 ;  /* 0x000000074c377c20 */ /* 0x000fe20008410000 */
[----:B------:R-:W-:Y:S01]  /*55a0*/  ISETP.GT.AND P1, PT, R146, 0x40, PT ;  /* 0x000000409200780c */ /* 0x000fe20003f24270 */
[----:B------:R-:W-:Y:S01]  /*55b0*/  FMUL.FTZ R76, R86, UR7 ;  /* 0x00000007564c7c20 */ /* 0x000fe20008410000 */
[----:B------:R-:W-:Y:S01]  /*55c0*/  FMNMX.FTZ R57, R43, R56, !PT ;  /* 0x000000382b397209 */ /* 0x000fe20007810000 */
[----:B------:R-:W1:Y:S01]  /*55d0*/  MUFU.TANH R46, R46 ;  /* 0x0000002e002e7308 */ /* 0x000e620000002400 */
[----:B0-----:R-:W-:-:S02]  /*55e0*/  FSEL R44, R44, -INF , P2 ;  /* 0xff8000002c2c7808 */ /* 0x001fc40001000000 */
[----:B------:R-:W-:Y:S02]  /*55f0*/  ISETP.GT.AND P2, PT, R146, 0x41, PT ;  /* 0x000000419200780c */ /* 0x000fe40003f44270 */
[----:B------:R-:W-:Y:S02]  /*5600*/  FMNMX.FTZ R56, R44, R57, !PT ;  /* 0x000000392c387209 */ /* 0x000fe40007810000 */
[----:B--2---:R-:W-:Y:S01]  /*5610*/  IADD3 R79, R79, -UR34, R136 ;  /* 0x800000224f4f7c10 */ /* 0x004fe2000fffe088 */
[----:B------:R-:W0:Y:S01]  /*5620*/  MUFU.TANH R48, R48 ;  /* 0x0000003000307308 */ /* 0x000e220000002400 */
[----:B---3--:R-:W-:Y:S02]  /*5630*/  FSEL R45, R45, -INF , P1 ;  /* 0xff8000002d2d7808 */ /* 0x008fe40000800000 */
[----:B------:R-:W-:Y:S02]  /*5640*/  ISETP.GT.AND P1, PT, R146, 0x48, PT ;  /* 0x000000489200780c */ /* 0x000fe40003f24270 */
[----:B------:R-:W-:Y:S01]  /*5650*/  FMNMX.FTZ R57, R45, R56, !PT ;  /* 0x000000382d397209 */ /* 0x000fe20007810000 */
[----:B------:R-:W-:Y:S01]  /*5660*/  FMUL.FTZ R56, R77, UR7 ;  /* 0x000000074d387c20 */ /* 0x000fe20008410000 */
[----:B------:R-:W-:Y:S01]  /*5670*/  ISETP.GT.AND P3, PT, R79, 0x1, PT ;  /* 0x000000014f00780c */ /* 0x000fe20003f64270 */
[----:B------:R-:W2:Y:S01]  /*5680*/  MUFU.TANH R47, R47 ;  /* 0x0000002f002f7308 */ /* 0x000ea20000002400 */
[----:B-1----:R-:W-:Y:S01]  /*5690*/  FSEL R46, R46, -INF , P2 ;  /* 0xff8000002e2e7808 */ /* 0x002fe20001000000 */
[----:B------:R-:W-:Y:S01]  /*56a0*/  FMUL.FTZ R77, R87, UR7 ;  /* 0x00000007574d7c20 */ /* 0x000fe20008410000 */
[----:B------:R-:W-:-:S02]  /*56b0*/  ISETP.GT.AND P2, PT, R146, 0x49, PT ;  /* 0x000000499200780c */ /* 0x000fc40003f44270 */
[----:B------:R-:W-:-:S03]  /*56c0*/  FMNMX.FTZ R57, R46, R57, !PT ;  /* 0x000000392e397209 */ /* 0x000fc60007810000 */
[----:B------:R-:W1:Y:S01]  /*56d0*/  MUFU.TANH R49, R49 ;  /* 0x0000003100317308 */ /* 0x000e620000002400 */
[----:B0-----:R-:W-:Y:S02]  /*56e0*/  FSEL R48, R48, -INF , P1 ;  /* 0xff80000030307808 */ /* 0x001fe40000800000 */
[----:B------:R-:W-:Y:S02]  /*56f0*/  ISETP.GT.AND P1, PT, R146, 0x50, PT ;  /* 0x000000509200780c */ /* 0x000fe40003f24270 */
[----:B------:R-:W-:-:S03]  /*5700*/  FMNMX.FTZ R58, R48, R57, !PT ;  /* 0x00000039303a7209 */ /* 0x000fc60007810000 */
[----:B------:R-:W0:Y:S01]  /*5710*/  MUFU.TANH R50, R50 ;  /* 0x0000003200327308 */ /* 0x000e220000002400 */
[----:B--2---:R-:W-:Y:S02]  /*5720*/  FSEL R47, R47, -INF , P2 ;  /* 0xff8000002f2f7808 */ /* 0x004fe40001000000 */
[----:B------:R-:W-:Y:S02]  /*5730*/  ISETP.GT.AND P2, PT, R146, 0x51, PT ;  /* 0x000000519200780c */ /* 0x000fe40003f44270 */
[----:B------:R-:W-:-:S03]  /*5740*/  FMNMX.FTZ R58, R47, R58, !PT ;  /* 0x0000003a2f3a7209 */ /* 0x000fc60007810000 */
[----:B------:R-:W2:Y:S01]  /*5750*/  MUFU.TANH R51, R51 ;  /* 0x0000003300337308 */ /* 0x000ea20000002400 */
[----:B-1----:R-:W-:Y:S02]  /*5760*/  FSEL R49, R49, -INF , P1 ;  /* 0xff80000031317808 */ /* 0x002fe40000800000 */
[----:B------:R-:W-:Y:S02]  /*5770*/  ISETP.GT.AND P1, PT, R146, 0x58, PT ;  /* 0x000000589200780c */ /* 0x000fe40003f24270 */
        /* <DEDUP_REMOVED lines=24> */
[----:B------:R-:W-:Y:S01]  /*5900*/  FMNMX.FTZ R59, R55, R58, !PT ;  /* 0x0000003a373b7209 */ /* 0x000fe20007810000 */
[----:B------:R-:W-:Y:S01]  /*5910*/  FMUL.FTZ R58, R62, UR7 ;  /* 0x000000073e3a7c20 */ /* 0x000fe20008410000 */
[----:B------:R-:W-:Y:S01]  /*5920*/  FMUL.FTZ R62, R63, UR7 ;  /* 0x000000073f3e7c20 */ /* 0x000fe20008410000 */
[----:B------:R-:W1:Y:S01]  /*5930*/  MUFU.TANH R81, R81 ;  /* 0x0000005100517308 */ /* 0x000e620000002400 */
[----:B0-----:R-:W-:Y:S02]  /*5940*/  FSEL R56, R56, -INF , P2 ;  /* 0xff80000038387808 */ /* 0x001fe40001000000 */
[----:B------:R-:W-:-:S02]  /*5950*/  ISETP.GT.AND P2, PT, R146, 0x71, PT ;  /* 0x000000719200780c */ /* 0x000fc40003f44270 */
        /* <DEDUP_REMOVED lines=10> */
[----:B0-----:R-:W-:-:S04]  /*5a00*/  FSEL R60, R84, -INF , P1 ;  /* 0xff800000543c7808 */ /* 0x001fc80000800000 */
[----:B------:R-:W-:Y:S01]  /*5a10*/  FMNMX.FTZ R64, R60, R63, !PT ;  /* 0x0000003f3c407209 */ /* 0x000fe20007810000 */
[----:B------:R-:W-:Y:S01]  /*5a20*/  FMUL.FTZ R63, R66, UR7 ;  /* 0x00000007423f7c20 */ /* 0x000fe20008410000 */
[----:B------:R-:W-:Y:S01]  /*5a30*/  FMUL.FTZ R66, R71, UR7 ;  /* 0x0000000747427c20 */ /* 0x000fe20008410000 */
[----:B------:R-:W0:Y:S01]  /*5a40*/  MUFU.TANH R14, R14 ;  /* 0x0000000e000e7308 */ /* 0x000e220000002400 */
[----:B--2---:R-:W-:Y:S01]  /*5a50*/  FSEL R61, R61, -INF , P2 ;  /* 0xff8000003d3d7808 */ /* 0x004fe20001000000 */
[----:B------:R-:W-:Y:S01]  /*5a60*/  FMUL.FTZ R71, R82, UR7 ;  /* 0x0000000752477c20 */ /* 0x000fe20008410000 */
[----:B------:R-:W-:Y:S02]  /*5a70*/  ISETP.GT.AND P2, PT, R79, RZ, PT ;  /* 0x000000ff4f00720c */ /* 0x000fe40003f44270 */
[----:B------:R-:W-:Y:S01]  /*5a80*/  FMNMX.FTZ R69, R61, R64, !PT ;  /* 0x000000403d457209 */ /* 0x000fe20007810000 */
[----:B------:R-:W-:Y:S01]  /*5a90*/  FMUL.FTZ R64, R67, UR7 ;  /* 0x0000000743407c20 */ /* 0x000fe20008410000 */
[----:B------:R-:W-:Y:S01]  /*5aa0*/  FMUL.FTZ R67, R74, UR7 ;  /* 0x000000074a437c20 */ /* 0x000fe20008410000 */
[----:B------:R-:W2:Y:S01]  /*5ab0*/  MUFU.TANH R15, R15 ;  /* 0x0000000f000f7308 */ /* 0x000ea20000002400 */
[----:B-1----:R-:W-:Y:S01]  /*5ac0*/  FSEL R13, R13, -INF , P2 ;  /* 0xff8000000d0d7808 */ /* 0x002fe20001000000 */
[----:B------:R-:W1:Y:S01]  /*5ad0*/  SHFL.BFLY PT, R68, R69, 0x2, 0x1f ;  /* 0x0c401f0045447f89 */ /* 0x000e6200000e0000 */
[----:B------:R-:W-:-:S02]  /*5ae0*/  ISETP.GT.AND P2, PT, R79, 0x8, PT ;  /* 0x000000084f00780c */ /* 0x000fc40003f44270 */
[----:B------:R-:W-:-:S03]  /*5af0*/  FMNMX.FTZ R81, R13, R12, !PT ;  /* 0x0000000c0d517209 */ /* 0x000fc60007810000 */
[----:B------:R-:W-:Y:S01]  /*5b00*/  MUFU.TANH R17, R17 ;  /* 0x0000001100117308 */ /* 0x000fe20000002400 */
[----:B0-----:R-:W-:Y:S02]  /*5b10*/  FSEL R80, R14, -INF , P3 ;  /* 0xff8000000e507808 */ /* 0x001fe40001800000 */
[----:B------:R-:W-:Y:S02]  /*5b20*/  ISETP.GT.AND P3, PT, R79, 0x9, PT ;  /* 0x000000094f00780c */ /* 0x000fe40003f64270 */
[----:B------:R-:W-:-:S03]  /*5b30*/  FMNMX.FTZ R82, R80, R81, !PT ;  /* 0x0000005150527209 */ /* 0x000fc60007810000 */
[----:B------:R-:W0:Y:S01]  /*5b40*/  MUFU.TANH R18, R18 ;  /* 0x0000001200127308 */ /* 0x000e220000002400 */
[----:B--2---:R-:W-:Y:S02]  /*5b50*/  FSEL R15, R15, -INF , P2 ;  /* 0xff8000000f0f7808 */ /* 0x004fe40001000000 */
[----:B------:R-:W-:Y:S02]  /*5b60*/  ISETP.GT.AND P2, PT, R79, 0x10, PT ;  /* 0x000000104f00780c */ /* 0x000fe40003f44270 */
[----:B------:R-:W-:-:S03]  /*5b70*/  FMNMX.FTZ R81, R15, R82, !PT ;  /* 0x000000520f517209 */ /* 0x000fc60007810000 */
[----:B------:R-:W-:Y:S01]  /*5b80*/  MUFU.TANH R19, R19 ;  /* 0x0000001300137308 */ /* 0x000fe20000002400 */
[----:B-1----:R-:W-:Y:S01]  /*5b90*/  FMNMX.FTZ R74, R69, R68, !PT ;  /* 0x00000044454a7209 */ /* 0x002fe20007810000 */
[----:B------:R-:W-:Y:S01]  /*5ba0*/  FMUL.FTZ R68, R75, UR7 ;  /* 0x000000074b447c20 */ /* 0x000fe20008410000 */
[----:B------:R-:W-:-:S03]  /*5bb0*/  FMUL.FTZ R69, R78, UR7 ;  /* 0x000000074e457c20 */ /* 0x000fc60008410000 */
[----:B------:R-:W1:Y:S02]  /*5bc0*/  SHFL.BFLY PT, R75, R74, 0x1, 0x1f ;  /* 0x0c201f004a4b7f89 */ /* 0x000e6400000e0000 */
[----:B------:R-:W2:Y:S01]  /*5bd0*/  MUFU.TANH R20, R20 ;  /* 0x0000001400147308 */ /* 0x000ea20000002400 */
[----:B0-----:R-:W-:Y:S02]  /*5be0*/  FSEL R18, R18, -INF , P2 ;  /* 0xff80000012127808 */ /* 0x001fe40001000000 */
[----:B------:R-:W-:-:S05]  /*5bf0*/  ISETP.GT.AND P2, PT, R79, 0x18, PT ;  /* 0x000000184f00780c */ /* 0x000fca0003f44270 */
[----:B------:R-:W-:Y:S08]  /*5c00*/  MUFU.TANH R21, R21 ;  /* 0x0000001500157308 */ /* 0x000ff00000002400 */
[----:B------:R-:W0:Y:S01]  /*5c10*/  MUFU.TANH R22, R22 ;  /* 0x0000001600167308 */ /* 0x000e220000002400 */
[----:B--2---:R-:W-:Y:S02]  /*5c20*/  FSEL R20, R20, -INF , P2 ;  /* 0xff80000014147808 */ /* 0x004fe40001000000 */
[----:B------:R-:W-:-:S02]  /*5c30*/  ISETP.GT.AND P2, PT, R79, 0x20, PT ;  /* 0x000000204f00780c */ /* 0x000fc40003f44270 */
[----:B-1----:R-:W-:-:S03]  /*5c40*/  FMNMX.FTZ R72, R74, R75, !PT ;  /* 0x0000004b4a487209 */ /* 0x002fc60007810000 */
[----:B------:R-:W-:Y:S01]  /*5c50*/  MUFU.TANH R23, R23 ;  /* 0x0000001700177308 */ /* 0x000fe20000002400 */
[C---:B------:R-:W-:Y:S01]  /*5c60*/  FSETP.NEU.FTZ.AND P1, PT, R72.reuse, -INF , PT ;  /* 0xff8000004800780b */ /* 0x040fe20003f3d000 */
[----:B------:R-:W-:-:S06]  /*5c70*/  FMUL.FTZ R78, R72, UR35 ;  /* 0x00000023484e7c20 */ /* 0x000fcc0008410000 */
[----:B------:R-:W1:Y:S01]  /*5c80*/  MUFU.TANH R24, R24 ;  /* 0x0000001800187308 */ /* 0x000e620000002400 */
[----:B------:R-:W-:Y:S02]  /*5c90*/  FSEL R78, R78, RZ, P1 ;  /* 0x000000ff4e4e7208 */ /* 0x000fe40000800000 */
[----:B0-----:R-:W-:Y:S02]  /*5ca0*/  FSEL R22, R22, -INF , P2 ;  /* 0xff80000016167808 */ /* 0x001fe40001000000 */
[----:B------:R-:W-:Y:S01]  /*5cb0*/  ISETP.GT.AND P2, PT, R79, 0x28, PT ;  /* 0x000000284f00780c */ /* 0x000fe20003f44270 */
[--C-:B------:R-:W-:Y:S01]  /*5cc0*/  FFMA.FTZ R83, R32, UR35, -R78.reuse ;  /* 0x0000002320537c23 */ /* 0x100fe2000801084e */
[----:B------:R-:W-:Y:S01]  /*5cd0*/  FSEL R32, R17, -INF , P3 ;  /* 0xff80000011207808 */ /* 0x000fe20001800000 */
[--C-:B------:R-:W-:Y:S01]  /*5ce0*/  FFMA.FTZ R84, R33, UR35, -R78.reuse ;  /* 0x0000002321547c23 */ /* 0x100fe2000801084e */
[----:B------:R-:W-:Y:S01]  /*5cf0*/  ISETP.GT.AND P3, PT, R79, 0x11, PT ;  /* 0x000000114f00780c */ /* 0x000fe20003f64270 */
[----:B------:R0:W-:Y:S01]  /*5d00*/  MUFU.EX2 R17, R83 ;  /* 0x0000005300117308 */ /* 0x0001e20000000800 */
[----:B------:R-:W-:Y:S01]  /*5d10*/  FMNMX.FTZ R81, R32, R81, !PT ;  /* 0x0000005120517209 */ /* 0x000fe20007810000 */
[--C-:B------:R-:W-:Y:S01]  /*5d20*/  FFMA.FTZ R75, R141, UR35, -R78.reuse ;  /* 0x000000238d4b7c23 */ /* 0x100fe2000801084e */
[----:B------:R-:W-:Y:S01]  /*5d30*/  FSEL R33, R19, -INF , P3 ;  /* 0xff80000013217808 */ /* 0x000fe20001800000 */
[--C-:B------:R-:W-:Y:S01]  /*5d40*/  FFMA.FTZ R74, R140, UR35, -R78.reuse ;  /* 0x000000238c4a7c23 */ /* 0x100fe2000801084e */
[----:B------:R-:W-:Y:S01]  /*5d50*/  FMNMX.FTZ R82, R18, R81, !PT ;  /* 0x0000005112527209 */ /* 0x000fe20007810000 */
[--C-:B------:R-:W-:Y:S01]  /*5d60*/  FFMA.FTZ R139, R139, UR35, -R78.reuse ;  /* 0x000000238b8b7c23 */ /* 0x100fe2000801084e */
[----:B------:R-:W-:Y:S01]  /*5d70*/  ISETP.GT.AND P3, PT, R79, 0x19, PT ;  /* 0x000000194f00780c */ /* 0x000fe20003f64270 */
[----:B------:R-:W-:Y:S01]  /*5d80*/  MUFU.TANH R25, R25 ;  /* 0x0000001900197308 */ /* 0x000fe20000002400 */
[----:B------:R-:W-:Y:S01]  /*5d90*/  FMNMX.FTZ R81, R33, R82, !PT ;  /* 0x0000005221517209 */ /* 0x000fe20007810000 */
[--C-:B0-----:R-:W-:Y:S01]  /*5da0*/  FFMA.FTZ R83, R34, UR35, -R78.reuse ;  /* 0x0000002322537c23 */ /* 0x101fe2000801084e */
[----:B------:R-:W-:Y:S01]  /*5db0*/  FSEL R34, R21, -INF , P3 ;  /* 0xff80000015227808 */ /* 0x000fe20001800000 */
[--C-:B------:R-:W-:Y:S01]  /*5dc0*/  FFMA.FTZ R40, R40, UR35, -R78.reuse ;  /* 0x0000002328287c23 */ /* 0x100fe2000801084e */
[----:B------:R-:W-:Y:S01]  /*5dd0*/  FMNMX.FTZ R81, R20, R81, !PT ;  /* 0x0000005114517209 */ /* 0x000fe20007810000 */
[--C-:B------:R-:W-:Y:S01]  /*5de0*/  FFMA.FTZ R41, R41, UR35, -R78.reuse ;  /* 0x0000002329297c23 */ /* 0x100fe2000801084e */
[----:B------:R-:W-:Y:S01]  /*5df0*/  ISETP.GT.AND P3, PT, R79, 0x21, PT ;  /* 0x000000214f00780c */ /* 0x000fe20003f64270 */
[----:B------:R-:W0:Y:S01]  /*5e00*/  MUFU.TANH R26, R26 ;  /* 0x0000001a001a7308 */ /* 0x000e220000002400 */
[----:B------:R-:W-:Y:S01]  /*5e10*/  FMNMX.FTZ R81, R34, R81, !PT ;  /* 0x0000005122517209 */ /* 0x000fe20007810000 */
[--C-:B------:R-:W-:Y:S01]  /*5e20*/  FFMA.FTZ R42, R42, UR35, -R78.reuse ;  /* 0x000000232a2a7c23 */ /* 0x100fe2000801084e */
[----:B-1----:R-:W-:Y:S01]  /*5e30*/  FSEL R24, R24, -INF , P2 ;  /* 0xff80000018187808 */ /* 0x002fe20001000000 */
[--C-:B------:R-:W-:Y:S01]  /*5e40*/  FFMA.FTZ R43, R43, UR35, -R78.reuse ;  /* 0x000000232b2b7c23 */ /* 0x100fe2000801084e */
[----:B------:R-:W-:Y:S01]  /*5e50*/  FMNMX.FTZ R82, R22, R81, !PT ;  /* 0x0000005116527209 */ /* 0x000fe20007810000 */
[--C-:B------:R-:W-:Y:S01]  /*5e60*/  FFMA.FTZ R44, R44, UR35, -R78.reuse ;  /* 0x000000232c2c7c23 */ /* 0x100fe2000801084e */
[----:B------:R-:W-:Y:S01]  /*5e70*/  ISETP.GT.AND P2, PT, R79, 0x30, PT ;  /* 0x000000304f00780c */ /* 0x000fe20003f44270 */
        /* <DEDUP_REMOVED lines=8> */
[----:B------:R-:W-:Y:S01]  /*5f00*/  MUFU.TANH R27, R27 ;  /* 0x0000001b001b7308 */ /* 0x000fe20000002400 */
[--C-:B-1----:R-:W-:Y:S01]  /*5f10*/  FFMA.FTZ R84, R35, UR35, -R78.reuse ;  /* 0x0000002323547c23 */ /* 0x102fe2000801084e */
[----:B------:R-:W-:Y:S01]  /*5f20*/  FSEL R35, R23, -INF , P3 ;  /* 0xff80000017237808 */ /* 0x000fe20001800000 */
[--C-:B------:R-:W-:Y:S01]  /*5f30*/  FFMA.FTZ R52, R52, UR35, -R78.reuse ;  /* 0x0000002334347c23 */ /* 0x100fe2000801084e */
[----:B------:R-:W-:Y:S01]  /*5f40*/  ISETP.GT.AND P3, PT, R79, 0x29, PT ;  /* 0x000000294f00780c */ /* 0x000fe20003f64270 */
[--C-:B------:R-:W-:Y:S01]  /*5f50*/  FFMA.FTZ R54, R54, UR35, -R78.reuse ;  /* 0x0000002336367c23 */ /* 0x100fe2000801084e */
[----:B------:R-:W-:Y:S01]  /*5f60*/  FMNMX.FTZ R81, R35, R82, !PT ;  /* 0x0000005223517209 */ /* 0x000fe20007810000 */
[--C-:B------:R-:W-:Y:S01]  /*5f70*/  FFMA.FTZ R53, R53, UR35, -R78.reuse ;  /* 0x0000002335357c23 */ /* 0x100fe2000801084e */
[----:B------:R-:W1:Y:S01]  /*5f80*/  MUFU.TANH R28, R28 ;  /* 0x0000001c001c7308 */ /* 0x000e620000002400 */
[----:B0-----:R-:W-:Y:S01]  /*5f90*/  FSEL R26, R26, -INF , P2 ;  /* 0xff8000001a1a7808 */ /* 0x001fe20001000000 */
[--C-:B------:R-:W-:Y:S01]  /*5fa0*/  FFMA.FTZ R55, R55, UR35, -R78.reuse ;  /* 0x0000002337377c23 */ /* 0x100fe2000801084e */
[----:B------:R-:W-:Y:S01]  /*5fb0*/  FMNMX.FTZ R81, R24, R81, !PT ;  /* 0x0000005118517209 */ /* 0x000fe20007810000 */
[--C-:B------:R-:W-:Y:S01]  /*5fc0*/  FFMA.FTZ R56, R56, UR35, -R78.reuse ;  /* 0x0000002338387c23 */ /* 0x100fe2000801084e */
[----:B------:R-:W-:Y:S01]  /*5fd0*/  ISETP.GT.AND P2, PT, R79, 0x38, PT ;  /* 0x000000384f00780c */ /* 0x000fe20003f44270 */
[--C-:B------:R-:W-:Y:S01]  /*5fe0*/  FFMA.FTZ R57, R57, UR35, -R78.reuse ;  /* 0x0000002339397c23 */ /* 0x100fe2000801084e */
[--C-:B------:R-:W-:Y:S01]  /*5ff0*/  FFMA.FTZ R59, R59, UR35, -R78.reuse ;  /* 0x000000233b3b7c23 */ /* 0x100fe2000801084e */
[----:B------:R0:W-:Y:S01]  /*6000*/  MUFU.EX2 R21, R83 ;  /* 0x0000005300157308 */ /* 0x0001e20000000800 */
[--C-:B------:R-:W-:Y:S01]  /*6010*/  FFMA.FTZ R60, R60, UR35, -R78.reuse ;  /* 0x000000233c3c7c23 */ /* 0x100fe2000801084e */
[----:B------:R-:W-:-:S06]  /*6020*/  FFMA.FTZ R61, R61, UR35, -R78 ;  /* 0x000000233d3d7c23 */ /* 0x000fcc000801084e */
[----:B------:R-:W-:Y:S01]  /*6030*/  MUFU.TANH R29, R29 ;  /* 0x0000001d001d7308 */ /* 0x000fe20000002400 */
[----:B0-----:R-:W-:Y:S01]  /*6040*/  FFMA.FTZ R83, R36, UR35, -R78 ;  /* 0x0000002324537c23 */ /* 0x001fe2000801084e */
[----:B------:R-:W-:Y:S02]  /*6050*/  FSEL R36, R25, -INF , P3 ;  /* 0xff80000019247808 */ /* 0x000fe40001800000 */
[----:B------:R-:W-:Y:S02]  /*6060*/  ISETP.GT.AND P3, PT, R79, 0x31, PT ;  /* 0x000000314f00780c */ /* 0x000fe40003f64270 */
[----:B------:R-:W-:Y:S02]  /*6070*/  FMNMX.FTZ R81, R36, R81, !PT ;  /* 0x0000005124517209 */ /* 0x000fe40007810000 */
[----:B------:R-:W0:Y:S01]  /*6080*/  MUFU.TANH R30, R30 ;  /* 0x0000001e001e7308 */ /* 0x000e220000002400 */
[----:B-1----:R-:W-:Y:S02]  /*6090*/  FSEL R28, R28, -INF , P2 ;  /* 0xff8000001c1c7808 */ /* 0x002fe40001000000 */
[----:B------:R-:W-:-:S02]  /*60a0*/  FMNMX.FTZ R82, R26, R81, !PT ;  /* 0x000000511a527209 */ /* 0x000fc40007810000 */
[----:B------:R-:W-:-:S03]  /*60b0*/  ISETP.GT.AND P2, PT, R79, 0x40, PT ;  /* 0x000000404f00780c */ /* 0x000fc60003f44270 */
[----:B------:R1:W-:Y:S08]  /*60c0*/  MUFU.EX2 R23, R84 ;  /* 0x0000005400177308 */ /* 0x0003f00000000800 */
[----:B------:R-:W-:Y:S01]  /*60d0*/  MUFU.TANH R31, R31 ;  /* 0x0000001f001f7308 */ /* 0x000fe20000002400 */
[----:B-1----:R-:W-:Y:S01]  /*60e0*/  FFMA.FTZ R84, R37, UR35, -R78 ;  /* 0x0000002325547c23 */ /* 0x002fe2000801084e */
[----:B------:R-:W-:-:S02]  /*60f0*/  FSEL R37, R27, -INF , P3 ;  /* 0xff8000001b257808 */ /* 0x000fc40001800000 */
[----:B------:R-:W-:Y:S02]  /*6100*/  ISETP.GT.AND P3, PT, R79, 0x39, PT ;  /* 0x000000394f00780c */ /* 0x000fe40003f64270 */
[----:B------:R-:W-:Y:S02]  /*6110*/  FMNMX.FTZ R81, R37, R82, !PT ;  /* 0x0000005225517209 */ /* 0x000fe40007810000 */
[----:B------:R-:W1:Y:S01]  /*6120*/  MUFU.TANH R58, R58 ;  /* 0x0000003a003a7308 */ /* 0x000e620000002400 */
[----:B0-----:R-:W-:Y:S02]  /*6130*/  FSEL R30, R30, -INF , P2 ;  /* 0xff8000001e1e7808 */ /* 0x001fe40001000000 */
[----:B------:R-:W-:Y:S02]  /*6140*/  FMNMX.FTZ R81, R28, R81, !PT ;  /* 0x000000511c517209 */ /* 0x000fe40007810000 */
[----:B------:R-:W-:-:S03]  /*6150*/  ISETP.GT.AND P2, PT, R79, 0x48, PT ;  /* 0x000000484f00780c */ /* 0x000fc60003f44270 */
[----:B------:R0:W-:Y:S08]  /*6160*/  MUFU.EX2 R25, R83 ;  /* 0x0000005300197308 */ /* 0x0001f00000000800 */
[----:B------:R-:W2:Y:S01]  /*6170*/  MUFU.TANH R62, R62 ;  /* 0x0000003e003e7308 */ /* 0x000ea20000002400 */
[----:B0-----:R-:W-:Y:S01]  /*6180*/  FFMA.FTZ R83, R38, UR35, -R78 ;  /* 0x0000002326537c23 */ /* 0x001fe2000801084e */
[----:B------:R-:W-:-:S02]  /*6190*/  FSEL R38, R29, -INF , P3 ;  /* 0xff8000001d267808 */ /* 0x000fc40001800000 */
[C---:B------:R-:W-:Y:S02]  /*61a0*/  ISETP.GT.AND P3, PT, R79.reuse, 0x41, PT ;  /* 0x000000414f00780c */ /* 0x040fe40003f64270 */
[----:B------:R-:W-:Y:S02]  /*61b0*/  FMNMX.FTZ R81, R38, R81, !PT ;  /* 0x0000005126517209 */ /* 0x000fe40007810000 */
[----:B------:R-:W0:Y:S01]  /*61c0*/  MUFU.TANH R63, R63 ;  /* 0x0000003f003f7308 */ /* 0x000e220000002400 */
[----:B-1----:R-:W-:Y:S02]  /*61d0*/  FSEL R58, R58, -INF , P2 ;  /* 0xff8000003a3a7808 */ /* 0x002fe40001000000 */
[----:B------:R-:W-:Y:S02]  /*61e0*/  FMNMX.FTZ R82, R30, R81, !PT ;  /* 0x000000511e527209 */ /* 0x000fe40007810000 */
[----:B------:R-:W-:-:S03]  /*61f0*/  ISETP.GT.AND P2, PT, R79, 0x50, PT ;  /* 0x000000504f00780c */ /* 0x000fc60003f44270 */
[----:B------:R1:W-:Y:S08]  /*6200*/  MUFU.EX2 R27, R84 ;  /* 0x00000054001b7308 */ /* 0x0003f00000000800 */
[----:B------:R-:W3:Y:S01]  /*6210*/  MUFU.TANH R64, R64 ;  /* 0x0000004000407308 */ /* 0x000ee20000002400 */
[----:B-1----:R-:W-:Y:S01]  /*6220*/  FFMA.FTZ R84, R39, UR35, -R78 ;  /* 0x0000002327547c23 */ /* 0x002fe2000801084e */
[----:B------:R-:W-:-:S02]  /*6230*/  FSEL R39, R31, -INF , P3 ;  /* 0xff8000001f277808 */ /* 0x000fc40001800000 */
[----:B------:R-:W-:Y:S02]  /*6240*/  ISETP.GT.AND P3, PT, R79, 0x49, PT ;  /* 0x000000494f00780c */ /* 0x000fe40003f64270 */
[----:B------:R-:W-:Y:S02]  /*6250*/  FMNMX.FTZ R81, R39, R82, !PT ;  /* 0x0000005227517209 */ /* 0x000fe40007810000 */
[----:B------:R-:W1:Y:S01]  /*6260*/  MUFU.TANH R65, R65 ;  /* 0x0000004100417308 */ /* 0x000e620000002400 */
[----:B--2---:R-:W-:Y:S02]  /*6270*/  FSEL R62, R62, -INF , P3 ;  /* 0xff8000003e3e7808 */ /* 0x004fe40001800000 */
[----:B------:R-:W-:Y:S02]  /*6280*/  FMNMX.FTZ R81, R58, R81, !PT ;  /* 0x000000513a517209 */ /* 0x000fe40007810000 */
[----:B------:R-:W-:Y:S02]  /*6290*/  ISETP.GT.AND P3, PT, R79, 0x51, PT ;  /* 0x000000514f00780c */ /* 0x000fe40003f64270 */
[----:B0-----:R-:W-:Y:S01]  /*62a0*/  FSEL R63, R63, -INF , P2 ;  /* 0xff8000003f3f7808 */ /* 0x001fe20001000000 */
[----:B------:R-:W0:Y:S01]  /*62b0*/  MUFU.TANH R66, R66 ;  /* 0x0000004200427308 */ /* 0x000e220000002400 */
[----:B------:R-:W-:-:S02]  /*62c0*/  FMNMX.FTZ R82, R62, R81, !PT ;  /* 0x000000513e527209 */ /* 0x000fc40007810000 */
[----:B------:R-:W-:Y:S02]  /*62d0*/  ISETP.GT.AND P2, PT, R79, 0x58, PT ;  /* 0x000000584f00780c */ /* 0x000fe40003f44270 */
[----:B---3--:R-:W-:Y:S02]  /*62e0*/  FSEL R64, R64, -INF , P3 ;  /* 0xff80000040407808 */ /* 0x008fe40001800000 */
[----:B------:R-:W-:Y:S01]  /*62f0*/  FMNMX.FTZ R81, R63, R82, !PT ;  /* 0x000000523f517209 */ /* 0x000fe20007810000 */
[----:B------:R-:W2:Y:S01]  /*6300*/  MUFU.TANH R67, R67 ;  /* 0x0000004300437308 */ /* 0x000ea20000002400 */
[----:B------:R-:W-:Y:S02]  /*6310*/  ISETP.GT.AND P3, PT, R79, 0x59, PT ;  /* 0x000000594f00780c */ /* 0x000fe40003f64270 */
[----:B-1----:R-:W-:Y:S02]  /*6320*/  FSEL R65, R65, -INF , P2 ;  /* 0xff80000041417808 */ /* 0x002fe40001000000 */
[----:B------:R-:W-:-:S02]  /*6330*/  FMNMX.FTZ R82, R64, R81, !PT ;  /* 0x0000005140527209 */ /* 0x000fc40007810000 */
[----:B------:R-:W-:Y:S01]  /*6340*/  ISETP.GT.AND P2, PT, R79, 0x60, PT ;  /* 0x000000604f00780c */ /* 0x000fe20003f44270 */
[----:B------:R-:W1:Y:S01]  /*6350*/  MUFU.TANH R68, R68 ;  /* 0x0000004400447308 */ /* 0x000e620000002400 */
[----:B0-----:R-:W-:Y:S02]  /*6360*/  FSEL R66, R66, -INF , P3 ;  /* 0xff80000042427808 */ /* 0x001fe40001800000 */
[----:B------:R-:W-:Y:S02]  /*6370*/  FMNMX.FTZ R81, R65, R82, !PT ;  /* 0x0000005241517209 */ /* 0x000fe40007810000 */
[----:B------:R-:W-:Y:S02]  /*6380*/  ISETP.GT.AND P3, PT, R79, 0x61, PT ;  /* 0x000000614f00780c */ /* 0x000fe40003f64270 */
[----:B------:R-:W-:Y:S01]  /*6390*/  FMNMX.FTZ R82, R66, R81, !PT ;  /* 0x0000005142527209 */ /* 0x000fe20007810000 */
[----:B------:R-:W0:Y:S01]  /*63a0*/  MUFU.TANH R69, R69 ;  /* 0x0000004500457308 */ /* 0x000e220000002400 */
[----:B--2---:R-:W-:-:S02]  /*63b0*/  FSEL R67, R67, -INF , P2 ;  /* 0xff80000043437808 */ /* 0x004fc40001000000 */
        /* <DEDUP_REMOVED lines=22> */
[----:B------:R-:W-:Y:S01]  /*6520*/  MUFU.EX2 R75, R75 ;  /* 0x0000004b004b7308 */ /* 0x000fe20000000800 */
[----:B--2---:R-:W-:-:S04]  /*6530*/  FSEL R76, R76, -INF , P2 ;  /* 0xff8000004c4c7808 */ /* 0x004fc80001000000 */
[----:B------:R-:W-:-:S03]  /*6540*/  FMNMX.FTZ R82, R76, R81, !PT ;  /* 0x000000514c527209 */ /* 0x000fc60007810000 */
[----:B------:R-:W-:Y:S01]  /*6550*/  MUFU.EX2 R74, R74 ;  /* 0x0000004a004a7308 */ /* 0x000fe20000000800 */
[----:B-1----:R-:W-:-:S04]  /*6560*/  FSEL R79, R77, -INF , P3 ;  /* 0xff8000004d4f7808 */ /* 0x002fc80001800000 */
[----:B------:R-:W-:-:S03]  /*6570*/  FMNMX.FTZ R82, R79, R82, !PT ;  /* 0x000000524f527209 */ /* 0x000fc60007810000 */
[----:B------:R-:W-:Y:S02]  /*6580*/  MUFU.EX2 R14, R139 ;  /* 0x0000008b000e7308 */ /* 0x000fe40000000800 */
[----:B------:R-:W0:Y:S06]  /*6590*/  SHFL.BFLY PT, R77, R82, 0x2, 0x1f ;  /* 0x0c401f00524d7f89 */ /* 0x000e2c00000e0000 */
[----:B------:R1:W-:Y:S08]  /*65a0*/  MUFU.EX2 R31, R84 ;  /* 0x00000054001f7308 */ /* 0x0003f00000000800 */
[----:B------:R2:W-:Y:S08]  /*65b0*/  MUFU.EX2 R29, R83 ;  /* 0x00000053001d7308 */ /* 0x0005f00000000800 */
[----:B------:R-:W-:Y:S01]  /*65c0*/  MUFU.EX2 R40, R40 ;  /* 0x0000002800287308 */ /* 0x000fe20000000800 */
[----:B0-----:R-:W-:-:S05]  /*65d0*/  FMNMX.FTZ R81, R82, R77, !PT ;  /* 0x0000004d52517209 */ /* 0x001fca0007810000 */
[----:B------:R-:W0:Y:S02]  /*65e0*/  SHFL.BFLY PT, R82, R81, 0x1, 0x1f ;  /* 0x0c201f0051527f89 */ /* 0x000e2400000e0000 */
[----:B------:R-:W-:Y:S08]  /*65f0*/  MUFU.EX2 R41, R41 ;  /* 0x0000002900297308 */ /* 0x000ff00000000800 */
[----:B------:R-:W-:Y:S08]  /*6600*/  MUFU.EX2 R42, R42 ;  /* 0x0000002a002a7308 */ /* 0x000ff00000000800 */
[----:B------:R-:W-:Y:S01]  /*6610*/  MUFU.EX2 R43, R43 ;  /* 0x0000002b002b7308 */ /* 0x000fe20000000800 */
[----:B0-----:R-:W-:-:S07]  /*6620*/  FMNMX.FTZ R77, R81, R82, !PT ;  /* 0x00000052514d7209 */ /* 0x001fce0007810000 */
[----:B------:R-:W-:Y:S01]  /*6630*/  MUFU.EX2 R44, R44 ;  /* 0x0000002c002c7308 */ /* 0x000fe20000000800 */
[C---:B------:R-:W-:Y:S01]  /*6640*/  FSETP.NEU.FTZ.AND P2, PT, R77.reuse, -INF , PT ;  /* 0xff8000004d00780b */ /* 0x040fe20003f5d000 */
[----:B------:R-:W-:-:S06]  /*6650*/  FMUL.FTZ R81, R77, UR35 ;  /* 0x000000234d517c20 */ /* 0x000fcc0008410000 */
[----:B------:R-:W-:Y:S01]  /*6660*/  MUFU.EX2 R45, R45 ;  /* 0x0000002d002d7308 */ /* 0x000fe20000000800 */
[----:B------:R-:W-:-:S05]  /*6670*/  FSEL R81, R81, RZ, P2 ;  /* 0x000000ff51517208 */ /* 0x000fca0001000000 */
[--C-:B------:R-:W-:Y:S01]  /*6680*/  FFMA.FTZ R87, R80, UR35, -R81.reuse ;  /* 0x0000002350577c23 */ /* 0x100fe20008010851 */
[--C-:B------:R-:W-:Y:S01]  /*6690*/  FFMA.FTZ R80, R18, UR35, -R81.reuse ;  /* 0x0000002312507c23 */ /* 0x100fe20008010851 */
[----:B------:R-:W-:Y:S01]  /*66a0*/  FSEL R18, R72, RZ, P1 ;  /* 0x000000ff48127208 */ /* 0x000fe20000800000 */
[--C-:B------:R-:W-:Y:S01]  /*66b0*/  FFMA.FTZ R13, R13, UR35, -R81.reuse ;  /* 0x000000230d0d7c23 */ /* 0x100fe20008010851 */
[--C-:B------:R-:W-:Y:S01]  /*66c0*/  FFMA.FTZ R15, R15, UR35, -R81.reuse ;  /* 0x000000230f0f7c23 */ /* 0x100fe20008010851 */
[----:B------:R-:W-:Y:S01]  /*66d0*/  FFMA.FTZ R86, R32, UR35, -R81 ;  /* 0x0000002320567c23 */ /* 0x000fe20008010851 */
[----:B------:R-:W-:Y:S01]  /*66e0*/  MUFU.EX2 R87, R87 ;  /* 0x0000005700577308 */ /* 0x000fe20000000800 */
[----:B------:R-:W-:Y:S01]  /*66f0*/  FADD.FTZ R18, -R18, R11 ;  /* 0x0000000b12127221 */ /* 0x000fe20000010100 */
[----:B------:R-:W-:Y:S01]  /*6700*/  FSEL R11, R77, RZ, P2 ;  /* 0x000000ff4d0b7208 */ /* 0x000fe20001000000 */
[--C-:B------:R-:W-:Y:S01]  /*6710*/  FFMA.FTZ R85, R33, UR35, -R81.reuse ;  /* 0x0000002321557c23 */ /* 0x100fe20008010851 */
[--C-:B------:R-:W-:Y:S01]  /*6720*/  FFMA.FTZ R140, R39, UR35, -R81.reuse ;  /* 0x00000023278c7c23 */ /* 0x100fe20008010851 */
[----:B------:R-:W-:Y:S01]  /*6730*/  FMUL.FTZ R18, R18, UR35 ;  /* 0x0000002312127c20 */ /* 0x000fe20008410000 */
[--C-:B------:R-:W-:Y:S01]  /*6740*/  FFMA.FTZ R78, R20, UR35, -R81.reuse ;  /* 0x00000023144e7c23 */ /* 0x100fe20008010851 */
[----:B------:R-:W-:Y:S01]  /*6750*/  FADD.FTZ R11, -R11, R12 ;  /* 0x0000000c0b0b7221 */ /* 0x000fe20000010100 */
[----:B------:R-:W-:Y:S01]  /*6760*/  MUFU.EX2 R13, R13 ;  /* 0x0000000d000d7308 */ /* 0x000fe20000000800 */
[--C-:B-1----:R-:W-:Y:S01]  /*6770*/  FFMA.FTZ R84, R34, UR35, -R81.reuse ;  /* 0x0000002322547c23 */ /* 0x102fe20008010851 */
[--C-:B------:R-:W-:Y:S01]  /*6780*/  FFMA.FTZ R34, R22, UR35, -R81.reuse ;  /* 0x0000002316227c23 */ /* 0x100fe20008010851 */
[----:B------:R-:W-:Y:S01]  /*6790*/  FMUL.FTZ R11, R11, UR35 ;  /* 0x000000230b0b7c20 */ /* 0x000fe20008410000 */
[--C-:B--2---:R-:W-:Y:S01]  /*67a0*/  FFMA.FTZ R83, R35, UR35, -R81.reuse ;  /* 0x0000002323537c23 */ /* 0x104fe20008010851 */
        /* <DEDUP_REMOVED lines=17> */
[----:B------:R-:W-:-:S02]  /*68c0*/  FFMA.FTZ R68, R76, UR35, -R81 ;  /* 0x000000234c447c23 */ /* 0x000fc40008010851 */
[----:B------:R-:W2:Y:S01]  /*68d0*/  MUFU.EX2 R15, R15 ;  /* 0x0000000f000f7308 */ /* 0x000ea20000000800 */
[----:B0-----:R-:W-:-:S04]  /*68e0*/  FFMA.FTZ R39, R18, R4, R75 ;  /* 0x0000000412277223 */ /* 0x001fc8000001004b */
[----:B------:R-:W-:-:S03]  /*68f0*/  FADD.FTZ R39, R74, R39 ;  /* 0x000000274a277221 */ /* 0x000fc60000010000 */
[----:B------:R-:W0:Y:S01]  /*6900*/  MUFU.EX2 R86, R86 ;  /* 0x0000005600567308 */ /* 0x000e220000000800 */
[----:B-1----:R-:W-:Y:S01]  /*6910*/  FFMA.FTZ R4, R11, R3, R13 ;  /* 0x000000030b047223 */ /* 0x002fe2000001000d */
[----:B------:R-:W-:Y:S01]  /*6920*/  FADD.FTZ R12, R14, R39 ;  /* 0x000000270e0c7221 */ /* 0x000fe20000010000 */
[----:B------:R-:W-:Y:S02]  /*6930*/  FFMA.FTZ R39, R63, UR35, -R81 ;  /* 0x000000233f277c23 */ /* 0x000fe40008010851 */
        /* <DEDUP_REMOVED lines=39> */
[----:B------:R-:W-:-:S06]  /*6bb0*/  FFMA.FTZ R63, R69, UR35, -R81 ;  /* 0x00000023453f7c23 */ /* 0x000fcc0008010851 */
        /* <DEDUP_REMOVED lines=65> */
[----:B0-----:R-:W-:-:S03]  /*6fd0*/  FADD.FTZ R4, R61, R4 ;  /* 0x000000043d047221 */ /* 0x001fc60000010000 */
[----:B-1----:R-:W-:Y:S01]  /*6fe0*/  FADD.FTZ R3, R69, R12 ;  /* 0x0000000c45037221 */ /* 0x002fe20000010000 */
[----:B------:R-:W-:Y:S06]  /*6ff0*/  @!P0 BRA `(.L_x_1928) ;  /* 0x0000000000048947 */ /* 0x000fec0003800000 */
[----:B------:R-:W-:Y:S01]  /*7000*/  BPT.TRAP 0x1 ;  /* 0x000000040000795c */ /* 0x000fe20000300000 */
.L_x_1928:
[----:B------:R-:W0:Y:S01]  /*7010*/  S2UR UR10, SR_CgaCtaId ;  /* 0x00000000000a79c3 */ /* 0x000e220000008800 */
[----:B------:R-:W-:Y:S01]  /*7020*/  ULEA UR5, UR5, UR38, 0x3 ;  /* 0x0000002605057291 */ /* 0x000fe2000f8e183f */
[----:B------:R-:W-:Y:S01]  /*7030*/  F2FP.F16.F32.PACK_AB R12, R74, R75 ;  /* 0x0000004b4a0c723e */ /* 0x000fe200000000ff */
[----:B------:R-:W-:Y:S01]  /*7040*/  UISETP.GT.AND UP0, UPT, UR39, UR32, UPT ;  /* 0x000000202700728c */ /* 0x000fe2000bf04270 */
[----:B------:R-:W-:Y:S01]  /*7050*/  F2FP.F16.F32.PACK_AB R13, R87, R13 ;  /* 0x0000000d570d723e */ /* 0x000fe200000000ff */
[----:B------:R-:W-:Y:S01]  /*7060*/  UIADD3 UR5, UR5, 0x2d860, URZ ;  /* 0x0002d86005057890 */ /* 0x000fe2000fffe03f */
[----:B------:R-:W-:Y:S01]  /*7070*/  F2FP.F16.F32.PACK_AB R14, R17, R14 ;  /* 0x0000000e110e723e */ /* 0x000fe200000000ff */
[----:B------:R-:W-:Y:S01]  /*7080*/  UMOV UR42, UR6 ;  /* 0x00000006002a7c82 */ /* 0x000fe20008000000 */
[----:B------:R-:W-:Y:S01]  /*7090*/  F2FP.F16.F32.PACK_AB R15, R86, R15 ;  /* 0x0000000f560f723e */ /* 0x000fe200000000ff */
[----:B------:R-:W-:Y:S01]  /*70a0*/  FMUL.FTZ R90, R90, R11 ;  /* 0x0000000b5a5a7220 */ /* 0x000fe20000410000 */
        /* <DEDUP_REMOVED lines=16> */
[----:B------:R-:W-:Y:S01]  /*71b0*/  UIADD3 UR10, UR39, -0x1, URZ ;  /* 0xffffffff270a7890 */ /* 0x000fe2000fffe03f */
[----:B------:R-:W-:Y:S01]  /*71c0*/  F2FP.F16.F32.PACK_AB R28, R42, R41 ;  /* 0x000000292a1c723e */ /* 0x000fe200000000ff */
[-C--:B------:R-:W-:Y:S01]  /*71d0*/  FMUL.FTZ R106, R106, R11.reuse ;  /* 0x0000000b6a6a7220 */ /* 0x080fe20000410000 */
        /* <DEDUP_REMOVED lines=12> */
[----:B------:R-:W-:Y:S01]  /*72a0*/  UMOV UR5, UR4 ;  /* 0x0000000400057c82 */ /* 0x000fe20008000000 */
[----:B------:R-:W-:Y:S01]  /*72b0*/  F2FP.F16.F32.PACK_AB R35, R139, R38 ;  /* 0x000000268b23723e */ /* 0x000fe200000000ff */
[----:B------:R2:W-:Y:S01]  /*72c0*/  STSM.16.M88.4 [R6], R24 ;  /* 0x0000001806007844 */ /* 0x0005e20000000200 */
[----:B------:R-:W-:Y:S01]  /*72d0*/  PLOP3.LUT P1, PT, PT, PT, UP0, 0x80, 0x0 ;  /* 0x000000000000781c */ /* 0x000fe20003f2f008 */
[-C--:B------:R-:W-:Y:S01]  /*72e0*/  FMUL.FTZ R111, R111, R11.reuse ;  /* 0x0000000b6f6f7220 */ /* 0x080fe20000410000 */
[-C--:B------:R-:W-:Y:S01]  /*72f0*/  FMUL.FTZ R114, R114, R11.reuse ;  /* 0x0000000b72727220 */ /* 0x080fe20000410000 */
[----:B------:R-:W-:Y:S01]  /*7300*/  STSM.16.M88.4 [R5], R28 ;  /* 0x0000001c05007844 */ /* 0x000fe20000000200 */
[-C--:B------:R-:W-:Y:S01]  /*7310*/  FMUL.FTZ R115, R115, R11.reuse ;  /* 0x0000000b73737220 */ /* 0x080fe20000410000 */
[-C--:B------:R-:W-:Y:S01]  /*7320*/  FMUL.FTZ R118, R118, R11.reuse ;  /* 0x0000000b76767220 */ /* 0x080fe20000410000 */
[----:B------:R-:W-:Y:S01]  /*7330*/  FMUL.FTZ R119, R119, R11 ;  /* 0x0000000b77777220 */ /* 0x000fe20000410000 */
[----:B0-----:R-:W-:Y:S01]  /*7340*/  F2FP.F16.F32.PACK_AB R12, R50, R49 ;  /* 0x00000031320c723e */ /* 0x001fe200000000ff */
[----:B------:R-:W-:Y:S01]  /*7350*/  STSM.16.M88.4 [R0+0x27800], R32 ;  /* 0x0278002000007844 */ /* 0x000fe20000000200 */
[----:B------:R-:W-:Y:S01]  /*7360*/  F2FP.F16.F32.PACK_AB R13, R137, R39 ;  /* 0x00000027890d723e */ /* 0x000fe200000000ff */
[----:B------:R-:W-:Y:S01]  /*7370*/  FMUL.FTZ R122, R122, R11 ;  /* 0x0000000b7a7a7220 */ /* 0x000fe20000410000 */
[----:B------:R-:W-:Y:S01]  /*7380*/  F2FP.F16.F32.PACK_AB R14, R52, R51 ;  /* 0x00000033340e723e */ /* 0x000fe200000000ff */
[-C--:B------:R-:W-:Y:S01]  /*7390*/  FMUL.FTZ R123, R123, R11.reuse ;  /* 0x0000000b7b7b7220 */ /* 0x080fe20000410000 */
        /* <DEDUP_REMOVED lines=9> */
[----:B------:R-:W-:Y:S01]  /*7430*/  FMUL.FTZ R131, R131, R11 ;  /* 0x0000000b83837220 */ /* 0x000fe20000410000 */
[----:B--2---:R-:W-:Y:S01]  /*7440*/  F2FP.F16.F32.PACK_AB R24, R59, R57 ;  /* 0x000000393b18723e */ /* 0x004fe200000000ff */
[-C--:B------:R-:W-:Y:S01]  /*7450*/  FMUL.FTZ R134, R134, R11.reuse ;  /* 0x0000000b86867220 */ /* 0x080fe20000410000 */
[----:B------:R-:W-:Y:S01]  /*7460*/  F2FP.F16.F32.PACK_AB R25, R67, R64 ;  /* 0x000000404319723e */ /* 0x000fe200000000ff */
[----:B------:R1:W-:Y:S01]  /*7470*/  STSM.16.M88.4 [R6+0x6000], R20 ;  /* 0x0060001406007844 */ /* 0x0003e20000000200 */
[----:B------:R-:W-:Y:S01]  /*7480*/  F2FP.F16.F32.PACK_AB R26, R61, R60 ;  /* 0x0000003c3d1a723e */ /* 0x000fe200000000ff */
[----:B------:R-:W-:Y:S01]  /*7490*/  FMUL.FTZ R135, R135, R11 ;  /* 0x0000000b87877220 */ /* 0x000fe20000410000 */
[----:B------:R-:W-:Y:S01]  /*74a0*/  F2FP.F16.F32.PACK_AB R27, R69, R68 ;  /* 0x00000044451b723e */ /* 0x000fe200000000ff */
[-C--:B------:R-:W-:Y:S01]  /*74b0*/  FMUL.FTZ R88, R88, R18.reuse ;  /* 0x0000001258587220 */ /* 0x080fe20000410000 */
[-C--:B------:R-:W-:Y:S01]  /*74c0*/  FMUL.FTZ R89, R89, R18.reuse ;  /* 0x0000001259597220 */ /* 0x080fe20000410000 */
[-C--:B------:R-:W-:Y:S01]  /*74d0*/  FMUL.FTZ R92, R92, R18.reuse ;  /* 0x000000125c5c7220 */ /* 0x080fe20000410000 */
[-C--:B------:R-:W-:Y:S01]  /*74e0*/  FMUL.FTZ R93, R93, R18.reuse ;  /* 0x000000125d5d7220 */ /* 0x080fe20000410000 */
        /* <DEDUP_REMOVED lines=27> */
[----:B0-----:R-:W-:-:S02]  /*76a0*/  IMAD.MOV.U32 R12, RZ, RZ, R77 ;  /* 0x000000ffff0c7224 */ /* 0x001fc400078e004d */
[----:B------:R-:W-:Y:S01]  /*76b0*/  IMAD.MOV.U32 R11, RZ, RZ, R72 ;  /* 0x000000ffff0b7224 */ /* 0x000fe200078e0048 */
[----:B--2---:R-:W-:Y:S01]  /*76c0*/  NOP ;  /* 0x0000000000007918 */ /* 0x004fe20000000000 */
[----:B-1----:R-:W-:Y:S05]  /*76d0*/  @P1 BRA `(.L_x_1929) ;  /* 0xffffffcc00581947 */ /* 0x002fea000383ffff */
[----:B------:R-:W-:-:S05]  /*76e0*/  UMOV UR39, UR10 ;  /* 0x0000000a00277c82 */ /* 0x000fca0008000000 */
.L_x_1918:
[----:B------:R-:W-:-:S13]  /*76f0*/  R2UR UR5, R142 ;  /* 0x000000008e0572ca */ /* 0x000fda00000e0000 */
[----:B------:R-:W-:-:S06]  /*7700*/  UISETP.GE.AND UP0, UPT, UR39, UR5, UPT ;  /* 0x000000052700728c */ /* 0x000fcc000bf06270 */
[----:B------:R-:W-:-:S13]  /*7710*/  PLOP3.LUT P1, PT, PT, PT, UP0, 0x80, 0x0 ;  /* 0x000000000000781c */ /* 0x000fda0003f2f008 */
[----:B------:R-:W-:Y:S05]  /*7720*/  @!P1 BRA `(.L_x_1930) ;  /* 0x0000002800789947 */ /* 0x000fea0003800000 */
[----:B------:R-:W3:Y:S01]  /*7730*/  S2R R7, SR_TID.X ;  /* 0x0000000000077919 */ /* 0x000ee20000002100 */
[----:B------:R-:W-:Y:S01]  /*7740*/  R2UR UR5, R138 ;  /* 0x000000008a0572ca */ /* 0x000fe200000e0000 */
[----:B------:R-:W-:Y:S01]  /*7750*/  UMOV UR7, UR4 ;  /* 0x0000000400077c82 */ /* 0x000fe20008000000 */
[----:B------:R-:W-:Y:S01]  /*7760*/  UMOV UR11, 0x40000040 ;  /* 0x40000040000b7882 */ /* 0x000fe20000000000 */
[----:B------:R-:W-:Y:S01]  /*7770*/  IMAD.MOV.U32 R11, RZ, RZ, R77 ;  /* 0x000000ffff0b7224 */ /* 0x000fe200078e004d */
[----:B------:R-:W-:Y:S01]  /*7780*/  UMOV UR30, UR6 ;  /* 0x00000006001e7c82 */ /* 0x000fe20008000000 */
[----:B------:R-:W-:Y:S01]  /*7790*/  IMAD.U32 R137, RZ, RZ, UR11 ;  /* 0x0000000bff897e24 */ /* 0x000fe2000f8e00ff */
[----:B------:R-:W-:Y:S01]  /*77a0*/  UMOV UR29, 0x40000040 ;  /* 0x40000040001d7882 */ /* 0x000fe20000000000 */
        /* <DEDUP_REMOVED lines=10> */
[----:B------:R-:W-:Y:S01]  /*7850*/  UIADD3 UR40, UR61, 0x600, URZ ;  /* 0x000006003d287890 */ /* 0x000fe2000fffe03f */
[----:B------:R-:W-:Y:S01]  /*7860*/  UMOV UR10, UR4 ;  /* 0x00000004000a7c82 */ /* 0x000fe20008000000 */
[----:B------:R-:W-:Y:S01]  /*7870*/  UIADD3 UR44, UR61, 0x602, URZ ;  /* 0x000006023d2c7890 */ /* 0x000fe2000fffe03f */
[----:B------:R-:W-:Y:S01]  /*7880*/  IMAD.U32 R136, RZ, RZ, UR10 ;  /* 0x0000000aff887e24 */ /* 0x000fe2000f8e00ff */
[----:B------:R-:W-:-:S02]  /*7890*/  UIADD3 UR48, UR61, 0x604, URZ ;  /* 0x000006043d307890 */ /* 0x000fc4000fffe03f */
[----:B------:R-:W-:Y:S01]  /*78a0*/  UIADD3 UR52, UR61, 0x606, URZ ;  /* 0x000006063d347890 */ /* 0x000fe2000fffe03f */
[----:B---3--:R-:W-:Y:S02]  /*78b0*/  SHF.R.U32.HI R12, RZ, 0x7, R7 ;  /* 0x00000007ff0c7819 */ /* 0x008fe40000011607 */
[----:B------:R-:W-:Y:S02]  /*78c0*/  ISETP.GE.U32.AND P1, PT, R7, 0x180, PT ;  /* 0x000001800700780c */ /* 0x000fe40003f26070 */
[----:B------:R-:W-:Y:S01]  /*78d0*/  MOV R7, R72 ;  /* 0x0000004800077202 */ /* 0x000fe20000000f00 */
[C---:B------:R-:W-:Y:S02]  /*78e0*/  VIADD R10, R12.reuse, 0x9 ;  /* 0x000000090c0a7836 */ /* 0x040fe40000000000 */
[----:B------:R-:W-:-:S03]  /*78f0*/  VIADD R139, R12, 0x8 ;  /* 0x000000080c8b7836 */ /* 0x000fc60000000000 */
[----:B------:R-:W-:-:S07]  /*7900*/  SEL R10, R10, 0x9, !P1 ;  /* 0x000000090a0a7807 */ /* 0x000fce0004800000 */
.L_x_1941:
[----:B------:R-:W-:Y:S01]  /*7910*/  R2UR UR10, R16 ;  /* 0x00000000100a72ca */ /* 0x000fe200000e0000 */
[----:B------:R-:W-:-:S04]  /*7920*/  UIADD3 UR4, UR7, 0x1, URZ ;  /* 0x0000000107047890 */ /* 0x000fc8000fffe03f */
[----:B------:R-:W-:-:S04]  /*7930*/  UISETP.NE.AND UP0, UPT, UR4, 0x2, UPT ;  /* 0x000000020400788c */ /* 0x000fc8000bf05270 */
[----:B------:R-:W-:Y:S02]  /*7940*/  USEL UR6, URZ, 0x1, UP0 ;  /* 0x000000013f067887 */ /* 0x000fe40008000000 */
[----:B------:R-:W-:Y:S02]  /*7950*/  USEL UR4, UR4, URZ, UP0 ;  /* 0x0000003f04047287 */ /* 0x000fe40008000000 */
[----:B------:R-:W-:Y:S01]  /*7960*/  ISETP.NE.AND P2, PT, RZ, UR10, PT ;  /* 0x0000000aff007c0c */ /* 0x000fe2000bf45270 */
[----:B------:R-:W-:-:S12]  /*7970*/  ULOP3.LUT UR6, UR30, UR6, URZ, 0x3c, !UPT ;  /* 0x000000061e067292 */ /* 0x000fd8000f8e3c3f */
[----:B0-----:R-:W-:Y:S05]  /*7980*/  @P2 BRA `(.L_x_1931) ;  /* 0x00000000002c2947 */ /* 0x001fea0003800000 */
[----:B------:R-:W-:Y:S05]  /*7990*/  @!P0 BRA `(.L_x_1932) ;  /* 0x0000000000048947 */ /* 0x000fea0003800000 */
[----:B------:R-:W-:Y:S01]  /*79a0*/  BPT.TRAP 0x1 ;  /* 0x000000040000795c */ /* 0x000fe20000300000 */
.L_x_1932:
[----:B------:R-:W-:Y:S01]  /*79b0*/  ULEA UR10, UR4, UR38, 0x3 ;  /* 0x00000026040a7291 */ /* 0x000fe2000f8e183f */
[----:B------:R-:W-:-:S04]  /*79c0*/  MOV R12, UR6 ;  /* 0x00000006000c7c02 */ /* 0x000fc80008000f00 */
[----:B------:R-:W-:-:S04]  /*79d0*/  SHF.L.U32 R12, R12, 0x1f, RZ ;  /* 0x0000001f0c0c7819 */ /* 0x000fc800000006ff */
[----:B------:R0:W1:Y:S01]  /*79e0*/  SYNCS.PHASECHK.TRANS64.TRYWAIT P1, [UR10+0x2d830], R12 ;  /* 0x02d8300cff0075a7 */ /* 0x000062000802014a */
[----:B------:R-:W-:Y:S05]  /*79f0*/  @!P0 BRA `(.L_x_1933) ;  /* 0x0000000000048947 */ /* 0x000fea0003800000 */
[----:B------:R-:W-:Y:S01]  /*7a00*/  BPT.TRAP 0x1 ;  /* 0x000000040000795c */ /* 0x000fe20000300000 */
.L_x_1933:
[----:B-1----:R-:W-:Y:S05]  /*7a10*/  @P1 BRA `(.L_x_1931) ;  /* 0x0000000000081947 */ /* 0x002fea0003800000 */
[----:B------:R-:W1:Y:S02]  /*7a20*/  SYNCS.PHASECHK.TRANS64.TRYWAIT P1, [UR10+0x2d830], R12 ;  /* 0x02d8300cff0075a7 */ /* 0x000e64000802014a */
[----:B-1----:R-:W-:Y:S05]  /*7a30*/  @!P1 BRA `(.L_x_1934) ;  /* 0x0000008000dc9947 */ /* 0x002fea0003800000 */
.L_x_1931:
        /* <DEDUP_REMOVED lines=37> */
.L_x_1936:
[----:B------:R-:W-:Y:S01]  /*7c90*/  ULEA UR10, UR7, UR38, 0x3 ;  /* 0x00000026070a7291 */ /* 0x000fe2000f8e183f */
[----:B01----:R-:W-:-:S05]  /*7ca0*/  IMAD.U32 R12, RZ, RZ, UR30 ;  /* 0x0000001eff0c7e24 */ /* 0x003fca000f8e00ff */
[----:B------:R-:W-:-:S04]  /*7cb0*/  SHF.L.U32 R12, R12, 0x1f, RZ ;  /* 0x0000001f0c0c7819 */ /* 0x000fc800000006ff */
[----:B------:R0:W1:Y:S01]  /*7cc0*/  SYNCS.PHASECHK.TRANS64.TRYWAIT P1, [UR10+0x2d850], R12 ;  /* 0x02d8500cff0075a7 */ /* 0x000062000802014a */
[----:B------:R-:W-:Y:S05]  /*7cd0*/  @!P0 BRA `(.L_x_1937) ;  /* 0x0000000000048947 */ /* 0x000fea0003800000 */
[----:B------:R-:W-:Y:S01]  /*7ce0*/  BPT.TRAP 0x1 ;  /* 0x000000040000795c */ /* 0x000fe20000300000 */
.L_x_1937:
[----:B-1----:R-:W-:Y:S05]  /*7cf0*/  @P1 BRA `(.L_x_1935) ;  /* 0x0000000000081947 */ /* 0x002fea0003800000 */
[----:B------:R-:W1:Y:S02]  /*7d00*/  SYNCS.PHASECHK.TRANS64.TRYWAIT P1, [UR10+0x2d850], R12 ;  /* 0x02d8500cff0075a7 */ /* 0x000e64000802014a */
[----:B-1----:R-:W-:Y:S05]  /*7d10*/  @!P1 BRA `(.L_x_1938) ;  /* 0x00000080003c9947 */ /* 0x002fea0003800000 */
.L_x_1935:
[----:B------:R-:W-:Y:S01]  /*7d20*/  UIADD3 UR10, UR38, 0x400, URZ ;  /* 0x00000400260a7890 */ /* 0x000fe2000fffe03f */
[----:B------:R-:W-:Y:S01]  /*7d30*/  WARPGROUP.ARRIVE ;  /* 0x00000000000079c5 */ /* 0x000fe20000000000 */
[----:B------:R-:W-:Y:S01]  /*7d40*/  UMOV UR56, UR61 ;  /* 0x0000003d00387c82 */ /* 0x000fe20008000000 */
[----:B------:R-:W-:Y:S01]  /*7d50*/  UMOV UR57, 0x40000040 ;  /* 0x4000004000397882 */ /* 0x000fe20000000000 */
[----:B------:R-:W-:Y:S01]  /*7d60*/  USHF.R.U32.HI UR10, URZ, 0x4, UR10 ;  /* 0x000000043f0a7899 */ /* 0x000fe2000801160a */
[----:B01----:R-:W-:Y:S01]  /*7d70*/  MOV R12, UR13 ;  /* 0x0000000d000c7c02 */ /* 0x003fe20008000f00 */
[----:B------:R-:W-:Y:S01]  /*7d80*/  UMOV UR59, 0x80000020 ;  /* 0x80000020003b7882 */ /* 0x000fe20000000000 */
[----:B------:R-:W-:Y:S01]  /*7d90*/  MOV R13, UR12 ;  /* 0x0000000c000d7c02 */ /* 0x000fe20008000f00 */
[----:B------:R-:W-:Y:S01]  /*7da0*/  ULOP3.LUT UR10, UR10, 0x3fff, URZ, 0xc0, !UPT ;  /* 0x00003fff0a0a7892 */ /* 0x000fe2000f8ec03f */
[----:B------:R-:W-:Y:S01]  /*7db0*/  R2UR UR12, R136 ;  /* 0x00000000880c72ca */ /* 0x000fe200000e0000 */
[----:B------:R-:W-:Y:S01]  /*7dc0*/  UMOV UR15, 0x80000020 ;  /* 0x80000020000f7882 */ /* 0x000fe20000000000 */
[----:B------:R-:W-:Y:S01]  /*7dd0*/  R2UR UR13, R137 ;  /* 0x00000000890d72ca */ /* 0x000fe200000e0000 */
[----:B------:R-:W-:Y:S01]  /*7de0*/  ULOP3.LUT UR10, UR10, 0x2000000, URZ, 0xfc, !UPT ;  /* 0x020000000a0a7892 */ /* 0x000fe2000f8efc3f */
        /* <DEDUP_REMOVED lines=8> */
[----:B------:R-:W-:Y:S01]  /*7e70*/  HGMMA.64x96x16.F32 R88, gdesc[UR56].tnspB, R88, gsb0 ;  /* 0x41600000385879f0 */ /* 0x000fe20008000858 */
[----:B------:R-:W-:Y:S01]  /*7e80*/  UIADD3 UR42, UR58, 0x100, URZ ;  /* 0x000001003a2a7890 */ /* 0x000fe2000fffe03f */
[----:B------:R-:W-:Y:S01]  /*7e90*/  UMOV UR14, UR10 ;  /* 0x0000000a000e7c82 */ /* 0x000fe20008000000 */
[----:B------:R-:W-:-:S02]  /*7ea0*/  UIADD3 UR46, UR58, 0x140, URZ ;  /* 0x000001403a2e7890 */ /* 0x000fc4000fffe03f */
[----:B------:R-:W-:Y:S01]  /*7eb0*/  UIADD3 UR50, UR58, 0x180, URZ ;  /* 0x000001803a327890 */ /* 0x000fe2000fffe03f */
[----:B------:R-:W-:Y:S01]  /*7ec0*/  UMOV UR51, 0x80000020 ;  /* 0x8000002000337882 */ /* 0x000fe20000000000 */
[----:B------:R-:W-:Y:S01]  /*7ed0*/  UIADD3 UR54, UR58, 0x1c0, URZ ;  /* 0x000001c03a367890 */ /* 0x000fe2000fffe03f */
[----:B------:R-:W-:Y:S01]  /*7ee0*/  UMOV UR55, 0x80000020 ;  /* 0x8000002000377882 */ /* 0x000fe20000000000 */
[----:B------:R-:W-:Y:S02]  /*7ef0*/  WARPGROUP.DEPBAR.LE gsb0, 0x0 ;  /* 0x00008000000079c5 */ /* 0x000fe40000010000 */
[----:B------:R-:W-:-:S06]  /*7f00*/  WARPGROUP.ARRIVE ;  /* 0x00000000000079c5 */ /* 0x000fcc0000000000 */
[----:B------:R-:W-:Y:S01]  /*7f10*/  HGMMA.64x96x16.F32 R88, gdesc[UR12].tnspB, R88, gsb0 ;  /* 0x416000000c5879f0 */ /* 0x000fe20008000858 */
[----:B------:R-:W-:Y:S02]  /*7f20*/  R2UR UR13, R12 ;  /* 0x000000000c0d72ca */ /* 0x000fe400000e0000 */
[----:B------:R-:W-:Y:S01]  /*7f30*/  R2UR UR12, R13 ;  /* 0x000000000d0c72ca */ /* 0x000fe200000e0000 */
        /* <DEDUP_REMOVED lines=22> */
.L_x_1939:
        /* <DEDUP_REMOVED lines=15> */
[----:B------:R-:W-:Y:S01]  /*8190*/  FMUL.FTZ R53, R64, UR5 ;  /* 0x0000000540357c20 */ /* 0x000fe20008410000 */
[----:B------:R-:W-:Y:S01]  /*81a0*/  FMUL.FTZ R24, R35, UR5 ;  /* 0x0000000523187c20 */ /* 0x000fe20008410000 */
[----:B------:R-:W-:Y:S01]  /*81b0*/  FMUL.FTZ R33, R44, UR5 ;  /* 0x000000052c217c20 */ /* 0x000fe20008410000 */
[----:B------:R-:W-:Y:S01]  /*81c0*/  FMUL.FTZ R25, R36, UR5 ;  /* 0x0000000524197c20 */ /* 0x000fe20008410000 */
[----:B------:R-:W-:Y:S01]  /*81d0*/  FMUL.FTZ R44, R55, UR5 ;  /* 0x00000005372c7c20 */ /* 0x000fe20008410000 */
[----:B------:R-:W-:Y:S01]  /*81e0*/  FMUL.FTZ R55, R66, UR5 ;  /* 0x0000000542377c20 */ /* 0x000fe20008410000 */
[----:B------:R-:W-:Y:S01]  /*81f0*/  FMUL.FTZ R27, R38, UR5 ;  /* 0x00000005261b7c20 */ /* 0x000fe20008410000 */
[----:B------:R-:W3:Y:S01]  /*8200*/  MUFU.TANH R13, R13 ;  /* 0x0000000d000d7308 */ /* 0x000ee20000002400 */
        /* <DEDUP_REMOVED lines=16> */
[----:B---3--:R-:W-:Y:S01]  /*8310*/  FMNMX.FTZ R64, R13, R64, !PT ;  /* 0x000000400d407209 */ /* 0x008fe20007810000 */
        /* <DEDUP_REMOVED lines=26> */
[----:B------:R-:W-:Y:S01]  /*84c0*/  ULDC UR10, c[0x0][0x988] ;  /* 0x00026200000a7ab9 */ /* 0x000fe20000000800 */
[----:B------:R-:W3:Y:S01]  /*84d0*/  S2UR UR11, SR_CgaCtaId ;  /* 0x00000000000b79c3 */ /* 0x000ee20000008800 */
[----:B------:R-:W-:Y:S01]  /*84e0*/  UMOV UR35, UR10 ;  /* 0x0000000a00237c82 */ /* 0x000fe20008000000 */
[----:B------:R-:W-:Y:S01]  /*84f0*/  ULEA UR10, UR4, UR38, 0x3 ;  /* 0x00000026040a7291 */ /* 0x000fe2000f8e183f */
[----:B------:R-:W4:Y:S01]  /*8500*/  MUFU.TANH R21, R21 ;  /* 0x0000001500157308 */ /* 0x000f220000002400 */
[----:B-1----:R-:W-:Y:S01]  /*8510*/  FMNMX.FTZ R66, R18, R65, !PT ;  /* 0x0000004112427209 */ /* 0x002fe20007810000 */
[----:B------:R-:W-:Y:S01]  /*8520*/  FMUL.FTZ R65, R76, UR5 ;  /* 0x000000054c417c20 */ /* 0x000fe20008410000 */
[----:B------:R-:W-:-:S05]  /*8530*/  UIADD3 UR10, UR10, 0x2d840, URZ ;  /* 0x0002d8400a0a7890 */ /* 0x000fca000fffe03f */
[----:B------:R-:W1:Y:S01]  /*8540*/  MUFU.TANH R23, R23 ;  /* 0x0000001700177308 */ /* 0x000e620000002400 */
[----:B--2---:R-:W-:-:S07]  /*8550*/  FMNMX.FTZ R68, R20, R67, !PT ;  /* 0x0000004314447209 */ /* 0x004fce0007810000 */
[----:B------:R-:W2:Y:S01]  /*8560*/  MUFU.TANH R22, R22 ;  /* 0x0000001600167308 */ /* 0x000ea20000002400 */
[----:B----4-:R-:W-:Y:S01]  /*8570*/  FMNMX.FTZ R67, R21, R66, !PT ;  /* 0x0000004215437209 */ /* 0x010fe20007810000 */
[----:B---3--:R-:W-:-:S06]  /*8580*/  UPRMT UR10, UR11, 0x654, UR10 ;  /* 0x000006540b0a7896 */ /* 0x008fcc000800000a */
[----:B------:R-:W3:Y:S01]  /*8590*/  MUFU.TANH R24, R24 ;  /* 0x0000001800187308 */ /* 0x000ee20000002400 */
[----:B-1----:R-:W-:Y:S02]  /*85a0*/  FMNMX.FTZ R69, R23, R68, !PT ;  /* 0x0000004417457209 */ /* 0x002fe40007810000 */
[----:B------:R-:W-:Y:S05]  /*85b0*/  SYNCS.ARRIVE.TRANS64.RED.A1T0 RZ, [UR10], RZ ;  /* 0x000000ffffff79a7 */ /* 0x000fea000810040a */
[----:B------:R-:W1:Y:S01]  /*85c0*/  MUFU.TANH R25, R25 ;  /* 0x0000001900197308 */ /* 0x000e620000002400 */
[----:B--2---:R-:W-:-:S07]  /*85d0*/  FMNMX.FTZ R66, R22, R67, !PT ;  /* 0x0000004316427209 */ /* 0x004fce0007810000 */
[----:B------:R-:W2:Y:S01]  /*85e0*/  MUFU.TANH R27, R27 ;  /* 0x0000001b001b7308 */ /* 0x000ea20000002400 */
[----:B---3--:R-:W-:-:S07]  /*85f0*/  FMNMX.FTZ R68, R24, R69, !PT ;  /* 0x0000004518447209 */ /* 0x008fce0007810000 */
[----:B------:R-:W3:Y:S01]  /*8600*/  MUFU.TANH R26, R26 ;  /* 0x0000001a001a7308 */ /* 0x000ee20000002400 */
[----:B-1----:R-:W-:Y:S01]  /*8610*/  FMNMX.FTZ R67, R25, R66, !PT ;  /* 0x0000004219437209 */ /* 0x002fe20007810000 */
[----:B------:R-:W-:-:S06]  /*8620*/  FMUL.FTZ R66, R77, UR5 ;  /* 0x000000054d427c20 */ /* 0x000fcc0008410000 */
[----:B------:R-:W1:Y:S01]  /*8630*/  MUFU.TANH R28, R28 ;  /* 0x0000001c001c7308 */ /* 0x000e620000002400 */
[----:B--2---:R-:W-:-:S07]  /*8640*/  FMNMX.FTZ R69, R27, R68, !PT ;  /* 0x000000441b457209 */ /* 0x004fce0007810000 */
[----:B------:R-:W2:Y:S01]  /*8650*/  MUFU.TANH R29, R29 ;  /* 0x0000001d001d7308 */ /* 0x000ea20000002400 */
[----:B---3--:R-:W-:Y:S01]  /*8660*/  FMNMX.FTZ R68, R26, R67, !PT ;  /* 0x000000431a447209 */ /* 0x008fe20007810000 */
[----:B------:R-:W-:-:S06]  /*8670*/  FMUL.FTZ R67, R78, UR5 ;  /* 0x000000054e437c20 */ /* 0x000fcc0008410000 */
[----:B------:R-:W3:Y:S01]  /*8680*/  MUFU.TANH R31, R31 ;  /* 0x0000001f001f7308 */ /* 0x000ee20000002400 */
[----:B-1----:R-:W-:-:S07]  /*8690*/  FMNMX.FTZ R70, R28, R69, !PT ;  /* 0x000000451c467209 */ /* 0x002fce0007810000 */
[----:B------:R-:W1:Y:S01]  /*86a0*/  MUFU.TANH R30, R30 ;  /* 0x0000001e001e7308 */ /* 0x000e620000002400 */
[----:B--2---:R-:W-:-:S07]  /*86b0*/  FMNMX.FTZ R69, R29, R68, !PT ;  /* 0x000000441d457209 */ /* 0x004fce0007810000 */
[----:B------:R-:W2:Y:S01]  /*86c0*/  MUFU.TANH R32, R32 ;  /* 0x0000002000207308 */ /* 0x000ea20000002400 */
[----:B---3--:R-:W-:-:S07]  /*86d0*/  FMNMX.FTZ R71, R31, R70, !PT ;  /* 0x000000461f477209 */ /* 0x008fce0007810000 */
[----:B------:R-:W3:Y:S01]  /*86e0*/  MUFU.TANH R33, R33 ;  /* 0x0000002100217308 */ /* 0x000ee20000002400 */
[----:B-1----:R-:W-:-:S07]  /*86f0*/  FMNMX.FTZ R68, R30, R69, !PT ;  /* 0x000000451e447209 */ /* 0x002fce0007810000 */
        /* <DEDUP_REMOVED lines=8> */
[----:B--2---:R-:W-:Y:S01]  /*8780*/  FMNMX.FTZ R70, R34, R69, !PT ;  /* 0x0000004522467209 */ /* 0x004fe20007810000 */
[----:B------:R-:W-:-:S06]  /*8790*/  FMUL.FTZ R69, R80, UR5 ;  /* 0x0000000550457c20 */ /* 0x000fcc0008410000 */
[----:B------:R-:W2:Y:S01]  /*87a0*/  MUFU.TANH R39, R39 ;  /* 0x0000002700277308 */ /* 0x000ea20000002400 */
[----:B---3--:R-:W-:-:S07]  /*87b0*/  FMNMX.FTZ R72, R36, R71, !PT ;  /* 0x0000004724487209 */ /* 0x008fce0007810000 */
        /* <DEDUP_REMOVED lines=82> */
[----:B--2---:R-:W-:-:S05]  /*8ce0*/  FMNMX.FTZ R80, R75, R72, !PT ;  /* 0x000000484b507209 */ /* 0x004fca0007810000 */
[----:B------:R-:W2:Y:S01]  /*8cf0*/  SHFL.BFLY PT, R77, R80, 0x2, 0x1f ;  /* 0x0c401f00504d7f89 */ /* 0x000ea200000e0000 */
[----:B---3--:R-:W-:-:S04]  /*8d00*/  FMNMX.FTZ R79, R76, R79, !PT ;  /* 0x0000004f4c4f7209 */ /* 0x008fc80007810000 */
[----:B-1----:R-:W-:-:S05]  /*8d10*/  FMNMX.FTZ R79, R78, R79, !PT ;  /* 0x0000004f4e4f7209 */ /* 0x002fca0007810000 */
[----:B------:R-:W1:Y:S01]  /*8d20*/  SHFL.BFLY PT, R72, R79, 0x2, 0x1f ;  /* 0x0c401f004f487f89 */ /* 0x000e6200000e0000 */
[----:B--2---:R-:W-:Y:S02]  /*8d30*/  FMNMX.FTZ R81, R80, R77, !PT ;  /* 0x0000004d50517209 */ /* 0x004fe40007810000 */
[----:B-1----:R-:W-:-:S03]  /*8d40*/  FMNMX.FTZ R82, R79, R72, !PT ;  /* 0x000000484f527209 */ /* 0x002fc60007810000 */
[----:B------:R-:W1:Y:S04]  /*8d50*/  SHFL.BFLY PT, R72, R81, 0x1, 0x1f ;  /* 0x0c201f0051487f89 */ /* 0x000e6800000e0000 */
[----:B------:R-:W2:Y:S01]  /*8d60*/  SHFL.BFLY PT, R77, R82, 0x1, 0x1f ;  /* 0x0c201f00524d7f89 */ /* 0x000ea200000e0000 */
[----:B-1----:R-:W-:Y:S02]  /*8d70*/  FMNMX.FTZ R72, R81, R72, !PT ;  /* 0x0000004851487209 */ /* 0x002fe40007810000 */
[----:B--2---:R-:W-:-:S03]  /*8d80*/  FMNMX.FTZ R77, R82, R77, !PT ;  /* 0x0000004d524d7209 */ /* 0x004fc60007810000 */
[C---:B------:R-:W-:Y:S01]  /*8d90*/  FADD.FTZ R7, -R72.reuse, R7 ;  /* 0x0000000748077221 */ /* 0x040fe20000010100 */
[----:B------:R-:W-:-:S03]  /*8da0*/  FMUL.FTZ R79, R72, UR35 ;  /* 0x00000023484f7c20 */ /* 0x000fc60008410000 */
        /* <DEDUP_REMOVED lines=33> */
[C---:B------:R-:W-:Y:S01]  /*8fc0*/  FADD.FTZ R7, -R77.reuse, R11 ;  /* 0x0000000b4d077221 */ /* 0x040fe20000010100 */
[----:B------:R-:W-:Y:S01]  /*8fd0*/  FMUL.FTZ R79, R77, UR35 ;  /* 0x000000234d4f7c20 */ /* 0x000fe20008410000 */
[----:B------:R1:W-:Y:S02]  /*8fe0*/  MUFU.EX2 R11, R83 ;  /* 0x00000053000b7308 */ /* 0x0003e40000000800 */
[----:B------:R-:W-:Y:S01]  /*8ff0*/  FMUL.FTZ R7, R7, UR35 ;  /* 0x0000002307077c20 */ /* 0x000fe20008410000 */
[--C-:B------:R-:W-:Y:S01]  /*9000*/  FFMA.FTZ R14, R14, UR35, -R79.reuse ;  /* 0x000000230e0e7c23 */ /* 0x100fe2000801084f */
[--C-:B------:R-:W-:Y:S01]  /*9010*/  FFMA.FTZ R87, R15, UR35, -R79.reuse ;  /* 0x000000230f577c23 */ /* 0x100fe2000801084f */
[--C-:B------:R-:W-:Y:S01]  /*9020*/  FFMA.FTZ R15, R19, UR35, -R79.reuse ;  /* 0x00000023130f7c23 */ /* 0x100fe2000801084f */
[--C-:B------:R-:W-:Y:S01]  /*9030*/  FFMA.FTZ R20, R20, UR35, -R79.reuse ;  /* 0x0000002314147c23 */ /* 0x100fe2000801084f */
[--C-:B------:R-:W-:Y:S01]  /*9040*/  FFMA.FTZ R19, R23, UR35, -R79.reuse ;  /* 0x0000002317137c23 */ /* 0x100fe2000801084f */
[----:B------:R-:W2:Y:S01]  /*9050*/  MUFU.EX2 R12, R12 ;  /* 0x0000000c000c7308 */ /* 0x000ea20000000800 */
[--C-:B------:R-:W-:Y:S01]  /*9060*/  FFMA.FTZ R86, R24, UR35, -R79.reuse ;  /* 0x0000002318567c23 */ /* 0x100fe2000801084f */
[--C-:B-1----:R-:W-:Y:S01]  /*9070*/  FFMA.FTZ R83, R40, UR35, -R79.reuse ;  /* 0x0000002328537c23 */ /* 0x102fe2000801084f */
        /* <DEDUP_REMOVED lines=14> */
[----:B--2---:R-:W-:Y:S01]  /*9160*/  FFMA.FTZ R4, R11, R4, R12 ;  /* 0x000000040b047223 */ /* 0x004fe2000001000c */
[--C-:B------:R-:W-:Y:S01]  /*9170*/  FFMA.FTZ R80, R52, UR35, -R79.reuse ;  /* 0x0000002334507c23 */ /* 0x100fe2000801084f */
[--C-:B------:R-:W-:Y:S01]  /*9180*/  FFMA.FTZ R52, R60, UR35, -R79.reuse ;  /* 0x000000233c347c23 */ /* 0x100fe2000801084f */
[----:B------:R-:W-:-:S04]  /*9190*/  FFMA.FTZ R51, R64, UR35, -R79 ;  /* 0x0000002340337c23 */ /* 0x000fc8000801084f */
[----:B------:R-:W2:Y:S08]  /*91a0*/  MUFU.EX2 R13, R13 ;  /* 0x0000000d000d7308 */ /* 0x000eb00000000800 */
[----:B------:R-:W3:Y:S01]  /*91b0*/  MUFU.EX2 R87, R87 ;  /* 0x0000005700577308 */ /* 0x000ee20000000800 */
[----:B-1----:R-:W-:-:S07]  /*91c0*/  FFMA.FTZ R40, R7, R3, R14 ;  /* 0x0000000307287223 */ /* 0x002fce000001000e */
[----:B------:R-:W1:Y:S01]  /*91d0*/  MUFU.EX2 R17, R17 ;  /* 0x0000001100117308 */ /* 0x000e620000000800 */
[----:B--2---:R-:W-:-:S07]  /*91e0*/  FADD.FTZ R4, R13, R4 ;  /* 0x000000040d047221 */ /* 0x004fce0000010000 */
[----:B------:R-:W2:Y:S01]  /*91f0*/  MUFU.EX2 R15, R15 ;  /* 0x0000000f000f7308 */ /* 0x000ea20000000800 */
[----:B---3--:R-:W-:-:S07]  /*9200*/  FADD.FTZ R40, R87, R40 ;  /* 0x0000002857287221 */ /* 0x008fce0000010000 */
[----:B------:R-:W3:Y:S01]  /*9210*/  MUFU.EX2 R18, R18 ;  /* 0x0000001200127308 */ /* 0x000ee20000000800 */
[----:B-1----:R-:W-:-:S07]  /*9220*/  FADD.FTZ R3, R17, R4 ;  /* 0x0000000411037221 */ /* 0x002fce0000010000 */
[----:B------:R-:W1:Y:S01]  /*9230*/  MUFU.EX2 R20, R20 ;  /* 0x0000001400147308 */ /* 0x000e620000000800 */
[----:B--2---:R-:W-:-:S07]  /*9240*/  FADD.FTZ R39, R15, R40 ;  /* 0x000000280f277221 */ /* 0x004fce0000010000 */
[----:B------:R-:W2:Y:S01]  /*9250*/  MUFU.EX2 R21, R21 ;  /* 0x0000001500157308 */ /* 0x000ea20000000800 */
[----:B---3--:R-:W-:-:S07]  /*9260*/  FADD.FTZ R4, R18, R3 ;  /* 0x0000000312047221 */ /* 0x008fce0000010000 */
[----:B------:R-:W3:Y:S01]  /*9270*/  MUFU.EX2 R19, R19 ;  /* 0x0000001300137308 */ /* 0x000ee20000000800 */
[----:B-1----:R-:W-:Y:S01]  /*9280*/  FADD.FTZ R40, R20, R39 ;  /* 0x0000002714287221 */ /* 0x002fe20000010000 */
[--C-:B------:R-:W-:Y:S01]  /*9290*/  FFMA.FTZ R39, R55, UR35, -R79.reuse ;  /* 0x0000002337277c23 */ /* 0x100fe2000801084f */
[----:B------:R-:W-:-:S05]  /*92a0*/  FFMA.FTZ R55, R56, UR35, -R79 ;  /* 0x0000002338377c23 */ /* 0x000fca000801084f */
        /* <DEDUP_REMOVED lines=12> */
[----:B------:R-:W-:-:S06]  /*9370*/  FFMA.FTZ R40, R59, UR35, -R79 ;  /* 0x000000233b287c23 */ /* 0x000fcc000801084f */
        /* <DEDUP_REMOVED lines=28> */
[----:B---3--:R-:W-:Y:S01]  /*9540*/  FADD.FTZ R3, R83, R44 ;  /* 0x0000002c53037221 */ /* 0x008fe20000010000 */
[----:B------:R-:W-:-:S06]  /*9550*/  FFMA.FTZ R44, R67, UR35, -R79 ;  /* 0x00000023432c7c23 */ /* 0x000fcc000801084f */
        /* <DEDUP_REMOVED lines=16> */
[----:B--2---:R-:W-:Y:S01]  /*9660*/  FADD.FTZ R3, R81, R48 ;  /* 0x0000003051037221 */ /* 0x004fe20000010000 */
[----:B------:R-:W-:-:S06]  /*9670*/  FFMA.FTZ R48, R71, UR35, -R79 ;  /* 0x0000002347307c23 */ /* 0x000fcc000801084f */
        /* <DEDUP_REMOVED lines=55> */
[----:B--2---:R-:W-:-:S03]  /*99f0*/  FADD.FTZ R4, R75, R64 ;  /* 0x000000404b047221 */ /* 0x004fc60000010000 */
[----:B---3--:R-:W-:Y:S01]  /*9a00*/  FADD.FTZ R3, R60, R3 ;  /* 0x000000033c037221 */ /* 0x008fe20000010000 */
[----:B------:R-:W-:Y:S06]  /*9a10*/  @!P0 BRA `(.L_x_1940) ;  /* 0x0000000000048947 */ /* 0x000fec0003800000 */
[----:B------:R-:W-:Y:S01]  /*9a20*/  BPT.TRAP 0x1 ;  /* 0x000000040000795c */ /* 0x000fe20000300000 */
.L_x_1940:
[----:B------:R-:W1:Y:S01]  /*9a30*/  S2UR UR10, SR_CgaCtaId ;  /* 0x00000000000a79c3 */ /* 0x000e620000008800 */
        /* <DEDUP_REMOVED lines=23> */
[----:B-1----:R-:W-:Y:S01]  /*9bb0*/  UPRMT UR7, UR10, 0x654, UR7 ;  /* 0x000006540a077896 */ /* 0x002fe20008000007 */
        /* <DEDUP_REMOVED lines=12> */
[----:B------:R-:W-:Y:S01]  /*9c80*/  UIADD3 UR7, UR39, -0x1, URZ ;  /* 0xffffffff27077890 */ /* 0x000fe2000fffe03f */
[----:B------:R-:W-:Y:S01]  /*9c90*/  F2FP.F16.F32.PACK_AB R32, R46, R45 ;  /* 0x0000002d2e20723e */ /* 0x000fe200000000ff */
[----:B------:R2:W-:Y:S01]  /*9ca0*/  STSM.16.M88.4 [R2], R20 ;  /* 0x0000001402007844 */ /* 0x0005e20000000200 */
[----:B------:R-:W-:Y:S01]  /*9cb0*/  F2FP.F16.F32.PACK_AB R34, R50, R49 ;  /* 0x000000313222723e */ /* 0x000fe200000000ff */
[-C--:B------:R-:W-:Y:S01]  /*9cc0*/  FMUL.FTZ R113, R113, R11.reuse ;  /* 0x0000000b71717220 */ /* 0x080fe20000410000 */
[----:B------:R-:W-:Y:S01]  /*9cd0*/  F2FP.F16.F32.PACK_AB R35, R80, R36 ;  /* 0x000000245023723e */ /* 0x000fe200000000ff */
[----:B------:R3:W-:Y:S01]  /*9ce0*/  STSM.16.M88.4 [R6], R24 ;  /* 0x0000001806007844 */ /* 0x0007e20000000200 */
[----:B------:R-:W-:Y:S01]  /*9cf0*/  R2UR UR10, R142 ;  /* 0x000000008e0a72ca */ /* 0x000fe200000e0000 */
[-C--:B------:R-:W-:Y:S01]  /*9d00*/  FMUL.FTZ R116, R116, R11.reuse ;  /* 0x0000000b74747220 */ /* 0x080fe20000410000 */
[-C--:B------:R-:W-:Y:S01]  /*9d10*/  FMUL.FTZ R117, R117, R11.reuse ;  /* 0x0000000b75757220 */ /* 0x080fe20000410000 */
[----:B------:R4:W-:Y:S01]  /*9d20*/  STSM.16.M88.4 [R5], R28 ;  /* 0x0000001c05007844 */ /* 0x0009e20000000200 */
[-C--:B------:R-:W-:Y:S01]  /*9d30*/  FMUL.FTZ R120, R120, R11.reuse ;  /* 0x0000000b78787220 */ /* 0x080fe20000410000 */
[-C--:B------:R-:W-:Y:S01]  /*9d40*/  FMUL.FTZ R121, R121, R11.reuse ;  /* 0x0000000b79797220 */ /* 0x080fe20000410000 */
[----:B------:R-:W-:Y:S01]  /*9d50*/  FMUL.FTZ R124, R124, R11 ;  /* 0x0000000b7c7c7220 */ /* 0x000fe20000410000 */
[----:B-1----:R-:W-:Y:S01]  /*9d60*/  F2FP.F16.F32.PACK_AB R12, R54, R53 ;  /* 0x00000035360c723e */ /* 0x002fe200000000ff */
[----:B------:R4:W-:Y:S01]  /*9d70*/  STSM.16.M88.4 [R0+0x27800], R32 ;  /* 0x0278002000007844 */ /* 0x0009e20000000200 */
[----:B------:R-:W-:Y:S01]  /*9d80*/  F2FP.F16.F32.PACK_AB R13, R55, R39 ;  /* 0x00000027370d723e */ /* 0x000fe200000000ff */
[----:B------:R-:W-:Y:S01]  /*9d90*/  FMUL.FTZ R125, R125, R11 ;  /* 0x0000000b7d7d7220 */ /* 0x000fe20000410000 */
[----:B------:R-:W-:Y:S01]  /*9da0*/  F2FP.F16.F32.PACK_AB R14, R58, R57 ;  /* 0x000000393a0e723e */ /* 0x000fe200000000ff */
[----:B------:R-:W-:Y:S01]  /*9db0*/  FMUL.FTZ R128, R128, R11 ;  /* 0x0000000b80807220 */ /* 0x000fe20000410000 */
[----:B------:R-:W-:Y:S01]  /*9dc0*/  F2FP.F16.F32.PACK_AB R15, R52, R40 ;  /* 0x00000028340f723e */ /* 0x000fe200000000ff */
[----:B------:R-:W-:Y:S01]  /*9dd0*/  UISETP.GT.AND UP0, UPT, UR39, UR10, UPT ;  /* 0x0000000a2700728c */ /* 0x000fe2000bf04270 */
[----:B--2---:R-:W-:Y:S01]  /*9de0*/  F2FP.F16.F32.PACK_AB R20, R62, R61 ;  /* 0x0000003d3e14723e */ /* 0x004fe200000000ff */
[----:B------:R-:W-:Y:S01]  /*9df0*/  FMUL.FTZ R129, R129, R11 ;  /* 0x0000000b81817220 */ /* 0x000fe20000410000 */
[----:B------:R-:W-:Y:S01]  /*9e00*/  F2FP.F16.F32.PACK_AB R21, R51, R43 ;  /* 0x0000002b3315723e */ /* 0x000fe200000000ff */
[----:B------:R4:W-:Y:S01]  /*9e10*/  STSM.16.M88.4 [R2+0x6000], R12 ;  /* 0x0060000c02007844 */ /* 0x0009e20000000200 */
[----:B------:R-:W-:Y:S01]  /*9e20*/  F2FP.F16.F32.PACK_AB R22, R66, R65 ;  /* 0x000000414216723e */ /* 0x000fe200000000ff */
[----:B------:R-:W-:Y:S01]  /*9e30*/  UMOV UR39, UR7 ;  /* 0x0000000700277c82 */ /* 0x000fe20008000000 */
[----:B------:R-:W-:Y:S01]  /*9e40*/  F2FP.F16.F32.PACK_AB R23, R47, R44 ;  /* 0x0000002c2f17723e */ /* 0x000fe200000000ff */
[----:B------:R-:W-:Y:S01]  /*9e50*/  UMOV UR7, UR4 ;  /* 0x0000000400077c82 */ /* 0x000fe20008000000 */
[----:B---3--:R-:W-:Y:S01]  /*9e60*/  F2FP.F16.F32.PACK_AB R24, R70, R69 ;  /* 0x000000454618723e */ /* 0x008fe200000000ff */
[-C--:B------:R-:W-:Y:S01]  /*9e70*/  FMUL.FTZ R132, R132, R11.reuse ;  /* 0x0000000b84847220 */ /* 0x080fe20000410000 */
[----:B------:R-:W-:Y:S01]  /*9e80*/  F2FP.F16.F32.PACK_AB R25, R56, R48 ;  /* 0x000000303819723e */ /* 0x000fe200000000ff */
[----:B------:R4:W-:Y:S01]  /*9e90*/  STSM.16.M88.4 [R6+0x6000], R20 ;  /* 0x0060001406007844 */ /* 0x0009e20000000200 */
[----:B------:R-:W-:Y:S01]  /*9ea0*/  F2FP.F16.F32.PACK_AB R26, R75, R74 ;  /* 0x0000004a4b1a723e */ /* 0x000fe200000000ff */
[----:B------:R-:W-:Y:S01]  /*9eb0*/  FMUL.FTZ R133, R133, R11 ;  /* 0x0000000b85857220 */ /* 0x000fe20000410000 */
[----:B------:R-:W-:Y:S01]  /*9ec0*/  F2FP.F16.F32.PACK_AB R27, R60, R59 ;  /* 0x0000003b3c1b723e */ /* 0x000fe200000000ff */
[-C--:B------:R-:W-:Y:S01]  /*9ed0*/  FMUL.FTZ R90, R90, R7.reuse ;  /* 0x000000075a5a7220 */ /* 0x080fe20000410000 */
[----:B------:R-:W-:Y:S01]  /*9ee0*/  PLOP3.LUT P1, PT, PT, PT, UP0, 0x80, 0x0 ;  /* 0x000000000000781c */ /* 0x000fe20003f2f008 */
        /* <DEDUP_REMOVED lines=33> */
[----:B----4-:R-:W-:Y:S05]  /*a100*/  @P1 BRA `(.L_x_1941) ;  /* 0xffffffd800001947 */ /* 0x010fea000383ffff */
.L_x_1930:
[----:B------:R-:W-:Y:S06]  /*a110*/  BAR.ARV 0x8, 0x200 ;  /* 0x0208000000007b1d */ /* 0x000fec0000002000 */
[----:B------:R-:W-:Y:S05]  /*a120*/  @!P0 BRA `(.L_x_1942) ;  /* 0x0000000000048947 */ /* 0x000fea0003800000 */
[----:B------:R-:W-:Y:S01]  /*a130*/  BPT.TRAP 0x1 ;  /* 0x000000040000795c */ /* 0x000fe20000300000 */
.L_x_1942:
[----:B------:R-:W-:Y:S01]  /*a140*/  ULEA UR5, UR4, UR38, 0x3 ;  /* 0x0000002604057291 */ /* 0x000fe2000f8e183f */
[----:B------:R-:W-:-:S05]  /*a150*/  IMAD.U32 R0, RZ, RZ, UR6 ;  /* 0x00000006ff007e24 */ /* 0x000fca000f8e00ff */
[----:B------:R-:W-:-:S04]  /*a160*/  SHF.L.U32 R0, R0, 0x1f, RZ ;  /* 0x0000001f00007819 */ /* 0x000fc800000006ff */
[----:B------:R1:W2:Y:S01]  /*a170*/  SYNCS.PHASECHK.TRANS64.TRYWAIT P1, [UR5+0x2d850], R0 ;  /* 0x02d85000ff0075a7 */ /* 0x0002a20008020145 */
[----:B------:R-:W-:Y:S05]  /*a180*/  @!P0 BRA `(.L_x_1943) ;  /* 0x0000000000048947 */ /* 0x000fea0003800000 */
[----:B------:R-:W-:Y:S01]  /*a190*/  BPT.TRAP 0x1 ;  /* 0x000000040000795c */ /* 0x000fe20000300000 */
.L_x_1943:
[----:B--2---:R-:W-:Y:S05]  /*a1a0*/  @P1 BRA `(.L_x_1944) ;  /* 0x0000000000081947 */ /* 0x004fea0003800000 */
[----:B------:R-:W2:Y:S02]  /*a1b0*/  SYNCS.PHASECHK.TRANS64.TRYWAIT P1, [UR5+0x2d850], R0 ;  /* 0x02d85000ff0075a7 */ /* 0x000ea40008020145 */
[----:B--2---:R-:W-:Y:S05]  /*a1c0*/  @!P1 BRA `(.L_x_1945) ;  /* 0x0000005c00289947 */ /* 0x004fea0003800000 */
.L_x_1944:
[----:B------:R-:W-:Y:S01]  /*a1d0*/  UIADD3 UR38, UR38, 0x400, URZ ;  /* 0x0000040026267890 */ /* 0x000fe2000fffe03f */
[----:B------:R-:W-:Y:S01]  /*a1e0*/  R2UR UR6, R138 ;  /* 0x000000008a0672ca */ /* 0x000fe200000e0000 */
[----:B------:R-:W-:Y:S01]  /*a1f0*/  WARPGROUP.ARRIVE ;  /* 0x00000000000079c5 */ /* 0x000fe20000000000 */
[----:B------:R-:W-:Y:S01]  /*a200*/  UMOV UR9, 0x40000040 ;  /* 0x4000004000097882 */ /* 0x000fe20000000000 */
[----:B------:R-:W-:Y:S01]  /*a210*/  USHF.R.U32.HI UR38, URZ, 0x4, UR38 ;  /* 0x000000043f267899 */ /* 0x000fe20008011626 */
[----:B--23--:R-:W2:Y:S01]  /*a220*/  SHFL.BFLY PT, R5, R4, 0x2, 0x1f ;  /* 0x0c401f0004057f89 */ /* 0x00cea200000e0000 */
[----:B------:R-:W-:Y:S01]  /*a230*/  UMOV UR11, 0x80000020 ;  /* 0x80000020000b7882 */ /* 0x000fe20000000000 */
[----:B------:R-:W-:Y:S01]  /*a240*/  IMAD.MOV.U32 R6, RZ, RZ, RZ ;  /* 0x000000ffff067224 */ /* 0x000fe200078e00ff */
[----:B------:R-:W-:Y:S01]  /*a250*/  ULOP3.LUT UR38, UR38, 0x3fff, URZ, 0xc0, !UPT ;  /* 0x00003fff26267892 */ /* 0x000fe2000f8ec03f */
[----:B-1----:R-:W1:Y:S01]  /*a260*/  SHFL.BFLY PT, R0, R3, 0x2, 0x1f ;  /* 0x0c401f0003007f89 */ /* 0x002e6200000e0000 */
        /* <DEDUP_REMOVED lines=9> */
[----:B--2---:R-:W-:Y:S01]  /*a300*/  FADD.FTZ R5, R5, R4 ;  /* 0x0000000405057221 */ /* 0x004fe20000010000 */
[----:B------:R-:W-:Y:S01]  /*a310*/  UMOV UR9, 0x40000040 ;  /* 0x4000004000097882 */ /* 0x000fe20000000000 */
[----:B------:R-:W-:Y:S01]  /*a320*/  UMOV UR11, 0x80000020 ;  /* 0x80000020000b7882 */ /* 0x000fe20000000000 */
[----:B-1----:R-:W-:Y:S01]  /*a330*/  FADD.FTZ R2, R0, R3 ;  /* 0x0000000300027221 */ /* 0x002fe20000010000 */
[----:B------:R-:W-:Y:S01]  /*a340*/  MOV R3, RZ ;  /* 0x000000ff00037202 */ /* 0x000fe20000000f00 */
[----:B------:R-:W1:Y:S04]  /*a350*/  SHFL.BFLY PT, R0, R5, 0x1, 0x1f ;  /* 0x0c201f0005007f89 */ /* 0x000e6800000e0000 */
[----:B------:R-:W0:Y:S01]  /*a360*/  SHFL.BFLY PT, R7, R2, 0x1, 0x1f ;  /* 0x0c201f0002077f89 */ /* 0x000e2200000e0000 */
[----:B-1----:R-:W-:Y:S01]  /*a370*/  FADD.FTZ R9, R5, R0 ;  /* 0x0000000005097221 */ /* 0x002fe20000010000 */
[----:B------:R-:W-:Y:S01]  /*a380*/  IMAD.U32 R5, RZ, RZ, UR35 ;  /* 0x00000023ff057e24 */ /* 0x000fe2000f8e00ff */
[----:B------:R-:W-:Y:S01]  /*a390*/  MOV R0, 0xff800000 ;  /* 0xff80000000007802 */ /* 0x000fe20000000f00 */
[----:B0-----:R-:W-:-:S02]  /*a3a0*/  FADD.FTZ R10, R2, R7 ;  /* 0x00000007020a7221 */ /* 0x001fc40000010000 */
[----:B------:R-:W-:Y:S01]  /*a3b0*/  FSETP.NE.FTZ.AND P1, PT, R9, RZ, PT ;  /* 0x000000ff0900720b */ /* 0x000fe20003f35000 */
[----:B------:R-:W-:Y:S02]  /*a3c0*/  IMAD.MOV.U32 R2, RZ, RZ, -0x800000 ;  /* 0xff800000ff027424 */ /* 0x000fe400078e00ff */
        /* <DEDUP_REMOVED lines=59> */
.L_x_1946:
        /* <DEDUP_REMOVED lines=53> */
.L_x_1910:
[----:B------:R-:W-:Y:S05]  /*aad0*/  @P0 BRA `(.L_x_1947) ;  /* 0x0000001000940947 */ /* 0x000fea0003800000 */
[----:B------:R-:W2:Y:S01]  /*aae0*/  LDL R4, [R1+0x4] ;  /* 0x0000040001047983 */ /* 0x000ea20000100800 */
[----:B------:R-:W0:Y:S01]  /*aaf0*/  LDC R7, c[0x0][0xbe8] ;  /* 0x0002fa00ff077b82 */ /* 0x000e220000000800 */
[----:B------:R-:W-:Y:S01]  /*ab00*/  ULDC.64 UR8, c[0x0][0xbd0] ;  /* 0x0002f40000087ab9 */ /* 0x000fe20000000a00 */
[----:B------:R-:W-:Y:S01]  /*ab10*/  BSSY B0, `(.L_x_1948) ;  /* 0x00000d5000007945 */ /* 0x000fe20003800000 */
[----:B------:R-:W1:Y:S01]  /*ab20*/  S2R R3, SR_TID.X ;  /* 0x0000000000037919 */ /* 0x000e620000002100 */
[----:B------:R-:W3:Y:S04]  /*ab30*/  S2R R21, SR_CTAID.X ;  /* 0x0000000000157919 */ /* 0x000ee80000002500 */
[----:B------:R-:W4:Y:S08]  /*ab40*/  S2UR UR12, SR_CTAID.Z ;  /* 0x00000000000c79c3 */ /* 0x000f300000002700 */
[----:B------:R-:W5:Y:S08]  /*ab50*/  LDC.64 R14, c[0x0][0xbd8] ;  /* 0x0002f600ff0e7b82 */ /* 0x000f700000000a00 */
[----:B------:R-:W-:Y:S01]  /*ab60*/  BAR.SYNC.DEFER_BLOCKING 0x1, 0x180 ;  /* 0x0046000000007b1d */ /* 0x000fe20000010000 */
[----:B0-----:R-:W-:-:S07]  /*ab70*/  ISETP.NE.AND P0, PT, R7, 0x1, PT ;  /* 0x000000010700780c */ /* 0x001fce0003f05270 */
[----:B------:R-:W0:Y:S01]  /*ab80*/  S2UR UR11, SR_CTAID.Y ;  /* 0x00000000000b79c3 */ /* 0x000e220000002600 */
[----:B----4-:R-:W-:-:S07]  /*ab90*/  USHF.R.S32.HI UR10, URZ, 0x1f, UR12 ;  /* 0x0000001f3f0a7899 */ /* 0x010fce000801140c */
[----:B------:R-:W0:Y:S08]  /*aba0*/  LDC R20, c[0x0][0xc50] ;  /* 0x00031400ff147b82 */ /* 0x000e300000000800 */
[----:B------:R-:W4:Y:S08]  /*abb0*/  LDC.64 R18, c[0x0][0xb40] ;  /* 0x0002d000ff127b82 */ /* 0x000f300000000a00 */
[----:B------:R-:W4:Y:S08]  /*abc0*/  @P0 LDC R16, c[0x0][0xbf0] ;  /* 0x0002fc00ff100b82 */ /* 0x000f300000000800 */
[----:B------:R-:W4:Y:S08]  /*abd0*/  @P0 LDC R25, c[0x0][0xbec] ;  /* 0x0002fb00ff190b82 */ /* 0x000f300000000800 */
[----:B------:R-:W4:Y:S01]  /*abe0*/  @P0 LDC R22, c[0x0][0xbf0] ;  /* 0x0002fc00ff160b82 */ /* 0x000f220000000800 */
[----:B--2---:R-:W-:Y:S01]  /*abf0*/  R2UR UR13, R4 ;  /* 0x00000000040d72ca */ /* 0x004fe200000e0000 */
        /* <DEDUP_REMOVED lines=10> */
[----:B------:R-:W-:Y:S01]  /*aca0*/  IMAD.IADD R3, R4, 0x1, -R3 ;  /* 0x0000000104037824 */ /* 0x000fe200078e0a03 */
[----:B------:R-:W-:Y:S01]  /*acb0*/  IADD3 R17, RZ, -UR13, RZ ;  /* 0x8000000dff117c10 */ /* 0x000fe2000fffe0ff */
        /* <DEDUP_REMOVED lines=13> */
[----:B0-----:R-:W-:Y:S01]  /*ad90*/  IMAD R23, R20, R17, UR11 ;  /* 0x0000000b14177e24 */ /* 0x001fe2000f8e0211 */
[----:B------:R-:W-:-:S02]  /*ada0*/  LEA.HI R5, R13, R13, RZ, 0x1 ;  /* 0x0000000d0d057211 */ /* 0x000fc400078f08ff */
[----:B------:R-:W-:Y:S02]  /*adb0*/  LEA.HI R12, R12, R11, RZ, 0x3 ;  /* 0x0000000b0c0c7211 */ /* 0x000fe400078f18ff */
[----:B------:R-:W-:Y:S02]  /*adc0*/  LOP3.LUT R8, R5, 0x1ffffffe, RZ, 0xc0, !PT ;  /* 0x1ffffffe05087812 */ /* 0x000fe400078ec0ff */
[----:B------:R-:W-:Y:S02]  /*add0*/  LOP3.LUT R12, R12, 0xfffffff8, RZ, 0xc0, !PT ;  /* 0xfffffff80c0c7812 */ /* 0x000fe400078ec0ff */
[----:B------:R-:W-:Y:S02]  /*ade0*/  SHF.R.S32.HI R5, RZ, 0x5, R10 ;  /* 0x00000005ff057819 */ /* 0x000fe4000001140a */
[----:B------:R-:W-:Y:S01]  /*adf0*/  LOP3.LUT R6, R6, 0x7ffffffc, RZ, 0xc0, !PT ;  /* 0x7ffffffc06067812 */ /* 0x000fe200078ec0ff */
[----:B------:R-:W-:Y:S01]  /*ae00*/  IMAD.IADD R4, R11, 0x1, -R12 ;  /* 0x000000010b047824 */ /* 0x000fe200078e0a0c */
[----:B------:R-:W-:Y:S01]  /*ae10*/  IADD3 R11, R13, -R8, RZ ;  /* 0x800000080d0b7210 */ /* 0x000fe20007ffe0ff */
[----:B-----5:R-:W-:Y:S01]  /*ae20*/  IMAD R12, R14, UR10, RZ ;  /* 0x0000000a0e0c7c24 */ /* 0x020fe2000f8e02ff */
[----:B------:R-:W0:Y:S01]  /*ae30*/  @P0 LDC R13, c[0x0][0xbec] ;  /* 0x0002fb00ff0d0b82 */ /* 0x000e220000000800 */
[----:B------:R-:W-:-:S02]  /*ae40*/  IMAD R8, R5, 0x10, R4 ;  /* 0x0000001005087824 */ /* 0x000fc400078e0204 */
[----:B------:R-:W-:Y:S02]  /*ae50*/  IMAD.U32 R5, RZ, RZ, UR5 ;  /* 0x00000005ff057e24 */ /* 0x000fe4000f8e00ff */
[----:B------:R-:W-:Y:S01]  /*ae60*/  IMAD.U32 R4, RZ, RZ, UR4 ;  /* 0x00000004ff047e24 */ /* 0x000fe2000f8e00ff */
[----:B------:R-:W-:Y:S01]  /*ae70*/  LEA R10, R9, R8, 0x6 ;  /* 0x00000008090a7211 */ /* 0x000fe200078e30ff */
[----:B------:R-:W-:Y:S01]  /*ae80*/  IMAD.U32 R5, RZ, RZ, UR6 ;  /* 0x00000006ff057e24 */ /* 0x000fe2000f8e00ff */
[----:B------:R-:W-:Y:S01]  /*ae90*/  UIMAD.WIDE.U32 UR4, UR13, UR8, URZ ;  /* 0x000000080d0472a5 */ /* 0x000fe2000f8e003f */
[----:B------:R-:W-:Y:S01]  /*aea0*/  IMAD R15, R15, UR12, R12 ;  /* 0x0000000c0f0f7c24 */ /* 0x000fe2000f8e020c */
[----:B------:R-:W-:Y:S01]  /*aeb0*/  UIMAD UR6, UR13, UR9, UR7 ;  /* 0x000000090d0672a4 */ /* 0x000fe2000f8e0207 */
[----:B------:R-:W-:Y:S02]  /*aec0*/  IMAD R8, R11, 0x8, R10 ;  /* 0x000000080b087824 */ /* 0x000fe400078e020a */
[----:B------:R-:W-:Y:S01]  /*aed0*/  IMAD.WIDE.U32 R4, R14, UR12, R4 ;  /* 0x0000000c0e047c25 */ /* 0x000fe2000f8e0004 */
[----:B------:R-:W-:Y:S01]  /*aee0*/  UIADD3 UR6, UR5, UR6, URZ ;  /* 0x0000000605067290 */ /* 0x000fe2000fffe03f */
[----:B------:R-:W-:-:S02]  /*aef0*/  ULDC.64 UR8, c[0x0][0xb28] ;  /* 0x0002ca0000087ab9 */ /* 0x000fc40000000a00 */
[----:B---3--:R-:W-:Y:S02]  /*af00*/  IMAD R12, R21, 0xc0, R8 ;  /* 0x000000c0150c7824 */ /* 0x008fe400078e0208 */
[----:B------:R-:W-:Y:S02]  /*af10*/  IMAD.U32 R9, RZ, RZ, UR5 ;  /* 0x00000005ff097e24 */ /* 0x000fe4000f8e00ff */
[----:B------:R-:W-:Y:S01]  /*af20*/  IMAD.U32 R8, RZ, RZ, UR4 ;  /* 0x00000004ff087e24 */ /* 0x000fe2000f8e00ff */
[----:B------:R-:W-:Y:S01]  /*af30*/  ULDC.64 UR4, c[0x0][0xbe0] ;  /* 0x0002f80000047ab9 */ /* 0x000fe20000000a00 */
[----:B------:R-:W-:Y:S01]  /*af40*/  IMAD.U32 R9, RZ, RZ, UR6 ;  /* 0x00000006ff097e24 */ /* 0x000fe2000f8e00ff */
[----:B------:R-:W-:Y:S01]  /*af50*/  ULDC.64 UR6, c[0x0][0xb48] ;  /* 0x0002d20000067ab9 */ /* 0x000fe20000000a00 */
[----:B0-----:R-:W-:-:S04]  /*af60*/  @P0 IMAD.HI.U32 R13, R12, R13, RZ ;  /* 0x0000000d0c0d0227 */ /* 0x001fc800078e00ff */
[C---:B----4-:R-:W-:Y:S02]  /*af70*/  IMAD R14, R18.reuse, UR10, RZ ;  /* 0x0000000a120e7c24 */ /* 0x050fe4000f8e02ff */
[----:B------:R-:W-:Y:S01]  /*af80*/  IMAD.MOV.U32 R11, RZ, RZ, R12 ;  /* 0x000000ffff0b7224 */ /* 0x000fe200078e000c */
[----:B------:R-:W-:Y:S01]  /*af90*/  @P0 SHF.R.U32.HI R11, RZ, R16, R13 ;  /* 0x00000010ff0b0219 */ /* 0x000fe2000001160d */
[----:B------:R-:W-:Y:S01]  /*afa0*/  IMAD.IADD R5, R5, 0x1, R15 ;  /* 0x0000000105057824 */ /* 0x000fe200078e020f */
[----:B------:R-:W-:Y:S01]  /*afb0*/  SHF.R.S32.HI R16, RZ, 0x1f, R23 ;  /* 0x0000001fff107819 */ /* 0x000fe20000011417 */
[----:B------:R-:W-:Y:S02]  /*afc0*/  IMAD R15, R19, UR12, R14 ;  /* 0x0000000c130f7c24 */ /* 0x000fe4000f8e020e */
        /* <DEDUP_REMOVED lines=10> */
[----:B------:R-:W-:Y:S01]  /*b070*/  SHF.R.S32.HI R15, RZ, 0x1f, R11 ;  /* 0x0000001fff0f7819 */ /* 0x000fe2000001140b */
[----:B------:R-:W-:Y:S01]  /*b080*/  IMAD R16, R23, UR5, R14 ;  /* 0x0000000517107c24 */ /* 0x000fe2000f8e020e */
[----:B------:R-:W-:Y:S01]  /*b090*/  IADD3 R11, -R11, RZ, RZ ;  /* 0x000000ff0b0b7210 */ /* 0x000fe20007ffe1ff */
[----:B------:R-:W-:Y:S01]  /*b0a0*/  IMAD.WIDE.U32 R8, R23, UR6, R8 ;  /* 0x0000000617087c25 */ /* 0x000fe2000f8e0008 */
[--C-:B------:R-:W-:Y:S01]  /*b0b0*/  SHF.R.S32.HI R14, RZ, 0x1f, R13.reuse ;  /* 0x0000001fff0e7819 */ /* 0x100fe2000001140d */
[----:B------:R-:W-:Y:S01]  /*b0c0*/  ULDC.64 UR4, c[0x0][0xb30] ;  /* 0x0002cc0000047ab9 */ /* 0x000fe20000000a00 */
[----:B------:R-:W-:Y:S01]  /*b0d0*/  IADD3.X R5, R15, R5, R16, P0, !PT ;  /* 0x000000050f057210 */ /* 0x000fe200007fe410 */
[----:B------:R-:W-:Y:S01]  /*b0e0*/  IMAD.MOV R18, RZ, RZ, -R13 ;  /* 0x000000ffff127224 */ /* 0x000fe200078e0a0d */
[----:B------:R-:W-:Y:S01]  /*b0f0*/  ULDC.64 UR6, c[0x0][0xbc8] ;  /* 0x0002f20000067ab9 */ /* 0x000fe20000000a00 */
[----:B------:R-:W-:-:S02]  /*b100*/  IMAD R11, R7, R11, R12 ;  /* 0x0000000b070b7224 */ /* 0x000fc400078e020c */
        /* <DEDUP_REMOVED lines=21> */
[----:B------:R-:W-:Y:S01]  /*b260*/  IADD3 R5, R9, R17, RZ ;  /* 0x0000001109057210 */ /* 0x000fe20007ffe0ff */
[----:B------:R-:W-:Y:S01]  /*b270*/  IMAD R12, R21, 0xc0, R10 ;  /* 0x000000c0150c7824 */ /* 0x000fe200078e020a */
[----:B------:R-:W-:Y:S01]  /*b280*/  LEA R20, P1, R8, UR8, 0x2 ;  /* 0x0000000808147c11 */ /* 0x000fe2000f8210ff */
[----:B------:R-:W-:Y:S01]  /*b290*/  SHFL.IDX PT, R10, R14, 0x1, 0x1c1f ;  /* 0x003c1f000e0a7f89 */ /* 0x000fe200000e0000 */
[----:B------:R-:W-:Y:S01]  /*b2a0*/  LEA.HI.X R13, R4, UR7, R11, 0x2, P0 ;  /* 0x00000007040d7c11 */ /* 0x000fe200080f140b */
[----:B0-----:R-:W-:Y:S01]  /*b2b0*/  ULEA UR4, UR5, UR4, 0x18 ;  /* 0x0000000405047291 */ /* 0x001fe2000f8ec03f */
[----:B------:R-:W-:Y:S01]  /*b2c0*/  LEA.HI.X R22, R8, UR9, R5, 0x2, P1 ;  /* 0x0000000908167c11 */ /* 0x000fe200088f1405 */
[----:B------:R-:W-:Y:S01]  /*b2d0*/  IMAD R19, R7, UR6, RZ ;  /* 0x0000000607137c24 */ /* 0x000fe2000f8e02ff */
[----:B------:R-:W-:Y:S01]  /*b2e0*/  SHFL.IDX PT, R8, R14, RZ, 0x1c1f ;  /* 0x001c1fff0e087589 */ /* 0x000fe200000e0000 */
[C---:B------:R-:W-:Y:S01]  /*b2f0*/  LOP3.LUT P0, RZ, R3.reuse, 0x3, RZ, 0xc0, !PT ;  /* 0x0000000303ff7812 */ /* 0x040fe2000780c0ff */
[C---:B------:R-:W-:Y:S01]  /*b300*/  VIADD R18, R12.reuse, 0x8 ;  /* 0x000000080c127836 */ /* 0x040fe20000000000 */
[----:B------:R-:W-:Y:S01]  /*b310*/  UIADD3 UR4, UR4, 0x2d820, URZ ;  /* 0x0002d82004047890 */ /* 0x000fe2000fffe03f */
[----:B------:R-:W0:Y:S01]  /*b320*/  SHFL.IDX PT, R9, R13, RZ, 0x1c1f ;  /* 0x001c1fff0d097589 */ /* 0x000e2200000e0000 */
[-C--:B------:R-:W-:Y:S01]  /*b330*/  ISETP.GE.OR P1, PT, R12, R19.reuse, P0 ;  /* 0x000000130c00720c */ /* 0x080fe20000726670 */
[----:B------:R-:W-:Y:S01]  /*b340*/  IMAD.IADD R3, R3, 0x1, -R6 ;  /* 0x0000000103037824 */ /* 0x000fe200078e0a06 */
[-C--:B------:R-:W-:Y:S01]  /*b350*/  ISETP.GE.OR P0, PT, R18, R19.reuse, P0 ;  /* 0x000000131200720c */ /* 0x080fe20000706670 */
[----:B------:R-:W1:Y:S01]  /*b360*/  SHFL.IDX PT, R11, R13, 0x1, 0x1c1f ;  /* 0x003c1f000d0b7f89 */ /* 0x000e6200000e0000 */
[----:B------:R-:W-:Y:S01]  /*b370*/  UPRMT UR4, URZ, 0x654, UR4 ;  /* 0x000006543f047896 */ /* 0x000fe20008000004 */
[----:B------:R-:W-:Y:S01]  /*b380*/  ISETP.GE.AND P2, PT, R12, R19, PT ;  /* 0x000000130c00720c */ /* 0x000fe20003f46270 */
[----:B------:R-:W-:Y:S01]  /*b390*/  IMAD.SHL.U32 R3, R3, 0x2, RZ ;  /* 0x0000000203037824 */ /* 0x000fe200078e00ff */
[----:B------:R2:W3:Y:S04]  /*b3a0*/  SHFL.IDX PT, R4, R20, RZ, 0x1c1f ;  /* 0x001c1fff14047589 */ /* 0x0004e800000e0000 */
[----:B------:R2:W4:Y:S02]  /*b3b0*/  SHFL.IDX PT, R5, R22, RZ, 0x1c1f ;  /* 0x001c1fff16057589 */ /* 0x00052400000e0000 */
[----:B------:R-:W-:Y:S02]  /*b3c0*/  SYNCS.ARRIVE.TRANS64.RED.A1T0 RZ, [UR4], RZ ;  /* 0x000000ffffff79a7 */ /* 0x000fe40008100404 */
        /* <DEDUP_REMOVED lines=10> */
[----:B------:R-:W-:Y:S01]  /*b470*/  VIADD R17, R3, 0x40 ;  /* 0x0000004003117836 */ /* 0x000fe20000000000 */
[----:B------:R-:W-:Y:S02]  /*b480*/  ISETP.GE.AND P2, PT, R2, UR4, PT ;  /* 0x0000000402007c0c */ /* 0x000fe4000bf46270 */
[----:B------:R-:W-:-:S02]  /*b490*/  ISETP.GE.AND P3, PT, R6, UR4, PT ;  /* 0x0000000406007c0c */ /* 0x000fc4000bf66270 */
[----:B------:R-:W-:Y:S02]  /*b4a0*/  ISETP.GE.AND P4, PT, R7, UR4, PT ;  /* 0x0000000407007c0c */ /* 0x000fe4000bf86270 */
[----:B------:R-:W-:-:S05]  /*b4b0*/  IADD3 R16, R3, 0x38, RZ ;  /* 0x0000003803107810 */ /* 0x000fca0007ffe0ff */
        /* <DEDUP_REMOVED lines=58> */
.L_x_1949:
[----:B------:R-:W-:Y:S05]  /*b860*/  BSYNC B0 ;  /* 0x0000000000007941 */ /* 0x000fea0003800000 */
.L_x_1948:
[----:B------:R-:W-:Y:S01]  /*b870*/  ISETP.GE.AND P0, PT, R18, R19, PT ;  /* 0x000000131200720c */ /* 0x000fe20003f06270 */
[----:B0-----:R0:W1:Y:S04]  /*b880*/  SHFL.IDX PT, R15, R22, 0x1, 0x1c1f ;  /* 0x003c1f00160f7f89 */ /* 0x00106800000e0000 */
[----:B------:R0:W0:Y:S08]  /*b890*/  SHFL.IDX PT, R14, R20, 0x1, 0x1c1f ;  /* 0x003c1f00140e7f89 */ /* 0x00003000000e0000 */
[----:B------:R-:W-:Y:S05]  /*b8a0*/  @P0 BRA `(.L_x_1908) ;  /* 0x0000004000d80947 */ /* 0x000fea0003800000 */
[C---:B--2---:R-:W-:Y:S01]  /*b8b0*/  IADD3 R0, R3.reuse, 0x8, RZ ;  /* 0x0000000803007810 */ /* 0x044fe20007ffe0ff */
[C---:B------:R-:W-:Y:S01]  /*b8c0*/  VIADD R2, R3.reuse, 0x10 ;  /* 0x0000001003027836 */ /* 0x040fe20000000000 */
[----:B------:R-:W-:Y:S01]  /*b8d0*/  ULDC UR4, c[0x0][0xac8] ;  /* 0x0002b20000047ab9 */ /* 0x000fe20000000800 */
[C---:B---3--:R-:W-:Y:S01]  /*b8e0*/  VIADD R4, R3.reuse, 0x18 ;  /* 0x0000001803047836 */ /* 0x048fe20000000000 */
[----:B------:R-:W-:Y:S01]  /*b8f0*/  ISETP.GE.AND P3, PT, R0, UR4, PT ;  /* 0x0000000400007c0c */ /* 0x000fe2000bf66270 */
[C---:B------:R-:W-:Y:S01]  /*b900*/  VIADD R12, R3.reuse, 0x20 ;  /* 0x00000020030c7836 */ /* 0x040fe20000000000 */
[----:B------:R-:W-:Y:S01]  /*b910*/  ISETP.GE.AND P4, PT, R2, UR4, PT ;  /* 0x0000000402007c0c */ /* 0x000fe2000bf86270 */
[C---:B------:R-:W-:Y:S01]  /*b920*/  VIADD R13, R3.reuse, 0x28 ;  /* 0x00000028030d7836 */ /* 0x040fe20000000000 */
[----:B------:R-:W-:Y:S01]  /*b930*/  ISETP.GE.AND P5, PT, R4, UR4, PT ;  /* 0x0000000404007c0c */ /* 0x000fe2000bfa6270 */
[C---:B------:R-:W-:Y:S01]  /*b940*/  VIADD R16, R3.reuse, 0x40 ;  /* 0x0000004003107836 */ /* 0x040fe20000000000 */
[C---:B------:R-:W-:Y:S01]  /*b950*/  ISETP.GE.AND P2, PT, R3.reuse, UR4, PT ;  /* 0x0000000403007c0c */ /* 0x040fe2000bf46270 */
[C---:B------:R-:W-:Y:S01]  /*b960*/  VIADD R17, R3.reuse, 0x48 ;  /* 0x0000004803117836 */ /* 0x040fe20000000000 */
[----:B------:R-:W-:Y:S01]  /*b970*/  ISETP.GE.AND P0, PT, R12, UR4, PT ;  /* 0x000000040c007c0c */ /* 0x000fe2000bf06270 */
[----:B------:R-:W-:Y:S01]  /*b980*/  VIADD R18, R3, 0x50 ;  /* 0x0000005003127836 */ /* 0x000fe20000000000 */
[----:B------:R-:W-:-:S03]  /*b990*/  ISETP.GE.AND P1, PT, R13, UR4, PT ;  /* 0x000000040d007c0c */ /* 0x000fc6000bf26270 */
[----:B------:R-:W-:Y:S02]  /*b9a0*/  @!P3 LEA.HI R0, R0, R0, RZ, 0x1 ;  /* 0x000000000000b211 */ /* 0x000fe400078f08ff */
[----:B------:R-:W-:Y:S02]  /*b9b0*/  @!P4 LEA.HI R2, R2, R2, RZ, 0x1 ;  /* 0x000000020202c211 */ /* 0x000fe400078f08ff */
[----:B------:R-:W-:Y:S02]  /*b9c0*/  @!P5 LEA.HI R4, R4, R4, RZ, 0x1 ;  /* 0x000000040404d211 */ /* 0x000fe400078f08ff */
[----:B------:R-:W-:Y:S02]  /*b9d0*/  @!P3 LOP3.LUT R7, R0, 0xfffffffe, RZ, 0xc0, !PT ;  /* 0xfffffffe0007b812 */ /* 0x000fe400078ec0ff */
[----:B------:R-:W-:Y:S01]  /*b9e0*/  @!P4 LOP3.LUT R9, R2, 0xfffffffe, RZ, 0xc0, !PT ;  /* 0xfffffffe0209c812 */ /* 0x000fe200078ec0ff */
[C---:B------:R-:W-:Y:S01]  /*b9f0*/  VIADD R2, R3.reuse, 0x38 ;  /* 0x0000003803027836 */ /* 0x040fe20000000000 */
[----:B------:R-:W-:Y:S01]  /*ba00*/  @!P5 LOP3.LUT R11, R4, 0xfffffffe, RZ, 0xc0, !PT ;  /* 0xfffffffe040bd812 */ /* 0x000fe200078ec0ff */
[C---:B01--4-:R-:W-:Y:S01]  /*ba10*/  @!P2 IMAD.WIDE R4, R3.reuse, 0x4, R14 ;  /* 0x000000040304a825 */ /* 0x053fe200078e020e */
[----:B------:R-:W-:-:S02]  /*ba20*/  IADD3 R0, R3, 0x30, RZ ;  /* 0x0000003003007810 */ /* 0x000fc40007ffe0ff */
[----:B------:R-:W-:Y:S01]  /*ba30*/  ISETP.GE.AND P6, PT, R18, UR4, PT ;  /* 0x0000000412007c0c */ /* 0x000fe2000bfc6270 */
        /* <DEDUP_REMOVED lines=11> */
[----:B------:R-:W-:Y:S02]  /*baf0*/  ISETP.GE.AND P5, PT, R17, UR4, PT ;  /* 0x0000000411007c0c */ /* 0x000fe4000bfa6270 */
[----:B------:R-:W-:Y:S02]  /*bb00*/  @!P1 LEA.HI R13, R13, R13, RZ, 0x1 ;  /* 0x0000000d0d0d9211 */ /* 0x000fe400078f08ff */
[----:B0-----:R-:W-:Y:S02]  /*bb10*/  @!P0 LOP3.LUT R5, R12, 0xfffffffe, RZ, 0xc0, !PT ;  /* 0xfffffffe0c058812 */ /* 0x001fe400078ec0ff */
[----:B-1----:R-:W-:Y:S02]  /*bb20*/  @!P1 LOP3.LUT R7, R13, 0xfffffffe, RZ, 0xc0, !PT ;  /* 0xfffffffe0d079812 */ /* 0x002fe400078ec0ff */
[----:B------:R-:W-:Y:S01]  /*bb30*/  @!P2 LEA.HI R0, R0, R0, RZ, 0x1 ;  /* 0x000000000000a211 */ /* 0x000fe200078f08ff */
        /* <DEDUP_REMOVED lines=31> */
.L_x_1947:
        /* <DEDUP_REMOVED lines=12> */
[----:B------:R-:W2:Y:S01]  /*bdf0*/  LDL R2, [R1+0x4] ;  /* 0x0000040001027983 */ /* 0x000ea20000100800 */
[----:B------:R-:W-:Y:S01]  /*be00*/  ISETP.NE.AND P0, PT, R6, 0x1, PT ;  /* 0x000000010600780c */ /* 0x000fe20003f05270 */
[----:B------:R-:W-:Y:S01]  /*be10*/  S2UR UR7, SR_CTAID.Z ;  /* 0x00000000000779c3 */ /* 0x000fe20000002700 */
[----:B------:R-:W-:Y:S01]  /*be20*/  ULDC.64 UR8, c[0x0][0xbd0] ;  /* 0x0002f40000087ab9 */ /* 0x000fe20000000a00 */
[----:B------:R-:W-:-:S06]  /*be30*/  IMAD.MOV.U32 R5, RZ, RZ, R0 ;  /* 0x000000ffff057224 */ /* 0x000fcc00078e0000 */
[----:B------:R-:W0:Y:S08]  /*be40*/  LDC.64 R10, c[0x0][0xbd8] ;  /* 0x0002f600ff0a7b82 */ /* 0x000e300000000a00 */
[----:B------:R-:W1:Y:S08]  /*be50*/  @P0 LDC R7, c[0x0][0xbec] ;  /* 0x0002fb00ff070b82 */ /* 0x000e700000000800 */
[----:B------:R-:W3:Y:S08]  /*be60*/  @P0 LDC R9, c[0x0][0xbf0] ;  /* 0x0002fc00ff090b82 */ /* 0x000ef00000000800 */
[----:B------:R-:W4:Y:S08]  /*be70*/  S2UR UR10, SR_CTAID.Y ;  /* 0x00000000000a79c3 */ /* 0x000f300000002600 */
[----:B------:R-:W4:Y:S01]  /*be80*/  LDC R8, c[0x0][0xc50] ;  /* 0x00031400ff087b82 */ /* 0x000f220000000800 */
[----:B-1----:R-:W-:-:S05]  /*be90*/  @P0 IMAD.HI.U32 R4, R0, R7, RZ ;  /* 0x0000000700040227 */ /* 0x002fca00078e00ff */
[----:B---3--:R-:W-:Y:S02]  /*bea0*/  @P0 SHF.R.U32.HI R5, RZ, R9, R4 ;  /* 0x00000009ff050219 */ /* 0x008fe40000011604 */
[----:B--2---:R-:W-:-:S13]  /*beb0*/  R2UR UR11, R2 ;  /* 0x00000000020b72ca */ /* 0x004fda00000e0000 */
[----:B------:R-:W-:Y:S02]  /*bec0*/  USHF.R.S32.HI UR6, URZ, 0x1f, UR11 ;  /* 0x0000001f3f067899 */ /* 0x000fe4000801140b */
[----:B------:R-:W-:Y:S01]  /*bed0*/  IMAD R7, RZ, RZ, -UR11 ;  /* 0x8000000bff077e24 */ /* 0x000fe2000f8e02ff */
[----:B------:R-:W-:Y:S02]  /*bee0*/  UIMAD.WIDE.U32 UR4, UR11, UR8, URZ ;  /* 0x000000080b0472a5 */ /* 0x000fe4000f8e003f */
[----:B------:R-:W-:Y:S01]  /*bef0*/  UIMAD UR6, UR6, UR8, URZ ;  /* 0x00000008060672a4 */ /* 0x000fe2000f8e023f */
[----:B----4-:R-:W-:Y:S01]  /*bf00*/  IMAD R9, R8, R7, UR10 ;  /* 0x0000000a08097e24 */ /* 0x010fe2000f8e0207 */
[----:B------:R-:W-:Y:S01]  /*bf10*/  USHF.R.S32.HI UR8, URZ, 0x1f, UR7 ;  /* 0x0000001f3f087899 */ /* 0x000fe20008011407 */
[----:B------:R-:W-:Y:S01]  /*bf20*/  IMAD.MOV R7, RZ, RZ, -R5 ;  /* 0x000000ffff077224 */ /* 0x000fe200078e0a05 */
[----:B------:R-:W-:Y:S01]  /*bf30*/  UIMAD UR6, UR11, UR9, UR6 ;  /* 0x000000090b0672a4 */ /* 0x000fe2000f8e0206 */
[----:B------:R-:W-:Y:S01]  /*bf40*/  MOV R3, UR5 ;  /* 0x0000000500037c02 */ /* 0x000fe20008000f00 */
[----:B------:R-:W-:Y:S01]  /*bf50*/  IMAD.U32 R2, RZ, RZ, UR4 ;  /* 0x00000004ff027e24 */ /* 0x000fe2000f8e00ff */
[----:B------:R-:W-:Y:S01]  /*bf60*/  SHF.R.S32.HI R4, RZ, 0x1f, R9 ;  /* 0x0000001fff047819 */ /* 0x000fe20000011409 */
        /* <DEDUP_REMOVED lines=19> */
[----:B------:R-:W-:-:S04]  /*c0a0*/  ULDC.64 UR4, c[0x0][0xba8] ;  /* 0x0002ea0000047ab9 */ /* 0x000fc80000000a00 */
[----:B------:R-:W-:Y:S02]  /*c0b0*/  IADD3 R3, R3, R5, RZ ;  /* 0x0000000503037210 */ /* 0x000fe40007ffe0ff */
[----:B------:R-:W-:-:S04]  /*c0c0*/  LEA R4, P0, R2, UR4, 0x2 ;  /* 0x0000000402047c11 */ /* 0x000fc8000f8010ff */
[----:B------:R-:W-:Y:S01]  /*c0d0*/  LEA.HI.X R5, R2, UR5, R3, 0x2, P0 ;  /* 0x0000000502057c11 */ /* 0x000fe200080f1403 */
[----:B------:R-:W-:-:S05]  /*c0e0*/  IMAD.MOV.U32 R3, RZ, RZ, -0x800000 ;  /* 0xff800000ff037424 */ /* 0x000fca00078e00ff */
[----:B------:R0:W-:Y:S01]  /*c0f0*/  STG.E desc[UR36][R4.64], R3 ;  /* 0x0000000304007986 */ /* 0x0001e2000c101924 */
[----:B------:R-:W-:Y:S05]  /*c100*/  BRA `(.L_x_1908) ;  /* 0x0000003800c07947 */ /* 0x000fea0003800000 */
.L_x_1906:
        /* <DEDUP_REMOVED lines=18> */
.L_x_1950:
[----:B------:R-:W-:Y:S01]  /*c230*/  ULDC UR44, c[0x0][0xc50] ;  /* 0x00031400002c7ab9 */ /* 0x000fe20000000800 */
[----:B------:R-:W-:Y:S01]  /*c240*/  UMOV UR41, UR6 ;  /* 0x0000000600297c82 */ /* 0x000fe20008000000 */
[----:B------:R-:W-:-:S11]  /*c250*/  UISETP.NE.AND UP0, UPT, UR44, 0x1, UPT ;  /* 0x000000012c00788c */ /* 0x000fd6000bf05270 */
[----:B------:R-:W-:Y:S01]  /*c260*/  @UP0 ULDC UR4, c[0x0][0xc54] ;  /* 0x0003150000040ab9 */ /* 0x000fe20000000800 */
[----:B------:R-:W-:Y:S01]  /*c270*/  @UP0 ULDC UR7, c[0x0][0xc58] ;  /* 0x0003160000070ab9 */ /* 0x000fe20000000800 */
[----:B------:R-:W-:-:S04]  /*c280*/  UIMAD.WIDE.U32 UR4, UR6, UR4, URZ ;  /* 0x00000004060472a5 */ /* 0x000fc8000f8e003f */
[----:B------:R-:W-:-:S12]  /*c290*/  @UP0 USHF.R.U32.HI UR41, URZ, UR7, UR5 ;  /* 0x000000073f290299 */ /* 0x000fd80008011605 */
.L_x_1951:
        /* <DEDUP_REMOVED lines=8> */
[----:B------:R-:W-:Y:S01]  /*c320*/  ULDC UR6, c[0x0][0x448] ;  /* 0x0001120000067ab9 */ /* 0x000fe20000000800 */
[----:B------:R-:W-:Y:S01]  /*c330*/  ULDC.64 UR4, c[0x0][0x418] ;  /* 0x0001060000047ab9 */ /* 0x000fe20000000a00 */
[----:B------:R-:W-:-:S05]  /*c340*/  MOV R22, RZ ;  /* 0x000000ff00167202 */ /* 0x000fca0000000f00 */
[----:B------:R-:W1:Y:S01]  /*c350*/  S2UR UR48, SR_CTAID.X ;  /* 0x00000000003079c3 */ /* 0x000e620000002500 */
[----:B------:R-:W-:Y:S02]  /*c360*/  UISETP.NE.AND UP1, UPT, UR6, 0x1, UPT ;  /* 0x000000010600788c */ /* 0x000fe4000bf25270 */
[----:B------:R-:W-:Y:S01]  /*c370*/  UISETP.NE.U32.AND UP0, UPT, UR4, URZ, UPT ;  /* 0x0000003f0400728c */ /* 0x000fe2000bf05070 */
[----:B------:R-:W-:Y:S02]  /*c380*/  UMOV UR6, 0xc0 ;  /* 0x000000c000067882 */ /* 0x000fe40000000000 */
[----:B------:R-:W-:Y:S01]  /*c390*/  ULDC UR4, c[0x0][0x424] ;  /* 0x0001090000047ab9 */ /* 0x000fe20000000800 */
[----:B------:R-:W-:Y:S01]  /*c3a0*/  UISETP.NE.AND.EX UP0, UPT, UR5, URZ, UPT, UP0 ;  /* 0x0000003f0500728c */ /* 0x000fe2000bf05300 */
[----:B------:R-:W-:Y:S01]  /*c3b0*/  ULDC UR7, c[0x0][0x2f0] ;  /* 0x0000bc0000077ab9 */ /* 0x000fe20000000800 */
[----:B------:R-:W-:Y:S02]  /*c3c0*/  ULDC UR8, c[0x0][0x288] ;  /* 0x0000a20000087ab9 */ /* 0x000fe40000000800 */
[----:B------:R-:W-:Y:S01]  /*c3d0*/  USEL UR42, UR4, 0x1, UP0 ;  /* 0x00000001042a7887 */ /* 0x000fe20008000000 */
[----:B------:R-:W-:Y:S01]  /*c3e0*/  @UP1 ULDC UR5, c[0x0][0x44c] ;  /* 0x0001130000051ab9 */ /* 0x000fe20000000800 */
[----:B0-----:R-:W-:-:S04]  /*c3f0*/  ISETP.NE.U32.AND P0, PT, R2, RZ, PT ;  /* 0x000000ff0200720c */ /* 0x001fc80003f05070 */
[----:B------:R-:W-:Y:S01]  /*c400*/  ISETP.NE.AND.EX P0, PT, R3, RZ, PT, P0 ;  /* 0x000000ff0300720c */ /* 0x000fe20003f05300 */
[----:B-1----:R-:W-:Y:S02]  /*c410*/  UIMAD UR6, UR48, UR6, 0xbf ;  /* 0x000000bf300674a4 */ /* 0x002fe4000f8e0206 */
[----:B------:R-:W-:Y:S02]  /*c420*/  UIMAD UR42, UR42, UR7, URZ ;  /* 0x000000072a2a72a4 */ /* 0x000fe4000f8e023f */
[----:B------:R-:W-:Y:S01]  /*c430*/  UIMAD.WIDE.U32 UR4, UR6, UR5, URZ ;  /* 0x00000005060472a5 */ /* 0x000fe2000f8e003f */
[----:B------:R-:W-:-:S03]  /*c440*/  @UP1 ULDC UR7, c[0x0][0x450] ;  /* 0x0001140000071ab9 */ /* 0x000fc60000000800 */
[----:B------:R-:W-:-:S04]  /*c450*/  @UP1 USHF.R.U32.HI UR6, URZ, UR7, UR5 ;  /* 0x000000073f061299 */ /* 0x000fc80008011605 */
[----:B------:R-:W0:Y:S01]  /*c460*/  @P0 LDC.64 R2, c[0x0][0xa28] ;  /* 0x00028a00ff020b82 */ /* 0x000e220000000a00 */
[----:B------:R-:W-:Y:S02]  /*c470*/  UIADD3 UR5, UR42, 0x80, -UR8 ;  /* 0x000000802a057890 */ /* 0x000fe4000fffe808 */
[----:B------:R-:W-:Y:S02]  /*c480*/  UIADD3 UR4, UR42, 0x7f, URZ ;  /* 0x0000007f2a047890 */ /* 0x000fe4000fffe03f */
[----:B------:R-:W-:Y:S02]  /*c490*/  UIADD3 UR6, UR5, UR6, URZ ;  /* 0x0000000605067290 */ /* 0x000fe4000fffe03f */
[----:B------:R-:W-:Y:S02]  /*c4a0*/  USHF.R.S32.HI UR5, URZ, 0x1f, UR4 ;  /* 0x0000001f3f057899 */ /* 0x000fe40008011404 */
[----:B------:R-:W-:Y:S02]  /*c4b0*/  USHF.R.S32.HI UR7, URZ, 0x1f, UR6 ;  /* 0x0000001f3f077899 */ /* 0x000fe40008011406 */
[----:B------:R-:W-:-:S02]  /*c4c0*/  ULEA.HI UR5, UR5, UR4, URZ, 0x7 ;  /* 0x0000000405057291 */ /* 0x000fc4000f8f383f */
[----:B------:R-:W-:Y:S02]  /*c4d0*/  ULEA.HI UR7, UR7, UR6, URZ, 0x7 ;  /* 0x0000000607077291 */ /* 0x000fe4000f8f383f */
[----:B------:R-:W-:Y:S02]  /*c4e0*/  USHF.R.S32.HI UR43, URZ, 0x7, UR5 ;  /* 0x000000073f2b7899 */ /* 0x000fe40008011405 */
[----:B------:R-:W-:-:S04]  /*c4f0*/  USHF.R.S32.HI UR45, URZ, 0x7, UR7 ;  /* 0x000000073f2d7899 */ /* 0x000fc80008011407 */
[----:B------:R-:W-:Y:S02]  /*c500*/  UISETP.LT.AND UP0, UPT, UR43, UR45, UPT ;  /* 0x0000002d2b00728c */ /* 0x000fe4000bf01270 */
[----:B------:R-:W-:Y:S01]  /*c510*/  UP2UR UR49, UPR, URZ, 0x2 ;  /* 0x000000023f317883 */ /* 0x000fe20008000000 */
[----:B0-----:R-:W-:Y:S01]  /*c520*/  @P0 IMAD.WIDE R2, R24, 0x4, R2 ;  /* 0x0000000418020825 */ /* 0x001fe200078e0202 */
[----:B------:R-:W-:-:S04]  /*c530*/  USEL UR11, UR43, UR45, UP0 ;  /* 0x0000002d2b0b7287 */ /* 0x000fc80008000000 */
[----:B------:R-:W-:Y:S01]  /*c540*/  UISETP.GE.AND UP1, UPT, UR11, 0x1, UPT ;  /* 0x000000010b00788c */ /* 0x000fe2000bf26270 */
[----:B------:R0:W5:Y:S01]  /*c550*/  @P0 LDG.E R22, desc[UR36][R2.64] ;  /* 0x0000002402160981 */ /* 0x000162000c1e1900 */
[----:B------:R-:W-:Y:S02]  /*c560*/  USHF.R.U32.HI UR9, URZ, 0x10, UR44 ;  /* 0x000000103f097899 */ /* 0x000fe4000801162c */
[----:B------:R-:W-:Y:S02]  /*c570*/  ULOP3.LUT UR44, UR44, 0xffff, URZ, 0xc0, !UPT ;  /* 0x0000ffff2c2c7892 */ /* 0x000fe4000f8ec03f */
[----:B------:R-:W-:Y:S01]  /*c580*/  PLOP3.LUT P0, PT, PT, PT, UP1, 0x80, 0x0 ;  /* 0x000000000000781c */ /* 0x000fe20003f0f018 */
[----:B------:R-:W-:Y:S01]  /*c590*/  UISETP.NE.AND UP0, UPT, UR9, URZ, UPT ;  /* 0x0000003f0900728c */ /* 0x000fe2000bf05270 */
[----:B------:R-:W-:-:S10]  /*c5a0*/  UMOV UR40, URZ ;  /* 0x0000003f00287c82 */ /* 0x000fd40008000000 */
[----:B------:R-:W-:Y:S01]  /*c5b0*/  @!UP0 ULDC UR9, c[0x0][0x9f0] ;  /* 0x00027c0000098ab9 */ /* 0x000fe20000000800 */
[----:B0-----:R-:W-:Y:S05]  /*c5c0*/  @!P0 BRA `(.L_x_1953) ;  /* 0x0000000000788947 */ /* 0x001fea0003800000 */
[----:B------:R-:W-:Y:S01]  /*c5d0*/  IABS R2, UR9 ;  /* 0x0000000900027c13 */ /* 0x000fe20008000000 */
[----:B------:R-:W-:Y:S02]  /*c5e0*/  UIADD3 UR6, UR9, -0x1, UR11 ;  /* 0xffffffff09067890 */ /* 0x000fe4000fffe00b */
[----:B------:R-:W-:Y:S01]  /*c5f0*/  IABS R5, UR9 ;  /* 0x0000000900057c13 */ /* 0x000fe20008000000 */
[----:B------:R-:W-:Y:S01]  /*c600*/  UMOV UR4, URZ ;  /* 0x0000003f00047c82 */ /* 0x000fe20008000000 */
[----:B------:R-:W-:Y:S02]  /*c610*/  R2UR UR10, R2 ;  /* 0x00000000020a72ca */ /* 0x000fe400000e0000 */
[----:B------:R-:W-:Y:S01]  /*c620*/  IABS R4, UR6 ;  /* 0x0000000600047c13 */ /* 0x000fe20008000000 */
[----:B------:R-:W-:-:S03]  /*c630*/  ULOP3.LUT UR6, UR6, UR9, URZ, 0x3c, !UPT ;  /* 0x0000000906067292 */ /* 0x000fc6000f8e3c3f */
[----:B------:R-:W-:-:S07]  /*c640*/  R2UR UR8, R4 ;  /* 0x00000000040872ca */ /* 0x000fce00000e0000 */
        /* <DEDUP_REMOVED lines=22> */
.L_x_1953:
[----:B------:R-:W-:Y:S02]  /*c7b0*/  UIMAD UR50, UR44, UR40, URZ ;  /* 0x000000282c3272a4 */ /* 0x000fe4000f8e023f */
[----:B------:R-:W-:Y:S02]  /*c7c0*/  IMAD.U32 R2, RZ, RZ, UR40 ;  /* 0x00000028ff027e24 */ /* 0x000fe4000f8e00ff */
[----:B------:R-:W-:Y:S02]  /*c7d0*/  IMAD.MOV.U32 R6, RZ, RZ, 0x1 ;  /* 0x00000001ff067424 */ /* 0x000fe400078e00ff */
[----:B------:R-:W-:-:S05]  /*c7e0*/  IMAD.U32 R19, RZ, RZ, UR50 ;  /* 0x00000032ff137e24 */ /* 0x000fca000f8e00ff */
[----:B------:R-:W-:Y:S02]  /*c7f0*/  VIADDMNMX R19, R19, R2, UR11, PT ;  /* 0x0000000b13137e46 */ /* 0x000fe4000b800102 */
[----:B------:R-:W-:Y:S02]  /*c800*/  MOV R2, RZ ;  /* 0x000000ff00027202 */ /* 0x000fe40000000f00 */
        /* <DEDUP_REMOVED lines=24> */
[----:B0----5:R-:W-:Y:S05]  /*c990*/  CALL.ABS.NOINC R2 ;  /* 0x0000000002007343 */ /* 0x021fea0003c00000 */
.L_x_1954:
        /* <DEDUP_REMOVED lines=13> */
[----:B------:R-:W-:Y:S02]  /*ca70*/  IMAD.U32 R7, RZ, RZ, UR7 ;  /* 0x00000007ff077e24 */ /* 0x000fe4000f8e00ff */
[----:B------:R-:W-:-:S02]  /*ca80*/  IMAD.U32 R11, RZ, RZ, UR5 ;  /* 0x00000005ff0b7e24 */ /* 0x000fc4000f8e00ff */
[----:B------:R-:W-:Y:S02]  /*ca90*/  IMAD.MOV.U32 R8, RZ, RZ, 0x70 ;  /* 0x00000070ff087424 */ /* 0x000fe400078e00ff */
[----:B------:R-:W-:Y:S02]  /*caa0*/  IMAD.MOV.U32 R12, RZ, RZ, 0x1 ;  /* 0x00000001ff0c7424 */ /* 0x000fe400078e00ff */
[----:B0-----:R-:W-:-:S07]  /*cab0*/  IMAD.MOV.U32 R13, RZ, RZ, RZ ;  /* 0x000000ffff0d7224 */ /* 0x001fce00078e00ff */
[----:B------:R-:W-:-:S07]  /*cac0*/  LEPC R20, `(.L_x_1956) ;  /* 0x000000001014794e */ /* 0x000fce0000000000 */
[----:B-1---5:R-:W-:Y:S05]  /*cad0*/  CALL.ABS.NOINC R2 ;  /* 0x0000000002007343 */ /* 0x022fea0003c00000 */
.L_x_1956:
[----:B------:R0:W1:Y:S01]  /*cae0*/  LDC.64 R2, c[0x4][R16] ;  /* 0x0100000010027b82 */ /* 0x0000620000000a00 */
[----:B------:R-:W-:Y:S01]  /*caf0*/  ULDC.64 UR4, c[0x4][0x88] ;  /* 0x0100220000047ab9 */ /* 0x000fe20000000a00 */
[----:B------:R-:W-:Y:S01]  /*cb00*/  ULDC.64 UR6, c[0x4][0x90] ;  /* 0x0100240000067ab9 */ /* 0x000fe20000000a00 */
[----:B------:R-:W-:Y:S01]  /*cb10*/  MOV R4, UR4 ;  /* 0x0000000400047c02 */ /* 0x000fe20008000f00 */
        /* <DEDUP_REMOVED lines=10> */
[----:B-1----:R-:W-:Y:S05]  /*cbc0*/  CALL.ABS.NOINC R2 ;  /* 0x0000000002007343 */ /* 0x002fea0003c00000 */
.L_x_1955:
        /* <DEDUP_REMOVED lines=12> */
[C---:B-1----:R-:W-:Y:S02]  /*cc90*/  LOP3.LUT R20, R21.reuse, 0x7f, RZ, 0xc0, !PT ;  /* 0x0000007f15147812 */ /* 0x042fe400078ec0ff */
[----:B------:R-:W-:Y:S02]  /*cca0*/  SHF.L.U32 R23, R21, 0x5, RZ ;  /* 0x0000000515177819 */ /* 0x000fe400000006ff */
[----:B------:R-:W-:Y:S02]  /*ccb0*/  SHF.R.U32.HI R4, RZ, 0x2, R20 ;  /* 0x00000002ff047819 */ /* 0x000fe40000011614 */
[----:B--2---:R-:W-:Y:S02]  /*ccc0*/  ISETP.NE.AND P1, PT, R17, 0x1, PT ;  /* 0x000000011100780c */ /* 0x004fe40003f25270 */
[----:B------:R-:W-:Y:S01]  /*ccd0*/  LOP3.LUT R23, R23, 0x60, RZ, 0xc0, !PT ;  /* 0x0000006017177812 */ /* 0x000fe200078ec0ff */
[----:B------:R-:W-:-:S04]  /*cce0*/  IMAD R4, R0, 0x80, R4 ;  /* 0x0000008000047824 */ /* 0x000fc800078e0204 */
[----:B------:R-:W-:-:S04]  /*ccf0*/  IMAD.IADD R7, R23, 0x1, R4 ;  /* 0x0000000117077824 */ /* 0x000fc800078e0204 */
[C---:B-----5:R-:W-:Y:S01]  /*cd00*/  IMAD.IADD R8, R7.reuse, 0x1, R22 ;  /* 0x0000000107087824 */ /* 0x060fe200078e0216 */
[----:B------:R-:W-:Y:S01]  /*cd10*/  ISETP.GE.AND P0, PT, R7, UR42, PT ;  /* 0x0000002a07007c0c */ /* 0x000fe2000bf06270 */
[----:B------:R-:W1:Y:S01]  /*cd20*/  @P1 LDC R5, c[0x0][0x434] ;  /* 0x00010d00ff051b82 */ /* 0x000e620000000800 */
[----:B------:R-:W-:Y:S02]  /*cd30*/  @P1 LOP3.LUT R16, R16, 0x10, RZ, 0xfc, !PT ;  /* 0x0000001010101812 */ /* 0x000fe400078efcff */
[----:B------:R-:W-:-:S05]  /*cd40*/  MOV R7, R8 ;  /* 0x0000000800077202 */ /* 0x000fca0000000f00 */
        /* <DEDUP_REMOVED lines=33> */
.L_x_1999:
[----:B------:R-:W2:Y:S01]  /*cf60*/  LDL R2, [R1+0xc] ;  /* 0x00000c0001027983 */ /* 0x000ea20000100800 */
[----:B------:R-:W-:Y:S01]  /*cf70*/  IADD3 R5, -R7, RZ, RZ ;  /* 0x000000ff07057210 */ /* 0x000fe20007ffe1ff */
[----:B------:R-:W-:Y:S01]  /*cf80*/  IMAD.U32 R29, RZ, RZ, UR41 ;  /* 0x00000029ff1d7e24 */ /* 0x000fe2000f8e00ff */
[----:B------:R-:W-:Y:S01]  /*cf90*/  LOP3.LUT R16, R16, 0xfffffff7, RZ, 0xc0, !PT ;  /* 0xfffffff710107812 */ /* 0x000fe200078ec0ff */
[----:B------:R-:W-:Y:S02]  /*cfa0*/  IMAD.MOV.U32 R26, RZ, RZ, R0 ;  /* 0x000000ffff1a7224 */ /* 0x000fe400078e0000 */
[----:B------:R-:W-:Y:S01]  /*cfb0*/  IMAD R5, R17, R5, R8 ;  /* 0x0000000511057224 */ /* 0x000fe200078e0208 */
[----:B------:R-:W-:Y:S02]  /*cfc0*/  SHF.R.S32.HI R29, RZ, 0x1f, R29 ;  /* 0x0000001fff1d7819 */ /* 0x000fe4000001141d */
[----:B--2---:R-:W-:-:S13]  /*cfd0*/  R2UR UR4, R2 ;  /* 0x00000000020472ca */ /* 0x004fda00000e0000 */
[----:B------:R-:W-:-:S06]  /*cfe0*/  ULOP3.LUT UR4, UR4, 0x2, URZ, 0xfc, !UPT ;  /* 0x0000000204047892 */ /* 0x000fcc000f8efc3f */
[----:B------:R-:W-:-:S05]  /*cff0*/  IMAD.U32 R2, RZ, RZ, UR4 ;  /* 0x00000004ff027e24 */ /* 0x000fca000f8e00ff */
[----:B------:R-:W-:-:S13]  /*d000*/  ISETP.NE.AND P0, PT, R2, 0x3, PT ;  /* 0x000000030200780c */ /* 0x000fda0003f05270 */
[----:B------:R-:W-:Y:S01]  /*d010*/  @P0 LOP3.LUT R16, R16, 0x8, RZ, 0xfc, !PT ;  /* 0x0000000810100812 */ /* 0x000fe200078efcff */
[----:B------:R-:W-:Y:S06]  /*d020*/  @!P0 BRA `(.L_x_1958) ;  /* 0x0000000000048947 */ /* 0x000fec0003800000 */
[----:B------:R-:W-:Y:S01]  /*d030*/  BPT.TRAP 0x1 ;  /* 0x000000040000795c */ /* 0x000fe20000300000 */
.L_x_1958:
[----:B------:R-:W-:Y:S01]  /*d040*/  MOV R10, 0x1 ;  /* 0x00000001000a7802 */ /* 0x000fe20000000f00 */
[----:B------:R-:W-:Y:S01]  /*d050*/  ULDC.64 UR4, c[0x0][0x328] ;  /* 0x0000ca0000047ab9 */ /* 0x000fe20000000a00 */
[----:B------:R-:W-:Y:S02]  /*d060*/  SHF.R.S32.HI R7, RZ, 0x1f, R5 ;  /* 0x0000001fff077819 */ /* 0x000fe40000011405 */
[----:B------:R-:W-:Y:S02]  /*d070*/  SHF.L.U32 R10, R10, 0x1f, RZ ;  /* 0x0000001f0a0a7819 */ /* 0x000fe400000006ff */
[----:B-----5:R-:W-:Y:S01]  /*d080*/  SHF.R.S32.HI R4, RZ, 0x1f, R6 ;  /* 0x0000001fff047819 */ /* 0x020fe20000011406 */
[----:B------:R-:W-:Y:S01]  /*d090*/  IMAD R2, R7, UR4, RZ ;  /* 0x0000000407027c24 */ /* 0x000fe2000f8e02ff */
[----:B------:R-:W0:Y:S01]  /*d0a0*/  SYNCS.PHASECHK.TRANS64.TRYWAIT P0, [UR46+0x2d840], R10 ;  /* 0x02d8400aff0075a7 */ /* 0x000e22000800016e */
[----:B------:R-:W-:Y:S02]  /*d0b0*/  R2UR UR6, R29 ;  /* 0x000000001d0672ca */ /* 0x000fe400000e0000 */
        /* <DEDUP_REMOVED lines=18> */
.L_x_2000:
        /* <DEDUP_REMOVED lines=12> */
[----:B------:R-:W-:Y:S01]  /*d2a0*/  IMAD R5, R4, UR4, RZ ;  /* 0x0000000404057c24 */ /* 0x000fe2000f8e02ff */
[----:B------:R-:W-:Y:S01]  /*d2b0*/  SHF.L.U32 R4, R20, 0x3, RZ ;  /* 0x0000000314047819 */ /* 0x000fe200000006ff */
[----:B------:R-:W-:-:S03]  /*d2c0*/  IMAD.WIDE.U32 R2, R6, UR4, R2 ;  /* 0x0000000406027c25 */ /* 0x000fc6000f8e0002 */
[----:B------:R-:W-:Y:S01]  /*d2d0*/  LOP3.LUT R4, R4, 0x300, RZ, 0xc0, !PT ;  /* 0x0000030004047812 */ /* 0x000fe200078ec0ff */
[----:B------:R-:W-:Y:S01]  /*d2e0*/  IMAD R5, R6, UR5, R5 ;  /* 0x0000000506057c24 */ /* 0x000fe2000f8e0205 */
[----:B------:R-:W-:Y:S01]  /*d2f0*/  ULDC.64 UR4, c[0x0][0x308] ;  /* 0x0000c20000047ab9 */ /* 0x000fe20000000a00 */
[----:B------:R-:W-:Y:S02]  /*d300*/  LOP3.LUT R6, R9, 0xc0, RZ, 0xc0, !PT ;  /* 0x000000c009067812 */ /* 0x000fe400078ec0ff */
[----:B------:R-:W-:Y:S01]  /*d310*/  IMAD.IADD R3, R3, 0x1, R5 ;  /* 0x0000000103037824 */ /* 0x000fe200078e0205 */
[--C-:B------:R-:W-:Y:S01]  /*d320*/  LOP3.LUT R4, R4, 0x20, R9.reuse, 0xf8, !PT ;  /* 0x0000002004047812 */ /* 0x100fe200078ef809 */
[----:B------:R-:W-:Y:S01]  /*d330*/  IMAD.MOV.U32 R5, RZ, RZ, -0x80 ;  /* 0xffffff80ff057424 */ /* 0x000fe200078e00ff */
[----:B------:R-:W-:-:S03]  /*d340*/  LOP3.LUT R6, R6, 0x18, R9, 0xf8, !PT ;  /* 0x0000001806067812 */ /* 0x000fc600078ef809 */
[----:B------:R-:W-:Y:S01]  /*d350*/  IMAD R8, R0, R5, UR42 ;  /* 0x0000002a00087e24 */ /* 0x000fe2000f8e0205 */
[----:B-1----:R-:W-:Y:S01]  /*d360*/  LOP3.LUT R11, R11, 0x7f, RZ, 0xc0, !PT ;  /* 0x0000007f0b0b7812 */ /* 0x002fe200078ec0ff */
[----:B------:R-:W-:Y:S01]  /*d370*/  IMAD.U32 R5, RZ, RZ, UR4 ;  /* 0x00000004ff057e24 */ /* 0x000fe2000f8e00ff */
[----:B------:R-:W-:Y:S02]  /*d380*/  UIMAD UR4, UR6, UR4, URZ ;  /* 0x00000004060472a4 */ /* 0x000fe4000f8e023f */
[----:B------:R-:W-:Y:S01]  /*d390*/  SHF.R.U32.HI R11, RZ, 0x2, R11 ;  /* 0x00000002ff0b7819 */ /* 0x000fe2000001160b */
[----:B------:R-:W-:Y:S01]  /*d3a0*/  IMAD.WIDE.U32 R2, R5, UR41, R2 ;  /* 0x0000002905027c25 */ /* 0x000fe2000f8e0002 */
[----:B------:R-:W-:Y:S01]  /*d3b0*/  UIMAD UR4, UR41, UR5, UR4 ;  /* 0x00000005290472a4 */ /* 0x000fe2000f8e0204 */
[----:B0-----:R-:W-:Y:S01]  /*d3c0*/  LOP3.LUT R28, R6, 0x18, R10, 0x78, !PT ;  /* 0x00000018061c7812 */ /* 0x001fe200078e780a */
[----:B------:R-:W-:Y:S01]  /*d3d0*/  ULDC.64 UR6, c[0x0][0x2e8] ;  /* 0x0000ba0000067ab9 */ /* 0x000fe20000000a00 */
[----:B------:R-:W-:Y:S01]  /*d3e0*/  IMAD.IADD R8, R8, 0x1, -R11 ;  /* 0x0000000108087824 */ /* 0x000fe200078e0a0b */
[----:B------:R-:W-:-:S02]  /*d3f0*/  LEA R0, P1, R2, UR6, 0x1 ;  /* 0x0000000602007c11 */ /* 0x000fc4000f8208ff */
[----:B------:R-:W-:Y:S01]  /*d400*/  IADD3 R9, R3, UR4, RZ ;  /* 0x0000000403097c10 */ /* 0x000fe2000fffe0ff */
[----:B------:R-:W-:Y:S01]  /*d410*/  UMOV UR4, 0xffffffff ;  /* 0xffffffff00047882 */ /* 0x000fe20000000000 */
[----:B------:R-:W-:Y:S02]  /*d420*/  ISETP.GE.AND P0, PT, R8, 0x1, PT ;  /* 0x000000010800780c */ /* 0x000fe40003f06270 */
[----:B------:R-:W-:Y:S02]  /*d430*/  LEA.HI.X R9, R2, UR7, R9, 0x1, P1 ;  /* 0x0000000702097c11 */ /* 0x000fe400088f0c09 */
[----:B------:R-:W-:Y:S01]  /*d440*/  LOP3.LUT R28, R4, R28, RZ, 0xfc, !PT ;  /* 0x0000001c041c7212 */ /* 0x000fe200078efcff */
[----:B------:R-:W-:Y:S08]  /*d450*/  BRA.DIV UR4, `(.L_x_1960) ;  /* 0x0000002a04d47947 */ /* 0x000ff0000b800000 */
        /* <DEDUP_REMOVED lines=36> */
.L_x_2010:
[----:B------:R-:W-:Y:S01]  /*d6a0*/  ISETP.GE.AND P0, PT, R8, 0x61, PT ;  /* 0x000000610800780c */ /* 0x000fe20003f06270 */
[----:B--2---:R-:W-:Y:S01]  /*d6b0*/  IMAD.SHL.U32 R27, R10, 0x8, RZ ;  /* 0x000000080a1b7824 */ /* 0x004fe200078e00ff */
[----:B------:R-:W-:Y:S01]  /*d6c0*/  MOV R2, R14 ;  /* 0x0000000e00027202 */ /* 0x000fe20000000f00 */
[----:B------:R-:W-:-:S03]  /*d6d0*/  IMAD.MOV.U32 R3, RZ, RZ, R9 ;  /* 0x000000ffff037224 */ /* 0x000fc600078e0009 */
        /* <DEDUP_REMOVED lines=16> */
.L_x_1961:
        /* <DEDUP_REMOVED lines=22> */
[----:B------:R-:W-:Y:S01]  /*d940*/  MOV R13, RZ ;  /* 0x000000ff000d7202 */ /* 0x000fe20000000f00 */
[----:B------:R-:W-:Y:S02]  /*d950*/  IMAD.U32 R6, RZ, RZ, UR8 ;  /* 0x00000008ff067e24 */ /* 0x000fe4000f8e00ff */
[----:B------:R-:W-:-:S02]  /*d960*/  IMAD.U32 R10, RZ, RZ, UR4 ;  /* 0x00000004ff0a7e24 */ /* 0x000fc4000f8e00ff */
[----:B------:R-:W-:Y:S02]  /*d970*/  IMAD.U32 R11, RZ, RZ, UR5 ;  /* 0x00000005ff0b7e24 */ /* 0x000fe4000f8e00ff */
[----:B------:R-:W-:Y:S02]  /*d980*/  IMAD.MOV.U32 R8, RZ, RZ, 0x70 ;  /* 0x00000070ff087424 */ /* 0x000fe400078e00ff */
[----:B------:R-:W-:-:S07]  /*d990*/  IMAD.MOV.U32 R12, RZ, RZ, 0x1 ;  /* 0x00000001ff0c7424 */ /* 0x000fce00078e00ff */
[----:B------:R-:W-:-:S07]  /*d9a0*/  LEPC R20, `(.L_x_1962) ;  /* 0x000000001014794e */ /* 0x000fce0000000000 */
[----:B0-----:R-:W-:Y:S05]  /*d9b0*/  CALL.ABS.NOINC R2 ;  /* 0x0000000002007343 */ /* 0x001fea0003c00000 */
.L_x_1962:
[----:B------:R-:W0:Y:S01]  /*d9c0*/  S2R R13, SR_TID.X ;  /* 0x00000000000d7919 */ /* 0x000e220000002100 */
[----:B------:R-:W-:Y:S01]  /*d9d0*/  UISETP.NE.AND UP0, UPT, UR49, URZ, UPT ;  /* 0x0000003f3100728c */ /* 0x000fe2000bf05270 */
[----:B------:R-:W-:Y:S01]  /*d9e0*/  IMAD.U32 R4, RZ, RZ, UR38 ;  /* 0x00000026ff047e24 */ /* 0x000fe2000f8e00ff */
[----:B------:R-:W-:Y:S01]  /*d9f0*/  ULDC.64 UR4, c[0x0][0x2e0] ;  /* 0x0000b80000047ab9 */ /* 0x000fe20000000a00 */
[----:B------:R-:W-:Y:S01]  /*da00*/  IMAD.U32 R7, RZ, RZ, UR48 ;  /* 0x00000030ff077e24 */ /* 0x000fe2000f8e00ff */
[----:B------:R-:W1:Y:S01]  /*da10*/  LDC R20, c[0x0][0x448] ;  /* 0x00011200ff147b82 */ /* 0x000e620000000800 */
[----:B------:R-:W-:Y:S01]  /*da20*/  IMAD.U32 R3, RZ, RZ, UR47 ;  /* 0x0000002fff037e24 */ /* 0x000fe2000f8e00ff */
[----:B------:R-:W-:Y:S01]  /*da30*/  PLOP3.LUT P1, PT, PT, PT, UP0, 0x80, 0x0 ;  /* 0x000000000000781c */ /* 0x000fe20003f2f008 */
[----:B------:R-:W-:Y:S01]  /*da40*/  IMAD.MOV.U32 R2, RZ, RZ, R4 ;  /* 0x000000ffff027224 */ /* 0x000fe200078e0004 */
[----:B------:R-:W-:Y:S01]  /*da50*/  PLOP3.LUT P0, PT, PT, PT, UP0, 0x80, 0x0 ;  /* 0x000000000000781c */ /* 0x000fe20003f0f008 */
[----:B------:R-:W-:-:S02]  /*da60*/  IMAD R25, R25, UR4, RZ ;  /* 0x0000000419197c24 */ /* 0x000fc4000f8e02ff */
[----:B------:R-:W-:Y:S01]  /*da70*/  IMAD.WIDE.U32 R2, R24, UR4, R2 ;  /* 0x0000000418027c25 */ /* 0x000fe2000f8e0002 */
[----:B------:R-:W-:-:S03]  /*da80*/  @UP0 ULDC UR4, c[0x0][0x44c] ;  /* 0x0001130000040ab9 */ /* 0x000fc60000000800 */
[----:B------:R-:W-:Y:S02]  /*da90*/  IMAD.U32 R5, RZ, RZ, UR39 ;  /* 0x00000027ff057e24 */ /* 0x000fe4000f8e00ff */
[----:B------:R-:W-:-:S05]  /*daa0*/  IMAD R25, R24, UR5, R25 ;  /* 0x0000000518197c24 */ /* 0x000fca000f8e0219 */
[----:B------:R-:W-:Y:S02]  /*dab0*/  IADD3 R3, R3, R25, RZ ;  /* 0x0000001903037210 */ /* 0x000fe40007ffe0ff */
[C---:B0-----:R-:W-:Y:S01]  /*dac0*/  LOP3.LUT R21, R13.reuse, 0x7f, RZ, 0xc0, !PT ;  /* 0x0000007f0d157812 */ /* 0x041fe200078ec0ff */
[----:B------:R-:W-:-:S03]  /*dad0*/  IMAD.SHL.U32 R13, R13, 0x8, RZ ;  /* 0x000000080d0d7824 */ /* 0x000fc600078e00ff */
[----:B------:R-:W-:Y:S02]  /*dae0*/  SHF.R.U32.HI R21, RZ, 0x2, R21 ;  /* 0x00000002ff157819 */ /* 0x000fe40000011615 */
[----:B------:R-:W-:-:S03]  /*daf0*/  LOP3.LUT R13, R13, 0x18, RZ, 0xc0, !PT ;  /* 0x000000180d0d7812 */ /* 0x000fc600078ec0ff */
[----:B------:R-:W-:Y:S01]  /*db00*/  IMAD.IADD R0, R23, 0x1, R21 ;  /* 0x0000000117007824 */ /* 0x000fe200078e0215 */
[C---:B------:R-:W-:Y:S02]  /*db10*/  LOP3.LUT R14, R13.reuse, 0x20, RZ, 0xfc, !PT ;  /* 0x000000200d0e7812 */ /* 0x040fe400078efcff */
[----:B------:R-:W-:Y:S01]  /*db20*/  LOP3.LUT R13, R13, 0x40, RZ, 0xfc, !PT ;  /* 0x000000400d0d7812 */ /* 0x000fe200078efcff */
[----:B------:R-:W-:-:S04]  /*db30*/  IMAD R7, R7, 0xc0, R0 ;  /* 0x000000c007077824 */ /* 0x000fc800078e0200 */
[C---:B------:R-:W-:Y:S01]  /*db40*/  @P1 IMAD.HI.U32 R0, R7.reuse, UR4, RZ ;  /* 0x0000000407001c27 */ /* 0x040fe2000f8e00ff */
[----:B------:R-:W-:Y:S01]  /*db50*/  PLOP3.LUT P1, PT, PT, PT, UP0, 0x80, 0x0 ;  /* 0x000000000000781c */ /* 0x000fe20003f2f008 */
[----:B------:R-:W-:Y:S02]  /*db60*/  @UP0 ULDC UR4, c[0x0][0x450] ;  /* 0x0001140000040ab9 */ /* 0x000fe40000000800 */
[----:B------:R-:W-:Y:S01]  /*db70*/  IMAD.MOV.U32 R5, RZ, RZ, R7 ;  /* 0x000000ffff057224 */ /* 0x000fe200078e0007 */
[----:B------:R-:W-:Y:S01]  /*db80*/  @P0 SHF.R.U32.HI R5, RZ, UR4, R0 ;  /* 0x00000004ff050c19 */ /* 0x000fe20008011600 */
[----:B------:R-:W-:Y:S01]  /*db90*/  VIADD R0, R7, 0x80 ;  /* 0x0000008007007836 */ /* 0x000fe20000000000 */
[----:B------:R-:W-:Y:S01]  /*dba0*/  PLOP3.LUT P0, PT, PT, PT, UP0, 0x80, 0x0 ;  /* 0x000000000000781c */ /* 0x000fe20003f0f008 */
[----:B------:R-:W-:Y:S02]  /*dbb0*/  @UP0 ULDC UR4, c[0x0][0x44c] ;  /* 0x0001130000040ab9 */ /* 0x000fe40000000800 */
[----:B------:R-:W-:Y:S01]  /*dbc0*/  IMAD.MOV R9, RZ, RZ, -R5 ;  /* 0x000000ffff097224 */ /* 0x000fe200078e0a05 */
[----:B------:R-:W-:-:S03]  /*dbd0*/  MOV R10, R0 ;  /* 0x00000000000a7202 */ /* 0x000fc60000000f00 */
        /* <DEDUP_REMOVED lines=22> */
[----:B------:R-:W-:Y:S02]  /*dd40*/  SHF.R.S32.HI R2, RZ, 0x1f, R0 ;  /* 0x0000001fff027819 */ /* 0x000fe40000011400 */
[----:B------:R-:W-:Y:S01]  /*dd50*/  IADD3 R3, R7, R10, RZ ;  /* 0x0000000a07037210 */ /* 0x000fe20007ffe0ff */
[----:B------:R-:W-:Y:S02]  /*dd60*/  IMAD.IADD R9, R5, 0x1, R8 ;  /* 0x0000000105097824 */ /* 0x000fe400078e0208 */
[----:B------:R-:W-:Y:S02]  /*dd70*/  IMAD R7, R2, UR4, RZ ;  /* 0x0000000402077c24 */ /* 0x000fe4000f8e02ff */
[----:B------:R-:W-:-:S02]  /*dd80*/  IMAD.MOV.U32 R2, RZ, RZ, R6 ;  /* 0x000000ffff027224 */ /* 0x000fc400078e0006 */
[C---:B------:R-:W-:Y:S02]  /*dd90*/  IMAD R6, R0.reuse, UR5, R7 ;  /* 0x0000000500067c24 */ /* 0x040fe4000f8e0207 */
[----:B------:R-:W-:Y:S01]  /*dda0*/  IMAD.WIDE.U32 R2, R0, UR4, R2 ;  /* 0x0000000400027c25 */ /* 0x000fe2000f8e0002 */
[----:B------:R-:W-:Y:S02]  /*ddb0*/  ULDC.64 UR4, c[0x0][0x280] ;  /* 0x0000a00000047ab9 */ /* 0x000fe40000000a00 */
[----:B------:R-:W-:Y:S01]  /*ddc0*/  LEA R7, P0, R4, UR4, 0x1 ;  /* 0x0000000404077c11 */ /* 0x000fe2000f8008ff */
        /* <DEDUP_REMOVED lines=11> */
[----:B------:R-:W-:Y:S01]  /*de80*/  MOV R0, UR48 ;  /* 0x0000003000007c02 */ /* 0x000fe20008000f00 */
        /* <DEDUP_REMOVED lines=9> */
[----:B------:R-:W-:Y:S02]  /*df20*/  IMAD R0, R0, 0xc0, R3 ;  /* 0x000000c000007824 */ /* 0x000fe400078e0203 */
        /* <DEDUP_REMOVED lines=9> */
[----:B0-----:R-:W-:-:S03]  /*dfc0*/  MOV R4, R14 ;  /* 0x0000000e00047202 */ /* 0x001fc60000000f00 */
        /* <DEDUP_REMOVED lines=10> */
[----:B------:R-:W-:Y:S02]  /*e070*/  ISETP.GE.AND P2, PT, R11, R6, PT ;  /* 0x000000060b00720c */ /* 0x000fe40003f46270 */
[----:B------:R-:W-:Y:S01]  /*e080*/  IADD3 R11, R0, 0x60, RZ ;  /* 0x00000060000b7810 */ /* 0x000fe20007ffe0ff */
[----:B0-----:R-:W-:-:S02]  /*e090*/  IMAD.MOV.U32 R3, RZ, RZ, R2 ;  /* 0x000000ffff037224 */ /* 0x001fc400078e0002 */
        /* <DEDUP_REMOVED lines=25> */
.L_x_2023:
[----:B------:R-:W-:Y:S01]  /*e230*/  VIADD R5, R0, 0xa0 ;  /* 0x000000a000057836 */ /* 0x000fe20000000000 */
[----:B------:R-:W-:Y:S01]  /*e240*/  BSSY B0, `(.L_x_1964) ;  /* 0x000000d000007945 */ /* 0x000fe20003800000 */
[----:B-1----:R-:W-:Y:S01]  /*e250*/  MOV R2, R14 ;  /* 0x0000000e00027202 */ /* 0x002fe20000000f00 */
[----:B--2---:R-:W-:Y:S02]  /*e260*/  IMAD.MOV.U32 R3, RZ, RZ, R4 ;  /* 0x000000ffff037224 */ /* 0x004fe400078e0004 */
        /* <DEDUP_REMOVED lines=10> */
.L_x_1965:
[----:B------:R-:W-:Y:S05]  /*e310*/  BSYNC B0 ;  /* 0x0000000000007941 */ /* 0x000fea0003800000 */
.L_x_1964:
        /* <DEDUP_REMOVED lines=11> */
.L_x_2024:
[----:B------:R-:W-:Y:S01]  /*e3d0*/  MOV R21, RZ ;  /* 0x000000ff00157202 */ /* 0x000fe20000000f00 */
[----:B------:R-:W-:Y:S06]  /*e3e0*/  @!P0 BRA `(.L_x_1967) ;  /* 0x0000000c00c88947 */ /* 0x000fec0003800000 */
[----:B0-----:R-:W0:Y:S01]  /*e3f0*/  S2R R2, SR_TID.X ;  /* 0x0000000000027919 */ /* 0x001e220000002100 */
[----:B------:R-:W-:Y:S01]  /*e400*/  UIADD3 UR4, UR44, 0x1, URZ ;  /* 0x000000012c047890 */ /* 0x000fe2000fffe03f */
[----:B------:R-:W-:Y:S01]  /*e410*/  LOP3.LUT R0, RZ, UR43, RZ, 0x33, !PT ;  /* 0x0000002bff007c12 */ /* 0x000fe2000f8e33ff */
[----:B------:R-:W-:Y:S01]  /*e420*/  ULOP3.LUT UR5, URZ, UR45, URZ, 0x33, !UPT ;  /* 0x0000002d3f057292 */ /* 0x000fe2000f8e333f */
[----:B------:R-:W1:Y:S01]  /*e430*/  S2R R4, SR_TID.X ;  /* 0x0000000000047919 */ /* 0x000e620000002100 */
[----:B------:R-:W-:Y:S01]  /*e440*/  UIMAD UR4, UR4, UR40, URZ ;  /* 0x00000028040472a4 */ /* 0x000fe2000f8e023f */
[----:B------:R-:W-:Y:S01]  /*e450*/  BSSY B0, `(.L_x_1967) ;  /* 0x00000eb000007945 */ /* 0x000fe20003800000 */
[----:B------:R-:W-:-:S04]  /*e460*/  IMAD.MOV.U32 R20, RZ, RZ, RZ ;  /* 0x000000ffff147224 */ /* 0x000fc800078e00ff */
[----:B------:R-:W-:Y:S01]  /*e470*/  LOP3.LUT R3, RZ, UR4, RZ, 0x33, !PT ;  /* 0x00000004ff037c12 */ /* 0x000fe2000f8e33ff */
[----:B------:R-:W-:-:S03]  /*e480*/  ULDC UR4, c[0x0][0x2f4] ;  /* 0x0000bd0000047ab9 */ /* 0x000fc60000000800 */
[----:B------:R-:W-:-:S04]  /*e490*/  VIMNMX3 R0, R0, UR5, R3, !PT ;  /* 0x0000000500007c0f */ /* 0x000fc8000f800103 */
[----:B------:R-:W-:Y:S02]  /*e4a0*/  IADD3 R26, -R0, -0x2, RZ ;  /* 0xfffffffe001a7810 */ /* 0x000fe40007ffe1ff */
[----:B0-----:R-:W-:-:S04]  /*e4b0*/  LOP3.LUT R2, R2, 0x7f, RZ, 0xc0, !PT ;  /* 0x0000007f02027812 */ /* 0x001fc800078ec0ff */
[----:B------:R-:W-:-:S04]  /*e4c0*/  SHF.R.U32.HI R2, RZ, 0x2, R2 ;  /* 0x00000002ff027819 */ /* 0x000fc80000011602 */
[----:B------:R-:W-:Y:S01]  /*e4d0*/  IADD3 R23, R23, R22, R2 ;  /* 0x0000001617177210 */ /* 0x000fe20007ffe002 */
[----:B------:R-:W-:Y:S01]  /*e4e0*/  IMAD.MOV.U32 R22, RZ, RZ, 0x1 ;  /* 0x00000001ff167424 */ /* 0x000fe200078e00ff */
[----:B------:R-:W-:Y:S01]  /*e4f0*/  IADD3 R3, -R2, UR42, RZ ;  /* 0x0000002a02037c10 */ /* 0x000fe2000fffe1ff */
[C---:B-1----:R-:W-:Y:S01]  /*e500*/  IMAD.SHL.U32 R2, R4.reuse, 0x8, RZ ;  /* 0x0000000804027824 */ /* 0x042fe200078e00ff */
[----:B------:R-:W-:Y:S01]  /*e510*/  IADD3 R23, R23, -0x180, RZ ;  /* 0xfffffe8017177810 */ /* 0x000fe20007ffe0ff */
[----:B------:R-:W-:Y:S02]  /*e520*/  IMAD.SHL.U32 R4, R4, 0x8, RZ ;  /* 0x0000000804047824 */ /* 0x000fe400078e00ff */
[----:B------:R-:W-:Y:S01]  /*e530*/  IMAD R3, R0, 0x80, R3 ;  /* 0x0000008000037824 */ /* 0x000fe200078e0203 */
[----:B------:R-:W-:Y:S01]  /*e540*/  LOP3.LUT R2, R2, 0x18, RZ, 0xc0, !PT ;  /* 0x0000001802027812 */ /* 0x000fe200078ec0ff */
[----:B------:R-:W-:Y:S01]  /*e550*/  IMAD R10, R0, -0x80, R23 ;  /* 0xffffff80000a7824 */ /* 0x000fe200078e0217 */
[----:B------:R-:W-:Y:S01]  /*e560*/  LOP3.LUT R4, R4, 0x18, RZ, 0xc0, !PT ;  /* 0x0000001804047812 */ /* 0x000fe200078ec0ff */
[----:B------:R-:W-:Y:S01]  /*e570*/  VIADD R0, R3, 0x100 ;  /* 0x0000010003007836 */ /* 0x000fe20000000000 */
[----:B------:R-:W-:-:S02]  /*e580*/  ISETP.GE.AND P3, PT, R2, UR4, PT ;  /* 0x0000000402007c0c */ /* 0x000fc4000bf66270 */
[----:B------:R-:W-:Y:S02]  /*e590*/  LOP3.LUT R4, R4, 0x20, RZ, 0xfc, !PT ;  /* 0x0000002004047812 */ /* 0x000fe400078efcff */
[----:B------:R-:W-:Y:S02]  /*e5a0*/  LOP3.LUT R2, R2, 0x40, RZ, 0xfc, !PT ;  /* 0x0000004002027812 */ /* 0x000fe400078efcff */
[----:B------:R-:W-:Y:S02]  /*e5b0*/  ISETP.GE.AND P2, PT, R4, UR4, PT ;  /* 0x0000000404007c0c */ /* 0x000fe4000bf46270 */
[----:B------:R-:W-:-:S13]  /*e5c0*/  ISETP.GE.AND P1, PT, R2, UR4, PT ;  /* 0x0000000402007c0c */ /* 0x000fda000bf26270 */
.L_x_1980:
[----:B------:R-:W2:Y:S01]  /*e5d0*/  LDL R7, [R1+0x8] ;  /* 0x0000080001077983 */ /* 0x000ea20000100800 */
[----:B------:R-:W0:Y:S03]  /*e5e0*/  LDC R2, c[0x0][0x430] ;  /* 0x00010c00ff027b82 */ /* 0x000e260000000800 */
[----:B------:R-:W3:Y:S01]  /*e5f0*/  LDL R6, [R1] ;  /* 0x0000000001067983 */ /* 0x000ee20000100800 */
[----:B------:R-:W-:Y:S01]  /*e600*/  MOV R4, R10 ;  /* 0x0000000a00047202 */ /* 0x000fe20000000f00 */
        /* <DEDUP_REMOVED lines=25> */
.L_x_1968:
[----:B------:R-:W-:Y:S01]  /*e7a0*/  LEA R7, R21, UR46, 0x3 ;  /* 0x0000002e15077c11 */ /* 0x000fe2000f8e18ff */
[----:B------:R-:W-:Y:S01]  /*e7b0*/  BSSY B1, `(.L_x_1969) ;  /* 0x0000004000017945 */ /* 0x000fe20003800000 */
[----:B------:R-:W-:-:S04]  /*e7c0*/  SHF.L.U32 R2, R24, 0x1f, RZ ;  /* 0x0000001f18027819 */ /* 0x000fc800000006ff */
[----:B------:R-:W0:Y:S02]  /*e7d0*/  SYNCS.PHASECHK.TRANS64.TRYWAIT P0, [R7+URZ+0x2d840], R2 ;  /* 0x02d84002070075a7 */ /* 0x000e24000800017f */
[----:B0-----:R-:W-:Y:S05]  /*e7e0*/  @!P0 BRA `(.L_x_1970) ;  /* 0x0000002400648947 */ /* 0x001fea0003800000 */
.L_x_2025:
[----:B------:R-:W-:Y:S05]  /*e7f0*/  BSYNC B1 ;  /* 0x0000000000017941 */ /* 0x000fea0003800000 */
.L_x_1969:
        /* <DEDUP_REMOVED lines=34> */
[----:B0-----:R-:W-:-:S03]  /*ea20*/  SHF.L.U32 R11, R3, 0x3, RZ ;  /* 0x00000003030b7819 */ /* 0x001fc600000006ff */
[----:B------:R-:W0:Y:S01]  /*ea30*/  SHFL.IDX PT, R3, R19, RZ, 0x1c1f ;  /* 0x001c1fff13037589 */ /* 0x000e2200000e0000 */
        /* <DEDUP_REMOVED lines=22> */
.L_x_2035:
        /* <DEDUP_REMOVED lines=11> */
.L_x_1972:
        /* <DEDUP_REMOVED lines=10> */
.L_x_1973:
[----:B------:R2:W-:Y:S01]  /*ecf0*/  SYNCS.ARRIVE.TRANS64.A1T0 RZ, [R7+URZ+0x2d830], RZ ;  /* 0x02d830ff07ff79a7 */ /* 0x0005e2000810003f */
[----:B------:R-:W-:Y:S05]  /*ed00*/  @!P5 BRA `(.L_x_1974) ;  /* 0x000000000004d947 */ /* 0x000fea0003800000 */
[----:B------:R-:W-:Y:S01]  /*ed10*/  BPT.TRAP 0x1 ;  /* 0x000000040000795c */ /* 0x000fe20000300000 */
.L_x_1974:
[----:B-1----:R-:W-:Y:S01]  /*ed20*/  SHF.L.U32 R2, R22, 0x1f, RZ ;  /* 0x0000001f16027819 */ /* 0x002fe200000006ff */
[----:B------:R-:W-:Y:S01]  /*ed30*/  BSSY B1, `(.L_x_1975) ;  /* 0x0000004000017945 */ /* 0x000fe20003800000 */
[----:B--2---:R-:W-:-:S04]  /*ed40*/  LEA R7, R20, UR46, 0x3 ;  /* 0x0000002e14077c11 */ /* 0x004fc8000f8e18ff */
[----:B------:R-:W1:Y:S02]  /*ed50*/  SYNCS.PHASECHK.TRANS64.TRYWAIT P0, [R7+URZ+0x2d860], R2 ;  /* 0x02d86002070075a7 */ /* 0x000e64000800017f */
[----:B-1----:R-:W-:Y:S05]  /*ed60*/  @!P0 BRA `(.L_x_1976) ;  /* 0x00000024006c8947 */ /* 0x002fea0003800000 */
.L_x_2036:
[----:B------:R-:W-:Y:S05]  /*ed70*/  BSYNC B1 ;  /* 0x0000000000017941 */ /* 0x000fea0003800000 */
.L_x_1975:
        /* <DEDUP_REMOVED lines=29> */
[----:B0-----:R-:W-:Y:S02]  /*ef50*/  IADD3.X R3, RZ, R3, RZ, P0, !PT ;  /* 0x00000003ff037210 */ /* 0x001fe400007fe4ff */
[----:B------:R-:W-:-:S13]  /*ef60*/  ISETP.LT.OR P0, PT, R0, 0x41, P3 ;  /* 0x000000410000780c */ /* 0x000fda0001f01670 */
[----:B------:R2:W-:Y:S01]  /*ef70*/  LDGSTS.E.BYPASS.LTC128B.128 [R8+0x1400], desc[UR36][R2.64], !P0 ;  /* 0x0140000002087fae */ /* 0x0005e2000c101d64 */
[----:B------:R-:W-:-:S13]  /*ef80*/  ISETP.LT.OR P0, PT, R0, 0x41, P2 ;  /* 0x000000410000780c */ /* 0x000fda0001701670 */
[----:B------:R2:W-:Y:S01]  /*ef90*/  LDGSTS.E.BYPASS.LTC128B.128 [R8+0x3400], desc[UR36][R2.64+0x40], !P0 ;  /* 0x0340004002087fae */ /* 0x0005e2000c101d64 */
[----:B------:R-:W-:-:S13]  /*efa0*/  ISETP.LT.OR P0, PT, R0, 0x41, P1 ;  /* 0x000000410000780c */ /* 0x000fda0000f01670 */
[----:B-1-3--:R2:W-:Y:S02]  /*efb0*/  LDGSTS.E.BYPASS.LTC128B.128 [R8+0x5400], desc[UR36][R2.64+0x80], !P0 ;  /* 0x0540008002087fae */ /* 0x00a5e4000c101d64 */
.L_x_2046:
        /* <DEDUP_REMOVED lines=23> */
.L_x_1978:
        /* <DEDUP_REMOVED lines=10> */
.L_x_1979:
[----:B------:R-:W-:Y:S01]  /*f1d0*/  R2UR UR6, R29 ;  /* 0x000000001d0672ca */ /* 0x000fe200000e0000 */
[----:B------:R-:W-:Y:S01]  /*f1e0*/  ULDC.64 UR4, c[0x0][0x330] ;  /* 0x0000cc0000047ab9 */ /* 0x000fe20000000a00 */
[----:B------:R-:W-:Y:S01]  /*f1f0*/  MOV R18, R2 ;  /* 0x0000000200127202 */ /* 0x000fe20000000f00 */
[----:B------:R-:W-:Y:S01]  /*f200*/  IMAD.U32 R3, RZ, RZ, UR4 ;  /* 0x00000004ff037e24 */ /* 0x000fe2000f8e00ff */
[----:B------:R-:W-:Y:S01]  /*f210*/  IADD3 R26, R26, -0x1, RZ ;  /* 0xffffffff1a1a7810 */ /* 0x000fe20007ffe0ff */
[----:B------:R0:W-:Y:S01]  /*f220*/  SYNCS.ARRIVE.TRANS64.A1T0 RZ, [R7+URZ+0x2d850], RZ ;  /* 0x02d850ff07ff79a7 */ /* 0x0001e2000810003f */
[----:B------:R-:W-:Y:S02]  /*f230*/  VIADD R0, R0, 0x80 ;  /* 0x0000008000007836 */ /* 0x000fe40000000000 */
[----:B------:R-:W-:-:S04]  /*f240*/  IMAD.WIDE.U32 R18, R3, UR41, R18 ;  /* 0x0000002903127c25 */ /* 0x000fc8000f8e0012 */
[----:B------:R-:W-:Y:S01]  /*f250*/  VIADD R10, R10, 0xffffff80 ;  /* 0xffffff800a0a7836 */ /* 0x000fe20000000000 */
[----:B------:R-:W-:Y:S01]  /*f260*/  UIMAD UR4, UR6, UR4, URZ ;  /* 0x00000004060472a4 */ /* 0x000fe2000f8e023f */
[----:B------:R-:W-:Y:S02]  /*f270*/  IMAD.MOV.U32 R20, RZ, RZ, R21 ;  /* 0x000000ffff147224 */ /* 0x000fe400078e0015 */
[----:B------:R-:W-:Y:S01]  /*f280*/  ULDC.64 UR6, c[0x0][0x318] ;  /* 0x0000c60000067ab9 */ /* 0x000fe20000000a00 */
[----:B------:R-:W-:Y:S01]  /*f290*/  UIMAD UR4, UR41, UR5, UR4 ;  /* 0x00000005290472a4 */ /* 0x000fe2000f8e0204 */
[----:B------:R-:W-:Y:S01]  /*f2a0*/  LEA R17, P0, R18, UR6, 0x1 ;  /* 0x0000000612117c11 */ /* 0x000fe2000f8008ff */
[----:B------:R-:W-:-:S04]  /*f2b0*/  IMAD.MOV.U32 R22, RZ, RZ, R24 ;  /* 0x000000ffff167224 */ /* 0x000fc800078e0018 */
[----:B------:R-:W-:-:S05]  /*f2c0*/  VIADD R3, R19, UR4 ;  /* 0x0000000413037c36 */ /* 0x000fca0008000000 */
[----:B------:R-:W-:Y:S02]  /*f2d0*/  LEA.HI.X R18, R18, UR7, R3, 0x1, P0 ;  /* 0x0000000712127c11 */ /* 0x000fe400080f0c03 */
[----:B------:R-:W-:-:S13]  /*f2e0*/  ISETP.GT.AND P0, PT, R26, UR50, PT ;  /* 0x000000321a007c0c */ /* 0x000fda000bf04270 */
[----:B0-----:R-:W-:Y:S05]  /*f2f0*/  @P0 BRA `(.L_x_1980) ;  /* 0xfffffff000b40947 */ /* 0x001fea000383ffff */
[----:B------:R-:W-:Y:S05]  /*f300*/  BSYNC B0 ;  /* 0x0000000000007941 */ /* 0x000fea0003800000 */
.L_x_1967:
[----:B------:R-:W-:-:S13]  /*f310*/  LOP3.LUT P0, RZ, R16, 0x8, RZ, 0xc0, !PT ;  /* 0x0000000810ff7812 */ /* 0x000fda000780c0ff */
[----:B------:R-:W-:Y:S05]  /*f320*/  @!P0 BRA `(.L_x_1981) ;  /* 0x0000000000048947 */ /* 0x000fea0003800000 */
[----:B------:R-:W-:Y:S01]  /*f330*/  BPT.TRAP 0x1 ;  /* 0x000000040000795c */ /* 0x000fe20000300000 */
.L_x_1981:
[C---:B0-----:R-:W-:Y:S01]  /*f340*/  LEA R0, R21.reuse, UR46, 0x3 ;  /* 0x0000002e15007c11 */ /* 0x041fe2000f8e18ff */
        /* <DEDUP_REMOVED lines=11> */
.L_x_2047:
[----:B------:R-:W-:Y:S05]  /*f400*/  BSYNC B0 ;  /* 0x0000000000007941 */ /* 0x000fea0003800000 */
.L_x_1982:
        /* <DEDUP_REMOVED lines=12> */
[----:B------:R-:W1:Y:S01]  /*f4d0*/  SHFL.IDX PT, R14, R17, 0x1, 0x1c1f ;  /* 0x003c1f00110e7f89 */ /* 0x000e6200000e0000 */
[----:B------:R-:W-:-:S02]  /*f4e0*/  LOP3.LUT R8, R7, 0x20, RZ, 0xfc, !PT ;  /* 0x0000002007087812 */ /* 0x000fc400078efcff */
[----:B------:R-:W-:Y:S01]  /*f4f0*/  LOP3.LUT R7, R7, 0x40, RZ, 0xfc, !PT ;  /* 0x0000004007077812 */ /* 0x000fe200078efcff */
[----:B------:R-:W2:Y:S01]  /*f500*/  SHFL.IDX PT, R6, R18, 0x1, 0x1c1f ;  /* 0x003c1f0012067f89 */ /* 0x000ea200000e0000 */
[----:B------:R-:W-:Y:S02]  /*f510*/  ISETP.GE.AND P1, PT, R8, UR4, PT ;  /* 0x0000000408007c0c */ /* 0x000fe4000bf26270 */
[----:B------:R-:W-:Y:S01]  /*f520*/  ISETP.GE.AND P0, PT, R7, UR4, PT ;  /* 0x0000000407007c0c */ /* 0x000fe2000bf06270 */
[----:B------:R-:W3:Y:S01]  /*f530*/  SHFL.IDX PT, R8, R17, 0x2, 0x1c1f ;  /* 0x005c1f0011087f89 */ /* 0x000ee200000e0000 */
[C---:B------:R-:W-:Y:S02]  /*f540*/  ISETP.LT.OR P3, PT, R5.reuse, 0x1, P2 ;  /* 0x000000010500780c */ /* 0x040fe40001761670 */
[C---:B------:R-:W-:Y:S01]  /*f550*/  ISETP.LT.OR P4, PT, R5.reuse, 0x1, P1 ;  /* 0x000000010500780c */ /* 0x040fe20000f81670 */
[----:B------:R-:W4:Y:S01]  /*f560*/  SHFL.IDX PT, R7, R18, 0x2, 0x1c1f ;  /* 0x005c1f0012077f89 */ /* 0x000f2200000e0000 */
[----:B------:R-:W-:-:S03]  /*f570*/  ISETP.LT.OR P5, PT, R5, 0x1, P0 ;  /* 0x000000010500780c */ /* 0x000fc600007a1670 */
[----:B------:R-:W1:Y:S01]  /*f580*/  SHFL.IDX PT, R18, R18, 0x3, 0x1c1f ;  /* 0x007c1f0012127f89 */ /* 0x000e6200000e0000 */
[----:B0-----:R-:W-:-:S05]  /*f590*/  IMAD.WIDE.U32 R2, R9, 0x2, R2 ;  /* 0x0000000209027825 */ /* 0x001fca00078e0002 */
[----:B------:R-:W-:Y:S01]  /*f5a0*/  LDGSTS.E.BYPASS.LTC128B.128 [R4+0x400], desc[UR36][R2.64], !P3 ;  /* 0x0040000002047fae */ /* 0x000fe2000d901d64 */
[----:B------:R-:W-:-:S03]  /*f5b0*/  ISETP.LT.OR P3, PT, R5, 0x21, P2 ;  /* 0x000000210500780c */ /* 0x000fc60001761670 */
[----:B------:R-:W-:Y:S01]  /*f5c0*/  LDGSTS.E.BYPASS.LTC128B.128 [R4+0x2400], desc[UR36][R2.64+0x40], !P4 ;  /* 0x0240004002047fae */ /* 0x000fe2000e101d64 */
[----:B------:R-:W-:-:S03]  /*f5d0*/  ISETP.LT.OR P4, PT, R5, 0x21, P1 ;  /* 0x000000210500780c */ /* 0x000fc60000f81670 */
[----:B------:R1:W-:Y:S01]  /*f5e0*/  LDGSTS.E.BYPASS.LTC128B.128 [R4+0x4400], desc[UR36][R2.64+0x80], !P5 ;  /* 0x0440008002047fae */ /* 0x0003e2000e901d64 */
[----:B------:R-:W-:Y:S02]  /*f5f0*/  ISETP.LT.OR P5, PT, R5, 0x21, P0 ;  /* 0x000000210500780c */ /* 0x000fe400007a1670 */
[----:B-1----:R-:W-:Y:S01]  /*f600*/  MOV R2, R14 ;  /* 0x0000000e00027202 */ /* 0x002fe20000000f00 */
[----:B--2---:R-:W-:Y:S01]  /*f610*/  IMAD.MOV.U32 R3, RZ, RZ, R6 ;  /* 0x000000ffff037224 */ /* 0x004fe200078e0006 */
[----:B------:R0:W1:Y:S01]  /*f620*/  SHFL.IDX PT, R14, R17, 0x3, 0x1c1f ;  /* 0x007c1f00110e7f89 */ /* 0x00006200000e0000 */
[----:B------:R-:W-:Y:S02]  /*f630*/  MOV R6, RZ ;  /* 0x000000ff00067202 */ /* 0x000fe40000000f00 */
[----:B------:R-:W-:-:S05]  /*f640*/  IMAD.WIDE.U32 R2, R9, 0x2, R2 ;  /* 0x0000000209027825 */ /* 0x000fca00078e0002 */
[----:B------:R-:W-:Y:S01]  /*f650*/  LDGSTS.E.BYPASS.LTC128B.128 [R4+0xc00], desc[UR36][R2.64], !P3 ;  /* 0x00c0000002047fae */ /* 0x000fe2000d901d64 */
[----:B------:R-:W-:-:S03]  /*f660*/  ISETP.LT.OR P3, PT, R5, 0x41, P2 ;  /* 0x000000410500780c */ /* 0x000fc60001761670 */
[----:B------:R-:W-:Y:S01]  /*f670*/  LDGSTS.E.BYPASS.LTC128B.128 [R4+0x2c00], desc[UR36][R2.64+0x40], !P4 ;  /* 0x02c0004002047fae */ /* 0x000fe2000e101d64 */
[----:B------:R-:W-:-:S03]  /*f680*/  ISETP.LT.OR P4, PT, R5, 0x41, P1 ;  /* 0x000000410500780c */ /* 0x000fc60000f81670 */
[----:B------:R3:W-:Y:S01]  /*f690*/  LDGSTS.E.BYPASS.LTC128B.128 [R4+0x4c00], desc[UR36][R2.64+0x80], !P5 ;  /* 0x04c0008002047fae */ /* 0x0007e2000e901d64 */
[----:B------:R-:W-:Y:S01]  /*f6a0*/  ISETP.LT.OR P5, PT, R5, 0x41, P0 ;  /* 0x000000410500780c */ /* 0x000fe200007a1670 */
[----:B---3--:R-:W-:Y:S02]  /*f6b0*/  IMAD.MOV.U32 R2, RZ, RZ, R8 ;  /* 0x000000ffff027224 */ /* 0x008fe400078e0008 */
[----:B----4-:R-:W-:Y:S02]  /*f6c0*/  IMAD.MOV.U32 R3, RZ, RZ, R7 ;  /* 0x000000ffff037224 */ /* 0x010fe400078e0007 */
[----:B------:R-:W-:-:S05]  /*f6d0*/  IMAD.WIDE.U32 R2, R9, 0x2, R2 ;  /* 0x0000000209027825 */ /* 0x000fca00078e0002 */
[----:B------:R0:W-:Y:S04]  /*f6e0*/  LDGSTS.E.BYPASS.LTC128B.128 [R4+0x1400], desc[UR36][R2.64], !P3 ;  /* 0x0140000002047fae */ /* 0x0001e8000d901d64 */
[----:B------:R0:W-:Y:S04]  /*f6f0*/  LDGSTS.E.BYPASS.LTC128B.128 [R4+0x3400], desc[UR36][R2.64+0x40], !P4 ;  /* 0x0340004002047fae */ /* 0x0001e8000e101d64 */
[----:B-1----:R0:W-:Y:S02]  /*f700*/  LDGSTS.E.BYPASS.LTC128B.128 [R4+0x5400], desc[UR36][R2.64+0x80], !P5 ;  /* 0x0540008002047fae */ /* 0x0021e4000e901d64 */
.L_x_2057:
        /* <DEDUP_REMOVED lines=14> */
.L_x_1985:
        /* <DEDUP_REMOVED lines=10> */
.L_x_1986:
[----:B0-----:R-:W-:Y:S01]  /*f890*/  VIADD R2, R21, 0x1 ;  /* 0x0000000115027836 */ /* 0x001fe20000000000 */
[----:B------:R0:W-:Y:S04]  /*f8a0*/  SYNCS.ARRIVE.TRANS64.A1T0 RZ, [R0+URZ+0x2d850], RZ ;  /* 0x02d850ff00ff79a7 */ /* 0x0001e8000810003f */
[----:B------:R-:W-:-:S04]  /*f8b0*/  ISETP.NE.AND P0, PT, R2, 0x2, PT ;  /* 0x000000020200780c */ /* 0x000fc80003f05270 */
[----:B------:R-:W-:Y:S02]  /*f8c0*/  SEL R3, RZ, 0x1, P0 ;  /* 0x00000001ff037807 */ /* 0x000fe40000000000 */
[----:B------:R-:W-:Y:S02]  /*f8d0*/  SEL R2, R2, RZ, P0 ;  /* 0x000000ff02027207 */ /* 0x000fe40000000000 */
[----:B0-----:R-:W-:-:S07]  /*f8e0*/  LOP3.LUT R0, R24, R3, RZ, 0x3c, !PT ;  /* 0x0000000318007212 */ /* 0x001fce00078e3cff */
.L_x_1952:
[----:B------:R-:W0:Y:S01]  /*f8f0*/  S2R R4, SR_CgaCtaId ;  /* 0x0000000000047919 */ /* 0x000e220000008800 */
[----:B------:R-:W-:Y:S02]  /*f900*/  MOV R3, 0x400 ;  /* 0x0000040000037802 */ /* 0x000fe40000000f00 */
[----:B------:R-:W-:Y:S02]  /*f910*/  SHF.L.U32 R6, R6, 0x1f, RZ ;  /* 0x0000001f06067819 */ /* 0x000fe400000006ff */
[----:B0-----:R-:W-:-:S04]  /*f920*/  LEA R7, R4, R3, 0x18 ;  /* 0x0000000304077211 */ /* 0x001fc800078ec0ff */
[----:B------:R-:W0:Y:S02]  /*f930*/  SYNCS.PHASECHK.TRANS64.TRYWAIT P0, [R7+URZ+0x2d820], R6 ;  /* 0x02d82006070075a7 */ /* 0x000e24000800017f */
[----:B0-----:R-:W-:Y:S05]  /*f940*/  @!P0 BRA `(.L_x_1987) ;  /* 0x00000024006c8947 */ /* 0x001fea0003800000 */
.L_x_2058:
[----:B------:R-:W-:-:S03]  /*f950*/  UMOV UR4, 0xffffffff ;  /* 0xffffffff00047882 */ /* 0x000fc60000000000 */
[----:B------:R-:W-:Y:S05]  /*f960*/  BRA.DIV UR4, `(.L_x_1988) ;  /* 0x0000002604787947 */ /* 0x000fea000b800000 */
[----:B------:R-:W1:Y:S02]  /*f970*/  S2R R3, SR_TID.X ;  /* 0x0000000000037919 */ /* 0x000e640000002100 */
[----:B-1----:R-:W-:-:S04]  /*f980*/  SHF.R.U32.HI R3, RZ, 0x5, R3 ;  /* 0x00000005ff037819 */ /* 0x002fc80000011603 */
[----:B------:R-:W-:-:S05]  /*f990*/  LOP3.LUT R3, R3, 0x3, RZ, 0xc0, !PT ;  /* 0x0000000303037812 */ /* 0x000fca00078ec0ff */
[----:B------:R1:W2:Y:S02]  /*f9a0*/  SHFL.IDX PT, R14, R3, RZ, 0x1f ;  /* 0x00001fff030e7589 */ /* 0x0002a400000e0000 */
.L_x_2061:
[----:B--2---:R-:W-:-:S13]  /*f9b0*/  ISETP.NE.AND P0, PT, R14, RZ, PT ;  /* 0x000000ff0e00720c */ /* 0x004fda0003f05270 */
[----:B------:R-:W-:Y:S05]  /*f9c0*/  @P0 BRA `(.L_x_1908) ;  /* 0x0000000000900947 */ /* 0x000fea0003800000 */
[----:B------:R-:W-:-:S03]  /*f9d0*/  UMOV UR4, 0xffffffff ;  /* 0xffffffff00047882 */ /* 0x000fc60000000000 */
[----:B------:R-:W-:Y:S05]  /*f9e0*/  BRA.DIV UR4, `(.L_x_1989) ;  /* 0x00000026048c7947 */ /* 0x000fea000b800000 */
[----:B------:R-:W-:-:S13]  /*f9f0*/  ELECT P6, URZ, PT ;  /* 0x00000000003f782f */ /* 0x000fda00038c0000 */
.L_x_2064:
[----:B------:R-:W-:Y:S05]  /*fa00*/  @!P6 BRA `(.L_x_1908) ;  /* 0x000000000080e947 */ /* 0x000fea0003800000 */
[----:B-1----:R-:W2:Y:S02]  /*fa10*/  LDL R3, [R1+0xc] ;  /* 0x00000c0001037983 */ /* 0x002ea40000100800 */
[----:B--2---:R-:W-:-:S13]  /*fa20*/  R2UR UR4, R3 ;  /* 0x00000000030472ca */ /* 0x004fda00000e0000 */
[----:B------:R-:W-:-:S06]  /*fa30*/  ULOP3.LUT UR4, UR4, 0x2, URZ, 0xfc, !UPT ;  /* 0x0000000204047892 */ /* 0x000fcc000f8efc3f */
[----:B------:R-:W-:-:S04]  /*fa40*/  MOV R3, UR4 ;  /* 0x0000000400037c02 */ /* 0x000fc80008000f00 */
[----:B------:R-:W-:-:S13]  /*fa50*/  ISETP.NE.AND P0, PT, R3, 0x3, PT ;  /* 0x000000030300780c */ /* 0x000fda0003f05270 */
[----:B------:R-:W-:Y:S05]  /*fa60*/  @!P0 BRA `(.L_x_1990) ;  /* 0x0000000000048947 */ /* 0x000fea0003800000 */
[----:B------:R-:W-:Y:S01]  /*fa70*/  BPT.TRAP 0x1 ;  /* 0x000000040000795c */ /* 0x000fe20000300000 */
.L_x_1990:
[----:B------:R-:W-:Y:S01]  /*fa80*/  IMAD R5, R2, 0x8, R7 ;  /* 0x0000000802057824 */ /* 0x000fe200078e0207 */
[----:B------:R-:W-:Y:S01]  /*fa90*/  SHF.L.U32 R4, R0, 0x1f, RZ ;  /* 0x0000001f00047819 */ /* 0x000fe200000006ff */
[----:B------:R-:W-:-:S03]  /*faa0*/  VIADD R2, R2, 0x1 ;  /* 0x0000000102027836 */ /* 0x000fc60000000000 */
[----:B------:R-:W1:Y:S02]  /*fab0*/  SYNCS.PHASECHK.TRANS64.TRYWAIT P1, [R5+URZ+0x2d840], R4 ;  /* 0x02d84004050075a7 */ /* 0x000e64000802017f */
[----:B------:R-:W-:-:S04]  /*fac0*/  ISETP.NE.AND P2, PT, R2, 0x2, PT ;  /* 0x000000020200780c */ /* 0x000fc80003f45270 */
[----:B------:R-:W-:Y:S01]  /*fad0*/  SEL R3, RZ, 0x1, P2 ;  /* 0x00000001ff037807 */ /* 0x000fe20001000000 */
[----:B-1----:R-:W-:Y:S08]  /*fae0*/  @!P1 BRA `(.L_x_1991) ;  /* 0x00000024006c9947 */ /* 0x002ff00003800000 */
.L_x_2065:
[----:B------:R-:W-:Y:S02]  /*faf0*/  SEL R2, R2, RZ, P2 ;  /* 0x000000ff02027207 */ /* 0x000fe40001000000 */
[----:B------:R-:W-:Y:S01]  /*fb00*/  LOP3.LUT R0, R0, R3, RZ, 0x3c, !PT ;  /* 0x0000000300007212 */ /* 0x000fe200078e3cff */
[----:B------:R-:W-:Y:S06]  /*fb10*/  @!P0 BRA `(.L_x_1992) ;  /* 0x0000000000048947 */ /* 0x000fec0003800000 */
[----:B------:R-:W-:Y:S01]  /*fb20*/  BPT.TRAP 0x1 ;  /* 0x000000040000795c */ /* 0x000fe20000300000 */
.L_x_1992:
[----:B------:R-:W-:Y:S01]  /*fb30*/  IMAD R3, R2, 0x8, R7 ;  /* 0x0000000802037824 */ /* 0x000fe200078e0207 */
[----:B------:R-:W-:-:S04]  /*fb40*/  SHF.L.U32 R0, R0, 0x1f, RZ ;  /* 0x0000001f00007819 */ /* 0x000fc800000006ff */
[----:B------:R-:W2:Y:S02]  /*fb50*/  SYNCS.PHASECHK.TRANS64.TRYWAIT P1, [R3+URZ+0x2d840], R0 ;  /* 0x02d84000030075a7 */ /* 0x000ea4000802017f */
[----:B--2---:R-:W-:Y:S05]  /*fb60*/  @!P1 BRA `(.L_x_1993) ;  /* 0x0000002400609947 */ /* 0x004fea0003800000 */
.L_x_2066:
[----:B------:R-:W-:Y:S05]  /*fb70*/  @!P0 BRA `(.L_x_1994) ;  /* 0x0000000000048947 */ /* 0x000fea0003800000 */
[----:B------:R-:W-:Y:S01]  /*fb80*/  BPT.TRAP 0x1 ;  /* 0x000000040000795c */ /* 0x000fe20000300000 */
.L_x_1994:
[----:B------:R-:W3:Y:S02]  /*fb90*/  SYNCS.PHASECHK.TRANS64.TRYWAIT P1, [R5+URZ+0x2d860], R4 ;  /* 0x02d86004050075a7 */ /* 0x000ee4000802017f */
[----:B---3--:R-:W-:Y:S05]  /*fba0*/  @!P1 BRA `(.L_x_1995) ;  /* 0x0000002400649947 */ /* 0x008fea0003800000 */
.L_x_2067:
[----:B------:R-:W-:Y:S05]  /*fbb0*/  @!P0 BRA `(.L_x_1996) ;  /* 0x0000000000048947 */ /* 0x000fea0003800000 */
[----:B------:R-:W-:Y:S01]  /*fbc0*/  BPT.TRAP 0x1 ;  /* 0x000000040000795c */ /* 0x000fe20000300000 */
.L_x_1996:
[----:B----4-:R4:W0:Y:S02]  /*fbd0*/  SYNCS.PHASECHK.TRANS64.TRYWAIT P0, [R3+URZ+0x2d860], R0 ;  /* 0x02d86000030075a7 */ /* 0x010824000800017f */
[----:B0-----:R-:W-:Y:S05]  /*fbe0*/  @!P0 NANOSLEEP.SYNCS 0x989680 ;  /* 0x009896800000895d */ /* 0x001fea0003900000 */
[----:B------:R-:W0:Y:S02]  /*fbf0*/  @!P0 SYNCS.PHASECHK.TRANS64 P0, [R3+URZ+0x2d860], R0 ;  /* 0x02d86000030085a7 */ /* 0x000e24000800007f */
[----:B0-----:R-:W-:Y:S05]  /*fc00*/  @!P0 BRA `(.L_x_1996) ;  /* 0xfffffffc00f08947 */ /* 0x001fea000383ffff */
.L_x_1908:
[----:B------:R-:W-:Y:S05]  /*fc10*/  BSYNC B6 ;  /* 0x0000000000067941 */ /* 0x000fea0003800000 */
.L_x_1905:
[----:B------:R-:W-:Y:S05]  /*fc20*/  EXIT ;  /* 0x000000000000794d */ /* 0x000fea0003800000 */
.L_x_1912:
[----:B0-----:R-:W-:-:S04]  /*fc30*/  MOV R5, UR38 ;  /* 0x0000002600057c02 */ /* 0x001fc80008000f00 */
[----:B------:R0:W1:Y:S03]  /*fc40*/  SYNCS.PHASECHK.TRANS64.TRYWAIT P0, [R5+URZ+0x2d800], R6 ;  /* 0x02d80006050075a7 */ /* 0x000066000800017f */
[----:B-1----:R-:W-:Y:S05]  /*fc50*/  @!P0 NANOSLEEP.SYNCS 0x989680 ;  /* 0x009896800000895d */ /* 0x002fea0003900000 */
[----:B------:R-:W1:Y:S02]  /*fc60*/  @!P0 SYNCS.PHASECHK.TRANS64 P0, [R5+URZ+0x2d800], R6 ;  /* 0x02d80006050085a7 */ /* 0x000e64000800007f */
[----:B-1----:R-:W-:Y:S05]  /*fc70*/  @!P0 BRA `(.L_x_1912) ;  /* 0xfffffffc00ec8947 */ /* 0x002fea000383ffff */
[----:B------:R-:W-:Y:S05]  /*fc80*/  BRA `(.L_x_1997) ;  /* 0xffffff1400e07947 */ /* 0x000fea000383ffff */
.L_x_1916:
[----:B-1----:R-:W-:-:S04]  /*fc90*/  IMAD.U32 R7, RZ, RZ, UR38 ;  /* 0x00000026ff077e24 */ /* 0x002fc8000f8e00ff */
[----:B------:R1:W2:Y:S03]  /*fca0*/  SYNCS.PHASECHK.TRANS64.TRYWAIT P1, [R7+URZ+0x2d830], R6 ;  /* 0x02d83006070075a7 */ /* 0x0002a6000802017f */
[----:B--2---:R-:W-:Y:S05]  /*fcb0*/  @!P1 NANOSLEEP.SYNCS 0x989680 ;  /* 0x009896800000995d */ /* 0x004fea0003900000 */
[----:B------:R-:W2:Y:S02]  /*fcc0*/  @!P1 SYNCS.PHASECHK.TRANS64 P1, [R7+URZ+0x2d830], R6 ;  /* 0x02d83006070095a7 */ /* 0x000ea4000802007f */
[----:B--2---:R-:W-:Y:S05]  /*fcd0*/  @!P1 BRA `(.L_x_1916) ;  /* 0xfffffffc00ec9947 */ /* 0x004fea000383ffff */
[----:B------:R-:W-:Y:S05]  /*fce0*/  BRA `(.L_x_1915) ;  /* 0xffffff1800187947 */ /* 0x000fea000383ffff */
.L_x_1922:
[----:B-1----:R-:W-:-:S04]  /*fcf0*/  IMAD.U32 R14, RZ, RZ, UR4 ;  /* 0x00000004ff0e7e24 */ /* 0x002fc8000f8e00ff */
[----:B------:R1:W2:Y:S03]  /*fd00*/  SYNCS.PHASECHK.TRANS64.TRYWAIT P1, [R14+URZ+0x2d830], R13 ;  /* 0x02d8300d0e0075a7 */ /* 0x0002a6000802017f */
[----:B--2---:R-:W-:Y:S05]  /*fd10*/  @!P1 NANOSLEEP.SYNCS 0x989680 ;  /* 0x009896800000995d */ /* 0x004fea0003900000 */
[----:B------:R-:W2:Y:S02]  /*fd20*/  @!P1 SYNCS.PHASECHK.TRANS64 P1, [R14+URZ+0x2d830], R13 ;  /* 0x02d8300d0e0095a7 */ /* 0x000ea4000802007f */
[----:B--2---:R-:W-:Y:S05]  /*fd30*/  @!P1 BRA `(.L_x_1922) ;  /* 0xfffffffc00ec9947 */ /* 0x004fea000383ffff */
[----:B------:R-:W-:Y:S05]  /*fd40*/  BRA `(.L_x_1919) ;  /* 0xffffff48000c7947 */ /* 0x000fea000383ffff */
.L_x_1926:
[----:B-1----:R-:W-:-:S04]  /*fd50*/  IMAD.U32 R14, RZ, RZ, UR10 ;  /* 0x0000000aff0e7e24 */ /* 0x002fc8000f8e00ff */
[----:B------:R1:W2:Y:S03]  /*fd60*/  SYNCS.PHASECHK.TRANS64.TRYWAIT P1, [R14+URZ+0x2d850], R13 ;  /* 0x02d8500d0e0075a7 */ /* 0x0002a6000802017f */
[----:B--2---:R-:W-:Y:S05]  /*fd70*/  @!P1 NANOSLEEP.SYNCS 0x989680 ;  /* 0x009896800000995d */ /* 0x004fea0003900000 */
[----:B------:R-:W2:Y:S02]  /*fd80*/  @!P1 SYNCS.PHASECHK.TRANS64 P1, [R14+URZ+0x2d850], R13 ;  /* 0x02d8500d0e0095a7 */ /* 0x000ea4000802007f */
[----:B--2---:R-:W-:Y:S05]  /*fd90*/  @!P1 BRA `(.L_x_1926) ;  /* 0xfffffffc00ec9947 */ /* 0x004fea000383ffff */
[----:B------:R-:W-:Y:S05]  /*fda0*/  BRA `(.L_x_1923) ;  /* 0xffffff4800c07947 */ /* 0x000fea000383ffff */
.L_x_1934:
[----:B-1----:R-:W-:-:S04]  /*fdb0*/  MOV R13, UR10 ;  /* 0x0000000a000d7c02 */ /* 0x002fc80008000f00 */
[----:B------:R1:W2:Y:S03]  /*fdc0*/  SYNCS.PHASECHK.TRANS64.TRYWAIT P1, [R13+URZ+0x2d830], R12 ;  /* 0x02d8300c0d0075a7 */ /* 0x0002a6000802017f */
[----:B--2---:R-:W-:Y:S05]  /*fdd0*/  @!P1 NANOSLEEP.SYNCS 0x989680 ;  /* 0x009896800000995d */ /* 0x004fea0003900000 */
[----:B------:R-:W2:Y:S02]  /*fde0*/  @!P1 SYNCS.PHASECHK.TRANS64 P1, [R13+URZ+0x2d830], R12 ;  /* 0x02d8300c0d0095a7 */ /* 0x000ea4000802007f */
[----:B--2---:R-:W-:Y:S05]  /*fdf0*/  @!P1 BRA `(.L_x_1934) ;  /* 0xfffffffc00ec9947 */ /* 0x004fea000383ffff */
[----:B------:R-:W-:Y:S05]  /*fe00*/  BRA `(.L_x_1931) ;  /* 0xffffff7c000c7947 */ /* 0x000fea000383ffff */
.L_x_1938:
[----:B-1----:R-:W-:-:S04]  /*fe10*/  IMAD.U32 R13, RZ, RZ, UR10 ;  /* 0x0000000aff0d7e24 */ /* 0x002fc8000f8e00ff */
[----:B------:R1:W2:Y:S03]  /*fe20*/  SYNCS.PHASECHK.TRANS64.TRYWAIT P1, [R13+URZ+0x2d850], R12 ;  /* 0x02d8500c0d0075a7 */ /* 0x0002a6000802017f */
[----:B--2---:R-:W-:Y:S05]  /*fe30*/  @!P1 NANOSLEEP.SYNCS 0x989680 ;  /* 0x009896800000995d */ /* 0x004fea0003900000 */
[----:B------:R-:W2:Y:S02]  /*fe40*/  @!P1 SYNCS.PHASECHK.TRANS64 P1, [R13+URZ+0x2d850], R12 ;  /* 0x02d8500c0d0095a7 */ /* 0x000ea4000802007f */
[----:B--2---:R-:W-:Y:S05]  /*fe50*/  @!P1 BRA `(.L_x_1938) ;  /* 0xfffffffc00ec9947 */ /* 0x004fea000383ffff */
[----:B------:R-:W-:Y:S05]  /*fe60*/  BRA `(.L_x_1935) ;  /* 0xffffff7c00ac7947 */ /* 0x000fea000383ffff */
.L_x_1945:
[----:B--23--:R-:W-:-:S04]  /*fe70*/  IMAD.U32 R5, RZ, RZ, UR5 ;  /* 0x00000005ff057e24 */ /* 0x00cfc8000f8e00ff */
[----:B------:R2:W3:Y:S03]  /*fe80*/  SYNCS.PHASECHK.TRANS64.TRYWAIT P1, [R5+URZ+0x2d850], R0 ;  /* 0x02d85000050075a7 */ /* 0x0004e6000802017f */
[----:B---3--:R-:W-:Y:S05]  /*fe90*/  @!P1 NANOSLEEP.SYNCS 0x989680 ;  /* 0x009896800000995d */ /* 0x008fea0003900000 */
[----:B------:R-:W3:Y:S02]  /*fea0*/  @!P1 SYNCS.PHASECHK.TRANS64 P1, [R5+URZ+0x2d850], R0 ;  /* 0x02d85000050095a7 */ /* 0x000ee4000802007f */
[----:B---3--:R-:W-:Y:S05]  /*feb0*/  @!P1 BRA `(.L_x_1945) ;  /* 0xfffffffc00ec9947 */ /* 0x008fea000383ffff */
[----:B------:R-:W-:Y:S05]  /*fec0*/  BRA `(.L_x_1944) ;  /* 0xffffffa000c07947 */ /* 0x000fea000383ffff */
.L_x_1957:
[----:B------:R-:W-:Y:S01]  /*fed0*/  IMAD.MOV.U32 R13, RZ, RZ, R18 ;  /* 0x000000ffff0d7224 */ /* 0x000fe200078e0012 */
[----:B------:R-:W-:Y:S01]  /*fee0*/  MOV R12, RZ ;  /* 0x000000ff000c7202 */ /* 0x000fe20000000f00 */
[----:B------:R-:W-:Y:S02]  /*fef0*/  IMAD.MOV.U32 R11, RZ, RZ, 0x1f ;  /* 0x0000001fff0b7424 */ /* 0x000fe400078e00ff */
[----:B------:R-:W-:-:S07]  /*ff00*/  IMAD.MOV.U32 R15, RZ, RZ, -0x1 ;  /* 0xffffffffff0f7424 */ /* 0x000fce00078e00ff */
[----:B-----5:R-:W-:Y:S05]  /*ff10*/  WARPSYNC.COLLECTIVE R15, `(.L_x_1998) ;  /* 0x000000000f087348 */ /* 0x020fea0003c00000 */
[----:B------:R0:W1:Y:S02]  /*ff20*/  SHFL.IDX P6, R14, R13, R12, R11 ;  /* 0x0000000c0d0e7389 */ /* 0x00006400000c000b */
[----:B01---5:R-:W-:Y:S01]  /*ff30*/  ENDCOLLECTIVE ;  /* 0x000000000000791b */ /* 0x023fe20003800000 */
.L_x_1998:
[----:B------:R-:W-:Y:S05]  /*ff40*/  BRA `(.L_x_1999) ;  /* 0xffffffd000047947 */ /* 0x000fea000383ffff */
.L_x_1959:
[----:B0-----:R-:W-:-:S04]  /*ff50*/  IMAD.U32 R3, RZ, RZ, UR46 ;  /* 0x0000002eff037e24 */ /* 0x001fc8000f8e00ff */
[----:B------:R0:W1:Y:S03]  /*ff60*/  SYNCS.PHASECHK.TRANS64.TRYWAIT P0, [R3+URZ+0x2d840], R10 ;  /* 0x02d8400a030075a7 */ /* 0x000066000800017f */
[----:B-1----:R-:W-:Y:S05]  /*ff70*/  @!P0 NANOSLEEP.SYNCS 0x989680 ;  /* 0x009896800000895d */ /* 0x002fea0003900000 */
[----:B------:R-:W1:Y:S02]  /*ff80*/  @!P0 SYNCS.PHASECHK.TRANS64 P0, [R3+URZ+0x2d840], R10 ;  /* 0x02d8400a030085a7 */ /* 0x000e64000800007f */
[----:B-1----:R-:W-:Y:S05]  /*ff90*/  @!P0 BRA `(.L_x_1959) ;  /* 0xfffffffc00ec8947 */ /* 0x002fea000383ffff */
[----:B------:R-:W-:Y:S05]  /*ffa0*/  BRA `(.L_x_2000) ;  /* 0xffffffd0008c7947 */ /* 0x000fea000383ffff */
.L_x_1960:
[----:B------:R-:W-:Y:S01]  /*ffb0*/  BSSY B0, `(.L_x_2001) ;  /* 0x0000008000007945 */ /* 0x000fe20003800000 */
[----:B------:R-:W-:Y:S01]  /*ffc0*/  MOV R13, R9 ;  /* 0x00000009000d7202 */ /* 0x000fe20000000f00 */
[----:B------:R-:W-:Y:S02]  /*ffd0*/  IMAD.MOV.U32 R12, RZ, RZ, RZ ;  /* 0x000000ffff0c7224 */ /* 0x000fe400078e00ff */
[----:B------:R-:W-:Y:S02]  /*ffe0*/  IMAD.MOV.U32 R11, RZ, RZ, 0x1c1f ;  /* 0x00001c1fff0b7424 */ /* 0x000fe400078e00ff */
[----:B------:R-:W-:-:S07]  /*fff0*/  IMAD.MOV.U32 R15, RZ, RZ, -0x1 ;  /* 0xffffffffff0f7424 */ /* 0x000fce00078e00ff */
[----:B------:R-:W-:Y:S05]  /*10000*/  WARPSYNC.COLLECTIVE R15, `(.L_x_2002) ;  /* 0x000000000f087348 */ /* 0x000fea0003c00000 */
[----:B------:R0:W1:Y:S02]  /*10010*/  SHFL.IDX P6, R14, R13, R12, R11 ;  /* 0x0000000c0d0e7389 */ /* 0x00006400000c000b */
[----:B01----:R-:W-:Y:S01]  /*10020*/  ENDCOLLECTIVE ;  /* 0x000000000000791b */ /* 0x003fe20003800000 */
.L_x_2002:
[----:B------:R-:W-:Y:S05]  /*10030*/  BSYNC B0 ;  /* 0x0000000000007941 */ /* 0x000fea0003800000 */
.L_x_2001:
[----:B------:R-:W-:Y:S01]  /*10040*/  IMAD.MOV.U32 R13, RZ, RZ, R0 ;  /* 0x000000ffff0d7224 */ /* 0x000fe200078e0000 */
[----:B------:R-:W-:Y:S01]  /*10050*/  MOV R15, 0xffffffff ;  /* 0xffffffff000f7802 */ /* 0x000fe20000000f00 */
[----:B------:R-:W-:Y:S01]  /*10060*/  IMAD.MOV.U32 R12, RZ, RZ, RZ ;  /* 0x000000ffff0c7224 */ /* 0x000fe200078e00ff */
[----:B------:R-:W-:Y:S01]  /*10070*/  MOV R6, R14 ;  /* 0x0000000e00067202 */ /* 0x000fe20000000f00 */
[----:B------:R-:W-:Y:S01]  /*10080*/  IMAD.MOV.U32 R11, RZ, RZ, 0x1c1f ;  /* 0x00001c1fff0b7424 */ /* 0x000fe200078e00ff */
[----:B------:R-:W0:Y:S03]  /*10090*/  S2R R21, SR_TID.X ;  /* 0x0000000000157919 */ /* 0x000e260000002100 */
[----:B------:R-:W-:-:S07]  /*100a0*/  IMAD.MOV.U32 R7, RZ, RZ, R6 ;  /* 0x000000ffff077224 */ /* 0x000fce00078e0006 */
[----:B0-----:R-:W-:Y:S05]  /*100b0*/  WARPSYNC.COLLECTIVE R15, `(.L_x_2003) ;  /* 0x000000000f087348 */ /* 0x001fea0003c00000 */
[----:B------:R1:W2:Y:S02]  /*100c0*/  SHFL.IDX P6, R14, R13, R12, R11 ;  /* 0x0000000c0d0e7389 */ /* 0x0002a400000c000b */
[----:B012---:R-:W-:Y:S01]  /*100d0*/  ENDCOLLECTIVE ;  /* 0x000000000000791b */ /* 0x007fe20003800000 */
.L_x_2003:
[----:B------:R-:W-:Y:S01]  /*100e0*/  MOV R13, R9 ;  /* 0x00000009000d7202 */ /* 0x000fe20000000f00 */
[----:B------:R-:W-:Y:S02]  /*100f0*/  IMAD.MOV.U32 R12, RZ, RZ, 0x1 ;  /* 0x00000001ff0c7424 */ /* 0x000fe400078e00ff */
[----:B------:R-:W-:-:S07]  /*10100*/  IMAD.MOV.U32 R6, RZ, RZ, R14 ;  /* 0x000000ffff067224 */ /* 0x000fce00078e000e */
[----:B------:R-:W-:Y:S05]  /*10110*/  WARPSYNC.COLLECTIVE R15, `(.L_x_2004) ;  /* 0x000000000f087348 */ /* 0x000fea0003c00000 */
[----:B------:R0:W1:Y:S02]  /*10120*/  SHFL.IDX P6, R14, R13, R12, R11 ;  /* 0x0000000c0d0e7389 */ /* 0x00006400000c000b */
[----:B01----:R-:W-:Y:S01]  /*10130*/  ENDCOLLECTIVE ;  /* 0x000000000000791b */ /* 0x003fe20003800000 */
.L_x_2004:
[----:B------:R-:W-:Y:S01]  /*10140*/  IMAD.SHL.U32 R27, R21, 0x8, RZ ;  /* 0x00000008151b7824 */ /* 0x000fe200078e00ff */
[----:B------:R-:W-:-:S04]  /*10150*/  @P0 LEA R21, R28, UR46, 0x1 ;  /* 0x0000002e1c150c11 */ /* 0x000fc8000f8e08ff */
[----:B------:R-:W-:-:S05]  /*10160*/  LOP3.LUT R27, R27, 0x18, RZ, 0xc0, !PT ;  /* 0x000000181b1b7812 */ /* 0x000fca00078ec0ff */
[----:B------:R-:W-:-:S04]  /*10170*/  @P0 IMAD.WIDE.U32 R6, R27, 0x2, R6 ;  /* 0x000000021b060825 */ /* 0x000fc800078e0006 */
[----:B------:R-:W-:Y:S01]  /*10180*/  IMAD.MOV.U32 R13, RZ, RZ, R0 ;  /* 0x000000ffff0d7224 */ /* 0x000fe200078e0000 */
[----:B------:R-:W-:Y:S01]  /*10190*/  @!PT LDS RZ, [RZ] ;  /* 0x00000000fffff984 */ /* 0x000fe20000000800 */
[----:B------:R-:W-:Y:S01]  /*101a0*/  @!PT LDS RZ, [RZ] ;  /* 0x00000000fffff984 */ /* 0x000fe20000000800 */
[----:B------:R-:W-:Y:S01]  /*101b0*/  @!PT LDS RZ, [RZ] ;  /* 0x00000000fffff984 */ /* 0x000fe20000000800 */
[----:B------:R0:W-:Y:S04]  /*101c0*/  @P0 LDGSTS.E.BYPASS.LTC128B.128 [R21+0x15400], desc[UR36][R6.64], !P4 ;  /* 0x1540000006150fae */ /* 0x0001e8000e101d64 */
[----:B------:R0:W-:Y:S01]  /*101d0*/  @P0 LDGSTS.E.BYPASS.LTC128B.128 [R21+0x17400], desc[UR36][R6.64+0x40], !P3 ;  /* 0x1740004006150fae */ /* 0x0001e2000d901d64 */
[----:B------:R-:W-:-:S03]  /*101e0*/  IMAD.MOV.U32 R4, RZ, RZ, R14 ;  /* 0x000000ffff047224 */ /* 0x000fc600078e000e */
[----:B------:R0:W-:Y:S01]  /*101f0*/  @P0 LDGSTS.E.BYPASS.LTC128B.128 [R21+0x19400], desc[UR36][R6.64+0x80], !P2 ;  /* 0x1940008006150fae */ /* 0x0001e2000d101d64 */
[----:B------:R-:W-:-:S13]  /*10200*/  ISETP.GE.AND P0, PT, R8, 0x21, PT ;  /* 0x000000210800780c */ /* 0x000fda0003f06270 */
[----:B0-----:R-:W-:Y:S05]  /*10210*/  WARPSYNC.COLLECTIVE R15, `(.L_x_2005) ;  /* 0x000000000f087348 */ /* 0x001fea0003c00000 */
[----:B------:R1:W2:Y:S02]  /*10220*/  SHFL.IDX P6, R14, R13, R12, R11 ;  /* 0x0000000c0d0e7389 */ /* 0x0002a400000c000b */
[----:B012---:R-:W-:Y:S01]  /*10230*/  ENDCOLLECTIVE ;  /* 0x000000000000791b */ /* 0x007fe20003800000 */
.L_x_2005:
[----:B------:R-:W-:Y:S01]  /*10240*/  @P0 LEA R25, R28, UR46, 0x1 ;  /* 0x0000002e1c190c11 */ /* 0x000fe2000f8e08ff */
[----:B------:R-:W-:Y:S02]  /*10250*/  IMAD.MOV.U32 R13, RZ, RZ, R9 ;  /* 0x000000ffff0d7224 */ /* 0x000fe400078e0009 */
[----:B------:R-:W-:Y:S01]  /*10260*/  IMAD.MOV.U32 R12, RZ, RZ, 0x2 ;  /* 0x00000002ff0c7424 */ /* 0x000fe200078e00ff */
[----:B------:R-:W-:-:S07]  /*10270*/  MOV R5, R14 ;  /* 0x0000000e00057202 */ /* 0x000fce0000000f00 */
[----:B------:R-:W-:Y:S05]  /*10280*/  WARPSYNC.COLLECTIVE R15, `(.L_x_2006) ;  /* 0x000000000f087348 */ /* 0x000fea0003c00000 */
[----:B------:R0:W1:Y:S02]  /*10290*/  SHFL.IDX P6, R14, R13, R12, R11 ;  /* 0x0000000c0d0e7389 */ /* 0x00006400000c000b */
[----:B01----:R-:W-:Y:S01]  /*102a0*/  ENDCOLLECTIVE ;  /* 0x000000000000791b */ /* 0x003fe20003800000 */
.L_x_2006:
[----:B------:R-:W-:-:S04]  /*102b0*/  LOP3.LUT R5, R5, R4, RZ, 0x3c, !PT ;  /* 0x0000000405057212 */ /* 0x000fc800078e3cff */
[----:B------:R-:W-:-:S04]  /*102c0*/  LOP3.LUT R4, R5, R4, RZ, 0x3c, !PT ;  /* 0x0000000405047212 */ /* 0x000fc800078e3cff */
[----:B------:R-:W-:Y:S02]  /*102d0*/  LOP3.LUT R5, R5, R4, RZ, 0x3c, !PT ;  /* 0x0000000405057212 */ /* 0x000fe400078e3cff */
[----:B------:R-:W-:Y:S01]  /*102e0*/  MOV R13, R0 ;  /* 0x00000000000d7202 */ /* 0x000fe20000000f00 */
        /* <DEDUP_REMOVED lines=10> */
.L_x_2007:
        /* <DEDUP_REMOVED lines=11> */
.L_x_2008:
        /* <DEDUP_REMOVED lines=16> */
.L_x_2009:
[----:B------:R-:W-:Y:S05]  /*10540*/  BRA `(.L_x_2010) ;  /* 0xffffffd000547947 */ /* 0x000fea000383ffff */
.L_x_1963:
[----:B------:R-:W-:Y:S01]  /*10550*/  IMAD.MOV.U32 R13, RZ, RZ, R9 ;  /* 0x000000ffff0d7224 */ /* 0x000fe200078e0009 */
[----:B------:R-:W-:Y:S01]  /*10560*/  MOV R11, 0x1c1f ;  /* 0x00001c1f000b7802 */ /* 0x000fe20000000f00 */
[----:B------:R-:W-:Y:S01]  /*10570*/  IMAD.MOV.U32 R12, RZ, RZ, RZ ;  /* 0x000000ffff0c7224 */ /* 0x000fe200078e00ff */
[----:B------:R-:W-:Y:S01]  /*10580*/  MOV R0, UR48 ;  /* 0x0000003000007c02 */ /* 0x000fe20008000f00 */
[----:B------:R-:W-:Y:S02]  /*10590*/  IMAD.MOV.U32 R15, RZ, RZ, -0x1 ;  /* 0xffffffffff0f7424 */ /* 0x000fe400078e00ff */
[----:B------:R-:W-:Y:S02]  /*105a0*/  IMAD.MOV.U32 R24, RZ, RZ, 0x1 ;  /* 0x00000001ff187424 */ /* 0x000fe400078e00ff */
[----:B------:R-:W-:-:S07]  /*105b0*/  IMAD R0, R0, 0xc0, R21 ;  /* 0x000000c000007824 */ /* 0x000fce00078e0215 */
[----:B------:R-:W-:Y:S05]  /*105c0*/  WARPSYNC.COLLECTIVE R15, `(.L_x_2011) ;  /* 0x000000000f087348 */ /* 0x000fea0003c00000 */
[----:B------:R0:W1:Y:S02]  /*105d0*/  SHFL.IDX P6, R14, R13, R12, R11 ;  /* 0x0000000c0d0e7389 */ /* 0x00006400000c000b */
[----:B01----:R-:W-:Y:S01]  /*105e0*/  ENDCOLLECTIVE ;  /* 0x000000000000791b */ /* 0x003fe20003800000 */
.L_x_2011:
[----:B------:R-:W-:Y:S02]  /*105f0*/  VIADD R5, R0, 0x20 ;  /* 0x0000002000057836 */ /* 0x000fe40000000000 */
[----:B------:R-:W-:Y:S02]  /*10600*/  IMAD.MOV.U32 R13, RZ, RZ, R7 ;  /* 0x000000ffff0d7224 */ /* 0x000fe400078e0007 */
[----:B------:R-:W-:-:S07]  /*10610*/  IMAD.MOV.U32 R2, RZ, RZ, R14 ;  /* 0x000000ffff027224 */ /* 0x000fce00078e000e */
[----:B------:R-:W-:Y:S05]  /*10620*/  WARPSYNC.COLLECTIVE R15, `(.L_x_2012) ;  /* 0x000000000f087348 */ /* 0x000fea0003c00000 */
[----:B------:R0:W1:Y:S02]  /*10630*/  SHFL.IDX P6, R14, R13, R12, R11 ;  /* 0x0000000c0d0e7389 */ /* 0x00006400000c000b */
[----:B01----:R-:W-:Y:S01]  /*10640*/  ENDCOLLECTIVE ;  /* 0x000000000000791b */ /* 0x003fe20003800000 */
.L_x_2012:
[----:B------:R-:W-:Y:S01]  /*10650*/  ULDC UR4, c[0x0][0x288] ;  /* 0x0000a20000047ab9 */ /* 0x000fe20000000800 */
[----:B------:R-:W-:Y:S02]  /*10660*/  IMAD.MOV.U32 R3, RZ, RZ, R2 ;  /* 0x000000ffff037224 */ /* 0x000fe400078e0002 */
[----:B------:R-:W-:-:S05]  /*10670*/  IMAD R6, R20, UR4, RZ ;  /* 0x0000000414067c24 */ /* 0x000fca000f8e02ff */
[----:B------:R-:W-:Y:S02]  /*10680*/  ISETP.GE.AND P2, PT, R0, R6, PT ;  /* 0x000000060000720c */ /* 0x000fe40003f46270 */
[----:B------:R-:W-:Y:S01]  /*10690*/  MOV R13, R9 ;  /* 0x00000009000d7202 */ /* 0x000fe20000000f00 */
[----:B------:R-:W-:-:S10]  /*106a0*/  IMAD.MOV.U32 R12, RZ, RZ, 0x1 ;  /* 0x00000001ff0c7424 */ /* 0x000fd400078e00ff */
[----:B------:R-:W-:Y:S01]  /*106b0*/  @!P2 LEA R21, R28, UR46, 0x1 ;  /* 0x0000002e1c15ac11 */ /* 0x000fe2000f8e08ff */
[----:B------:R-:W-:-:S07]  /*106c0*/  IMAD.MOV.U32 R2, RZ, RZ, R14 ;  /* 0x000000ffff027224 */ /* 0x000fce00078e000e */
[----:B------:R-:W-:Y:S05]  /*106d0*/  WARPSYNC.COLLECTIVE R15, `(.L_x_2013) ;  /* 0x000000000f087348 */ /* 0x000fea0003c00000 */
[----:B------:R0:W1:Y:S02]  /*106e0*/  SHFL.IDX P6, R14, R13, R12, R11 ;  /* 0x0000000c0d0e7389 */ /* 0x00006400000c000b */
[----:B01----:R-:W-:Y:S01]  /*106f0*/  ENDCOLLECTIVE ;  /* 0x000000000000791b */ /* 0x003fe20003800000 */
.L_x_2013:
        /* <DEDUP_REMOVED lines=13> */
.L_x_2014:
[----:B------:R-:W-:Y:S01]  /*107d0*/  VIADD R3, R0, 0x40 ;  /* 0x0000004000037836 */ /* 0x000fe20000000000 */
[----:B------:R-:W-:Y:S02]  /*107e0*/  MOV R5, R4 ;  /* 0x0000000400057202 */ /* 0x000fe40000000f00 */
[----:B------:R-:W-:Y:S01]  /*107f0*/  @!P2 LEA R25, R28, UR46, 0x1 ;  /* 0x0000002e1c19ac11 */ /* 0x000fe2000f8e08ff */
[----:B------:R-:W-:Y:S01]  /*10800*/  IMAD.MOV.U32 R13, RZ, RZ, R9 ;  /* 0x000000ffff0d7224 */ /* 0x000fe200078e0009 */
[----:B------:R-:W-:Y:S01]  /*10810*/  MOV R12, 0x2 ;  /* 0x00000002000c7802 */ /* 0x000fe20000000f00 */
[----:B------:R-:W-:-:S07]  /*10820*/  IMAD.MOV.U32 R4, RZ, RZ, R14 ;  /* 0x000000ffff047224 */ /* 0x000fce00078e000e */
[----:B------:R-:W-:Y:S05]  /*10830*/  WARPSYNC.COLLECTIVE R15, `(.L_x_2015) ;  /* 0x000000000f087348 */ /* 0x000fea0003c00000 */
[----:B------:R0:W1:Y:S02]  /*10840*/  SHFL.IDX P6, R14, R13, R12, R11 ;  /* 0x0000000c0d0e7389 */ /* 0x00006400000c000b */
[----:B01----:R-:W-:Y:S01]  /*10850*/  ENDCOLLECTIVE ;  /* 0x000000000000791b */ /* 0x003fe20003800000 */
.L_x_2015:
        /* <DEDUP_REMOVED lines=13> */
.L_x_2016:
[----:B------:R-:W-:Y:S01]  /*10930*/  IMAD.MOV.U32 R3, RZ, RZ, R2 ;  /* 0x000000ffff037224 */ /* 0x000fe200078e0002 */
[----:B------:R-:W-:Y:S01]  /*10940*/  @!P2 LEA R21, R28, UR46, 0x1 ;  /* 0x0000002e1c15ac11 */ /* 0x000fe2000f8e08ff */
[----:B------:R-:W-:Y:S02]  /*10950*/  IMAD.MOV.U32 R13, RZ, RZ, R9 ;  /* 0x000000ffff0d7224 */ /* 0x000fe400078e0009 */
[----:B------:R-:W-:Y:S01]  /*10960*/  IMAD.MOV.U32 R12, RZ, RZ, 0x3 ;  /* 0x00000003ff0c7424 */ /* 0x000fe200078e00ff */
[----:B------:R-:W-:-:S07]  /*10970*/  MOV R2, R14 ;  /* 0x0000000e00027202 */ /* 0x000fce0000000f00 */
[----:B------:R-:W-:Y:S05]  /*10980*/  WARPSYNC.COLLECTIVE R15, `(.L_x_2017) ;  /* 0x000000000f087348 */ /* 0x000fea0003c00000 */
[----:B------:R0:W1:Y:S02]  /*10990*/  SHFL.IDX P6, R14, R13, R12, R11 ;  /* 0x0000000c0d0e7389 */ /* 0x00006400000c000b */
[----:B01----:R-:W-:Y:S01]  /*109a0*/  ENDCOLLECTIVE ;  /* 0x000000000000791b */ /* 0x003fe20003800000 */
.L_x_2017:
[----:B------:R-:W-:-:S05]  /*109b0*/  @!P2 IMAD.WIDE.U32 R2, R27, 0x2, R2 ;  /* 0x000000021b02a825 */ /* 0x000fca00078e0002 */
[----:B------:R-:W-:Y:S01]  /*109c0*/  @!PT LDS RZ, [RZ] ;  /* 0x00000000fffff984 */ /* 0x000fe20000000800 */
[----:B------:R-:W-:Y:S01]  /*109d0*/  @!PT LDS RZ, [RZ] ;  /* 0x00000000fffff984 */ /* 0x000fe20000000800 */
[----:B------:R-:W-:Y:S01]  /*109e0*/  @!PT LDS RZ, [RZ] ;  /* 0x00000000fffff984 */ /* 0x000fe20000000800 */
[----:B------:R0:W-:Y:S04]  /*109f0*/  @!P2 LDGSTS.E.BYPASS.LTC128B.128 [R21+0xd400], desc[UR36][R2.64], !P3 ;  /* 0x0d4000000215afae */ /* 0x0001e8000d901d64 */
[----:B------:R0:W-:Y:S01]  /*10a00*/  @!P2 LDGSTS.E.BYPASS.LTC128B.128 [R21+0x10400], desc[UR36][R2.64+0x40], !P0 ;  /* 0x104000400215afae */ /* 0x0001e2000c101d64 */
[----:B------:R-:W-:-:S03]  /*10a10*/  MOV R13, R7 ;  /* 0x00000007000d7202 */ /* 0x000fc60000000f00 */
[----:B------:R0:W-:Y:S01]  /*10a20*/  @!P2 LDGSTS.E.BYPASS.LTC128B.128 [R21+0x13400], desc[UR36][R2.64+0x80], !P1 ;  /* 0x134000800215afae */ /* 0x0001e2000c901d64 */
[----:B------:R-:W-:-:S07]  /*10a30*/  IMAD.MOV.U32 R5, RZ, RZ, R14 ;  /* 0x000000ffff057224 */ /* 0x000fce00078e000e */
[----:B0-----:R-:W-:Y:S05]  /*10a40*/  WARPSYNC.COLLECTIVE R15, `(.L_x_2018) ;  /* 0x000000000f087348 */ /* 0x001fea0003c00000 */
[----:B------:R1:W2:Y:S02]  /*10a50*/  SHFL.IDX P6, R14, R13, R12, R11 ;  /* 0x0000000c0d0e7389 */ /* 0x0002a400000c000b */
[----:B012---:R-:W-:Y:S01]  /*10a60*/  ENDCOLLECTIVE ;  /* 0x000000000000791b */ /* 0x007fe20003800000 */
.L_x_2018:
[----:B------:R-:W-:-:S05]  /*10a70*/  VIADD R3, R0, 0x60 ;  /* 0x0000006000037836 */ /* 0x000fca0000000000 */
[----:B------:R-:W-:Y:S01]  /*10a80*/  ISETP.GE.AND P2, PT, R3, R6, PT ;  /* 0x000000060300720c */ /* 0x000fe20003f46270 */
[----:B------:R-:W-:Y:S01]  /*10a90*/  VIADD R3, R0, 0x80 ;  /* 0x0000008000037836 */ /* 0x000fe20000000000 */
[----:B------:R-:W-:Y:S01]  /*10aa0*/  MOV R13, R8 ;  /* 0x00000008000d7202 */ /* 0x000fe20000000f00 */
[----:B------:R-:W-:-:S10]  /*10ab0*/  IMAD.MOV.U32 R12, RZ, RZ, RZ ;  /* 0x000000ffff0c7224 */ /* 0x000fd400078e00ff */
[----:B------:R-:W-:Y:S01]  /*10ac0*/  @!P2 LEA R25, R28, UR46, 0x1 ;  /* 0x0000002e1c19ac11 */ /* 0x000fe2000f8e08ff */
[----:B------:R-:W-:-:S07]  /*10ad0*/  IMAD.MOV.U32 R4, RZ, RZ, R14 ;  /* 0x000000ffff047224 */ /* 0x000fce00078e000e */
[----:B------:R-:W-:Y:S05]  /*10ae0*/  WARPSYNC.COLLECTIVE R15, `(.L_x_2019) ;  /* 0x000000000f087348 */ /* 0x000fea0003c00000 */
[----:B------:R0:W1:Y:S02]  /*10af0*/  SHFL.IDX P6, R14, R13, R12, R11 ;  /* 0x0000000c0d0e7389 */ /* 0x00006400000c000b */
[----:B01----:R-:W-:Y:S01]  /*10b00*/  ENDCOLLECTIVE ;  /* 0x000000000000791b */ /* 0x003fe20003800000 */
.L_x_2019:
        /* <DEDUP_REMOVED lines=13> */
.L_x_2020:
[----:B------:R-:W-:Y:S01]  /*10be0*/  @!P2 LEA R7, R28, UR46, 0x1 ;  /* 0x0000002e1c07ac11 */ /* 0x000fe2000f8e08ff */
[----:B------:R-:W-:Y:S02]  /*10bf0*/  IMAD.MOV.U32 R13, RZ, RZ, R8 ;  /* 0x000000ffff0d7224 */ /* 0x000fe400078e0008 */
[----:B------:R-:W-:Y:S01]  /*10c00*/  IMAD.MOV.U32 R12, RZ, RZ, 0x1 ;  /* 0x00000001ff0c7424 */ /* 0x000fe200078e00ff */
[----:B------:R-:W-:-:S07]  /*10c10*/  MOV R2, R14 ;  /* 0x0000000e00027202 */ /* 0x000fce0000000f00 */
[----:B------:R-:W-:Y:S05]  /*10c20*/  WARPSYNC.COLLECTIVE R15, `(.L_x_2021) ;  /* 0x000000000f087348 */ /* 0x000fea0003c00000 */
[----:B------:R0:W1:Y:S02]  /*10c30*/  SHFL.IDX P6, R14, R13, R12, R11 ;  /* 0x0000000c0d0e7389 */ /* 0x00006400000c000b */
[----:B01----:R-:W-:Y:S01]  /*10c40*/  ENDCOLLECTIVE ;  /* 0x000000000000791b */ /* 0x003fe20003800000 */
.L_x_2021:
        /* <DEDUP_REMOVED lines=12> */
.L_x_2022:
[----:B------:R-:W-:Y:S05]  /*10d10*/  BRA `(.L_x_2023) ;  /* 0xffffffd400447947 */ /* 0x000fea000383ffff */
.L_x_1966:
[----:B0-----:R-:W-:-:S04]  /*10d20*/  IMAD.U32 R3, RZ, RZ, UR46 ;  /* 0x0000002eff037e24 */ /* 0x001fc8000f8e00ff */
[----:B------:R0:W1:Y:S03]  /*10d30*/  SYNCS.PHASECHK.TRANS64.TRYWAIT P1, [R3+URZ+0x2d820], R0 ;  /* 0x02d82000030075a7 */ /* 0x000066000802017f */
[----:B-1----:R-:W-:Y:S05]  /*10d40*/  @!P1 NANOSLEEP.SYNCS 0x989680 ;  /* 0x009896800000995d */ /* 0x002fea0003900000 */
[----:B------:R-:W1:Y:S02]  /*10d50*/  @!P1 SYNCS.PHASECHK.TRANS64 P1, [R3+URZ+0x2d820], R0 ;  /* 0x02d82000030095a7 */ /* 0x000e64000802007f */
[----:B-1----:R-:W-:Y:S05]  /*10d60*/  @!P1 BRA `(.L_x_1966) ;  /* 0xfffffffc00ec9947 */ /* 0x002fea000383ffff */
[----:B------:R-:W-:Y:S05]  /*10d70*/  BRA `(.L_x_2024) ;  /* 0xffffffd400947947 */ /* 0x000fea000383ffff */
.L_x_1970:
[----:B0-----:R0:W1:Y:S02]  /*10d80*/  SYNCS.PHASECHK.TRANS64.TRYWAIT P0, [R7+URZ+0x2d840], R2 ;  /* 0x02d84002070075a7 */ /* 0x001064000800017f */
[----:B-1----:R-:W-:Y:S05]  /*10d90*/  @!P0 NANOSLEEP.SYNCS 0x989680 ;  /* 0x009896800000895d */ /* 0x002fea0003900000 */
[----:B------:R-:W1:Y:S02]  /*10da0*/  @!P0 SYNCS.PHASECHK.TRANS64 P0, [R7+URZ+0x2d840], R2 ;  /* 0x02d84002070085a7 */ /* 0x000e64000800007f */
[----:B-1----:R-:W-:Y:S05]  /*10db0*/  @!P0 BRA `(.L_x_1970) ;  /* 0xfffffffc00f08947 */ /* 0x002fea000383ffff */
[----:B------:R-:W-:Y:S05]  /*10dc0*/  BRA `(.L_x_2025) ;  /* 0xffffffd800887947 */ /* 0x000fea000383ffff */
.L_x_1971:
[----:B------:R-:W-:Y:S01]  /*10dd0*/  BSSY B1, `(.L_x_2026) ;  /* 0x0000008000017945 */ /* 0x000fe20003800000 */
[----:B------:R-:W-:Y:S01]  /*10de0*/  IMAD.MOV.U32 R13, RZ, RZ, R19 ;  /* 0x000000ffff0d7224 */ /* 0x000fe200078e0013 */
[----:B------:R-:W-:Y:S01]  /*10df0*/  MOV R12, RZ ;  /* 0x000000ff000c7202 */ /* 0x000fe20000000f00 */
[----:B------:R-:W-:Y:S02]  /*10e00*/  IMAD.MOV.U32 R11, RZ, RZ, 0x1c1f ;  /* 0x00001c1fff0b7424 */ /* 0x000fe400078e00ff */
[----:B------:R-:W-:-:S07]  /*10e10*/  IMAD.MOV.U32 R15, RZ, RZ, -0x1 ;  /* 0xffffffffff0f7424 */ /* 0x000fce00078e00ff */
[----:B------:R-:W-:Y:S05]  /*10e20*/  WARPSYNC.COLLECTIVE R15, `(.L_x_2027) ;  /* 0x000000000f087348 */ /* 0x000fea0003c00000 */
[----:B------:R0:W1:Y:S02]  /*10e30*/  SHFL.IDX P6, R14, R13, R12, R11 ;  /* 0x0000000c0d0e7389 */ /* 0x00006400000c000b */
[----:B01----:R-:W-:Y:S01]  /*10e40*/  ENDCOLLECTIVE ;  /* 0x000000000000791b */ /* 0x003fe20003800000 */
.L_x_2027:
[----:B------:R-:W-:Y:S05]  /*10e50*/  BSYNC B1 ;  /* 0x0000000000017941 */ /* 0x000fea0003800000 */
.L_x_2026:
[----:B------:R-:W0:Y:S01]  /*10e60*/  S2R R27, SR_TID.X ;  /* 0x00000000001b7919 */ /* 0x000e220000002100 */
[----:B------:R-:W-:Y:S01]  /*10e70*/  MOV R13, R8 ;  /* 0x00000008000d7202 */ /* 0x000fe20000000f00 */
[----:B------:R-:W-:Y:S01]  /*10e80*/  IMAD.MOV.U32 R12, RZ, RZ, RZ ;  /* 0x000000ffff0c7224 */ /* 0x000fe200078e00ff */
[----:B------:R-:W-:Y:S01]  /*10e90*/  MOV R15, 0xffffffff ;  /* 0xffffffff000f7802 */ /* 0x000fe20000000f00 */
[----:B------:R-:W-:Y:S01]  /*10ea0*/  IMAD.MOV.U32 R11, RZ, RZ, 0x1c1f ;  /* 0x00001c1fff0b7424 */ /* 0x000fe200078e00ff */
[----:B------:R-:W-:Y:S01]  /*10eb0*/  LOP3.LUT R16, R16, 0xffffffdf, RZ, 0xc0, !PT ;  /* 0xffffffdf10107812 */ /* 0x000fe200078ec0ff */
[----:B------:R-:W-:Y:S01]  /*10ec0*/  IMAD.MOV.U32 R3, RZ, RZ, R14 ;  /* 0x000000ffff037224 */ /* 0x000fe200078e000e */
[----:B------:R-:W-:-:S07]  /*10ed0*/  LEA R9, R9, UR46, 0x1 ;  /* 0x0000002e09097c11 */ /* 0x000fce000f8e08ff */
[----:B0-----:R-:W-:Y:S05]  /*10ee0*/  WARPSYNC.COLLECTIVE R15, `(.L_x_2028) ;  /* 0x000000000f087348 */ /* 0x001fea0003c00000 */
[----:B------:R1:W2:Y:S02]  /*10ef0*/  SHFL.IDX P6, R14, R13, R12, R11 ;  /* 0x0000000c0d0e7389 */ /* 0x0002a400000c000b */
[----:B012---:R-:W-:Y:S01]  /*10f00*/  ENDCOLLECTIVE ;  /* 0x000000000000791b */ /* 0x007fe20003800000 */
.L_x_2028:
[----:B------:R-:W-:-:S04]  /*10f10*/  @P1 LOP3.LUT R16, R16, 0x20, RZ, 0xfc, !PT ;  /* 0x0000002010101812 */ /* 0x000fc800078efcff */
[----:B------:R-:W-:Y:S02]  /*10f20*/  LOP3.LUT P1, RZ, R16, 0x4, RZ, 0xc0, !PT ;  /* 0x0000000410ff7812 */ /* 0x000fe4000782c0ff */
[----:B------:R-:W-:Y:S01]  /*10f30*/  MOV R13, R19 ;  /* 0x00000013000d7202 */ /* 0x000fe20000000f00 */
[----:B------:R-:W-:Y:S02]  /*10f40*/  IMAD.MOV.U32 R12, RZ, RZ, 0x1 ;  /* 0x00000001ff0c7424 */ /* 0x000fe400078e00ff */
[----:B------:R-:W-:Y:S02]  /*10f50*/  IMAD.SHL.U32 R27, R27, 0x8, RZ ;  /* 0x000000081b1b7824 */ /* 0x000fe400078e00ff */
[----:B------:R-:W-:-:S07]  /*10f60*/  IMAD.MOV.U32 R2, RZ, RZ, R14 ;  /* 0x000000ffff027224 */ /* 0x000fce00078e000e */
[----:B------:R-:W-:Y:S05]  /*10f70*/  WARPSYNC.COLLECTIVE R15, `(.L_x_2029) ;  /* 0x000000000f087348 */ /* 0x000fea0003c00000 */
[----:B------:R0:W1:Y:S02]  /*10f80*/  SHFL.IDX P6, R14, R13, R12, R11 ;  /* 0x0000000c0d0e7389 */ /* 0x00006400000c000b */
[----:B01----:R-:W-:Y:S01]  /*10f90*/  ENDCOLLECTIVE ;  /* 0x000000000000791b */ /* 0x003fe20003800000 */
.L_x_2029:
[----:B------:R-:W-:-:S05]  /*10fa0*/  LOP3.LUT R27, R27, 0x18, RZ, 0xc0, !PT ;  /* 0x000000181b1b7812 */ /* 0x000fca00078ec0ff */
[----:B------:R-:W-:-:S05]  /*10fb0*/  IMAD.SHL.U32 R4, R27, 0x2, RZ ;  /* 0x000000021b047824 */ /* 0x000fca00078e00ff */
[----:B------:R-:W-:Y:S01]  /*10fc0*/  IADD3 R2, P0, R2, R4, RZ ;  /* 0x0000000402027210 */ /* 0x000fe20007f1e0ff */
[----:B------:R-:W-:-:S04]  /*10fd0*/  IMAD.MOV.U32 R13, RZ, RZ, R8 ;  /* 0x000000ffff0d7224 */ /* 0x000fc800078e0008 */
[----:B------:R-:W-:-:S05]  /*10fe0*/  IMAD.X R3, RZ, RZ, R3, P0 ;  /* 0x000000ffff037224 */ /* 0x000fca00000e0603 */
        /* <DEDUP_REMOVED lines=10> */
.L_x_2030:
[----:B------:R-:W-:Y:S02]  /*11090*/  IMAD.MOV.U32 R13, RZ, RZ, R19 ;  /* 0x000000ffff0d7224 */ /* 0x000fe400078e0013 */
[----:B------:R-:W-:Y:S01]  /*110a0*/  IMAD.MOV.U32 R12, RZ, RZ, 0x2 ;  /* 0x00000002ff0c7424 */ /* 0x000fe200078e00ff */
[----:B------:R-:W-:-:S07]  /*110b0*/  MOV R2, R14 ;  /* 0x0000000e00027202 */ /* 0x000fce0000000f00 */
[----:B------:R-:W-:Y:S05]  /*110c0*/  WARPSYNC.COLLECTIVE R15, `(.L_x_2031) ;  /* 0x000000000f087348 */ /* 0x000fea0003c00000 */
[----:B------:R0:W1:Y:S02]  /*110d0*/  SHFL.IDX P6, R14, R13, R12, R11 ;  /* 0x0000000c0d0e7389 */ /* 0x00006400000c000b */
[----:B01----:R-:W-:Y:S01]  /*110e0*/  ENDCOLLECTIVE ;  /* 0x000000000000791b */ /* 0x003fe20003800000 */
.L_x_2031:
        /* <DEDUP_REMOVED lines=13> */
.L_x_2032:
[----:B------:R-:W-:Y:S01]  /*111c0*/  MOV R13, R19 ;  /* 0x00000013000d7202 */ /* 0x000fe20000000f00 */
[----:B------:R-:W-:Y:S02]  /*111d0*/  IMAD.MOV.U32 R12, RZ, RZ, 0x3 ;  /* 0x00000003ff0c7424 */ /* 0x000fe400078e00ff */
[----:B------:R-:W-:-:S07]  /*111e0*/  IMAD.MOV.U32 R2, RZ, RZ, R14 ;  /* 0x000000ffff027224 */ /* 0x000fce00078e000e */
[----:B------:R-:W-:Y:S05]  /*111f0*/  WARPSYNC.COLLECTIVE R15, `(.L_x_2033) ;  /* 0x000000000f087348 */ /* 0x000fea0003c00000 */
[----:B------:R0:W1:Y:S02]  /*11200*/  SHFL.IDX P6, R14, R13, R12, R11 ;  /* 0x0000000c0d0e7389 */ /* 0x00006400000c000b */
[----:B01----:R-:W-:Y:S01]  /*11210*/  ENDCOLLECTIVE ;  /* 0x000000000000791b */ /* 0x003fe20003800000 */
.L_x_2033:
        /* <DEDUP_REMOVED lines=14> */
.L_x_2034:
[----:B------:R-:W-:Y:S01]  /*11300*/  MOV R2, R14 ;  /* 0x0000000e00027202 */ /* 0x000fe20000000f00 */
[----:B------:R-:W-:Y:S06]  /*11310*/  BRA `(.L_x_2035) ;  /* 0xffffffd800207947 */ /* 0x000fec000383ffff */
.L_x_1976:
[----:B-1----:R1:W2:Y:S02]  /*11320*/  SYNCS.PHASECHK.TRANS64.TRYWAIT P0, [R7+URZ+0x2d860], R2 ;  /* 0x02d86002070075a7 */ /* 0x0022a4000800017f */
[----:B--2---:R-:W-:Y:S05]  /*11330*/  @!P0 NANOSLEEP.SYNCS 0x989680 ;  /* 0x009896800000895d */ /* 0x004fea0003900000 */
[----:B------:R-:W2:Y:S02]  /*11340*/  @!P0 SYNCS.PHASECHK.TRANS64 P0, [R7+URZ+0x2d860], R2 ;  /* 0x02d86002070085a7 */ /* 0x000ea4000800007f */
[----:B--2---:R-:W-:Y:S05]  /*11350*/  @!P0 BRA `(.L_x_1976) ;  /* 0xfffffffc00f08947 */ /* 0x004fea000383ffff */
[----:B------:R-:W-:Y:S05]  /*11360*/  BRA `(.L_x_2036) ;  /* 0xffffffd800807947 */ /* 0x000fea000383ffff */
.L_x_1977:
[----:B------:R-:W-:Y:S01]  /*11370*/  BSSY B1, `(.L_x_2037) ;  /* 0x0000008000017945 */ /* 0x000fe20003800000 */
[----:B------:R-:W-:Y:S01]  /*11380*/  IMAD.MOV.U32 R13, RZ, RZ, R18 ;  /* 0x000000ffff0d7224 */ /* 0x000fe200078e0012 */
[----:B------:R-:W-:Y:S01]  /*11390*/  MOV R15, 0xffffffff ;  /* 0xffffffff000f7802 */ /* 0x000fe20000000f00 */
[----:B------:R-:W-:Y:S02]  /*113a0*/  IMAD.MOV.U32 R12, RZ, RZ, RZ ;  /* 0x000000ffff0c7224 */ /* 0x000fe400078e00ff */
[----:B------:R-:W-:-:S07]  /*113b0*/  IMAD.MOV.U32 R11, RZ, RZ, 0x1c1f ;  /* 0x00001c1fff0b7424 */ /* 0x000fce00078e00ff */
[----:B-1----:R-:W-:Y:S05]  /*113c0*/  WARPSYNC.COLLECTIVE R15, `(.L_x_2038) ;  /* 0x000000000f087348 */ /* 0x002fea0003c00000 */
[----:B------:R0:W2:Y:S02]  /*113d0*/  SHFL.IDX P6, R14, R13, R12, R11 ;  /* 0x0000000c0d0e7389 */ /* 0x0000a400000c000b */
[----:B012---:R-:W-:Y:S01]  /*113e0*/  ENDCOLLECTIVE ;  /* 0x000000000000791b */ /* 0x007fe20003800000 */
.L_x_2038:
[----:B------:R-:W-:Y:S05]  /*113f0*/  BSYNC B1 ;  /* 0x0000000000017941 */ /* 0x000fea0003800000 */
.L_x_2037:
[----:B------:R-:W-:Y:S01]  /*11400*/  IMAD.MOV.U32 R13, RZ, RZ, R17 ;  /* 0x000000ffff0d7224 */ /* 0x000fe200078e0011 */
[----:B------:R-:W-:Y:S01]  /*11410*/  MOV R11, 0x1c1f ;  /* 0x00001c1f000b7802 */ /* 0x000fe20000000f00 */
[----:B------:R-:W-:Y:S01]  /*11420*/  IMAD.MOV.U32 R12, RZ, RZ, RZ ;  /* 0x000000ffff0c7224 */ /* 0x000fe200078e00ff */
[----:B------:R-:W-:Y:S01]  /*11430*/  LEA R8, R8, UR46, 0x1 ;  /* 0x0000002e08087c11 */ /* 0x000fe2000f8e08ff */
[----:B------:R-:W-:Y:S02]  /*11440*/  IMAD.MOV.U32 R15, RZ, RZ, -0x1 ;  /* 0xffffffffff0f7424 */ /* 0x000fe400078e00ff */
[----:B------:R-:W-:-:S07]  /*11450*/  IMAD.MOV.U32 R3, RZ, RZ, R14 ;  /* 0x000000ffff037224 */ /* 0x000fce00078e000e */
[----:B------:R-:W-:Y:S05]  /*11460*/  WARPSYNC.COLLECTIVE R15, `(.L_x_2039) ;  /* 0x000000000f087348 */ /* 0x000fea0003c00000 */
[----:B------:R0:W1:Y:S02]  /*11470*/  SHFL.IDX P6, R14, R13, R12, R11 ;  /* 0x0000000c0d0e7389 */ /* 0x00006400000c000b */
[----:B01----:R-:W-:Y:S01]  /*11480*/  ENDCOLLECTIVE ;  /* 0x000000000000791b */ /* 0x003fe20003800000 */
.L_x_2039:
[----:B------:R-:W-:Y:S01]  /*11490*/  IMAD.MOV.U32 R13, RZ, RZ, R18 ;  /* 0x000000ffff0d7224 */ /* 0x000fe200078e0012 */
[----:B------:R-:W-:Y:S02]  /*114a0*/  MOV R12, 0x1 ;  /* 0x00000001000c7802 */ /* 0x000fe40000000f00 */
[----:B------:R-:W-:-:S13]  /*114b0*/  IADD3 R2, P0, R14, R4, RZ ;  /* 0x000000040e027210 */ /* 0x000fda0007f1e0ff */
[----:B------:R-:W-:Y:S05]  /*114c0*/  WARPSYNC.COLLECTIVE R15, `(.L_x_2040) ;  /* 0x000000000f087348 */ /* 0x000fea0003c00000 */
[----:B------:R0:W1:Y:S02]  /*114d0*/  SHFL.IDX P6, R14, R13, R12, R11 ;  /* 0x0000000c0d0e7389 */ /* 0x00006400000c000b */
[----:B01----:R-:W-:Y:S01]  /*114e0*/  ENDCOLLECTIVE ;  /* 0x000000000000791b */ /* 0x003fe20003800000 */
.L_x_2040:
        /* <DEDUP_REMOVED lines=15> */
.L_x_2041:
[----:B------:R-:W-:Y:S01]  /*115e0*/  MOV R13, R18 ;  /* 0x00000012000d7202 */ /* 0x000fe20000000f00 */
[----:B------:R-:W-:Y:S01]  /*115f0*/  IMAD.MOV.U32 R12, RZ, RZ, 0x2 ;  /* 0x00000002ff0c7424 */ /* 0x000fe200078e00ff */
[----:B------:R-:W-:-:S13]  /*11600*/  IADD3 R2, P0, R14, R4, RZ ;  /* 0x000000040e027210 */ /* 0x000fda0007f1e0ff */
[----:B------:R-:W-:Y:S05]  /*11610*/  WARPSYNC.COLLECTIVE R15, `(.L_x_2042) ;  /* 0x000000000f087348 */ /* 0x000fea0003c00000 */
[----:B------:R0:W1:Y:S02]  /*11620*/  SHFL.IDX P6, R14, R13, R12, R11 ;  /* 0x0000000c0d0e7389 */ /* 0x00006400000c000b */
[----:B01----:R-:W-:Y:S01]  /*11630*/  ENDCOLLECTIVE ;  /* 0x000000000000791b */ /* 0x003fe20003800000 */
.L_x_2042:
        /* <DEDUP_REMOVED lines=15> */
.L_x_2043:
[----:B------:R-:W-:Y:S02]  /*11730*/  IMAD.MOV.U32 R13, RZ, RZ, R18 ;  /* 0x000000ffff0d7224 */ /* 0x000fe400078e0012 */
[----:B------:R-:W-:Y:S01]  /*11740*/  IMAD.MOV.U32 R12, RZ, RZ, 0x3 ;  /* 0x00000003ff0c7424 */ /* 0x000fe200078e00ff */
[----:B------:R-:W-:-:S13]  /*11750*/  IADD3 R2, P0, R14, R4, RZ ;  /* 0x000000040e027210 */ /* 0x000fda0007f1e0ff */
[----:B------:R-:W-:Y:S05]  /*11760*/  WARPSYNC.COLLECTIVE R15, `(.L_x_2044) ;  /* 0x000000000f087348 */ /* 0x000fea0003c00000 */
[----:B------:R0:W1:Y:S02]  /*11770*/  SHFL.IDX P6, R14, R13, R12, R11 ;  /* 0x0000000c0d0e7389 */ /* 0x00006400000c000b */
[----:B01----:R-:W-:Y:S01]  /*11780*/  ENDCOLLECTIVE ;  /* 0x000000000000791b */ /* 0x003fe20003800000 */
.L_x_2044:
[----:B------:R-:W-:Y:S02]  /*11790*/  IADD3.X R3, RZ, R3, RZ, P0, !PT ;  /* 0x00000003ff037210 */ /* 0x000fe400007fe4ff */
        /* <DEDUP_REMOVED lines=11> */
.L_x_2045:
[----:B------:R-:W-:Y:S01]  /*11850*/  @!PT LDS RZ, [RZ] ;  /* 0x00000000fffff984 */ /* 0x000fe20000000800 */
[----:B------:R-:W-:Y:S01]  /*11860*/  @!PT LDS RZ, [RZ] ;  /* 0x00000000fffff984 */ /* 0x000fe20000000800 */
[----:B------:R-:W-:Y:S01]  /*11870*/  @!PT LDS RZ, [RZ] ;  /* 0x00000000fffff984 */ /* 0x000fe20000000800 */
[----:B------:R0:W-:Y:S01]  /*11880*/  LDGSTS.E.BYPASS.LTC128B.128 [R8+0x3400], desc[UR36][R2.64+0x40], !P0 ;  /* 0x0340004002087fae */ /* 0x0001e2000c101d64 */
[----:B------:R-:W-:-:S13]  /*11890*/  ISETP.LT.OR P0, PT, R0, 0x41, P1 ;  /* 0x000000410000780c */ /* 0x000fda0000f01670 */
[----:B------:R0:W-:Y:S01]  /*118a0*/  LDGSTS.E.BYPASS.LTC128B.128 [R8+0x5400], desc[UR36][R2.64+0x80], !P0 ;  /* 0x0540008002087fae */ /* 0x0001e2000c101d64 */
[----:B------:R-:W-:Y:S05]  /*118b0*/  BRA `(.L_x_2046) ;  /* 0xffffffd400c07947 */ /* 0x000fea000383ffff */
.L_x_1983:
[----:B0-----:R0:W1:Y:S02]  /*118c0*/  SYNCS.PHASECHK.TRANS64.TRYWAIT P0, [R0+URZ+0x2d860], R3 ;  /* 0x02d86003000075a7 */ /* 0x001064000800017f */
[----:B-1----:R-:W-:Y:S05]  /*118d0*/  @!P0 NANOSLEEP.SYNCS 0x989680 ;  /* 0x009896800000895d */ /* 0x002fea0003900000 */
[----:B------:R-:W1:Y:S02]  /*118e0*/  @!P0 SYNCS.PHASECHK.TRANS64 P0, [R0+URZ+0x2d860], R3 ;  /* 0x02d86003000085a7 */ /* 0x000e64000800007f */
[----:B-1----:R-:W-:Y:S05]  /*118f0*/  @!P0 BRA `(.L_x_1983) ;  /* 0xfffffffc00f08947 */ /* 0x002fea000383ffff */
[----:B------:R-:W-:Y:S05]  /*11900*/  BRA `(.L_x_2047) ;  /* 0xffffffd800bc7947 */ /* 0x000fea000383ffff */
.L_x_1984:
        /* <DEDUP_REMOVED lines=8> */
.L_x_2049:
[----:B------:R-:W-:Y:S05]  /*11990*/  BSYNC B0 ;  /* 0x0000000000007941 */ /* 0x000fea0003800000 */
.L_x_2048:
        /* <DEDUP_REMOVED lines=10> */
.L_x_2050:
[----:B------:R-:W-:Y:S02]  /*11a40*/  ULDC UR4, c[0x0][0x2f4] ;  /* 0x0000bd0000047ab9 */ /* 0x000fe40000000800 */
[----:B------:R-:W-:-:S04]  /*11a50*/  ISETP.GE.AND P2, PT, R9, UR4, PT ;  /* 0x0000000409007c0c */ /* 0x000fc8000bf46270 */
[----:B------:R-:W-:Y:S02]  /*11a60*/  ISETP.LT.OR P3, PT, R5, 0x1, P2 ;  /* 0x000000010500780c */ /* 0x000fe40001761670 */
[----:B------:R-:W-:Y:S01]  /*11a70*/  MOV R13, R18 ;  /* 0x00000012000d7202 */ /* 0x000fe20000000f00 */
[----:B------:R-:W-:Y:S01]  /*11a80*/  IMAD.MOV.U32 R12, RZ, RZ, 0x1 ;  /* 0x00000001ff0c7424 */ /* 0x000fe200078e00ff */
[----:B------:R-:W-:-:S04]  /*11a90*/  SHF.L.U32 R2, R2, 0x3, RZ ;  /* 0x0000000302027819 */ /* 0x000fc800000006ff */
        /* <DEDUP_REMOVED lines=9> */
.L_x_2051:
        /* <DEDUP_REMOVED lines=17> */
.L_x_2052:
[----:B------:R-:W-:Y:S02]  /*11c40*/  IMAD.MOV.U32 R3, RZ, RZ, R6 ;  /* 0x000000ffff037224 */ /* 0x000fe400078e0006 */
[----:B------:R-:W-:Y:S02]  /*11c50*/  IMAD.MOV.U32 R6, RZ, RZ, RZ ;  /* 0x000000ffff067224 */ /* 0x000fe400078e00ff */
[----:B------:R-:W-:Y:S02]  /*11c60*/  IMAD.MOV.U32 R13, RZ, RZ, R18 ;  /* 0x000000ffff0d7224 */ /* 0x000fe400078e0012 */
[----:B------:R-:W-:Y:S01]  /*11c70*/  IMAD.MOV.U32 R12, RZ, RZ, 0x2 ;  /* 0x00000002ff0c7424 */ /* 0x000fe200078e00ff */
[----:B------:R-:W-:-:S07]  /*11c80*/  MOV R2, R14 ;  /* 0x0000000e00027202 */ /* 0x000fce0000000f00 */
[----:B------:R-:W-:Y:S05]  /*11c90*/  WARPSYNC.COLLECTIVE R15, `(.L_x_2053) ;  /* 0x000000000f087348 */ /* 0x000fea0003c00000 */
[----:B------:R0:W1:Y:S02]  /*11ca0*/  SHFL.IDX P6, R14, R13, R12, R11 ;  /* 0x0000000c0d0e7389 */ /* 0x00006400000c000b */
[----:B01----:R-:W-:Y:S01]  /*11cb0*/  ENDCOLLECTIVE ;  /* 0x000000000000791b */ /* 0x003fe20003800000 */
.L_x_2053:
        /* <DEDUP_REMOVED lines=10> */
[----:B------:R-:W-:Y:S02]  /*11d60*/  ISETP.LT.OR P5, PT, R5, 0x41, P0 ;  /* 0x000000410500780c */ /* 0x000fe400007a1670 */
[----:B------:R-:W-:-:S11]  /*11d70*/  MOV R7, R14 ;  /* 0x0000000e00077202 */ /* 0x000fd60000000f00 */
[----:B0-----:R-:W-:Y:S05]  /*11d80*/  WARPSYNC.COLLECTIVE R15, `(.L_x_2054) ;  /* 0x000000000f087348 */ /* 0x001fea0003c00000 */
[----:B------:R1:W2:Y:S02]  /*11d90*/  SHFL.IDX P6, R14, R13, R12, R11 ;  /* 0x0000000c0d0e7389 */ /* 0x0002a400000c000b */
[----:B012---:R-:W-:Y:S01]  /*11da0*/  ENDCOLLECTIVE ;  /* 0x000000000000791b */ /* 0x007fe20003800000 */
.L_x_2054:
[----:B------:R-:W-:Y:S01]  /*11db0*/  MOV R3, R7 ;  /* 0x0000000700037202 */ /* 0x000fe20000000f00 */
[----:B------:R-:W-:Y:S02]  /*11dc0*/  IMAD.MOV.U32 R13, RZ, RZ, R18 ;  /* 0x000000ffff0d7224 */ /* 0x000fe400078e0012 */
[----:B------:R-:W-:Y:S02]  /*11dd0*/  IMAD.MOV.U32 R12, RZ, RZ, 0x3 ;  /* 0x00000003ff0c7424 */ /* 0x000fe400078e00ff */
[----:B------:R-:W-:-:S07]  /*11de0*/  IMAD.MOV.U32 R8, RZ, RZ, R14 ;  /* 0x000000ffff087224 */ /* 0x000fce00078e000e */
[----:B------:R-:W-:Y:S05]  /*11df0*/  WARPSYNC.COLLECTIVE R15, `(.L_x_2055) ;  /* 0x000000000f087348 */ /* 0x000fea0003c00000 */
[----:B------:R0:W1:Y:S02]  /*11e00*/  SHFL.IDX P6, R14, R13, R12, R11 ;  /* 0x0000000c0d0e7389 */ /* 0x00006400000c000b */
[----:B01----:R-:W-:Y:S01]  /*11e10*/  ENDCOLLECTIVE ;  /* 0x000000000000791b */ /* 0x003fe20003800000 */
.L_x_2055:
[----:B------:R-:W-:-:S04]  /*11e20*/  IMAD.MOV.U32 R2, RZ, RZ, R8 ;  /* 0x000000ffff027224 */ /* 0x000fc800078e0008 */
[----:B------:R-:W-:-:S05]  /*11e30*/  IMAD.WIDE.U32 R2, R9, 0x2, R2 ;  /* 0x0000000209027825 */ /* 0x000fca00078e0002 */
        /* <DEDUP_REMOVED lines=11> */
.L_x_2056:
[----:B------:R-:W-:Y:S05]  /*11ef0*/  BRA `(.L_x_2057) ;  /* 0xffffffd800047947 */ /* 0x000fea000383ffff */
.L_x_1987:
[----:B0-----:R0:W1:Y:S02]  /*11f00*/  SYNCS.PHASECHK.TRANS64.TRYWAIT P0, [R7+URZ+0x2d820], R6 ;  /* 0x02d82006070075a7 */ /* 0x001064000800017f */
[----:B-1----:R-:W-:Y:S05]  /*11f10*/  @!P0 NANOSLEEP.SYNCS 0x989680 ;  /* 0x009896800000895d */ /* 0x002fea0003900000 */
[----:B------:R-:W1:Y:S02]  /*11f20*/  @!P0 SYNCS.PHASECHK.TRANS64 P0, [R7+URZ+0x2d820], R6 ;  /* 0x02d82006070085a7 */ /* 0x000e64000800007f */
[----:B-1----:R-:W-:Y:S05]  /*11f30*/  @!P0 BRA `(.L_x_1987) ;  /* 0xfffffffc00f08947 */ /* 0x002fea000383ffff */
[----:B------:R-:W-:Y:S05]  /*11f40*/  BRA `(.L_x_2058) ;  /* 0xffffffd800807947 */ /* 0x000fea000383ffff */
.L_x_1988:
        /* <DEDUP_REMOVED lines=8> */
[----:B0----5:R-:W-:Y:S05]  /*11fd0*/  WARPSYNC.COLLECTIVE R15, `(.L_x_2060) ;  /* 0x000000000f087348 */ /* 0x021fea0003c00000 */
[----:B------:R1:W2:Y:S02]  /*11fe0*/  SHFL.IDX P6, R14, R13, R12, R11 ;  /* 0x0000000c0d0e7389 */ /* 0x0002a400000c000b */
[----:B012--5:R-:W-:Y:S01]  /*11ff0*/  ENDCOLLECTIVE ;  /* 0x000000000000791b */ /* 0x027fe20003800000 */
.L_x_2060:
[----:B------:R-:W-:Y:S05]  /*12000*/  BSYNC B0 ;  /* 0x0000000000007941 */ /* 0x000fea0003800000 */
.L_x_2059:
[----:B------:R-:W-:Y:S05]  /*12010*/  BRA `(.L_x_2061) ;  /* 0xffffffd800647947 */ /* 0x000fea000383ffff */
.L_x_1989:
[----:B------:R-:W-:Y:S01]  /*12020*/  BSSY B0, `(.L_x_2062) ;  /* 0x0000006000007945 */ /* 0x000fe20003800000 */
[----:B------:R-:W-:-:S07]  /*12030*/  IMAD.MOV.U32 R15, RZ, RZ, -0x1 ;  /* 0xffffffffff0f7424 */ /* 0x000fce00078e00ff */
[----:B01---5:R-:W-:Y:S05]  /*12040*/  WARPSYNC.COLLECTIVE R15, `(.L_x_2063) ;  /* 0x000000000f0c7348 */ /* 0x023fea0003c00000 */
[----:B------:R-:W-:Y:S02]  /*12050*/  ELECT P6, UR62, PT ;  /* 0x00000000003e782f */ /* 0x000fe400038c0000 */
[----:B------:R-:W-:Y:S01]  /*12060*/  MOV R14, UR62 ;  /* 0x0000003e000e7c02 */ /* 0x000fe20008000f00 */
[----:B01---5:R-:W-:Y:S10]  /*12070*/  ENDCOLLECTIVE ;  /* 0x000000000000791b */ /* 0x023ff40003800000 */
.L_x_2063:
[----:B------:R-:W-:Y:S05]  /*12080*/  BSYNC B0 ;  /* 0x0000000000007941 */ /* 0x000fea0003800000 */
.L_x_2062:
[----:B------:R-:W-:Y:S05]  /*12090*/  BRA `(.L_x_2064) ;  /* 0xffffffd800587947 */ /* 0x000fea000383ffff */
.L_x_1991:
[----:B-1----:R1:W2:Y:S02]  /*120a0*/  SYNCS.PHASECHK.TRANS64.TRYWAIT P1, [R5+URZ+0x2d840], R4 ;  /* 0x02d84004050075a7 */ /* 0x0022a4000802017f */
[----:B--2---:R-:W-:Y:S05]  /*120b0*/  @!P1 NANOSLEEP.SYNCS 0x989680 ;  /* 0x009896800000995d */ /* 0x004fea0003900000 */
[----:B------:R-:W2:Y:S02]  /*120c0*/  @!P1 SYNCS.PHASECHK.TRANS64 P1, [R5+URZ+0x2d840], R4 ;  /* 0x02d84004050095a7 */ /* 0x000ea4000802007f */
[----:B--2---:R-:W-:Y:S05]  /*120d0*/  @!P1 BRA `(.L_x_1991) ;  /* 0xfffffffc00f09947 */ /* 0x004fea000383ffff */
[----:B------:R-:W-:Y:S05]  /*120e0*/  BRA `(.L_x_2065) ;  /* 0xffffffd800807947 */ /* 0x000fea000383ffff */
.L_x_1993:
[----:B--2---:R2:W3:Y:S02]  /*120f0*/  SYNCS.PHASECHK.TRANS64.TRYWAIT P1, [R3+URZ+0x2d840], R0 ;  /* 0x02d84000030075a7 */ /* 0x0044e4000802017f */
[----:B---3--:R-:W-:Y:S05]  /*12100*/  @!P1 NANOSLEEP.SYNCS 0x989680 ;  /* 0x009896800000995d */ /* 0x008fea0003900000 */
[----:B------:R-:W3:Y:S02]  /*12110*/  @!P1 SYNCS.PHASECHK.TRANS64 P1, [R3+URZ+0x2d840], R0 ;  /* 0x02d84000030095a7 */ /* 0x000ee4000802007f */
[----:B---3--:R-:W-:Y:S05]  /*12120*/  @!P1 BRA `(.L_x_1993) ;  /* 0xfffffffc00f09947 */ /* 0x008fea000383ffff */
[----:B------:R-:W-:Y:S05]  /*12130*/  BRA `(.L_x_2066) ;  /* 0xffffffd8008c7947 */ /* 0x000fea000383ffff */
.L_x_1995:
[----:B---3--:R3:W4:Y:S02]  /*12140*/  SYNCS.PHASECHK.TRANS64.TRYWAIT P1, [R5+URZ+0x2d860], R4 ;  /* 0x02d86004050075a7 */ /* 0x008724000802017f */
[----:B----4-:R-:W-:Y:S05]  /*12150*/  @!P1 NANOSLEEP.SYNCS 0x989680 ;  /* 0x009896800000995d */ /* 0x010fea0003900000 */
[----:B------:R-:W4:Y:S02]  /*12160*/  @!P1 SYNCS.PHASECHK.TRANS64 P1, [R5+URZ+0x2d860], R4 ;  /* 0x02d86004050095a7 */ /* 0x000f24000802007f */
[----:B----4-:R-:W-:Y:S05]  /*12170*/  @!P1 BRA `(.L_x_1995) ;  /* 0xfffffffc00f09947 */ /* 0x010fea000383ffff */
[----:B------:R-:W-:Y:S05]  /*12180*/  BRA `(.L_x_2067) ;  /* 0xffffffd800887947 */ /* 0x000fea000383ffff */
.L_x_2068:
        /* <DEDUP_REMOVED lines=15> */
.L_x_2786:


//--------------------- .text._ZN7cutlass13device_kernelIN5flash11enable_sm90INS1_16FlashAttnFwdSm90INS1_25CollectiveMainloopFwdSm90ILi2EN4cute5tupleIJNS5_1CILi1EEES8_S8_EEENS6_IJNS7_ILi192EEENS7_ILi128EEENS7_ILi96EEEEEELi96ENS_6half_tEfNS_4arch4Sm90ELb1ELb0ELb1ELb1ELb1ELb0ELb0ELb0ELb1ELb1ELb1ELb0EEENS1_21CollectiveEpilogueFwdINS6_IJSA_SC_SB_EEES9_SE_SG_Li384ELb1ELb1ELb1ELb0EEENS1_36VarlenDynamicPersistentTileSchedulerILi192ELi128ELi384ELi128ELb1ELb1ELb1ELb1ELb1ELb1EEEEEEEEEvNT_6ParamsE --------------------------
	.section	.text._ZN7cutlass13device_kernelIN5flash11enable_sm90INS1_16FlashAttnFwdSm90INS1_25CollectiveMainloopFwdSm90ILi2EN4cute5tupleIJNS5_1CILi1EEES8_S8_EEENS6_IJNS7_ILi192EEENS7_ILi128EEENS7_ILi96EEEEEELi96ENS_6half_tEfNS_4arch4Sm90ELb1ELb0ELb1ELb1ELb1ELb0ELb0ELb0ELb1ELb1ELb1ELb0EEENS1_21CollectiveEpilogueFwdINS6_IJSA_SC_SB_EEES9_SE_SG_Li384ELb1ELb1ELb1ELb0EEENS1_36VarlenDynamicPersistentTileSchedulerILi192ELi128ELi384ELi128ELb1ELb1ELb1ELb1ELb1ELb1EEEEEEEEEvNT_6ParamsE,"ax",@progbits
	.align	128
.text._ZN7cutlass13device_kernelIN5flash11enable_sm90INS1_16FlashAttnFwdSm90INS1_25CollectiveMainloopFwdSm90ILi2EN4cute5tupleIJNS5_1CILi1EEES8_S8_EEENS6_IJNS7_ILi192EEENS7_ILi128EEENS7_ILi96EEEEEELi96ENS_6half_tEfNS_4arch4Sm90ELb1ELb0ELb1ELb1ELb1ELb0ELb0ELb0ELb1ELb1ELb1ELb0EEENS1_21CollectiveEpilogueFwdINS6_IJSA_SC_SB_EEES9_SE_SG_Li384ELb1ELb1ELb1ELb0EEENS1_36VarlenDynamicPersistentTileSchedulerILi192ELi128ELi384ELi128ELb1ELb1ELb1ELb1ELb1ELb1EEEEEEEEEvNT_6ParamsE:
        .type           _ZN7cutlass13device_kernelIN5flash11enable_sm90INS1_16FlashAttnFwdSm90INS1_25CollectiveMainloopFwdSm90ILi2EN4cute5tupleIJNS5_1CILi1EEES8_S8_EEENS6_IJNS7_ILi192EEENS7_ILi128EEENS7_ILi96EEEEEELi96ENS_6half_tEfNS_4arch4Sm90ELb1ELb0ELb1ELb1ELb1ELb0ELb0ELb0ELb1ELb1ELb1ELb0EEENS1_21CollectiveEpilogueFwdINS6_IJSA_SC_SB_EEES9_SE_SG_Li384ELb1ELb1ELb1ELb0EEENS1_36VarlenDynamicPersistentTileSchedulerILi192ELi128ELi384ELi128ELb1ELb1ELb1ELb1ELb1ELb1EEEEEEEEEvNT_6ParamsE,@function
        .size           _ZN7cutlass13device_kernelIN5flash11enable_sm90INS1_16FlashAttnFwdSm90INS1_25CollectiveMainloopFwdSm90ILi2EN4cute5tupleIJNS5_1CILi1EEES8_S8_EEENS6_IJNS7_ILi192EEENS7_ILi128EEENS7_ILi96EEEEEELi96ENS_6half_tEfNS_4arch4Sm90ELb1ELb0ELb1ELb1ELb1ELb0ELb0ELb0ELb1ELb1ELb1ELb0EEENS1_21CollectiveEpilogueFwdINS6_IJSA_SC_SB_EEES9_SE_SG_Li384ELb1ELb1ELb1ELb0EEENS1_36VarlenDynamicPersistentTileSchedulerILi192ELi128ELi384ELi128ELb1ELb1ELb1ELb1ELb1ELb1EEEEEEEEEvNT_6ParamsE,(.L_x_2787 - _ZN7cutlass13device_kernelIN5flash11enable_sm90INS1_16FlashAttnFwdSm90INS1_25CollectiveMainloopFwdSm90ILi2EN4cute5tupleIJNS5_1CILi1EEES8_S8_EEENS6_IJNS7_ILi192EEENS7_ILi128EEENS7_ILi96EEEEEELi96ENS_6half_tEfNS_4arch4Sm90ELb1ELb0ELb1ELb1ELb1ELb0ELb0ELb0ELb1ELb1ELb1ELb0EEENS1_21CollectiveEpilogueFwdINS6_IJSA_SC_SB_EEES9_SE_SG_Li384ELb1ELb1ELb1ELb0EEENS1_36VarlenDynamicPersistentTileSchedulerILi192ELi128ELi384ELi128ELb1ELb1ELb1ELb1ELb1ELb1EEEEEEEEEvNT_6ParamsE)
        .other          _ZN7cutlass13device_kernelIN5flash11enable_sm90INS1_16FlashAttnFwdSm90INS1_25CollectiveMainloopFwdSm90ILi2EN4cute5tupleIJNS5_1CILi1EEES8_S8_EEENS6_IJNS7_ILi192EEENS7_ILi128EEENS7_ILi96EEEEEELi96ENS_6half_tEfNS_4arch4Sm90ELb1ELb0ELb1ELb1ELb1ELb0ELb0ELb0ELb1ELb1ELb1ELb0EEENS1_21CollectiveEpilogueFwdINS6_IJSA_SC_SB_EEES9_SE_SG_Li384ELb1ELb1ELb1ELb0EEENS1_36VarlenDynamicPersistentTileSchedulerILi192ELi128ELi384ELi128ELb1ELb1ELb1ELb1ELb1ELb1EEEEEEEEEvNT_6ParamsE,@"STO_CUDA_ENTRY STV_DEFAULT"
_ZN7cutlass13device_kernelIN5flash11enable_sm90INS1_16FlashAttnFwdSm90INS1_25CollectiveMainloopFwdSm90ILi2EN4cute5tupleIJNS5_1CILi1EEES8_S8_EEENS6_IJNS7_ILi192EEENS7_ILi128EEENS7_ILi96EEEEEELi96ENS_6half_tEfNS_4arch4Sm90ELb1ELb0ELb1ELb1ELb1ELb0ELb0ELb0ELb1ELb1ELb1ELb0EEENS1_21CollectiveEpilogueFwdINS6_IJSA_SC_SB_EEES9_SE_SG_Li384ELb1ELb1ELb1ELb0EEENS1_36VarlenDynamicPersistentTileSchedulerILi192ELi128ELi384ELi128ELb1ELb1ELb1ELb1ELb1ELb1EEEEEEEEEvNT_6ParamsE:
        /* <DEDUP_REMOVED lines=45> */
.L_x_2069:
        /* <DEDUP_REMOVED lines=22> */
.L_x_2070:
        /* <DEDUP_REMOVED lines=18> */
.L_x_2071:
        /* <DEDUP_REMOVED lines=22> */
.L_x_2072:
        /* <DEDUP_REMOVED lines=22> */
.L_x_2073:
        /* <DEDUP_REMOVED lines=8> */
.L_x_2075:
        /* <DEDUP_REMOVED lines=35> */
[----:B------:R-:W-:Y:S02]  /*0ac0*/  LOP3.LUT R3, R5, 0xfffffff8, RZ, 0xc0, !PT ;  /* 0xfffffff805037812 */ /* 0x000fe400078ec0ff */
[----:B------:R-:W-:Y:S01]  /*0ad0*/  SHF.R.S32.HI R12, RZ, 0x1f, R18 ;  /* 0x0000001fff0c7819 */ /* 0x000fe20000011412 */
[----:B------:R-:W-:-:S03]  /*0ae0*/  IMAD.HI R2, R16, 0x55555556, RZ ;  /* 0x5555555610027827 */ /* 0x000fc600078e02ff */
[----:B------:R-:W-:Y:S01]  /*0af0*/  LEA.HI R13, R12, R18, RZ, 0x2 ;  /* 0x000000120c0d7211 */ /* 0x000fe200078f10ff */
[----:B------:R-:W-:Y:S02]  /*0b00*/  IMAD.IADD R3, R4, 0x1, -R3 ;  /* 0x0000000104037824 */ /* 0x000fe400078e0a03 */
[----:B------:R-:W-:Y:S02]  /*0b10*/  IMAD.IADD R7, R6, 0x1, -R7 ;  /* 0x0000000106077824 */ /* 0x000fe400078e0a07 */
[----:B------:R-:W-:Y:S01]  /*0b20*/  IMAD R6, R8, 0x10, R4 ;  /* 0x0000001008067824 */ /* 0x000fe200078e0204 */
[----:B------:R-:W-:Y:S01]  /*0b30*/  LEA.HI R4, R2, R2, RZ, 0x1 ;  /* 0x0000000202047211 */ /* 0x000fe200078f08ff */
[----:B------:R-:W-:Y:S01]  /*0b40*/  IMAD.SHL.U32 R2, R3, 0x40, RZ ;  /* 0x0000004003027824 */ /* 0x000fe200078e00ff */
[--C-:B------:R-:W-:Y:S02]  /*0b50*/  SHF.R.S32.HI R14, RZ, 0x2, R13.reuse ;  /* 0x00000002ff0e7819 */ /* 0x100fe4000001140d */
[----:B------:R-:W-:Y:S01]  /*0b60*/  SHF.R.S32.HI R15, RZ, 0x1f, R13 ;  /* 0x0000001fff0f7819 */ /* 0x000fe2000001140d */
[----:B------:R-:W-:Y:S01]  /*0b70*/  IMAD.SHL.U32 R7, R7, 0x8, RZ ;  /* 0x0000000807077824 */ /* 0x000fe200078e00ff */
[----:B------:R-:W-:-:S02]  /*0b80*/  LOP3.LUT R2, R2, 0x1c0, RZ, 0xc0, !PT ;  /* 0x000001c002027812 */ /* 0x000fc400078ec0ff */
[----:B------:R-:W-:Y:S02]  /*0b90*/  LEA.HI R15, R15, R14, RZ, 0x3 ;  /* 0x0000000e0f0f7211 */ /* 0x000fe400078f18ff */
[----:B------:R-:W-:Y:S01]  /*0ba0*/  SHF.L.U32 R5, R5, 0x6, RZ ;  /* 0x0000000605057819 */ /* 0x000fe200000006ff */
[--C-:B------:R-:W-:Y:S01]  /*0bb0*/  IMAD.U32 R6, R6, 0x20, R7.reuse ;  /* 0x0000002006067824 */ /* 0x100fe200078e0007 */
[----:B------:R-:W-:Y:S02]  /*0bc0*/  LOP3.LUT R15, R15, 0xfffffff8, RZ, 0xc0, !PT ;  /* 0xfffffff80f0f7812 */ /* 0x000fe400078ec0ff */
[----:B------:R-:W-:Y:S02]  /*0bd0*/  LEA.HI R12, R12, R18, RZ, 0x5 ;  /* 0x000000120c0c7211 */ /* 0x000fe400078f28ff */
[----:B------:R-:W-:Y:S02]  /*0be0*/  LOP3.LUT R7, R2, 0x8, R7, 0xf8, !PT ;  /* 0x0000000802077812 */ /* 0x000fe400078ef807 */
[----:B------:R-:W-:-:S02]  /*0bf0*/  LOP3.LUT R5, R5, 0x7ffffe00, RZ, 0xc0, !PT ;  /* 0x7ffffe0005057812 */ /* 0x000fc400078ec0ff */
[----:B------:R-:W-:Y:S01]  /*0c00*/  SHF.R.U32.HI R2, RZ, 0x3, R2 ;  /* 0x00000003ff027819 */ /* 0x000fe20000011602 */
[----:B------:R-:W-:Y:S01]  /*0c10*/  IMAD.IADD R15, R14, 0x1, -R15 ;  /* 0x000000010e0f7824 */ /* 0x000fe200078e0a0f */
[----:B------:R-:W-:Y:S01]  /*0c20*/  SHF.R.S32.HI R12, RZ, 0x5, R12 ;  /* 0x00000005ff0c7819 */ /* 0x000fe2000001140c */
[----:B------:R-:W-:Y:S01]  /*0c30*/  IMAD R5, R8, 0x400, R5 ;  /* 0x0000040008057824 */ /* 0x000fe200078e0205 */
[----:B------:R-:W-:Y:S01]  /*0c40*/  LOP3.LUT R2, R7, R2, RZ, 0x3c, !PT ;  /* 0x0000000207027212 */ /* 0x000fe200078e3cff */
[----:B------:R-:W-:Y:S01]  /*0c50*/  IMAD R4, R4, -0x3, R16 ;  /* 0xfffffffd04047824 */ /* 0x000fe200078e0210 */
[----:B------:R-:W-:Y:S01]  /*0c60*/  LEA.HI R0, R0, R17, RZ, 0x2 ;  /* 0x0000001100007211 */ /* 0x000fe200078f10ff */
[----:B------:R-:W-:Y:S02]  /*0c70*/  IMAD R15, R12, 0x10, R15 ;  /* 0x000000100c0f7824 */ /* 0x000fe400078e020f */
[----:B------:R-:W-:Y:S01]  /*0c80*/  IMAD.IADD R16, R5, 0x1, R2 ;  /* 0x0000000105107824 */ /* 0x000fe200078e0202 */
[----:B------:R-:W-:Y:S01]  /*0c90*/  LOP3.LUT R2, R0, 0xfffffffc, RZ, 0xc0, !PT ;  /* 0xfffffffc00027812 */ /* 0x000fe200078ec0ff */
[----:B------:R-:W-:Y:S01]  /*0ca0*/  IMAD R8, R4, 0x40, R15 ;  /* 0x0000004004087824 */ /* 0x000fe200078e020f */
[----:B------:R0:W-:Y:S01]  /*0cb0*/  STL [R1+0x40], R6 ;  /* 0x0000400601007387 */ /* 0x0001e20000100800 */
[----:B------:R-:W-:-:S02]  /*0cc0*/  LOP3.LUT R13, R13, 0x7ffffffc, RZ, 0xc0, !PT ;  /* 0x7ffffffc0d0d7812 */ /* 0x000fc400078ec0ff */
[----:B------:R-:W-:Y:S01]  /*0cd0*/  IMAD.IADD R4, R17, 0x1, -R2 ;  /* 0x0000000111047824 */ /* 0x000fe200078e0a02 */
[----:B------:R1:W-:Y:S01]  /*0ce0*/  STL [R1+0x3c], R8 ;  /* 0x00003c0801007387 */ /* 0x0003e20000100800 */
[----:B------:R-:W-:-:S03]  /*0cf0*/  R2P PR, R3, 0x6 ;  /* 0x0000000603007804 */ /* 0x000fc60000000000 */
[----:B------:R1:W-:Y:S01]  /*0d00*/  STL [R1+0x20], RZ ;  /* 0x000020ff01007387 */ /* 0x0003e20000100800 */
[C---:B------:R-:W-:Y:S01]  /*0d10*/  LEA.HI R3, R4.reuse, R4, RZ, 0x1 ;  /* 0x0000000404037211 */ /* 0x040fe200078f08ff */
[----:B------:R-:W-:Y:S02]  /*0d20*/  IMAD.SHL.U32 R149, R4, 0x8, RZ ;  /* 0x0000000804957824 */ /* 0x000fe400078e00ff */
[----:B------:R-:W-:Y:S01]  /*0d30*/  IMAD.IADD R13, R18, 0x1, -R13 ;  /* 0x00000001120d7824 */ /* 0x000fe200078e0a0d */
[----:B------:R-:W-:Y:S01]  /*0d40*/  LOP3.LUT R3, R3, 0x1ffffffe, RZ, 0xc0, !PT ;  /* 0x1ffffffe03037812 */ /* 0x000fe200078ec0ff */
[C---:B------:R-:W-:Y:S01]  /*0d50*/  VIADD R154, R149.reuse, 0x40 ;  /* 0x00000040959a7836 */ /* 0x040fe20000000000 */
[----:B------:R-:W-:Y:S01]  /*0d60*/  LEA R16, R16, UR41, 0x1 ;  /* 0x0000002910107c11 */ /* 0x000fe2000f8e08ff */
[----:B------:R-:W-:Y:S02]  /*0d70*/  VIADD R152, R149, 0x20 ;  /* 0x0000002095987836 */ /* 0x000fe40000000000 */
[----:B------:R-:W-:Y:S01]  /*0d80*/  IMAD.SHL.U32 R145, R13, 0x2, RZ ;  /* 0x000000020d917824 */ /* 0x000fe200078e00ff */
[----:B------:R-:W-:Y:S01]  /*0d90*/  MOV R17, 0x40 ;  /* 0x0000004000117802 */ /* 0x000fe20000000f00 */
[----:B------:R-:W-:Y:S01]  /*0da0*/  IMAD.MOV.U32 R5, RZ, RZ, R9 ;  /* 0x000000ffff057224 */ /* 0x000fe200078e0009 */
[----:B------:R-:W-:Y:S01]  /*0db0*/  SHF.R.S32.HI R0, RZ, 0x2, R0 ;  /* 0x00000002ff007819 */ /* 0x000fe20000011400 */
[----:B------:R-:W-:Y:S01]  /*0dc0*/  IMAD.IADD R3, R4, 0x1, -R3 ;  /* 0x0000000104037824 */ /* 0x000fe200078e0a03 */
[----:B------:R-:W-:Y:S01]  /*0dd0*/  SHF.R.S32.HI R0, RZ, 0x1f, R154 ;  /* 0x0000001fff007819 */ /* 0x000fe2000001149a */
[----:B------:R-:W-:Y:S01]  /*0de0*/  VIADD R9, R145, 0x30 ;  /* 0x0000003091097836 */ /* 0x000fe20000000000 */
[----:B------:R-:W-:Y:S01]  /*0df0*/  SHF.R.S32.HI R4, RZ, 0x1f, R152 ;  /* 0x0000001fff047819 */ /* 0x000fe20000011498 */
[----:B------:R-:W-:Y:S01]  /*0e00*/  VIADD R18, R16, 0x21800 ;  /* 0x0002180010127836 */ /* 0x000fe20000000000 */
[----:B------:R-:W-:Y:S01]  /*0e10*/  SEL R17, R17, 0xffffffc0, !P2 ;  /* 0xffffffc011117807 */ /* 0x000fe20005000000 */
[----:B------:R-:W-:-:S02]  /*0e20*/  VIADD R0, R145, 0x40 ;  /* 0x0000004091007836 */ /* 0x000fc40000000000 */
[----:B0-----:R-:W-:Y:S02]  /*0e30*/  IMAD.MOV.U32 R6, RZ, RZ, R10 ;  /* 0x000000ffff067224 */ /* 0x001fe400078e000a */
[C---:B------:R-:W-:Y:S02]  /*0e40*/  VIADD R4, R145.reuse, 0x38 ;  /* 0x0000003891047836 */ /* 0x040fe40000000000 */
[C---:B------:R-:W-:Y:S02]  /*0e50*/  VIADD R157, R145.reuse, 0x48 ;  /* 0x00000048919d7836 */ /* 0x040fe40000000000 */
[----:B------:R-:W-:Y:S01]  /*0e60*/  IMAD.MOV.U32 R7, RZ, RZ, R11 ;  /* 0x000000ffff077224 */ /* 0x000fe200078e000b */
[C---:B------:R-:W-:Y:S01]  /*0e70*/  IADD3 R11, R145.reuse, 0x20, RZ ;  /* 0x00000020910b7810 */ /* 0x040fe20007ffe0ff */
[C---:B------:R-:W-:Y:S02]  /*0e80*/  VIADD R14, R145.reuse, 0x8 ;  /* 0x00000008910e7836 */ /* 0x040fe40000000000 */
[----:B------:R-:W-:-:S02]  /*0e90*/  VIADD R13, R145, 0x10 ;  /* 0x00000010910d7836 */ /* 0x000fc40000000000 */
[C---:B------:R-:W-:Y:S02]  /*0ea0*/  VIADD R12, R145.reuse, 0x18 ;  /* 0x00000018910c7836 */ /* 0x040fe40000000000 */
[C---:B------:R-:W-:Y:S02]  /*0eb0*/  VIADD R10, R145.reuse, 0x28 ;  /* 0x00000028910a7836 */ /* 0x040fe40000000000 */
[C---:B------:R-:W-:Y:S02]  /*0ec0*/  VIADD R156, R145.reuse, 0x50 ;  /* 0x00000050919c7836 */ /* 0x040fe40000000000 */
[----:B------:R-:W-:Y:S02]  /*0ed0*/  VIADD R155, R145, 0x58 ;  /* 0x00000058919b7836 */ /* 0x000fe40000000000 */
[----:B------:R-:W-:Y:S01]  /*0ee0*/  VIADD R22, R16, 0x21820 ;  /* 0x0002182010167836 */ /* 0x000fe20000000000 */
[----:B------:R-:W-:Y:S01]  /*0ef0*/  SHF.R.S32.HI R9, RZ, 0x1f, R9 ;  /* 0x0000001fff097819 */ /* 0x000fe20000011409 */
[C---:B------:R-:W-:Y:S01]  /*0f00*/  @P1 VIADD R22, R18.reuse, 0xffffffe0 ;  /* 0xffffffe012161836 */ /* 0x040fe20000000000 */
[----:B------:R-:W-:Y:S01]  /*0f10*/  SHF.R.S32.HI R9, RZ, 0x1f, R0 ;  /* 0x0000001fff097819 */ /* 0x000fe20000011400 */
[----:B------:R-:W-:Y:S01]  /*0f20*/  IMAD.IADD R18, R18, 0x1, R17 ;  /* 0x0000000112127824 */ /* 0x000fe200078e0211 */
[----:B------:R-:W-:Y:S01]  /*0f30*/  SHF.R.S32.HI R4, RZ, 0x1f, R4 ;  /* 0x0000001fff047819 */ /* 0x000fe20000011404 */
[----:B------:R-:W-:Y:S01]  /*0f40*/  IMAD.MOV.U32 R2, RZ, RZ, RZ ;  /* 0x000000ffff027224 */ /* 0x000fe200078e00ff */
[----:B------:R-:W-:Y:S01]  /*0f50*/  SHF.R.S32.HI R0, RZ, 0x1f, R157 ;  /* 0x0000001fff007819 */ /* 0x000fe2000001149d */
[----:B------:R-:W-:Y:S01]  /*0f60*/  IMAD.IADD R17, R17, 0x1, R22 ;  /* 0x0000000111117824 */ /* 0x000fe200078e0216 */
[----:B------:R-:W-:Y:S01]  /*0f70*/  SHF.R.S32.HI R14, RZ, 0x1f, R14 ;  /* 0x0000001fff0e7819 */ /* 0x000fe2000001140e */
[----:B------:R-:W-:Y:S01]  /*0f80*/  VIADD R23, R22, 0x6000 ;  /* 0x0000600016177836 */ /* 0x000fe20000000000 */
[----:B------:R-:W-:-:S02]  /*0f90*/  SHF.R.S32.HI R13, RZ, 0x1f, R13 ;  /* 0x0000001fff0d7819 */ /* 0x000fc4000001140d */
[----:B------:R-:W-:Y:S02]  /*0fa0*/  SHF.R.S32.HI R12, RZ, 0x1f, R12 ;  /* 0x0000001fff0c7819 */ /* 0x000fe4000001140c */
[----:B------:R-:W-:Y:S02]  /*0fb0*/  SHF.R.S32.HI R11, RZ, 0x1f, R11 ;  /* 0x0000001fff0b7819 */ /* 0x000fe4000001140b */
[----:B------:R-:W-:Y:S02]  /*0fc0*/  SHF.R.S32.HI R10, RZ, 0x1f, R10 ;  /* 0x0000001fff0a7819 */ /* 0x000fe4000001140a */
[----:B------:R-:W-:Y:S02]  /*0fd0*/  SHF.R.S32.HI R4, RZ, 0x1f, R156 ;  /* 0x0000001fff047819 */ /* 0x000fe4000001149c */
[----:B------:R-:W-:Y:S02]  /*0fe0*/  SHF.R.S32.HI R0, RZ, 0x1f, R155 ;  /* 0x0000001fff007819 */ /* 0x000fe4000001149b */
[----:B------:R-:W-:Y:S01]  /*0ff0*/  LEA R147, R3, R8, 0x3 ;  /* 0x0000000803937211 */ /* 0x000fe200078e18ff */
[----:B------:R-:W-:Y:S01]  /*1000*/  UMOV UR38, URZ ;  /* 0x0000003f00267c82 */ /* 0x000fe20008000000 */
[----:B-12---:R-:W-:-:S07]  /*1010*/  LOP3.LUT R19, R19, 0x1, RZ, 0xfc, !PT ;  /* 0x0000000113137812 */ /* 0x006fce00078efcff */
.L_x_2131:
[----:B01----:R-:W0:Y:S01]  /*1020*/  LDC.64 R8, c[0x0][0xc88] ;  /* 0x00032200ff087b82 */ /* 0x003e220000000a00 */
[----:B------:R-:W-:Y:S01]  /*1030*/  ULDC.64 UR4, c[0x0][0xa28] ;  /* 0x00028a0000047ab9 */ /* 0x000fe20000000a00 */
[----:B------:R-:W-:-:S06]  /*1040*/  ULDC.64 UR6, c[0x0][0xa18] ;  /* 0x0002860000067ab9 */ /* 0x000fcc0000000a00 */
[----:B---34-:R-:W1:Y:S08]  /*1050*/  LDC.64 R12, c[0x0][0x418] ;  /* 0x00010600ff0c7b82 */ /* 0x018e700000000a00 */
[----:B------:R-:W2:Y:S01]  /*1060*/  LDC R0, c[0x0][0x424] ;  /* 0x00010900ff007b82 */ /* 0x000ea20000000800 */
[----:B0-----:R-:W-:Y:S01]  /*1070*/  IMAD.WIDE R8, R7, 0x4, R8 ;  /* 0x0000000407087825 */ /* 0x001fe200078e0208 */
[----:B------:R-:W-:-:S06]  /*1080*/  ISETP.NE.U32.AND P1, PT, RZ, UR4, PT ;  /* 0x00000004ff007c0c */ /* 0x000fcc000bf25070 */
[----:B------:R-:W0:Y:S01]  /*1090*/  LDC R7, c[0x0][0x2f0] ;  /* 0x0000bc00ff077b82 */ /* 0x000e220000000800 */
[----:B------:R-:W3:Y:S01]  /*10a0*/  LDG.E R148, desc[UR36][R8.64] ;  /* 0x0000002408947981 */ /* 0x000ee2000c1e1900 */
[----:B------:R-:W-:Y:S01]  /*10b0*/  ISETP.NE.AND.EX P1, PT, RZ, UR5, PT, P1 ;  /* 0x00000005ff007c0c */ /* 0x000fe2000bf25310 */
[----:B------:R-:W-:Y:S01]  /*10c0*/  IMAD.MOV.U32 R3, RZ, RZ, RZ ;  /* 0x000000ffff037224 */ /* 0x000fe200078e00ff */
[----:B------:R-:W-:-:S04]  /*10d0*/  ISETP.NE.U32.AND P0, PT, RZ, UR6, PT ;  /* 0x00000006ff007c0c */ /* 0x000fc8000bf05070 */
[----:B------:R-:W-:Y:S02]  /*10e0*/  ISETP.NE.AND.EX P0, PT, RZ, UR7, PT, P0 ;  /* 0x00000007ff007c0c */ /* 0x000fe4000bf05300 */
[----:B---3--:R-:W-:-:S05]  /*10f0*/  SHF.R.S32.HI R153, RZ, 0x1f, R148 ;  /* 0x0000001fff997819 */ /* 0x008fca0000011494 */
[----:B------:R-:W-:-:S04]  /*1100*/  @P1 LEA R10, P2, R148, UR4, 0x2 ;  /* 0x00000004940a1c11 */ /* 0x000fc8000f8410ff */
[C---:B------:R-:W-:Y:S02]  /*1110*/  @P1 LEA.HI.X R11, R148.reuse, UR5, R153, 0x2, P2 ;  /* 0x00000005940b1c11 */ /* 0x040fe400090f1499 */
[----:B------:R-:W-:-:S03]  /*1120*/  @P0 LEA R8, P2, R148, UR6, 0x2 ;  /* 0x0000000694080c11 */ /* 0x000fc6000f8410ff */
[----:B------:R3:W5:Y:S01]  /*1130*/  @P1 LDG.E R3, desc[UR36][R10.64] ;  /* 0x000000240a031981 */ /* 0x000762000c1e1900 */
[----:B------:R-:W-:Y:S01]  /*1140*/  @P0 LEA.HI.X R9, R148, UR7, R153, 0x2, P2 ;  /* 0x0000000794090c11 */ /* 0x000fe200090f1499 */
[----:B------:R-:W-:-:S04]  /*1150*/  ULDC.64 UR6, c[0x0][0xa20] ;  /* 0x0002880000067ab9 */ /* 0x000fc80000000a00 */
[----:B------:R3:W5:Y:S01]  /*1160*/  @P0 LDG.E R143, desc[UR36][R8.64] ;  /* 0x00000024088f0981 */ /* 0x000762000c1e1900 */
[----:B-1----:R-:W-:Y:S02]  /*1170*/  ISETP.NE.U32.AND P1, PT, R12, RZ, PT ;  /* 0x000000ff0c00720c */ /* 0x002fe40003f25070 */
[----:B------:R-:W-:Y:S02]  /*1180*/  ISETP.NE.U32.AND P2, PT, RZ, UR6, PT ;  /* 0x00000006ff007c0c */ /* 0x000fe4000bf45070 */
[----:B------:R-:W-:Y:S02]  /*1190*/  ISETP.NE.AND.EX P1, PT, R13, RZ, PT, P1 ;  /* 0x000000ff0d00720c */ /* 0x000fe40003f25310 */
[----:B------:R-:W-:Y:S02]  /*11a0*/  ISETP.NE.AND.EX P2, PT, RZ, UR7, PT, P2 ;  /* 0x00000007ff007c0c */ /* 0x000fe4000bf45320 */
[----:B--2---:R-:W-:Y:S01]  /*11b0*/  SEL R0, R0, 0x1, P1 ;  /* 0x0000000100007807 */ /* 0x004fe20000800000 */
[----:B0--3--:R-:W-:Y:S10]  /*11c0*/  @P0 BRA `(.L_x_2076) ;  /* 0x0000000000280947 */ /* 0x009ff40003800000 */
[----:B------:R-:W-:Y:S01]  /*11d0*/  ULDC.64 UR4, c[0x0][0xa00] ;  /* 0x0002800000047ab9 */ /* 0x000fe20000000a00 */
[----:B-----5:R-:W0:Y:S01]  /*11e0*/  LDC R143, c[0x0][0x288] ;  /* 0x0000a200ff8f7b82 */ /* 0x020e220000000800 */
[----:B------:R-:W-:-:S04]  /*11f0*/  ISETP.NE.U32.AND P0, PT, RZ, UR4, PT ;  /* 0x00000004ff007c0c */ /* 0x000fc8000bf05070 */
[----:B------:R-:W-:-:S13]  /*1200*/  ISETP.NE.AND.EX P0, PT, RZ, UR5, PT, P0 ;  /* 0x00000005ff007c0c */ /* 0x000fda000bf05300 */
[----:B------:R-:W-:Y:S05]  /*1210*/  @!P0 BRA `(.L_x_2076) ;  /* 0x0000000000148947 */ /* 0x000fea0003800000 */
[----:B------:R-:W1:Y:S02]  /*1220*/  LDC.64 R8, c[0x0][0xa00] ;  /* 0x00028000ff087b82 */ /* 0x000e640000000a00 */
[----:B-1----:R-:W-:-:S05]  /*1230*/  IMAD.WIDE R8, R148, 0x4, R8 ;  /* 0x0000000494087825 */ /* 0x002fca00078e0208 */
[----:B0-----:R-:W2:Y:S04]  /*1240*/  LDG.E R143, desc[UR36][R8.64] ;  /* 0x00000024088f7981 */ /* 0x001ea8000c1e1900 */
[----:B------:R-:W2:Y:S02]  /*1250*/  LDG.E R4, desc[UR36][R8.64+0x4] ;  /* 0x0000042408047981 */ /* 0x000ea4000c1e1900 */
[----:B--2---:R-:W-:-:S07]  /*1260*/  IMAD.IADD R143, R4, 0x1, -R143 ;  /* 0x00000001048f7824 */ /* 0x004fce00078e0a8f */
.L_x_2076:
[----:B------:R-:W-:Y:S01]  /*1270*/  IMAD R142, R0, R7, RZ ;  /* 0x00000007008e7224 */ /* 0x000fe200078e02ff */
[----:B------:R-:W-:Y:S01]  /*1280*/  LOP3.LUT R150, R6, 0xffff, RZ, 0xc0, !PT ;  /* 0x0000ffff06967812 */ /* 0x000fe200078ec0ff */
[----:B------:R-:W-:Y:S06]  /*1290*/  @!P2 BRA `(.L_x_2077) ;  /* 0x000000000010a947 */ /* 0x000fec0003800000 */
[----:B------:R-:W-:-:S04]  /*12a0*/  LEA R8, P0, R148, UR6, 0x2 ;  /* 0x0000000694087c11 */ /* 0x000fc8000f8010ff */
[----:B------:R-:W-:-:S05]  /*12b0*/  LEA.HI.X R9, R148, UR7, R153, 0x2, P0 ;  /* 0x0000000794097c11 */ /* 0x000fca00080f1499 */
[----:B------:R1:W5:Y:S01]  /*12c0*/  LDG.E R142, desc[UR36][R8.64] ;  /* 0x00000024088e7981 */ /* 0x000362000c1e1900 */
[----:B------:R-:W-:Y:S05]  /*12d0*/  BRA `(.L_x_2078) ;  /* 0x0000000000247947 */ /* 0x000fea0003800000 */
.L_x_2077:
[----:B------:R-:W-:Y:S02]  /*12e0*/  ULDC.64 UR4, c[0x0][0xa08] ;  /* 0x0002820000047ab9 */ /* 0x000fe40000000a00 */
[----:B------:R-:W-:-:S04]  /*12f0*/  ISETP.NE.U32.AND P0, PT, RZ, UR4, PT ;  /* 0x00000004ff007c0c */ /* 0x000fc8000bf05070 */
[----:B------:R-:W-:-:S13]  /*1300*/  ISETP.NE.AND.EX P0, PT, RZ, UR5, PT, P0 ;  /* 0x00000005ff007c0c */ /* 0x000fda000bf05300 */
[----:B------:R-:W-:Y:S05]  /*1310*/  @!P0 BRA `(.L_x_2078) ;  /* 0x0000000000148947 */ /* 0x000fea0003800000 */
[----:B------:R-:W1:Y:S02]  /*1320*/  LDC.64 R8, c[0x0][0xa08] ;  /* 0x00028200ff087b82 */ /* 0x000e640000000a00 */
[----:B-1----:R-:W-:-:S05]  /*1330*/  IMAD.WIDE R8, R148, 0x4, R8 ;  /* 0x0000000494087825 */ /* 0x002fca00078e0208 */
[----:B------:R-:W2:Y:S04]  /*1340*/  LDG.E R142, desc[UR36][R8.64] ;  /* 0x00000024088e7981 */ /* 0x000ea8000c1e1900 */
[----:B------:R-:W2:Y:S02]  /*1350*/  LDG.E R7, desc[UR36][R8.64+0x4] ;  /* 0x0000042408077981 */ /* 0x000ea4000c1e1900 */
[----:B--2---:R-:W-:-:S07]  /*1360*/  IMAD.IADD R142, R7, 0x1, -R142 ;  /* 0x00000001078e7824 */ /* 0x004fce00078e0a8e */
.L_x_2078:
[----:B------:R-:W2:Y:S01]  /*1370*/  LDL.LU R0, [R1] ;  /* 0x0000000001007983 */ /* 0x000ea20000300800 */
[----:B------:R-:W3:Y:S01]  /*1380*/  LDC R4, c[0x0][0x448] ;  /* 0x00011200ff047b82 */ /* 0x000ee20000000800 */
[----:B------:R-:W-:Y:S02]  /*1390*/  IMAD R136, R5, 0xc0, RZ ;  /* 0x000000c005887824 */ /* 0x000fe400078e02ff */
[----:B-----5:R-:W-:-:S05]  /*13a0*/  IMAD.IADD R142, R142, 0x1, -R3 ;  /* 0x000000018e8e7824 */ /* 0x020fca00078e0a03 */
[----:B0-----:R-:W-:Y:S02]  /*13b0*/  IADD3 R5, R142, 0x80, -R143 ;  /* 0x000000808e057810 */ /* 0x001fe40007ffe88f */
[----:B---3--:R-:W-:-:S13]  /*13c0*/  ISETP.NE.AND P0, PT, R4, 0x1, PT ;  /* 0x000000010400780c */ /* 0x008fda0003f05270 */
[----:B------:R-:W0:Y:S08]  /*13d0*/  @P0 LDC R7, c[0x0][0x44c] ;  /* 0x00011300ff070b82 */ /* 0x000e300000000800 */
[----:B------:R-:W3:Y:S01]  /*13e0*/  @P0 LDC R4, c[0x0][0x450] ;  /* 0x00011400ff040b82 */ /* 0x000ee20000000800 */
[----:B--2---:R-:W-:-:S04]  /*13f0*/  LOP3.LUT R0, R0, 0xfffffffd, RZ, 0xc0, !PT ;  /* 0xfffffffd00007812 */ /* 0x004fc800078ec0ff */
[----:B------:R-:W-:-:S05]  /*1400*/  @P0 LOP3.LUT R0, R0, 0x2, RZ, 0xfc, !PT ;  /* 0x0000000200000812 */ /* 0x000fca00078efcff */
[----:B------:R2:W-:Y:S02]  /*1410*/  STL [R1], R0 ;  /* 0x0000000001007387 */ /* 0x0005e40000100800 */
[----:B--2---:R-:W-:-:S04]  /*1420*/  VIADD R0, R136, 0xbf ;  /* 0x000000bf88007836 */ /* 0x004fc80000000000 */
[----:B0-----:R-:W-:-:S05]  /*1430*/  @P0 IMAD.HI.U32 R3, R0, R7, RZ ;  /* 0x0000000700030227 */ /* 0x001fca00078e00ff */
[----:B---3--:R-:W-:Y:S01]  /*1440*/  @P0 SHF.R.U32.HI R0, RZ, R4, R3 ;  /* 0x00000004ff000219 */ /* 0x008fe20000011603 */
[----:B------:R-:W-:-:S04]  /*1450*/  VIADD R3, R142, 0x7f ;  /* 0x0000007f8e037836 */ /* 0x000fc80000000000 */
[----:B------:R-:W-:Y:S01]  /*1460*/  IMAD.IADD R5, R5, 0x1, R0 ;  /* 0x0000000105057824 */ /* 0x000fe200078e0200 */
[----:B------:R-:W-:-:S04]  /*1470*/  SHF.R.S32.HI R0, RZ, 0x1f, R3 ;  /* 0x0000001fff007819 */ /* 0x000fc80000011403 */
[----:B------:R-:W-:Y:S02]  /*1480*/  SHF.R.S32.HI R4, RZ, 0x1f, R5 ;  /* 0x0000001fff047819 */ /* 0x000fe40000011405 */
[----:B------:R-:W-:Y:S02]  /*1490*/  LEA.HI R0, R0, R3, RZ, 0x7 ;  /* 0x0000000300007211 */ /* 0x000fe400078f38ff */
[----:B------:R-:W-:Y:S02]  /*14a0*/  LEA.HI R4, R4, R5, RZ, 0x7 ;  /* 0x0000000504047211 */ /* 0x000fe400078f38ff */
[----:B------:R-:W-:Y:S02]  /*14b0*/  SHF.R.S32.HI R3, RZ, 0x7, R0 ;  /* 0x00000007ff037819 */ /* 0x000fe40000011400 */
[----:B------:R-:W-:Y:S02]  /*14c0*/  SHF.R.S32.HI R4, RZ, 0x7, R4 ;  /* 0x00000007ff047819 */ /* 0x000fe40000011404 */
[----:B------:R-:W-:-:S02]  /*14d0*/  LOP3.LUT R0, R6, 0xff000000, RZ, 0xc0, !PT ;  /* 0xff00000006007812 */ /* 0x000fc400078ec0ff */
[----:B------:R-:W-:Y:S02]  /*14e0*/  VIMNMX R88, R3, R4, PT ;  /* 0x0000000403587248 */ /* 0x000fe40003fe0100 */
[----:B------:R-:W-:Y:S02]  /*14f0*/  LOP3.LUT R6, R6, 0xff0000, RZ, 0xc0, !PT ;  /* 0x00ff000006067812 */ /* 0x000fe400078ec0ff */
[----:B------:R-:W-:Y:S02]  /*1500*/  SHF.R.U32.HI R3, RZ, 0x8, R0 ;  /* 0x00000008ff037819 */ /* 0x000fe40000011600 */
[----:B------:R-:W-:Y:S02]  /*1510*/  ISETP.GE.AND P0, PT, R88, 0x1, PT ;  /* 0x000000015800780c */ /* 0x000fe40003f06270 */
[----:B------:R-:W-:Y:S02]  /*1520*/  LEA.HI R3, R6, R3, RZ, 0x10 ;  /* 0x0000000306037211 */ /* 0x000fe400078f80ff */
[----:B------:R-:W-:-:S02]  /*1530*/  MOV R5, RZ ;  /* 0x000000ff00057202 */ /* 0x000fc40000000f00 */
[----:B------:R-:W-:Y:S02]  /*1540*/  LOP3.LUT R11, R3, 0xff, RZ, 0xc0, !PT ;  /* 0x000000ff030b7812 */ /* 0x000fe400078ec0ff */
[----:B------:R-:W-:-:S03]  /*1550*/  SHF.R.U32.HI R151, RZ, 0x10, R3 ;  /* 0x00000010ff977819 */ /* 0x000fc60000011603 */
[----:B------:R0:W-:Y:S02]  /*1560*/  STL [R1+0x14], R11 ;  /* 0x0000140b01007387 */ /* 0x0001e40000100800 */
[----:B------:R-:W-:Y:S05]  /*1570*/  @!P0 BRA `(.L_x_2079) ;  /* 0x0000000000708947 */ /* 0x000fea0003800000 */
[----:B------:R-:W1:Y:S01]  /*1580*/  LDC R0, c[0x0][0x9f0] ;  /* 0x00027c00ff007b82 */ /* 0x000e620000000800 */
[----:B------:R-:W-:-:S04]  /*1590*/  ISETP.NE.AND P0, PT, R151, RZ, PT ;  /* 0x000000ff9700720c */ /* 0x000fc80003f05270 */
[----:B-1----:R-:W-:-:S04]  /*15a0*/  SEL R9, R151, R0, P0 ;  /* 0x0000000097097207 */ /* 0x002fc80000000000 */
        /* <DEDUP_REMOVED lines=8> */
[----:B-1----:R-:W-:Y:S02]  /*1630*/  VIADD R4, R3, 0xffffffe ;  /* 0x0ffffffe03047836 */ /* 0x002fe40000000000 */
[----:B------:R-:W-:-:S04]  /*1640*/  IMAD.MOV R3, RZ, RZ, -R10 ;  /* 0x000000ffff037224 */ /* 0x000fc800078e0a0a */
        /* <DEDUP_REMOVED lines=15> */
.L_x_2079:
[-C--:B------:R-:W-:Y:S01]  /*1740*/  IMAD R146, R11, R5.reuse, RZ ;  /* 0x000000050b927224 */ /* 0x080fe200078e02ff */
[----:B------:R-:W-:Y:S01]  /*1750*/  PLOP3.LUT P0, PT, PT, PT, PT, 0x80, 0x0 ;  /* 0x000000000000781c */ /* 0x000fe20003f0f070 */
[----:B------:R-:W-:Y:S01]  /*1760*/  IMAD.MOV.U32 R3, RZ, RZ, RZ ;  /* 0x000000ffff037224 */ /* 0x000fe200078e00ff */
[----:B------:R-:W-:Y:S01]  /*1770*/  CS2R R134, SRZ ;  /* 0x0000000000867805 */ /* 0x000fe2000001ff00 */
[----:B------:R-:W-:Y:S01]  /*1780*/  IMAD.MOV.U32 R0, RZ, RZ, RZ ;  /* 0x000000ffff007224 */ /* 0x000fe200078e00ff */
[----:B------:R-:W-:Y:S02]  /*1790*/  VIADDMNMX R88, R146, R5, R88, PT ;  /* 0x0000000592587246 */ /* 0x000fe40003800158 */
[----:B------:R-:W-:Y:S02]  /*17a0*/  CS2R R132, SRZ ;  /* 0x0000000000847805 */ /* 0x000fe4000001ff00 */
[----:B------:R-:W-:Y:S02]  /*17b0*/  CS2R R130, SRZ ;  /* 0x0000000000827805 */ /* 0x000fe4000001ff00 */
        /* <DEDUP_REMOVED lines=21> */
[----:B------:R-:W-:Y:S01]  /*1910*/  CS2R R20, SRZ ;  /* 0x0000000000147805 */ /* 0x000fe2000001ff00 */
[----:B------:R-:W-:Y:S06]  /*1920*/  @!P1 BRA `(.L_x_2080) ;  /* 0x0000009000b49947 */ /* 0x000fec0003800000 */
[----:B------:R-:W2:Y:S01]  /*1930*/  S2R R4, SR_TID.X ;  /* 0x0000000000047919 */ /* 0x000ea20000002100 */
[----:B------:R-:W-:-:S04]  /*1940*/  UIADD3 UR6, UR41, 0x21800, URZ ;  /* 0x0002180029067890 */ /* 0x000fc8000fffe03f */
[----:B------:R-:W-:-:S06]  /*1950*/  ULOP3.LUT UP0, URZ, UR6, 0x3ff, URZ, 0xc0, !UPT ;  /* 0x000003ff063f7892 */ /* 0x000fcc000f80c03f */
[----:B------:R-:W-:Y:S02]  /*1960*/  PLOP3.LUT P0, PT, PT, PT, UP0, 0x80, 0x0 ;  /* 0x000000000000781c */ /* 0x000fe40003f0f008 */
[----:B--2---:R-:W-:-:S04]  /*1970*/  IADD3 R6, R4, -0x80, RZ ;  /* 0xffffff8004067810 */ /* 0x004fc80007ffe0ff */
[----:B------:R-:W-:-:S04]  /*1980*/  SHF.R.S32.HI R4, RZ, 0x1f, R6 ;  /* 0x0000001fff047819 */ /* 0x000fc80000011406 */
[----:B------:R-:W-:-:S04]  /*1990*/  LEA.HI R4, R4, R6, RZ, 0x7 ;  /* 0x0000000604047211 */ /* 0x000fc800078f38ff */
[----:B------:R-:W-:-:S05]  /*19a0*/  SHF.R.S32.HI R4, RZ, 0x7, R4 ;  /* 0x00000007ff047819 */ /* 0x000fca0000011404 */
[----:B------:R-:W2:Y:S02]  /*19b0*/  SHFL.IDX PT, R0, R4, RZ, 0x1f ;  /* 0x00001fff04007589 */ /* 0x000ea400000e0000 */
[----:B--2---:R-:W-:-:S13]  /*19c0*/  R2UR UR40, R0 ;  /* 0x00000000002872ca */ /* 0x004fda00000e0000 */
[----:B------:R-:W-:-:S04]  /*19d0*/  UIMAD.WIDE UR4, UR40, 0x55555556, URZ ;  /* 0x55555556280478a5 */ /* 0x000fc8000f8e023f */
        /* <DEDUP_REMOVED lines=8> */
[----:B------:R-:W-:Y:S01]  /*1a60*/  ULOP3.LUT UR43, UR4, 0x3fff, URZ, 0xc0, !UPT ;  /* 0x00003fff042b7892 */ /* 0x000fe2000f8ec03f */
[----:B------:R-:W-:Y:S11]  /*1a70*/  @!P0 BRA `(.L_x_2081) ;  /* 0x0000000000408947 */ /* 0x000ff60003800000 */
[----:B------:R-:W-:Y:S01]  /*1a80*/  MOV R0, 0x0 ;  /* 0x0000000000007802 */ /* 0x000fe20000000f00 */
[----:B------:R-:W-:Y:S01]  /*1a90*/  ULDC.64 UR4, c[0x4][0x88] ;  /* 0x0100220000047ab9 */ /* 0x000fe20000000a00 */
[----:B------:R-:W-:Y:S01]  /*1aa0*/  ULDC.64 UR6, c[0x4][0x28] ;  /* 0x01000a0000067ab9 */ /* 0x000fe20000000a00 */
[----:B------:R-:W-:Y:S01]  /*1ab0*/  IMAD.U32 R4, RZ, RZ, UR4 ;  /* 0x00000004ff047e24 */ /* 0x000fe2000f8e00ff */
[----:B------:R2:W3:Y:S01]  /*1ac0*/  LDC.64 R14, c[0x4][R0] ;  /* 0x01000000000e7b82 */ /* 0x0004e20000000a00 */
[----:B------:R-:W-:Y:S01]  /*1ad0*/  IMAD.U32 R5, RZ, RZ, UR5 ;  /* 0x00000005ff057e24 */ /* 0x000fe2000f8e00ff */
[----:B------:R-:W-:Y:S01]  /*1ae0*/  ULDC.64 UR4, c[0x4][0x90] ;  /* 0x0100240000047ab9 */ /* 0x000fe20000000a00 */
[----:B------:R-:W-:Y:S02]  /*1af0*/  IMAD.U32 R10, RZ, RZ, UR6 ;  /* 0x00000006ff0a7e24 */ /* 0x000fe4000f8e00ff */
[----:B------:R-:W-:Y:S02]  /*1b00*/  IMAD.U32 R6, RZ, RZ, UR4 ;  /* 0x00000004ff067e24 */ /* 0x000fe4000f8e00ff */
[----:B------:R-:W-:-:S02]  /*1b10*/  IMAD.U32 R7, RZ, RZ, UR5 ;  /* 0x00000005ff077e24 */ /* 0x000fc4000f8e00ff */
[----:B0-----:R-:W-:Y:S02]  /*1b20*/  IMAD.U32 R11, RZ, RZ, UR7 ;  /* 0x00000007ff0b7e24 */ /* 0x001fe4000f8e00ff */
[----:B-1----:R-:W-:Y:S02]  /*1b30*/  IMAD.MOV.U32 R8, RZ, RZ, 0x70 ;  /* 0x00000070ff087424 */ /* 0x002fe400078e00ff */
[----:B------:R-:W-:Y:S02]  /*1b40*/  IMAD.MOV.U32 R12, RZ, RZ, 0x1 ;  /* 0x00000001ff0c7424 */ /* 0x000fe400078e00ff */
[----:B--2---:R-:W-:-:S07]  /*1b50*/  IMAD.MOV.U32 R13, RZ, RZ, RZ ;  /* 0x000000ffff0d7224 */ /* 0x004fce00078e00ff */
[----:B------:R-:W-:-:S07]  /*1b60*/  LEPC R20, `(.L_x_2081) ;  /* 0x000000001014794e */ /* 0x000fce0000000000 */
[----:B---3--:R-:W-:Y:S05]  /*1b70*/  CALL.ABS.NOINC R14 ;  /* 0x000000000e007343 */ /* 0x008fea0003c00000 */
.L_x_2081:
[----:B------:R-:W2:Y:S01]  /*1b80*/  LDL R20, [R1+0x20] ;  /* 0x0000200001147983 */ /* 0x000ea20000100800 */
[----:B------:R-:W-:Y:S02]  /*1b90*/  ISETP.NE.AND P0, PT, R19, 0x3, PT ;  /* 0x000000031300780c */ /* 0x000fe40003f05270 */
[----:B--2---:R-:W-:-:S04]  /*1ba0*/  LEA.HI R0, R20, R20, RZ, 0x1 ;  /* 0x0000001414007211 */ /* 0x004fc800078f08ff */
[----:B------:R-:W-:-:S05]  /*1bb0*/  LOP3.LUT R0, R0, 0xfffffffe, RZ, 0xc0, !PT ;  /* 0xfffffffe00007812 */ /* 0x000fca00078ec0ff */
[----:B------:R-:W-:-:S05]  /*1bc0*/  IMAD.IADD R0, R20, 0x1, -R0 ;  /* 0x0000000114007824 */ /* 0x000fca00078e0a00 */
[----:B------:R-:W-:-:S04]  /*1bd0*/  SHF.L.U32 R0, R0, 0x1f, RZ ;  /* 0x0000001f00007819 */ /* 0x000fc800000006ff */
[----:B------:R-:W2:Y:S02]  /*1be0*/  SYNCS.PHASECHK.TRANS64.TRYWAIT P1, [UR41+0x2d800], R0 ;  /* 0x02d80000ff0075a7 */ /* 0x000ea40008020169 */
[----:B--2---:R-:W-:Y:S05]  /*1bf0*/  @!P1 BRA `(.L_x_2082) ;  /* 0x0000011c00189947 */ /* 0x004fea0003800000 */
.L_x_2218:
[----:B------:R-:W-:Y:S05]  /*1c00*/  @!P0 BRA `(.L_x_2083) ;  /* 0x0000000000048947 */ /* 0x000fea0003800000 */
[----:B------:R-:W-:Y:S01]  /*1c10*/  BPT.TRAP 0x1 ;  /* 0x000000040000795c */ /* 0x000fe20000300000 */
.L_x_2083:
[----:B--2---:R-:W-:Y:S02]  /*1c20*/  MOV R0, UR38 ;  /* 0x0000002600007c02 */ /* 0x004fe40008000f00 */
[----:B------:R-:W-:Y:S02]  /*1c30*/  SHF.L.U32 R3, R2, 0x1f, RZ ;  /* 0x0000001f02037819 */ /* 0x000fe400000006ff */
[----:B------:R-:W-:-:S04]  /*1c40*/  LEA R0, R0, UR41, 0x3 ;  /* 0x0000002900007c11 */ /* 0x000fc8000f8e18ff */
[----:B------:R2:W3:Y:S01]  /*1c50*/  SYNCS.PHASECHK.TRANS64.TRYWAIT P1, [R0+URZ+0x2d830], R3 ;  /* 0x02d83003000075a7 */ /* 0x0004e2000802017f */
[----:B------:R-:W-:Y:S05]  /*1c60*/  @!P0 BRA `(.L_x_2084) ;  /* 0x0000000000048947 */ /* 0x000fea0003800000 */
[----:B------:R-:W-:Y:S01]  /*1c70*/  BPT.TRAP 0x1 ;  /* 0x000000040000795c */ /* 0x000fe20000300000 */
.L_x_2084:
[----:B---3--:R-:W-:Y:S05]  /*1c80*/  @P1 BRA `(.L_x_2085) ;  /* 0x0000000000081947 */ /* 0x008fea0003800000 */
[----:B------:R-:W3:Y:S02]  /*1c90*/  SYNCS.PHASECHK.TRANS64.TRYWAIT P1, [R0+URZ+0x2d830], R3 ;  /* 0x02d83003000075a7 */ /* 0x000ee4000802017f */
[----:B---3--:R-:W-:Y:S05]  /*1ca0*/  @!P1 BRA `(.L_x_2086) ;  /* 0x0000011c00049947 */ /* 0x008fea0003800000 */
.L_x_2085:
[----:B------:R-:W-:Y:S05]  /*1cb0*/  WARPSYNC.ALL ;  /* 0x0000000000007948 */ /* 0x000fea0003800000 */
[----:B------:R-:W-:Y:S01]  /*1cc0*/  UIADD3 UR4, UR41, 0x15400, URZ ;  /* 0x0001540029047890 */ /* 0x000fe2000fffe03f */
[----:B------:R-:W-:Y:S01]  /*1cd0*/  WARPGROUP.ARRIVE ;  /* 0x00000000000079c5 */ /* 0x000fe20000000000 */
[----:B------:R-:W-:Y:S02]  /*1ce0*/  ULOP3.LUT UR8, UR43, 0x10000, URZ, 0xfc, !UPT ;  /* 0x000100002b087892 */ /* 0x000fe4000f8efc3f */
[----:B------:R-:W-:Y:S01]  /*1cf0*/  USHF.R.U32.HI UR4, URZ, 0x4, UR4 ;  /* 0x000000043f047899 */ /* 0x000fe20008011604 */
[----:B------:R-:W-:Y:S01]  /*1d00*/  UMOV UR9, 0x80000020 ;  /* 0x8000002000097882 */ /* 0x000fe20000000000 */
[----:B------:R-:W-:-:S02]  /*1d10*/  UMOV UR11, 0x80000020 ;  /* 0x80000020000b7882 */ /* 0x000fc40000000000 */
[----:B------:R-:W-:Y:S02]  /*1d20*/  ULOP3.LUT UR4, UR4, 0x3fff, URZ, 0xc0, !UPT ;  /* 0x00003fff04047892 */ /* 0x000fe4000f8ec03f */
[----:B------:R-:W-:Y:S02]  /*1d30*/  UIADD3 UR12, UR8, 0x2, URZ ;  /* 0x00000002080c7890 */ /* 0x000fe4000fffe03f */
[----:B------:R-:W-:Y:S01]  /*1d40*/  ULOP3.LUT UR4, UR4, 0x10000, URZ, 0xfc, !UPT ;  /* 0x0001000004047892 */ /* 0x000fe2000f8efc3f */
[----:B------:R-:W-:Y:S01]  /*1d50*/  UMOV UR13, 0x80000020 ;  /* 0x80000020000d7882 */ /* 0x000fe20000000000 */
[----:B------:R-:W-:Y:S02]  /*1d60*/  UMOV UR15, 0x80000020 ;  /* 0x80000020000f7882 */ /* 0x000fe40000000000 */
[----:B------:R-:W-:Y:S02]  /*1d70*/  UIMAD UR10, UR38, 0x600, UR4 ;  /* 0x00000600260a78a4 */ /* 0x000fe4000f8e0204 */
[----:B------:R-:W-:-:S02]  /*1d80*/  UIADD3 UR16, UR8, 0x300, URZ ;  /* 0x0000030008107890 */ /* 0x000fc4000fffe03f */
        /* <DEDUP_REMOVED lines=35> */
.L_x_2087:
[----:B------:R-:W4:Y:S01]  /*1fc0*/  LDC R7, c[0x0][0x448] ;  /* 0x00011200ff077b82 */ /* 0x000f220000000800 */
[----:B------:R-:W-:Y:S01]  /*1fd0*/  ULDC UR5, c[0x0][0x9d8] ;  /* 0x0002760000057ab9 */ /* 0x000fe20000000800 */
[----:B------:R-:W-:Y:S01]  /*1fe0*/  ULDC UR6, c[0x0][0x988] ;  /* 0x0002620000067ab9 */ /* 0x000fe20000000800 */
[----:B------:R-:W-:Y:S01]  /*1ff0*/  FMUL.FTZ R5, R28, UR5 ;  /* 0x000000051c057c20 */ /* 0x000fe20008410000 */
[----:B------:R-:W-:Y:S01]  /*2000*/  FMUL.FTZ R108, R26, UR5 ;  /* 0x000000051a6c7c20 */ /* 0x000fe20008410000 */
[----:B------:R-:W-:Y:S01]  /*2010*/  FMUL.FTZ R26, R53, UR5 ;  /* 0x00000005351a7c20 */ /* 0x000fe20008410000 */
[----:B------:R-:W-:Y:S02]  /*2020*/  IMAD.IADD R53, R147, 0x1, R136 ;  /* 0x0000000193357824 */ /* 0x000fe400078e0288 */
[----:B------:R-:W-:Y:S01]  /*2030*/  FMUL.FTZ R6, R29, UR5 ;  /* 0x000000051d067c20 */ /* 0x000fe20008410000 */
[----:B------:R-:W-:Y:S02]  /*2040*/  IMAD.MOV.U32 R29, RZ, RZ, -0x80 ;  /* 0xffffff80ff1d7424 */ /* 0x000fe400078e00ff */
[----:B------:R-:W-:Y:S01]  /*2050*/  FMUL.FTZ R104, R27, UR5 ;  /* 0x000000051b687c20 */ /* 0x000fe20008410000 */
[----:B------:R-:W-:Y:S01]  /*2060*/  FMUL.FTZ R90, R30, UR5 ;  /* 0x000000051e5a7c20 */ /* 0x000fe20008410000 */
[----:B------:R-:W5:Y:S01]  /*2070*/  MUFU.TANH R108, R108 ;  /* 0x0000006c006c7308 */ /* 0x000f620000002400 */
[----:B------:R-:W-:Y:S01]  /*2080*/  FMUL.FTZ R30, R31, UR5 ;  /* 0x000000051f1e7c20 */ /* 0x000fe20008410000 */
[----:B------:R-:W-:Y:S01]  /*2090*/  FMUL.FTZ R27, R56, UR5 ;  /* 0x00000005381b7c20 */ /* 0x000fe20008410000 */
[----:B------:R-:W-:Y:S01]  /*20a0*/  FMUL.FTZ R56, R59, UR5 ;  /* 0x000000053b387c20 */ /* 0x000fe20008410000 */
[----:B------:R-:W-:Y:S01]  /*20b0*/  FMUL.FTZ R34, R34, UR5 ;  /* 0x0000000522227c20 */ /* 0x000fe20008410000 */
[----:B-1----:R-:W-:Y:S01]  /*20c0*/  FMUL.FTZ R9, R32, UR5 ;  /* 0x0000000520097c20 */ /* 0x002fe20008410000 */
[----:B------:R-:W-:Y:S01]  /*20d0*/  FMUL.FTZ R32, R35, UR5 ;  /* 0x0000000523207c20 */ /* 0x000fe20008410000 */
[----:B------:R-:W-:Y:S01]  /*20e0*/  FMUL.FTZ R38, R38, UR5 ;  /* 0x0000000526267c20 */ /* 0x000fe20008410000 */
[----:B------:R-:W1:Y:S01]  /*20f0*/  MUFU.TANH R104, R104 ;  /* 0x0000006800687308 */ /* 0x000e620000002400 */
[----:B0-----:R-:W-:Y:S01]  /*2100*/  FMUL.FTZ R11, R36, UR5 ;  /* 0x00000005240b7c20 */ /* 0x001fe20008410000 */
[----:B------:R-:W-:Y:S01]  /*2110*/  FMUL.FTZ R36, R39, UR5 ;  /* 0x0000000527247c20 */ /* 0x000fe20008410000 */
[----:B------:R-:W-:Y:S01]  /*2120*/  FMUL.FTZ R42, R42, UR5 ;  /* 0x000000052a2a7c20 */ /* 0x000fe20008410000 */
[----:B------:R-:W-:Y:S01]  /*2130*/  FMUL.FTZ R13, R40, UR5 ;  /* 0x00000005280d7c20 */ /* 0x000fe20008410000 */
[----:B----4-:R-:W-:Y:S01]  /*2140*/  ISETP.NE.AND P4, PT, R7, 0x1, PT ;  /* 0x000000010700780c */ /* 0x010fe20003f85270 */
        /* <DEDUP_REMOVED lines=12> */
[----:B------:R-:W5:Y:S01]  /*2210*/  @P4 LDC R8, c[0x0][0x44c] ;  /* 0x00011300ff084b82 */ /* 0x000f620000000800 */
[----:B------:R-:W-:Y:S01]  /*2220*/  FMUL.FTZ R12, R37, UR5 ;  /* 0x00000005250c7c20 */ /* 0x000fe20008410000 */
[----:B------:R-:W-:Y:S01]  /*2230*/  FMUL.FTZ R25, R52, UR5 ;  /* 0x0000000534197c20 */ /* 0x000fe20008410000 */
[----:B------:R-:W-:Y:S01]  /*2240*/  FMUL.FTZ R52, R55, UR5 ;  /* 0x0000000537347c20 */ /* 0x000fe20008410000 */
[----:B------:R-:W-:Y:S01]  /*2250*/  FMUL.FTZ R58, R58, UR5 ;  /* 0x000000053a3a7c20 */ /* 0x000fe20008410000 */
[----:B------:R-:W-:Y:S01]  /*2260*/  FMUL.FTZ R92, R75, UR5 ;  /* 0x000000054b5c7c20 */ /* 0x000fe20008410000 */
[----:B------:R-:W4:Y:S01]  /*2270*/  MUFU.TANH R34, R34 ;  /* 0x0000002200227308 */ /* 0x000f220000002400 */
[----:B------:R-:W-:Y:S01]  /*2280*/  FMUL.FTZ R78, R78, UR5 ;  /* 0x000000054e4e7c20 */ /* 0x000fe20008410000 */
[----:B------:R-:W1:Y:S01]  /*2290*/  @P4 LDC R28, c[0x0][0x450] ;  /* 0x00011400ff1c4b82 */ /* 0x000e620000000800 */
[----:B------:R-:W-:Y:S01]  /*22a0*/  FMUL.FTZ R79, R79, UR5 ;  /* 0x000000054f4f7c20 */ /* 0x000fe20008410000 */
[----:B------:R-:W-:Y:S01]  /*22b0*/  FMUL.FTZ R14, R41, UR5 ;  /* 0x00000005290e7c20 */ /* 0x000fe20008410000 */
[----:B------:R-:W-:Y:S01]  /*22c0*/  FMUL.FTZ R83, R83, UR5 ;  /* 0x0000000553537c20 */ /* 0x000fe20008410000 */
[----:B------:R-:W-:Y:S01]  /*22d0*/  FMUL.FTZ R87, R87, UR5 ;  /* 0x0000000557577c20 */ /* 0x000fe20008410000 */
[----:B--23--:R-:W-:Y:S01]  /*22e0*/  FMUL.FTZ R3, R24, UR5 ;  /* 0x0000000518037c20 */ /* 0x00cfe20008410000 */
        /* <DEDUP_REMOVED lines=9> */
[----:B------:R-:W-:Y:S01]  /*2380*/  CS2R R134, SRZ ;  /* 0x0000000000867805 */ /* 0x000fe2000001ff00 */
[----:B-----5:R-:W-:-:S04]  /*2390*/  @P4 IMAD.HI.U32 R7, R53, R8, RZ ;  /* 0x0000000835074227 */ /* 0x020fc800078e00ff */
[----:B------:R-:W-:Y:S02]  /*23a0*/  IMAD R8, R88, R29, 0x80 ;  /* 0x0000008058087424 */ /* 0x000fe400078e021d */
[----:B------:R-:W5:Y:S01]  /*23b0*/  MUFU.TANH R36, R36 ;  /* 0x0000002400247308 */ /* 0x000f620000002400 */
[----:B-1----:R-:W-:Y:S01]  /*23c0*/  @P4 SHF.R.U32.HI R53, RZ, R28, R7 ;  /* 0x0000001cff354219 */ /* 0x002fe20000011607 */
[----:B------:R-:W-:Y:S01]  /*23d0*/  FMUL.FTZ R28, R57, UR5 ;  /* 0x00000005391c7c20 */ /* 0x000fe20008410000 */
[C-C-:B------:R-:W-:Y:S02]  /*23e0*/  IADD3 R106, -R145.reuse, 0x1, R8.reuse ;  /* 0x00000001916a7810 */ /* 0x140fe40007ffe108 */
[----:B------:R-:W-:Y:S01]  /*23f0*/  IADD3 R59, -R145, R142, R8 ;  /* 0x0000008e913b7210 */ /* 0x000fe20007ffe108 */
[----:B------:R-:W1:Y:S01]  /*2400*/  SHFL.IDX PT, R7, R53, 0x1, 0x1c1f ;  /* 0x003c1f0035077f89 */ /* 0x000e6200000e0000 */
[----:B------:R-:W-:Y:S01]  /*2410*/  IADD3 R106, -R143, R106, R142 ;  /* 0x0000006a8f6a7210 */ /* 0x000fe20007ffe18e */
[----:B------:R-:W5:Y:S01]  /*2420*/  MUFU.TANH R42, R42 ;  /* 0x0000002a002a7308 */ /* 0x000f620000002400 */
[----:B------:R-:W-:Y:S01]  /*2430*/  FMUL.FTZ R8, R62, UR5 ;  /* 0x000000053e087c20 */ /* 0x000fe20008410000 */
[----:B------:R-:W-:Y:S01]  /*2440*/  FMUL.FTZ R62, R63, UR5 ;  /* 0x000000053f3e7c20 */ /* 0x000fe20008410000 */
[----:B------:R-:W5:Y:S05]  /*2450*/  SHFL.IDX PT, R55, R53, RZ, 0x1c1f ;  /* 0x001c1fff35377589 */ /* 0x000f6a00000e0000 */
[----:B------:R-:W5:Y:S08]  /*2460*/  MUFU.TANH R40, R40 ;  /* 0x0000002800287308 */ /* 0x000f700000002400 */
[----:B------:R-:W5:Y:S01]  /*2470*/  MUFU.TANH R46, R46 ;  /* 0x0000002e002e7308 */ /* 0x000f620000002400 */
[----:B-1----:R-:W-:-:S07]  /*2480*/  VIADDMNMX R7, R7, R106, R59, PT ;  /* 0x0000006a07077246 */ /* 0x002fce000380013b */
[----:B------:R-:W1:Y:S01]  /*2490*/  MUFU.TANH R44, R44 ;  /* 0x0000002c002c7308 */ /* 0x000e620000002400 */
[C---:B------:R-:W-:Y:S02]  /*24a0*/  ISETP.GT.AND P1, PT, R7.reuse, RZ, PT ;  /* 0x000000ff0700720c */ /* 0x040fe40003f24270 */
[C---:B------:R-:W-:Y:S02]  /*24b0*/  ISETP.GT.AND P2, PT, R7.reuse, 0x1, PT ;  /* 0x000000010700780c */ /* 0x040fe40003f44270 */
[C---:B------:R-:W-:Y:S02]  /*24c0*/  ISETP.GT.AND P3, PT, R7.reuse, 0x8, PT ;  /* 0x000000080700780c */ /* 0x040fe40003f64270 */
[----:B------:R-:W-:Y:S01]  /*24d0*/  FSEL R108, R108, -INF , P1 ;  /* 0xff8000006c6c7808 */ /* 0x000fe20000800000 */
[----:B------:R-:W1:Y:S01]  /*24e0*/  MUFU.TANH R50, R50 ;  /* 0x0000003200327308 */ /* 0x000e620000002400 */
[----:B------:R-:W-:Y:S02]  /*24f0*/  FSEL R104, R104, -INF , P2 ;  /* 0xff80000068687808 */ /* 0x000fe40001000000 */
[----:B------:R-:W-:-:S02]  /*2500*/  ISETP.GT.AND P1, PT, R7, 0x9, PT ;  /* 0x000000090700780c */ /* 0x000fc40003f24270 */
[----:B0-----:R-:W-:Y:S02]  /*2510*/  FSEL R90, R90, -INF , P3 ;  /* 0xff8000005a5a7808 */ /* 0x001fe40001800000 */
[----:B------:R-:W-:Y:S01]  /*2520*/  FMNMX.FTZ R29, R108, R104, !PT ;  /* 0x000000686c1d7209 */ /* 0x000fe20007810000 */
[----:B------:R-:W0:Y:S01]  /*2530*/  MUFU.TANH R48, R48 ;  /* 0x0000003000307308 */ /* 0x000e220000002400 */
[C---:B------:R-:W-:Y:S02]  /*2540*/  ISETP.GT.AND P2, PT, R7.reuse, 0x10, PT ;  /* 0x000000100700780c */ /* 0x040fe40003f44270 */
[----:B----4-:R-:W-:Y:S02]  /*2550*/  FSEL R30, R30, -INF , P1 ;  /* 0xff8000001e1e7808 */ /* 0x010fe40000800000 */
[----:B------:R-:W-:Y:S01]  /*2560*/  FMNMX.FTZ R31, R90, R29, !PT ;  /* 0x0000001d5a1f7209 */ /* 0x000fe20007810000 */
[----:B------:R-:W-:Y:S01]  /*2570*/  FMUL.FTZ R29, R66, UR5 ;  /* 0x00000005421d7c20 */ /* 0x000fe20008410000 */
[----:B------:R-:W-:Y:S01]  /*2580*/  ISETP.GT.AND P1, PT, R7, 0x11, PT ;  /* 0x000000110700780c */ /* 0x000fe20003f24270 */
[----:B------:R-:W4:Y:S01]  /*2590*/  MUFU.TANH R54, R54 ;  /* 0x0000003600367308 */ /* 0x000f220000002400 */
[----:B------:R-:W-:-:S02]  /*25a0*/  FSEL R34, R34, -INF , P2 ;  /* 0xff80000022227808 */ /* 0x000fc40001000000 */
[----:B------:R-:W-:Y:S02]  /*25b0*/  FMNMX.FTZ R31, R30, R31, !PT ;  /* 0x0000001f1e1f7209 */ /* 0x000fe40007810000 */
[----:B------:R-:W-:Y:S02]  /*25c0*/  ISETP.GT.AND P2, PT, R7, 0x18, PT ;  /* 0x000000180700780c */ /* 0x000fe40003f44270 */
[----:B--2---:R-:W-:Y:S01]  /*25d0*/  FSEL R32, R32, -INF , P1 ;  /* 0xff80000020207808 */ /* 0x004fe20000800000 */
[----:B------:R-:W2:Y:S01]  /*25e0*/  MUFU.TANH R52, R52 ;  /* 0x0000003400347308 */ /* 0x000ea20000002400 */
[----:B------:R-:W-:Y:S01]  /*25f0*/  FMNMX.FTZ R33, R34, R31, !PT ;  /* 0x0000001f22217209 */ /* 0x000fe20007810000 */
[----:B------:R-:W-:Y:S01]  /*2600*/  FMUL.FTZ R31, R67, UR5 ;  /* 0x00000005431f7c20 */ /* 0x000fe20008410000 */
[----:B------:R-:W-:Y:S02]  /*2610*/  ISETP.GT.AND P1, PT, R7, 0x19, PT ;  /* 0x000000190700780c */ /* 0x000fe40003f24270 */
[----:B---3--:R-:W-:-:S02]  /*2620*/  FSEL R38, R38, -INF , P2 ;  /* 0xff80000026267808 */ /* 0x008fc40001000000 */
[----:B------:R-:W-:Y:S01]  /*2630*/  FMNMX.FTZ R33, R32, R33, !PT ;  /* 0x0000002120217209 */ /* 0x000fe20007810000 */
[----:B------:R-:W3:Y:S01]  /*2640*/  MUFU.TANH R58, R58 ;  /* 0x0000003a003a7308 */ /* 0x000ee20000002400 */
[C---:B------:R-:W-:Y:S02]  /*2650*/  ISETP.GT.AND P2, PT, R7.reuse, 0x20, PT ;  /* 0x000000200700780c */ /* 0x040fe40003f44270 */
[----:B-----5:R-:W-:Y:S02]  /*2660*/  FSEL R36, R36, -INF , P1 ;  /* 0xff80000024247808 */ /* 0x020fe40000800000 */
[----:B------:R-:W-:Y:S01]  /*2670*/  FMNMX.FTZ R35, R38, R33, !PT ;  /* 0x0000002126237209 */ /* 0x000fe20007810000 */
[----:B------:R-:W-:Y:S01]  /*2680*/  FMUL.FTZ R33, R70, UR5 ;  /* 0x0000000546217c20 */ /* 0x000fe20008410000 */
[----:B------:R-:W-:Y:S01]  /*2690*/  ISETP.GT.AND P1, PT, R7, 0x21, PT ;  /* 0x000000210700780c */ /* 0x000fe20003f24270 */
[----:B------:R-:W5:Y:S01]  /*26a0*/  MUFU.TANH R56, R56 ;  /* 0x0000003800387308 */ /* 0x000f620000002400 */
[----:B------:R-:W-:-:S02]  /*26b0*/  FSEL R42, R42, -INF , P2 ;  /* 0xff8000002a2a7808 */ /* 0x000fc40001000000 */
[----:B------:R-:W-:Y:S02]  /*26c0*/  FMNMX.FTZ R35, R36, R35, !PT ;  /* 0x0000002324237209 */ /* 0x000fe40007810000 */
[----:B------:R-:W-:Y:S02]  /*26d0*/  ISETP.GT.AND P2, PT, R7, 0x28, PT ;  /* 0x000000280700780c */ /* 0x000fe40003f44270 */
[----:B------:R-:W-:Y:S01]  /*26e0*/  FSEL R40, R40, -INF , P1 ;  /* 0xff80000028287808 */ /* 0x000fe20000800000 */
[----:B------:R-:W5:Y:S01]  /*26f0*/  MUFU.TANH R8, R8 ;  /* 0x0000000800087308 */ /* 0x000f620000002400 */
[----:B------:R-:W-:Y:S01]  /*2700*/  FMNMX.FTZ R37, R42, R35, !PT ;  /* 0x000000232a257209 */ /* 0x000fe20007810000 */
[----:B------:R-:W-:Y:S01]  /*2710*/  FMUL.FTZ R35, R71, UR5 ;  /* 0x0000000547237c20 */ /* 0x000fe20008410000 */
[----:B------:R-:W-:Y:S02]  /*2720*/  ISETP.GT.AND P1, PT, R7, 0x29, PT ;  /* 0x000000290700780c */ /* 0x000fe40003f24270 */
[----:B------:R-:W-:-:S02]  /*2730*/  FSEL R46, R46, -INF , P2 ;  /* 0xff8000002e2e7808 */ /* 0x000fc40001000000 */
[----:B------:R-:W-:Y:S01]  /*2740*/  FMNMX.FTZ R37, R40, R37, !PT ;  /* 0x0000002528257209 */ /* 0x000fe20007810000 */
[----:B------:R-:W5:Y:S01]  /*2750*/  MUFU.TANH R62, R62 ;  /* 0x0000003e003e7308 */ /* 0x000f620000002400 */
[C---:B------:R-:W-:Y:S02]  /*2760*/  ISETP.GT.AND P2, PT, R7.reuse, 0x30, PT ;  /* 0x000000300700780c */ /* 0x040fe40003f44270 */
[----:B-1----:R-:W-:Y:S02]  /*2770*/  FSEL R44, R44, -INF , P1 ;  /* 0xff8000002c2c7808 */ /* 0x002fe40000800000 */
[----:B------:R-:W-:Y:S01]  /*2780*/  FMNMX.FTZ R39, R46, R37, !PT ;  /* 0x000000252e277209 */ /* 0x000fe20007810000 */
[----:B------:R-:W-:Y:S01]  /*2790*/  FMUL.FTZ R37, R74, UR5 ;  /* 0x000000054a257c20 */ /* 0x000fe20008410000 */
[----:B------:R-:W-:Y:S01]  /*27a0*/  ISETP.GT.AND P1, PT, R7, 0x31, PT ;  /* 0x000000310700780c */ /* 0x000fe20003f24270 */
[----:B------:R-:W1:Y:S01]  /*27b0*/  MUFU.TANH R29, R29 ;  /* 0x0000001d001d7308 */ /* 0x000e620000002400 */
[----:B------:R-:W-:-:S02]  /*27c0*/  FSEL R50, R50, -INF , P2 ;  /* 0xff80000032327808 */ /* 0x000fc40001000000 */
[----:B------:R-:W-:Y:S02]  /*27d0*/  FMNMX.FTZ R39, R44, R39, !PT ;  /* 0x000000272c277209 */ /* 0x000fe40007810000 */
[C---:B------:R-:W-:Y:S02]  /*27e0*/  ISETP.GT.AND P2, PT, R7.reuse, 0x38, PT ;  /* 0x000000380700780c */ /* 0x040fe40003f44270 */
[----:B0-----:R-:W-:Y:S01]  /*27f0*/  FSEL R48, R48, -INF , P1 ;  /* 0xff80000030307808 */ /* 0x001fe20000800000 */
[----:B------:R-:W0:Y:S01]  /*2800*/  MUFU.TANH R31, R31 ;  /* 0x0000001f001f7308 */ /* 0x000e220000002400 */
[----:B------:R-:W-:Y:S02]  /*2810*/  FMNMX.FTZ R39, R50, R39, !PT ;  /* 0x0000002732277209 */ /* 0x000fe40007810000 */
[----:B------:R-:W-:Y:S02]  /*2820*/  ISETP.GT.AND P1, PT, R7, 0x39, PT ;  /* 0x000000390700780c */ /* 0x000fe40003f24270 */
[----:B----4-:R-:W-:-:S02]  /*2830*/  FSEL R54, R54, -INF , P2 ;  /* 0xff80000036367808 */ /* 0x010fc40001000000 */
[----:B------:R-:W-:Y:S01]  /*2840*/  FMNMX.FTZ R39, R48, R39, !PT ;  /* 0x0000002730277209 */ /* 0x000fe20007810000 */
[----:B------:R-:W4:Y:S01]  /*2850*/  MUFU.TANH R33, R33 ;  /* 0x0000002100217308 */ /* 0x000f220000002400 */
[C---:B------:R-:W-:Y:S02]  /*2860*/  ISETP.GT.AND P2, PT, R7.reuse, 0x40, PT ;  /* 0x000000400700780c */ /* 0x040fe40003f44270 */
[----:B--2---:R-:W-:Y:S02]  /*2870*/  FSEL R52, R52, -INF , P1 ;  /* 0xff80000034347808 */ /* 0x004fe40000800000 */
[----:B------:R-:W-:Y:S02]  /*2880*/  FMNMX.FTZ R39, R54, R39, !PT ;  /* 0x0000002736277209 */ /* 0x000fe40007810000 */
[----:B------:R-:W-:Y:S01]  /*2890*/  ISETP.GT.AND P1, PT, R7, 0x41, PT ;  /* 0x000000410700780c */ /* 0x000fe20003f24270 */
[----:B------:R-:W2:Y:S01]  /*28a0*/  MUFU.TANH R35, R35 ;  /* 0x0000002300237308 */ /* 0x000ea20000002400 */
[----:B---3--:R-:W-:-:S02]  /*28b0*/  FSEL R58, R58, -INF , P2 ;  /* 0xff8000003a3a7808 */ /* 0x008fc40001000000 */
[----:B------:R-:W-:Y:S02]  /*28c0*/  FMNMX.FTZ R39, R52, R39, !PT ;  /* 0x0000002734277209 */ /* 0x000fe40007810000 */
[C---:B------:R-:W-:Y:S02]  /*28d0*/  ISETP.GT.AND P2, PT, R7.reuse, 0x48, PT ;  /* 0x000000480700780c */ /* 0x040fe40003f44270 */
[----:B-----5:R-:W-:Y:S01]  /*28e0*/  FSEL R56, R56, -INF , P1 ;  /* 0xff80000038387808 */ /* 0x020fe20000800000 */
[----:B------:R-:W3:Y:S01]  /*28f0*/  MUFU.TANH R37, R37 ;  /* 0x0000002500257308 */ /* 0x000ee20000002400 */
[----:B------:R-:W-:Y:S02]  /*2900*/  FMNMX.FTZ R39, R58, R39, !PT ;  /* 0x000000273a277209 */ /* 0x000fe40007810000 */
[C---:B------:R-:W-:Y:S02]  /*2910*/  ISETP.GT.AND P1, PT, R7.reuse, 0x49, PT ;  /* 0x000000490700780c */ /* 0x040fe40003f24270 */
[----:B------:R-:W-:Y:S01]  /*2920*/  FSEL R66, R8, -INF , P2 ;  /* 0xff80000008427808 */ /* 0x000fe20001000000 */
[----:B------:R-:W-:Y:S01]  /*2930*/  FMUL.FTZ R8, R82, UR5 ;  /* 0x0000000552087c20 */ /* 0x000fe20008410000 */
[----:B------:R-:W-:Y:S01]  /*2940*/  FMNMX.FTZ R39, R56, R39, !PT ;  /* 0x0000002738277209 */ /* 0x000fe20007810000 */
[----:B------:R-:W5:Y:S01]  /*2950*/  MUFU.TANH R92, R92 ;  /* 0x0000005c005c7308 */ /* 0x000f620000002400 */
[----:B------:R-:W-:-:S02]  /*2960*/  ISETP.GT.AND P2, PT, R7, 0x50, PT ;  /* 0x000000500700780c */ /* 0x000fc40003f44270 */
[----:B------:R-:W-:Y:S02]  /*2970*/  FSEL R62, R62, -INF , P1 ;  /* 0xff8000003e3e7808 */ /* 0x000fe40000800000 */
[----:B------:R-:W-:Y:S02]  /*2980*/  FMNMX.FTZ R39, R66, R39, !PT ;  /* 0x0000002742277209 */ /* 0x000fe40007810000 */
[----:B------:R-:W-:Y:S01]  /*2990*/  ISETP.GT.AND P1, PT, R7, 0x51, PT ;  /* 0x000000510700780c */ /* 0x000fe20003f24270 */
[----:B------:R4:W5:Y:S01]  /*29a0*/  MUFU.TANH R94, R78 ;  /* 0x0000004e005e7308 */ /* 0x0009620000002400 */
[----:B-1----:R-:W-:Y:S01]  /*29b0*/  FSEL R70, R29, -INF , P2 ;  /* 0xff8000001d467808 */ /* 0x002fe20001000000 */
[----:B------:R-:W-:Y:S01]  /*29c0*/  FMUL.FTZ R29, R60, UR5 ;  /* 0x000000053c1d7c20 */ /* 0x000fe20008410000 */
[----:B------:R-:W-:Y:S02]  /*29d0*/  FMNMX.FTZ R39, R62, R39, !PT ;  /* 0x000000273e277209 */ /* 0x000fe40007810000 */
[----:B------:R-:W-:-:S02]  /*29e0*/  ISETP.GT.AND P2, PT, R7, 0x58, PT ;  /* 0x000000580700780c */ /* 0x000fc40003f44270 */
[----:B0-----:R-:W-:Y:S01]  /*29f0*/  FSEL R74, R31, -INF , P1 ;  /* 0xff8000001f4a7808 */ /* 0x001fe20000800000 */
[----:B------:R-:W0:Y:S01]  /*2a00*/  MUFU.TANH R79, R79 ;  /* 0x0000004f004f7308 */ /* 0x000e220000002400 */
[----:B------:R-:W-:Y:S01]  /*2a10*/  FMNMX.FTZ R39, R70, R39, !PT ;  /* 0x0000002746277209 */ /* 0x000fe20007810000 */
[----:B------:R-:W-:Y:S01]  /*2a20*/  FMUL.FTZ R31, R61, UR5 ;  /* 0x000000053d1f7c20 */ /* 0x000fe20008410000 */
[----:B------:R-:W-:Y:S01]  /*2a30*/  ISETP.GT.AND P1, PT, R7, 0x59, PT ;  /* 0x000000590700780c */ /* 0x000fe20003f24270 */
[----:B------:R-:W-:Y:S01]  /*2a40*/  FMUL.FTZ R61, R85, UR5 ;  /* 0x00000005553d7c20 */ /* 0x000fe20008410000 */
[----:B----4-:R-:W-:Y:S01]  /*2a50*/  FSEL R78, R33, -INF , P2 ;  /* 0xff800000214e7808 */ /* 0x010fe20001000000 */
[----:B------:R-:W-:Y:S01]  /*2a60*/  FMUL.FTZ R33, R64, UR5 ;  /* 0x0000000540217c20 */ /* 0x000fe20008410000 */
[----:B------:R-:W-:Y:S01]  /*2a70*/  FMNMX.FTZ R39, R74, R39, !PT ;  /* 0x000000274a277209 */ /* 0x000fe20007810000 */
[----:B------:R1:W4:Y:S01]  /*2a80*/  MUFU.TANH R41, R8 ;  /* 0x0000000800297308 */ /* 0x0003220000002400 */
[----:B------:R-:W-:-:S02]  /*2a90*/  ISETP.GT.AND P2, PT, R7, 0x60, PT ;  /* 0x000000600700780c */ /* 0x000fc40003f44270 */
[----:B--2---:R-:W-:Y:S01]  /*2aa0*/  FSEL R82, R35, -INF , P1 ;  /* 0xff80000023527808 */ /* 0x004fe20000800000 */
[----:B------:R-:W-:Y:S01]  /*2ab0*/  FMUL.FTZ R35, R65, UR5 ;  /* 0x0000000541237c20 */ /* 0x000fe20008410000 */
[----:B------:R-:W-:Y:S02]  /*2ac0*/  FMNMX.FTZ R39, R78, R39, !PT ;  /* 0x000000274e277209 */ /* 0x000fe40007810000 */
[----:B------:R-:W-:Y:S01]  /*2ad0*/  ISETP.GT.AND P1, PT, R7, 0x61, PT ;  /* 0x000000610700780c */ /* 0x000fe20003f24270 */
[----:B------:R-:W2:Y:S01]  /*2ae0*/  MUFU.TANH R83, R83 ;  /* 0x0000005300537308 */ /* 0x000ea20000002400 */
[----:B-1----:R-:W-:Y:S01]  /*2af0*/  FMUL.FTZ R8, R86, UR5 ;  /* 0x0000000556087c20 */ /* 0x002fe20008410000 */
[----:B---3--:R-:W-:Y:S01]  /*2b00*/  FSEL R86, R37, -INF , P2 ;  /* 0xff80000025567808 */ /* 0x008fe20001000000 */
[----:B------:R-:W-:Y:S01]  /*2b10*/  FMUL.FTZ R37, R68, UR5 ;  /* 0x0000000544257c20 */ /* 0x000fe20008410000 */
[----:B------:R-:W-:Y:S02]  /*2b20*/  FMNMX.FTZ R39, R82, R39, !PT ;  /* 0x0000002752277209 */ /* 0x000fe40007810000 */
[----:B------:R-:W-:-:S02]  /*2b30*/  ISETP.GT.AND P2, PT, R7, 0x68, PT ;  /* 0x000000680700780c */ /* 0x000fc40003f44270 */
[----:B-----5:R-:W-:Y:S01]  /*2b40*/  FSEL R92, R92, -INF , P1 ;  /* 0xff8000005c5c7808 */ /* 0x020fe20000800000 */
[----:B------:R-:W1:Y:S01]  /*2b50*/  MUFU.TANH R8, R8 ;  /* 0x0000000800087308 */ /* 0x000e620000002400 */
[----:B------:R-:W-:Y:S02]  /*2b60*/  FMNMX.FTZ R39, R86, R39, !PT ;  /* 0x0000002756277209 */ /* 0x000fe40007810000 */
[C---:B------:R-:W-:Y:S02]  /*2b70*/  ISETP.GT.AND P1, PT, R7.reuse, 0x69, PT ;  /* 0x000000690700780c */ /* 0x040fe40003f24270 */
[----:B------:R-:W-:Y:S02]  /*2b80*/  FSEL R94, R94, -INF , P2 ;  /* 0xff8000005e5e7808 */ /* 0x000fe40001000000 */
[----:B------:R-:W-:Y:S01]  /*2b90*/  FMNMX.FTZ R39, R92, R39, !PT ;  /* 0x000000275c277209 */ /* 0x000fe20007810000 */
[----:B------:R-:W3:Y:S01]  /*2ba0*/  MUFU.TANH R87, R87 ;  /* 0x0000005700577308 */ /* 0x000ee20000002400 */
[----:B------:R-:W-:-:S02]  /*2bb0*/  ISETP.GT.AND P2, PT, R7, 0x70, PT ;  /* 0x000000700700780c */ /* 0x000fc40003f44270 */
[----:B0-----:R-:W-:Y:S02]  /*2bc0*/  FSEL R98, R79, -INF , P1 ;  /* 0xff8000004f627808 */ /* 0x001fe40000800000 */
[----:B------:R-:W-:Y:S02]  /*2bd0*/  FMNMX.FTZ R39, R94, R39, !PT ;  /* 0x000000275e277209 */ /* 0x000fe40007810000 */
[----:B------:R-:W-:Y:S01]  /*2be0*/  ISETP.GT.AND P1, PT, R7, 0x71, PT ;  /* 0x000000710700780c */ /* 0x000fe20003f24270 */
[----:B------:R-:W-:Y:S01]  /*2bf0*/  MUFU.TANH R3, R3 ;  /* 0x0000000300037308 */ /* 0x000fe20000002400 */
[----:B----4-:R-:W-:Y:S01]  /*2c00*/  FSEL R60, R41, -INF , P2 ;  /* 0xff800000293c7808 */ /* 0x010fe20001000000 */
[----:B------:R-:W-:Y:S01]  /*2c10*/  FMUL.FTZ R41, R72, UR5 ;  /* 0x0000000548297c20 */ /* 0x000fe20008410000 */
[----:B------:R-:W-:Y:S02]  /*2c20*/  FMNMX.FTZ R39, R98, R39, !PT ;  /* 0x0000002762277209 */ /* 0x000fe40007810000 */
[----:B------:R-:W-:-:S02]  /*2c30*/  ISETP.GT.AND P2, PT, R7, 0x78, PT ;  /* 0x000000780700780c */ /* 0x000fc40003f44270 */
[----:B--2---:R-:W-:Y:S01]  /*2c40*/  FSEL R96, R83, -INF , P1 ;  /* 0xff80000053607808 */ /* 0x004fe20000800000 */
[----:B------:R-:W0:Y:S01]  /*2c50*/  MUFU.TANH R4, R4 ;  /* 0x0000000400047308 */ /* 0x000e220000002400 */
[----:B------:R-:W-:Y:S02]  /*2c60*/  FMNMX.FTZ R39, R60, R39, !PT ;  /* 0x000000273c277209 */ /* 0x000fe40007810000 */
[----:B------:R-:W-:Y:S02]  /*2c70*/  ISETP.GT.AND P1, PT, R7, 0x79, PT ;  /* 0x000000790700780c */ /* 0x000fe40003f24270 */
[----:B-1----:R-:W-:Y:S02]  /*2c80*/  FSEL R100, R8, -INF , P2 ;  /* 0xff80000008647808 */ /* 0x002fe40001000000 */
[----:B------:R-:W-:Y:S01]  /*2c90*/  FMNMX.FTZ R39, R96, R39, !PT ;  /* 0x0000002760277209 */ /* 0x000fe20007810000 */
[----:B------:R-:W1:Y:S01]  /*2ca0*/  MUFU.TANH R5, R5 ;  /* 0x0000000500057308 */ /* 0x000e620000002400 */
[----:B---3--:R-:W-:-:S02]  /*2cb0*/  FSEL R102, R87, -INF , P1 ;  /* 0xff80000057667808 */ /* 0x008fc40000800000 */
[----:B------:R-:W-:Y:S02]  /*2cc0*/  FMNMX.FTZ R39, R100, R39, !PT ;  /* 0x0000002764277209 */ /* 0x000fe40007810000 */
[----:B------:R-:W-:Y:S02]  /*2cd0*/  VIADDMNMX R59, R55, R106, R59, PT ;  /* 0x0000006a373b7246 */ /* 0x000fe4000380013b */
[----:B------:R-:W-:Y:S01]  /*2ce0*/  FMNMX.FTZ R7, R102, R39, !PT ;  /* 0x0000002766077209 */ /* 0x000fe20007810000 */
[----:B------:R-:W-:Y:S01]  /*2cf0*/  MUFU.TANH R6, R6 ;  /* 0x0000000600067308 */ /* 0x000fe20000002400 */
[----:B------:R-:W-:Y:S01]  /*2d00*/  ISETP.GT.AND P2, PT, R59, 0x1, PT ;  /* 0x000000013b00780c */ /* 0x000fe20003f44270 */
[----:B------:R-:W-:Y:S01]  /*2d10*/  FMUL.FTZ R39, R69, UR5 ;  /* 0x0000000545277c20 */ /* 0x000fe20008410000 */
[----:B------:R-:W-:Y:S01]  /*2d20*/  ISETP.GT.AND P3, PT, R59, 0x8, PT ;  /* 0x000000083b00780c */ /* 0x000fe20003f64270 */
[----:B------:R-:W2:Y:S01]  /*2d30*/  SHFL.BFLY PT, R8, R7, 0x2, 0x1f ;  /* 0x0c401f0007087f89 */ /* 0x000ea200000e0000 */
[----:B0-----:R-:W-:-:S02]  /*2d40*/  FSEL R4, R4, -INF , P2 ;  /* 0xff80000004047808 */ /* 0x001fc40001000000 */
[----:B------:R-:W-:Y:S01]  /*2d50*/  ISETP.GT.AND P2, PT, R59, 0x10, PT ;  /* 0x000000103b00780c */ /* 0x000fe20003f44270 */
[----:B------:R-:W0:Y:S01]  /*2d60*/  MUFU.TANH R9, R9 ;  /* 0x0000000900097308 */ /* 0x000e220000002400 */
[----:B-1----:R-:W-:-:S07]  /*2d70*/  FSEL R68, R5, -INF , P3 ;  /* 0xff80000005447808 */ /* 0x002fce0001800000 */
[----:B------:R-:W-:Y:S08]  /*2d80*/  MUFU.TANH R10, R10 ;  /* 0x0000000a000a7308 */ /* 0x000ff00000002400 */
[----:B------:R-:W1:Y:S01]  /*2d90*/  MUFU.TANH R11, R11 ;  /* 0x0000000b000b7308 */ /* 0x000e620000002400 */
[----:B0-----:R-:W-:Y:S02]  /*2da0*/  FSEL R80, R9, -INF , P2 ;  /* 0xff80000009507808 */ /* 0x001fe40001000000 */
[----:B------:R-:W-:-:S02]  /*2db0*/  ISETP.GT.AND P2, PT, R59, 0x18, PT ;  /* 0x000000183b00780c */ /* 0x000fc40003f44270 */
[----:B--2---:R-:W-:Y:S01]  /*2dc0*/  FMNMX.FTZ R57, R7, R8, !PT ;  /* 0x0000000807397209 */ /* 0x004fe20007810000 */
[----:B------:R-:W-:Y:S02]  /*2dd0*/  IMAD.U32 R7, RZ, RZ, UR6 ;  /* 0x00000006ff077e24 */ /* 0x000fe4000f8e00ff */
[----:B------:R-:W0:Y:S02]  /*2de0*/  MUFU.TANH R12, R12 ;  /* 0x0000000c000c7308 */ /* 0x000e240000002400 */
[----:B------:R-:W2:Y:S06]  /*2df0*/  SHFL.BFLY PT, R8, R57, 0x1, 0x1f ;  /* 0x0c201f0039087f89 */ /* 0x000eac00000e0000 */
[----:B------:R-:W3:Y:S08]  /*2e00*/  MUFU.TANH R13, R13 ;  /* 0x0000000d000d7308 */ /* 0x000ef00000002400 */
[----:B------:R-:W4:Y:S08]  /*2e10*/  MUFU.TANH R14, R14 ;  /* 0x0000000e000e7308 */ /* 0x000f300000002400 */
[----:B------:R-:W5:Y:S01]  /*2e20*/  MUFU.TANH R15, R15 ;  /* 0x0000000f000f7308 */ /* 0x000f620000002400 */
[----:B--2---:R-:W-:Y:S01]  /*2e30*/  FMNMX.FTZ R8, R57, R8, !PT ;  /* 0x0000000839087209 */ /* 0x004fe20007810000 */
[----:B------:R-:W-:Y:S01]  /*2e40*/  FMUL.FTZ R57, R84, UR5 ;  /* 0x0000000554397c20 */ /* 0x000fe20008410000 */
[----:B-1----:R-:W-:-:S02]  /*2e50*/  FSEL R84, R11, -INF , P2 ;  /* 0xff8000000b547808 */ /* 0x002fc40001000000 */
[C---:B------:R-:W-:Y:S01]  /*2e60*/  FSETP.NEU.FTZ.AND P1, PT, R8.reuse, -INF , PT ;  /* 0xff8000000800780b */ /* 0x040fe20003f3d000 */
[-C--:B------:R-:W-:Y:S02]  /*2e70*/  FMUL.FTZ R63, R8, R7.reuse ;  /* 0x00000007083f7220 */ /* 0x080fe40000410000 */
[----:B------:R-:W1:Y:S01]  /*2e80*/  MUFU.TANH R20, R20 ;  /* 0x0000001400147308 */ /* 0x000e620000002400 */
[----:B------:R-:W-:Y:S02]  /*2e90*/  ISETP.GT.AND P2, PT, R59, 0x20, PT ;  /* 0x000000203b00780c */ /* 0x000fe40003f44270 */
[----:B------:R-:W-:Y:S02]  /*2ea0*/  R2UR UR5, R0 ;  /* 0x00000000000572ca */ /* 0x000fe400000e0000 */
[----:B------:R-:W-:Y:S02]  /*2eb0*/  FSEL R53, R63, RZ, P1 ;  /* 0x000000ff3f357208 */ /* 0x000fe40000800000 */
[----:B------:R-:W-:Y:S01]  /*2ec0*/  ISETP.GT.AND P1, PT, R59, RZ, PT ;  /* 0x000000ff3b00720c */ /* 0x000fe20003f24270 */
[----:B------:R-:W2:Y:S02]  /*2ed0*/  MUFU.TANH R21, R21 ;  /* 0x0000001500157308 */ /* 0x000ea40000002400 */
[-CC-:B------:R-:W-:Y:S01]  /*2ee0*/  FFMA.FTZ R90, R90, R7.reuse, -R53.reuse ;  /* 0x000000075a5a7223 */ /* 0x180fe20000010835 */
[----:B------:R-:W-:Y:S01]  /*2ef0*/  FSEL R64, R3, -INF , P1 ;  /* 0xff80000003407808 */ /* 0x000fe20000800000 */
[-CC-:B------:R-:W-:Y:S01]  /*2f00*/  FFMA.FTZ R72, R104, R7.reuse, -R53.reuse ;  /* 0x0000000768487223 */ /* 0x180fe20000010835 */
[C---:B------:R-:W-:Y:S01]  /*2f10*/  ISETP.GT.AND P1, PT, R59.reuse, 0x9, PT ;  /* 0x000000093b00780c */ /* 0x040fe20003f24270 */
[-CC-:B------:R-:W-:Y:S01]  /*2f20*/  FFMA.FTZ R55, R108, R7.reuse, -R53.reuse ;  /* 0x000000076c377223 */ /* 0x180fe20000010835 */
[----:B------:R-:W-:Y:S01]  /*2f30*/  FMNMX.FTZ R3, R64, R4, !PT ;  /* 0x0000000440037209 */ /* 0x000fe20007810000 */
[----:B------:R-:W2:Y:S01]  /*2f40*/  MUFU.TANH R24, R24 ;  /* 0x0000001800187308 */ /* 0x000ea20000002400 */
[----:B------:R-:W-:Y:S01]  /*2f50*/  FSEL R76, R6, -INF , P1 ;  /* 0xff800000064c7808 */ /* 0x000fe20000800000 */
[--C-:B------:R-:W-:Y:S01]  /*2f60*/  FFMA.FTZ R6, R34, R7, -R53.reuse ;  /* 0x0000000722067223 */ /* 0x100fe20000010835 */
[----:B------:R-:W-:Y:S01]  /*2f70*/  FMNMX.FTZ R5, R68, R3, !PT ;  /* 0x0000000344057209 */ /* 0x000fe20007810000 */
[-CC-:B------:R-:W-:Y:S01]  /*2f80*/  FFMA.FTZ R30, R30, R7.reuse, -R53.reuse ;  /* 0x000000071e1e7223 */ /* 0x180fe20000010835 */
[C---:B------:R-:W-:Y:S01]  /*2f90*/  ISETP.GT.AND P1, PT, R59.reuse, 0x11, PT ;  /* 0x000000113b00780c */ /* 0x040fe20003f24270 */
[--C-:B------:R-:W-:Y:S01]  /*2fa0*/  FFMA.FTZ R56, R56, R7, -R53.reuse ;  /* 0x0000000738387223 */ /* 0x100fe20000010835 */
[----:B------:R-:W-:Y:S01]  /*2fb0*/  FMNMX.FTZ R5, R76, R5, !PT ;  /* 0x000000054c057209 */ /* 0x000fe20007810000 */
[----:B------:R4:W-:Y:S01]  /*2fc0*/  MUFU.EX2 R3, R90 ;  /* 0x0000005a00037308 */ /* 0x0009e20000000800 */
[----:B------:R-:W-:Y:S01]  /*2fd0*/  FSEL R10, R10, -INF , P1 ;  /* 0xff8000000a0a7808 */ /* 0x000fe20000800000 */
[----:B------:R-:W-:Y:S01]  /*2fe0*/  UIADD3 UR5, UR5, 0x2d840, URZ ;  /* 0x0002d84005057890 */ /* 0x000fe2000fffe03f */
[----:B------:R-:W-:Y:S01]  /*2ff0*/  FMNMX.FTZ R5, R80, R5, !PT ;  /* 0x0000000550057209 */ /* 0x000fe20007810000 */
[----:B------:R-:W-:Y:S01]  /*3000*/  FFMA.FTZ R62, R62, R7, -R53 ;  /* 0x000000073e3e7223 */ /* 0x000fe20000010835 */
[----:B------:R-:W-:Y:S01]  /*3010*/  ISETP.GT.AND P1, PT, R59, 0x19, PT ;  /* 0x000000193b00780c */ /* 0x000fe20003f24270 */
[----:B------:R-:W-:Y:S01]  /*3020*/  UPRMT UR5, UR42, 0x654, UR5 ;  /* 0x000006542a057896 */ /* 0x000fe20008000005 */
[----:B------:R-:W-:Y:S01]  /*3030*/  FMNMX.FTZ R5, R10, R5, !PT ;  /* 0x000000050a057209 */ /* 0x000fe20007810000 */
[----:B------:R-:W2:Y:S01]  /*3040*/  MUFU.TANH R25, R25 ;  /* 0x0000001900197308 */ /* 0x000ea20000002400 */
[----:B0-----:R-:W-:-:S02]  /*3050*/  FSEL R12, R12, -INF , P1 ;  /* 0xff8000000c0c7808 */ /* 0x001fc40000800000 */
[----:B------:R-:W-:Y:S02]  /*3060*/  FMNMX.FTZ R9, R84, R5, !PT ;  /* 0x0000000554097209 */ /* 0x000fe40007810000 */
[----:B------:R-:W-:Y:S02]  /*3070*/  ISETP.GT.AND P1, PT, R59, 0x21, PT ;  /* 0x000000213b00780c */ /* 0x000fe40003f24270 */
[----:B---3--:R-:W-:Y:S01]  /*3080*/  FSEL R34, R13, -INF , P2 ;  /* 0xff8000000d227808 */ /* 0x008fe20001000000 */
[----:B------:R-:W0:Y:S01]  /*3090*/  MUFU.TANH R26, R26 ;  /* 0x0000001a001a7308 */ /* 0x000e220000002400 */
[----:B------:R-:W-:Y:S01]  /*30a0*/  FMNMX.FTZ R9, R12, R9, !PT ;  /* 0x000000090c097209 */ /* 0x000fe20007810000 */
[----:B------:R-:W-:Y:S01]  /*30b0*/  SYNCS.ARRIVE.TRANS64.RED.A1T0 RZ, [UR5], RZ ;  /* 0x000000ffffff79a7 */ /* 0x000fe20008100405 */
[C---:B------:R-:W-:Y:S02]  /*30c0*/  ISETP.GT.AND P2, PT, R59.reuse, 0x28, PT ;  /* 0x000000283b00780c */ /* 0x040fe40003f44270 */
[----:B----4-:R-:W-:Y:S01]  /*30d0*/  FSEL R90, R14, -INF , P1 ;  /* 0xff8000000e5a7808 */ /* 0x010fe20000800000 */
[----:B------:R-:W-:Y:S01]  /*30e0*/  FFMA.FTZ R14, R32, R7, -R53 ;  /* 0x00000007200e7223 */ /* 0x000fe20000010835 */
[----:B------:R-:W-:Y:S01]  /*30f0*/  FMNMX.FTZ R9, R34, R9, !PT ;  /* 0x0000000922097209 */ /* 0x000fe20007810000 */
[----:B------:R3:W-:Y:S01]  /*3100*/  MUFU.EX2 R5, R6 ;  /* 0x0000000600057308 */ /* 0x0007e20000000800 */
[----:B------:R-:W-:-:S02]  /*3110*/  ISETP.GT.AND P1, PT, R59, 0x29, PT ;  /* 0x000000293b00780c */ /* 0x000fc40003f24270 */
[----:B-----5:R-:W-:Y:S02]  /*3120*/  FSEL R32, R15, -INF , P2 ;  /* 0xff8000000f207808 */ /* 0x020fe40001000000 */
[----:B------:R-:W-:Y:S02]  /*3130*/  FMNMX.FTZ R9, R90, R9, !PT ;  /* 0x000000095a097209 */ /* 0x000fe40007810000 */
[C---:B------:R-:W-:Y:S01]  /*3140*/  ISETP.GT.AND P2, PT, R59.reuse, 0x30, PT ;  /* 0x000000303b00780c */ /* 0x040fe20003f44270 */
[----:B------:R-:W-:Y:S01]  /*3150*/  MUFU.TANH R27, R27 ;  /* 0x0000001b001b7308 */ /* 0x000fe20000002400 */
[----:B-1----:R-:W-:Y:S01]  /*3160*/  FSEL R20, R20, -INF , P1 ;  /* 0xff80000014147808 */ /* 0x002fe20000800000 */
[----:B---3--:R-:W-:Y:S01]  /*3170*/  FFMA.FTZ R6, R38, R7, -R53 ;  /* 0x0000000726067223 */ /* 0x008fe20000010835 */
[----:B------:R-:W-:Y:S02]  /*3180*/  FMNMX.FTZ R11, R32, R9, !PT ;  /* 0x00000009200b7209 */ /* 0x000fe40007810000 */
[----:B------:R-:W-:-:S02]  /*3190*/  ISETP.GT.AND P1, PT, R59, 0x31, PT ;  /* 0x000000313b00780c */ /* 0x000fc40003f24270 */
[----:B--2---:R-:W-:Y:S01]  /*31a0*/  FSEL R38, R21, -INF , P2 ;  /* 0xff80000015267808 */ /* 0x004fe20001000000 */
[----:B------:R-:W1:Y:S01]  /*31b0*/  MUFU.TANH R28, R28 ;  /* 0x0000001c001c7308 */ /* 0x000e620000002400 */
[----:B------:R-:W-:Y:S01]  /*31c0*/  FMNMX.FTZ R11, R20, R11, !PT ;  /* 0x0000000b140b7209 */ /* 0x000fe20007810000 */
[-CC-:B------:R-:W-:Y:S01]  /*31d0*/  FFMA.FTZ R21, R50, R7.reuse, -R53.reuse ;  /* 0x0000000732157223 */ /* 0x180fe20000010835 */
[C---:B------:R-:W-:Y:S01]  /*31e0*/  ISETP.GT.AND P2, PT, R59.reuse, 0x38, PT ;  /* 0x000000383b00780c */ /* 0x040fe20003f44270 */
[-CC-:B------:R-:W-:Y:S01]  /*31f0*/  FFMA.FTZ R50, R92, R7.reuse, -R53.reuse ;  /* 0x000000075c327223 */ /* 0x180fe20000010835 */
[----:B------:R-:W-:Y:S01]  /*3200*/  FSEL R104, R24, -INF , P1 ;  /* 0xff80000018687808 */ /* 0x000fe20000800000 */
[----:B------:R-:W-:Y:S01]  /*3210*/  FFMA.FTZ R24, R36, R7, -R53 ;  /* 0x0000000724187223 */ /* 0x000fe20000010835 */
[----:B------:R-:W-:Y:S01]  /*3220*/  FMNMX.FTZ R11, R38, R11, !PT ;  /* 0x0000000b260b7209 */ /* 0x000fe20007810000 */
[----:B------:R-:W2:Y:S01]  /*3230*/  MUFU.TANH R29, R29 ;  /* 0x0000001d001d7308 */ /* 0x000ea20000002400 */
[----:B------:R-:W-:-:S02]  /*3240*/  ISETP.GT.AND P1, PT, R59, 0x39, PT ;  /* 0x000000393b00780c */ /* 0x000fc40003f24270 */
[----:B------:R-:W-:Y:S02]  /*3250*/  CS2R R92, SRZ ;  /* 0x00000000005c7805 */ /* 0x000fe4000001ff00 */
[----:B------:R-:W-:Y:S02]  /*3260*/  FSEL R36, R25, -INF , P2 ;  /* 0xff80000019247808 */ /* 0x000fe40001000000 */
[----:B------:R-:W-:Y:S02]  /*3270*/  FMNMX.FTZ R11, R104, R11, !PT ;  /* 0x0000000b680b7209 */ /* 0x000fe40007810000 */
[----:B------:R-:W-:Y:S01]  /*3280*/  ISETP.GT.AND P2, PT, R59, 0x40, PT ;  /* 0x000000403b00780c */ /* 0x000fe20003f44270 */
[----:B------:R-:W3:Y:S01]  /*3290*/  MUFU.TANH R31, R31 ;  /* 0x0000001f001f7308 */ /* 0x000ee20000002400 */
[----:B0-----:R-:W-:Y:S02]  /*32a0*/  FSEL R26, R26, -INF , P1 ;  /* 0xff8000001a1a7808 */ /* 0x001fe40000800000 */
[----:B------:R-:W-:-:S02]  /*32b0*/  FMNMX.FTZ R13, R36, R11, !PT ;  /* 0x0000000b240d7209 */ /* 0x000fc40007810000 */
[C---:B------:R-:W-:Y:S02]  /*32c0*/  ISETP.GT.AND P1, PT, R59.reuse, 0x41, PT ;  /* 0x000000413b00780c */ /* 0x040fe40003f24270 */
[----:B------:R-:W-:Y:S01]  /*32d0*/  FMNMX.FTZ R13, R26, R13, !PT ;  /* 0x0000000d1a0d7209 */ /* 0x000fe20007810000 */
[----:B------:R0:W-:Y:S01]  /*32e0*/  MUFU.EX2 R9, R6 ;  /* 0x0000000600097308 */ /* 0x0001e20000000800 */
[----:B-1----:R-:W-:Y:S01]  /*32f0*/  FSEL R106, R28, -INF , P1 ;  /* 0xff8000001c6a7808 */ /* 0x002fe20000800000 */
[-CC-:B------:R-:W-:Y:S01]  /*3300*/  FFMA.FTZ R28, R40, R7.reuse, -R53.reuse ;  /* 0x00000007281c7223 */ /* 0x180fe20000010835 */
[----:B------:R-:W-:Y:S01]  /*3310*/  ISETP.GT.AND P1, PT, R59, 0x49, PT ;  /* 0x000000493b00780c */ /* 0x000fe20003f24270 */
[-CC-:B------:R-:W-:Y:S01]  /*3320*/  FFMA.FTZ R40, R44, R7.reuse, -R53.reuse ;  /* 0x000000072c287223 */ /* 0x180fe20000010835 */
[-CC-:B------:R-:W-:Y:S01]  /*3330*/  FFMA.FTZ R44, R48, R7.reuse, -R53.reuse ;  /* 0x00000007302c7223 */ /* 0x180fe20000010835 */
[-CC-:B------:R-:W-:Y:S01]  /*3340*/  FFMA.FTZ R48, R52, R7.reuse, -R53.reuse ;  /* 0x0000000734307223 */ /* 0x180fe20000010835 */
[-CC-:B------:R-:W-:Y:S01]  /*3350*/  FFMA.FTZ R52, R82, R7.reuse, -R53.reuse ;  /* 0x0000000752347223 */ /* 0x180fe20000010835 */
[----:B------:R-:W1:Y:S01]  /*3360*/  MUFU.TANH R33, R33 ;  /* 0x0000002100217308 */ /* 0x000e620000002400 */
[----:B0-----:R-:W-:Y:S01]  /*3370*/  FFMA.FTZ R6, R42, R7, -R53 ;  /* 0x000000072a067223 */ /* 0x001fe20000010835 */
[----:B------:R-:W-:-:S02]  /*3380*/  FSEL R42, R27, -INF , P2 ;  /* 0xff8000001b2a7808 */ /* 0x000fc40001000000 */
[----:B------:R-:W-:Y:S02]  /*3390*/  ISETP.GT.AND P2, PT, R59, 0x48, PT ;  /* 0x000000483b00780c */ /* 0x000fe40003f44270 */
[----:B------:R-:W-:Y:S02]  /*33a0*/  FMNMX.FTZ R13, R42, R13, !PT ;  /* 0x0000000d2a0d7209 */ /* 0x000fe40007810000 */
[----:B------:R-:W0:Y:S01]  /*33b0*/  MUFU.TANH R35, R35 ;  /* 0x0000002300237308 */ /* 0x000e220000002400 */
[----:B--2---:R-:W-:Y:S02]  /*33c0*/  FSEL R108, R29, -INF , P2 ;  /* 0xff8000001d6c7808 */ /* 0x004fe40001000000 */
[----:B------:R-:W-:Y:S02]  /*33d0*/  FMNMX.FTZ R13, R106, R13, !PT ;  /* 0x0000000d6a0d7209 */ /* 0x000fe40007810000 */
[----:B------:R-:W-:Y:S02]  /*33e0*/  ISETP.GT.AND P2, PT, R59, 0x50, PT ;  /* 0x000000503b00780c */ /* 0x000fe40003f44270 */
[----:B---3--:R-:W-:Y:S01]  /*33f0*/  FSEL R110, R31, -INF , P1 ;  /* 0xff8000001f6e7808 */ /* 0x008fe20000800000 */
[----:B------:R-:W2:Y:S01]  /*3400*/  MUFU.TANH R37, R37 ;  /* 0x0000002500257308 */ /* 0x000ea20000002400 */
[----:B------:R-:W-:Y:S01]  /*3410*/  FMNMX.FTZ R13, R108, R13, !PT ;  /* 0x0000000d6c0d7209 */ /* 0x000fe20007810000 */
[----:B------:R-:W-:Y:S01]  /*3420*/  FFMA.FTZ R31, R46, R7, -R53 ;  /* 0x000000072e1f7223 */ /* 0x000fe20000010835 */
[----:B------:R-:W-:-:S02]  /*3430*/  ISETP.GT.AND P1, PT, R59, 0x51, PT ;  /* 0x000000513b00780c */ /* 0x000fc40003f24270 */
[----:B-1----:R-:W-:Y:S01]  /*3440*/  FSEL R46, R33, -INF , P2 ;  /* 0xff800000212e7808 */ /* 0x002fe20001000000 */
[--C-:B------:R-:W-:Y:S01]  /*3450*/  FFMA.FTZ R33, R54, R7, -R53.reuse ;  /* 0x0000000736217223 */ /* 0x100fe20000010835 */
[----:B------:R-:W-:Y:S01]  /*3460*/  FMNMX.FTZ R13, R110, R13, !PT ;  /* 0x0000000d6e0d7209 */ /* 0x000fe20007810000 */
[----:B------:R-:W1:Y:S01]  /*3470*/  MUFU.TANH R39, R39 ;  /* 0x0000002700277308 */ /* 0x000e620000002400 */
[----:B------:R-:W-:Y:S01]  /*3480*/  ISETP.GT.AND P2, PT, R59, 0x58, PT ;  /* 0x000000583b00780c */ /* 0x000fe20003f44270 */
[-CC-:B------:R-:W-:Y:S01]  /*3490*/  FFMA.FTZ R54, R98, R7.reuse, -R53.reuse ;  /* 0x0000000762367223 */ /* 0x180fe20000010835 */
[----:B0-----:R-:W-:Y:S01]  /*34a0*/  FSEL R112, R35, -INF , P1 ;  /* 0xff80000023707808 */ /* 0x001fe20000800000 */
[----:B------:R-:W-:Y:S01]  /*34b0*/  FFMA.FTZ R35, R100, R7, -R53 ;  /* 0x0000000764237223 */ /* 0x000fe20000010835 */
[----:B------:R-:W-:Y:S02]  /*34c0*/  FMNMX.FTZ R13, R46, R13, !PT ;  /* 0x0000000d2e0d7209 */ /* 0x000fe40007810000 */
[----:B------:R-:W-:-:S02]  /*34d0*/  CS2R R100, SRZ ;  /* 0x0000000000647805 */ /* 0x000fc4000001ff00 */
[----:B------:R-:W-:Y:S01]  /*34e0*/  ISETP.GT.AND P1, PT, R59, 0x59, PT ;  /* 0x000000593b00780c */ /* 0x000fe20003f24270 */
[----:B------:R-:W0:Y:S01]  /*34f0*/  MUFU.TANH R41, R41 ;  /* 0x0000002900297308 */ /* 0x000e220000002400 */
[----:B--2---:R-:W-:Y:S01]  /*3500*/  FSEL R114, R37, -INF , P2 ;  /* 0xff80000025727808 */ /* 0x004fe20001000000 */
[--C-:B------:R-:W-:Y:S01]  /*3510*/  FFMA.FTZ R37, R58, R7, -R53.reuse ;  /* 0x000000073a257223 */ /* 0x100fe20000010835 */
[----:B------:R-:W-:Y:S01]  /*3520*/  FMNMX.FTZ R13, R112, R13, !PT ;  /* 0x0000000d700d7209 */ /* 0x000fe20007810000 */
[--C-:B------:R-:W-:Y:S01]  /*3530*/  FFMA.FTZ R58, R96, R7, -R53.reuse ;  /* 0x00000007603a7223 */ /* 0x100fe20000010835 */
[----:B------:R-:W-:Y:S02]  /*3540*/  ISETP.GT.AND P2, PT, R59, 0x60, PT ;  /* 0x000000603b00780c */ /* 0x000fe40003f44270 */
[----:B------:R-:W-:Y:S02]  /*3550*/  CS2R R98, SRZ ;  /* 0x0000000000627805 */ /* 0x000fe4000001ff00 */
[----:B------:R-:W-:Y:S01]  /*3560*/  FMNMX.FTZ R13, R114, R13, !PT ;  /* 0x0000000d720d7209 */ /* 0x000fe20007810000 */
[----:B------:R-:W2:Y:S01]  /*3570*/  MUFU.TANH R43, R43 ;  /* 0x0000002b002b7308 */ /* 0x000ea20000002400 */
[----:B-1----:R-:W-:Y:S01]  /*3580*/  FSEL R116, R39, -INF , P1 ;  /* 0xff80000027747808 */ /* 0x002fe20000800000 */
[-CC-:B------:R-:W-:Y:S01]  /*3590*/  FFMA.FTZ R39, R66, R7.reuse, -R53.reuse ;  /* 0x0000000742277223 */ /* 0x180fe20000010835 */
[----:B------:R-:W-:Y:S01]  /*35a0*/  ISETP.GT.AND P1, PT, R59, 0x61, PT ;  /* 0x000000613b00780c */ /* 0x000fe20003f24270 */
[----:B------:R-:W-:Y:S01]  /*35b0*/  FFMA.FTZ R66, R74, R7, -R53 ;  /* 0x000000074a427223 */ /* 0x000fe20000010835 */
[----:B------:R-:W-:-:S02]  /*35c0*/  FMNMX.FTZ R13, R116, R13, !PT ;  /* 0x0000000d740d7209 */ /* 0x000fc40007810000 */
[----:B------:R-:W-:Y:S01]  /*35d0*/  CS2R R96, SRZ ;  /* 0x0000000000607805 */ /* 0x000fe2000001ff00 */
[----:B------:R-:W1:Y:S01]  /*35e0*/  MUFU.TANH R45, R45 ;  /* 0x0000002d002d7308 */ /* 0x000e620000002400 */
[----:B0-----:R-:W-:Y:S01]  /*35f0*/  FSEL R118, R41, -INF , P2 ;  /* 0xff80000029767808 */ /* 0x001fe20001000000 */
[----:B------:R-:W-:Y:S01]  /*3600*/  FFMA.FTZ R41, R70, R7, -R53 ;  /* 0x0000000746297223 */ /* 0x000fe20000010835 */
[----:B------:R-:W-:Y:S02]  /*3610*/  ISETP.GT.AND P2, PT, R59, 0x68, PT ;  /* 0x000000683b00780c */ /* 0x000fe40003f44270 */
[----:B------:R-:W-:-:S03]  /*3620*/  FMNMX.FTZ R13, R118, R13, !PT ;  /* 0x0000000d760d7209 */ /* 0x000fc60007810000 */
[----:B------:R-:W0:Y:S01]  /*3630*/  MUFU.TANH R47, R47 ;  /* 0x0000002f002f7308 */ /* 0x000e220000002400 */
[----:B--2---:R-:W-:Y:S01]  /*3640*/  FSEL R120, R43, -INF , P1 ;  /* 0xff8000002b787808 */ /* 0x004fe20000800000 */
[----:B------:R-:W-:Y:S01]  /*3650*/  FFMA.FTZ R43, R78, R7, -R53 ;  /* 0x000000074e2b7223 */ /* 0x000fe20000010835 */
[----:B------:R-:W-:Y:S02]  /*3660*/  ISETP.GT.AND P1, PT, R59, 0x69, PT ;  /* 0x000000693b00780c */ /* 0x000fe40003f24270 */
[----:B------:R-:W-:-:S03]  /*3670*/  FMNMX.FTZ R13, R120, R13, !PT ;  /* 0x0000000d780d7209 */ /* 0x000fc60007810000 */
[----:B------:R-:W2:Y:S01]  /*3680*/  MUFU.TANH R49, R49 ;  /* 0x0000003100317308 */ /* 0x000ea20000002400 */
[----:B-1----:R-:W-:Y:S01]  /*3690*/  FSEL R122, R45, -INF , P2 ;  /* 0xff8000002d7a7808 */ /* 0x002fe20001000000 */
[----:B------:R-:W-:Y:S01]  /*36a0*/  FFMA.FTZ R45, R86, R7, -R53 ;  /* 0x00000007562d7223 */ /* 0x000fe20000010835 */
[----:B------:R-:W-:Y:S02]  /*36b0*/  ISETP.GT.AND P2, PT, R59, 0x70, PT ;  /* 0x000000703b00780c */ /* 0x000fe40003f44270 */
[----:B------:R-:W-:-:S03]  /*36c0*/  FMNMX.FTZ R13, R122, R13, !PT ;  /* 0x0000000d7a0d7209 */ /* 0x000fc60007810000 */
[----:B------:R-:W1:Y:S01]  /*36d0*/  MUFU.TANH R51, R51 ;  /* 0x0000003300337308 */ /* 0x000e620000002400 */
[----:B0-----:R-:W-:Y:S01]  /*36e0*/  FSEL R124, R47, -INF , P1 ;  /* 0xff8000002f7c7808 */ /* 0x001fe20000800000 */
[--C-:B------:R-:W-:Y:S01]  /*36f0*/  FFMA.FTZ R47, R94, R7, -R53.reuse ;  /* 0x000000075e2f7223 */ /* 0x100fe20000010835 */
[----:B------:R-:W-:Y:S02]  /*3700*/  ISETP.GT.AND P1, PT, R59, 0x71, PT ;  /* 0x000000713b00780c */ /* 0x000fe40003f24270 */
[----:B------:R-:W-:Y:S02]  /*3710*/  CS2R R94, SRZ ;  /* 0x00000000005e7805 */ /* 0x000fe4000001ff00 */
[----:B------:R-:W-:Y:S01]  /*3720*/  FMNMX.FTZ R13, R124, R13, !PT ;  /* 0x0000000d7c0d7209 */ /* 0x000fe20007810000 */
[----:B------:R-:W0:Y:S01]  /*3730*/  MUFU.TANH R57, R57 ;  /* 0x0000003900397308 */ /* 0x000e220000002400 */
[----:B--2---:R-:W-:Y:S01]  /*3740*/  FSEL R126, R49, -INF , P2 ;  /* 0xff800000317e7808 */ /* 0x004fe20001000000 */
[-CC-:B------:R-:W-:Y:S01]  /*3750*/  FFMA.FTZ R49, R60, R7.reuse, -R53.reuse ;  /* 0x000000073c317223 */ /* 0x180fe20000010835 */
[----:B------:R-:W-:Y:S01]  /*3760*/  ISETP.GT.AND P2, PT, R59, 0x78, PT ;  /* 0x000000783b00780c */ /* 0x000fe20003f44270 */
[----:B------:R-:W-:Y:S01]  /*3770*/  FFMA.FTZ R53, R102, R7, -R53 ;  /* 0x0000000766357223 */ /* 0x000fe20000010835 */
[----:B------:R-:W-:-:S02]  /*3780*/  FMNMX.FTZ R13, R126, R13, !PT ;  /* 0x0000000d7e0d7209 */ /* 0x000fc40007810000 */
[----:B------:R-:W-:Y:S01]  /*3790*/  CS2R R102, SRZ ;  /* 0x0000000000667805 */ /* 0x000fe2000001ff00 */
[----:B------:R-:W2:Y:S01]  /*37a0*/  MUFU.TANH R61, R61 ;  /* 0x0000003d003d7308 */ /* 0x000ea20000002400 */
[----:B-1----:R-:W-:Y:S02]  /*37b0*/  FSEL R128, R51, -INF , P1 ;  /* 0xff80000033807808 */ /* 0x002fe40000800000 */
[----:B------:R-:W-:Y:S02]  /*37c0*/  ISETP.GT.AND P1, PT, R59, 0x79, PT ;  /* 0x000000793b00780c */ /* 0x000fe40003f24270 */
[----:B------:R-:W-:-:S03]  /*37d0*/  FMNMX.FTZ R13, R128, R13, !PT ;  /* 0x0000000d800d7209 */ /* 0x000fc60007810000 */
[----:B------:R1:W-:Y:S01]  /*37e0*/  MUFU.EX2 R11, R6 ;  /* 0x00000006000b7308 */ /* 0x0003e20000000800 */
[----:B0-----:R-:W-:-:S04]  /*37f0*/  FSEL R130, R57, -INF , P2 ;  /* 0xff80000039827808 */ /* 0x001fc80001000000 */
[----:B------:R-:W-:-:S03]  /*3800*/  FMNMX.FTZ R13, R130, R13, !PT ;  /* 0x0000000d820d7209 */ /* 0x000fc60007810000 */
[----:B------:R-:W-:Y:S01]  /*3810*/  MUFU.EX2 R55, R55 ;  /* 0x0000003700377308 */ /* 0x000fe20000000800 */
[----:B--2---:R-:W-:-:S04]  /*3820*/  FSEL R132, R61, -INF , P1 ;  /* 0xff8000003d847808 */ /* 0x004fc80000800000 */
[----:B------:R-:W-:-:S03]  /*3830*/  FMNMX.FTZ R13, R132, R13, !PT ;  /* 0x0000000d840d7209 */ /* 0x000fc60007810000 */
[----:B------:R-:W0:Y:S02]  /*3840*/  MUFU.EX2 R72, R72 ;  /* 0x0000004800487308 */ /* 0x000e240000000800 */
[----:B-1----:R-:W1:Y:S06]  /*3850*/  SHFL.BFLY PT, R6, R13, 0x2, 0x1f ;  /* 0x0c401f000d067f89 */ /* 0x002e6c00000e0000 */
[----:B------:R-:W2:Y:S08]  /*3860*/  MUFU.EX2 R30, R30 ;  /* 0x0000001e001e7308 */ /* 0x000eb00000000800 */
[----:B------:R-:W3:Y:S08]  /*3870*/  MUFU.EX2 R14, R14 ;  /* 0x0000000e000e7308 */ /* 0x000ef00000000800 */
        /* <DEDUP_REMOVED lines=22> */
[----:B0-----:R-:W-:Y:S01]  /*39e0*/  FADD.FTZ R26, R55, R72 ;  /* 0x00000048371a7221 */ /* 0x001fe20000010000 */
[-CC-:B------:R-:W-:Y:S01]  /*39f0*/  FFMA.FTZ R10, R34, R7.reuse, -R13.reuse ;  /* 0x00000007220a7223 */ /* 0x180fe2000001080d */
[-CC-:B------:R-:W-:Y:S01]  /*3a00*/  FFMA.FTZ R57, R90, R7.reuse, -R13.reuse ;  /* 0x000000075a397223 */ /* 0x180fe2000001080d */
[-CC-:B------:R-:W-:Y:S01]  /*3a10*/  FFMA.FTZ R32, R32, R7.reuse, -R13.reuse ;  /* 0x0000000720207223 */ /* 0x180fe2000001080d */
[----:B------:R-:W0:Y:S01]  /*3a20*/  MUFU.EX2 R4, R4 ;  /* 0x0000000400047308 */ /* 0x000e220000000800 */
[----:B------:R-:W-:Y:S01]  /*3a30*/  FADD.FTZ R25, R3, R26 ;  /* 0x0000001a03197221 */ /* 0x000fe20000010000 */
[-CC-:B------:R-:W-:Y:S01]  /*3a40*/  FFMA.FTZ R61, R20, R7.reuse, -R13.reuse ;  /* 0x00000007143d7223 */ /* 0x180fe2000001080d */
[-CC-:B------:R-:W-:Y:S01]  /*3a50*/  FFMA.FTZ R20, R38, R7.reuse, -R13.reuse ;  /* 0x0000000726147223 */ /* 0x180fe2000001080d */
[----:B------:R-:W-:Y:S01]  /*3a60*/  FFMA.FTZ R65, R104, R7, -R13 ;  /* 0x0000000768417223 */ /* 0x000fe2000001080d */
[----:B--2---:R-:W-:Y:S01]  /*3a70*/  FADD.FTZ R26, R30, R25 ;  /* 0x000000191e1a7221 */ /* 0x004fe20000010000 */
[----:B---3--:R-:W-:Y:S01]  /*3a80*/  F2FP.F16.F32.PACK_AB R25, R14, R5 ;  /* 0x000000050e19723e */ /* 0x008fe200000000ff */
        /* <DEDUP_REMOVED lines=8> */
[-CC-:B------:R-:W-:Y:S01]  /*3b10*/  FFMA.FTZ R114, R114, R7.reuse, -R13.reuse ;  /* 0x0000000772727223 */ /* 0x180fe2000001080d */
[----:B------:R-:W2:Y:S01]  /*3b20*/  MUFU.EX2 R60, R60 ;  /* 0x0000003c003c7308 */ /* 0x000ea20000000800 */
[----:B0-----:R-:W-:Y:S01]  /*3b30*/  FADD.FTZ R12, R29, R4 ;  /* 0x000000041d0c7221 */ /* 0x001fe20000010000 */
[-CC-:B------:R-:W-:Y:S01]  /*3b40*/  FFMA.FTZ R116, R116, R7.reuse, -R13.reuse ;  /* 0x0000000774747223 */ /* 0x180fe2000001080d */
        /* <DEDUP_REMOVED lines=8> */
[-CC-:B------:R-:W-:Y:S01]  /*3bd0*/  FFMA.FTZ R130, R130, R7.reuse, -R13.reuse ;  /* 0x0000000782827223 */ /* 0x180fe2000001080d */
[----:B------:R-:W-:Y:S01]  /*3be0*/  FFMA.FTZ R132, R132, R7, -R13 ;  /* 0x0000000784847223 */ /* 0x000fe2000001080d */
[----:B------:R-:W-:-:S02]  /*3bf0*/  F2FP.F16.F32.PACK_AB R13, R72, R55 ;  /* 0x00000037480d723e */ /* 0x000fc400000000ff */
[----:B------:R-:W-:Y:S02]  /*3c00*/  CS2R R110, SRZ ;  /* 0x00000000006e7805 */ /* 0x000fe4000001ff00 */
[----:B------:R-:W-:Y:S01]  /*3c10*/  CS2R R106, SRZ ;  /* 0x00000000006a7805 */ /* 0x000fe2000001ff00 */
[----:B------:R-:W1:Y:S01]  /*3c20*/  MUFU.EX2 R64, R64 ;  /* 0x0000004000407308 */ /* 0x000e620000000800 */
[----:B--2---:R-:W-:Y:S01]  /*3c30*/  FADD.FTZ R12, R60, R15 ;  /* 0x0000000f3c0c7221 */ /* 0x004fe20000010000 */
[----:B------:R-:W-:Y:S01]  /*3c40*/  FADD.FTZ R15, R5, R26 ;  /* 0x0000001a050f7221 */ /* 0x000fe20000010000 */
[----:B------:R-:W-:Y:S02]  /*3c50*/  CS2R R104, SRZ ;  /* 0x0000000000687805 */ /* 0x000fe4000001ff00 */
[----:B------:R-:W-:Y:S01]  /*3c60*/  CS2R R90, SRZ ;  /* 0x00000000005a7805 */ /* 0x000fe2000001ff00 */
[----:B------:R-:W-:Y:S01]  /*3c70*/  FADD.FTZ R26, R14, R15 ;  /* 0x0000000f0e1a7221 */ /* 0x000fe20000010000 */
[----:B------:R-:W-:Y:S01]  /*3c80*/  F2FP.F16.F32.PACK_AB R15, R30, R3 ;  /* 0x000000031e0f723e */ /* 0x000fe200000000ff */
[----:B------:R-:W2:Y:S01]  /*3c90*/  MUFU.EX2 R63, R63 ;  /* 0x0000003f003f7308 */ /* 0x000ea20000000800 */
[----:B0-----:R-:W-:Y:S01]  /*3ca0*/  FADD.FTZ R27, R59, R12 ;  /* 0x0000000c3b1b7221 */ /* 0x001fe20000010000 */
[----:B------:R-:W-:-:S06]  /*3cb0*/  F2FP.F16.F32.PACK_AB R14, R60, R51 ;  /* 0x000000333c0e723e */ /* 0x000fcc00000000ff */
[----:B------:R-:W0:Y:S01]  /*3cc0*/  MUFU.EX2 R68, R68 ;  /* 0x0000004400447308 */ /* 0x000e220000000800 */
[----:B-1----:R-:W-:Y:S01]  /*3cd0*/  FADD.FTZ R12, R64, R27 ;  /* 0x0000001b400c7221 */ /* 0x002fe20000010000 */
[----:B------:R-:W-:-:S04]  /*3ce0*/  FADD.FTZ R27, R9, R26 ;  /* 0x0000001a091b7221 */ /* 0x000fc80000010000 */
[C---:B------:R-:W-:Y:S01]  /*3cf0*/  FADD.FTZ R26, R24.reuse, R27 ;  /* 0x0000001b181a7221 */ /* 0x040fe20000010000 */
[----:B------:R-:W-:Y:S01]  /*3d00*/  F2FP.F16.F32.PACK_AB R27, R24, R9 ;  /* 0x00000009181b723e */ /* 0x000fe200000000ff */
[----:B------:R-:W1:Y:S01]  /*3d10*/  MUFU.EX2 R10, R10 ;  /* 0x0000000a000a7308 */ /* 0x000e620000000800 */
[----:B--2---:R-:W-:Y:S01]  /*3d20*/  FADD.FTZ R5, R63, R12 ;  /* 0x0000000c3f057221 */ /* 0x004fe20000010000 */
[----:B------:R-:W-:Y:S01]  /*3d30*/  F2FP.F16.F32.PACK_AB R12, R4, R29 ;  /* 0x0000001d040c723e */ /* 0x000fe200000000ff */
[----:B------:R-:W-:Y:S01]  /*3d40*/  FADD.FTZ R9, R11, R26 ;  /* 0x0000001a0b097221 */ /* 0x000fe20000010000 */
[----:B------:R-:W-:Y:S02]  /*3d50*/  F2FP.F16.F32.PACK_AB R29, R28, R11 ;  /* 0x0000000b1c1d723e */ /* 0x000fe400000000ff */
[----:B------:R-:W-:Y:S01]  /*3d60*/  F2FP.F16.F32.PACK_AB R24, R64, R59 ;  /* 0x0000003b4018723e */ /* 0x000fe200000000ff */
[----:B------:R-:W-:Y:S01]  /*3d70*/  FADD.FTZ R30, R28, R9 ;  /* 0x000000091c1e7221 */ /* 0x000fe20000010000 */
[----:B------:R-:W2:Y:S01]  /*3d80*/  MUFU.EX2 R57, R57 ;  /* 0x0000003900397308 */ /* 0x000ea20000000800 */
[----:B0-----:R-:W-:Y:S01]  /*3d90*/  FADD.FTZ R5, R68, R5 ;  /* 0x0000000544057221 */ /* 0x001fe20000010000 */
[----:B------:R0:W-:Y:S01]  /*3da0*/  STSM.16.M88.4 [R16+0x21800], R12 ;  /* 0x0218000c10007844 */ /* 0x0001e20000000200 */
[----:B------:R-:W-:Y:S01]  /*3db0*/  FADD.FTZ R9, R31, R30 ;  /* 0x0000001e1f097221 */ /* 0x000fe20000010000 */
[----:B------:R-:W-:-:S02]  /*3dc0*/  F2FP.F16.F32.PACK_AB R31, R40, R31 ;  /* 0x0000001f281f723e */ /* 0x000fc400000000ff */
[----:B------:R-:W-:Y:S01]  /*3dd0*/  F2FP.F16.F32.PACK_AB R26, R68, R63 ;  /* 0x0000003f441a723e */ /* 0x000fe200000000ff */
[----:B------:R-:W-:Y:S01]  /*3de0*/  FADD.FTZ R30, R40, R9 ;  /* 0x00000009281e7221 */ /* 0x000fe20000010000 */
[----:B------:R-:W3:Y:S01]  /*3df0*/  MUFU.EX2 R32, R32 ;  /* 0x0000002000207308 */ /* 0x000ee20000000800 */
[----:B-1----:R-:W-:Y:S02]  /*3e00*/  FADD.FTZ R4, R10, R5 ;  /* 0x000000050a047221 */ /* 0x002fe40000010000 */
[----:B------:R-:W-:Y:S01]  /*3e10*/  FADD.FTZ R9, R21, R30 ;  /* 0x0000001e15097221 */ /* 0x000fe20000010000 */
[----:B------:R-:W-:Y:S03]  /*3e20*/  STSM.16.M88.4 [R22], R24 ;  /* 0x0000001816007844 */ /* 0x000fe60000000200 */
[----:B------:R-:W-:Y:S01]  /*3e30*/  FADD.FTZ R40, R44, R9 ;  /* 0x000000092c287221 */ /* 0x000fe20000010000 */
[----:B------:R-:W1:Y:S01]  /*3e40*/  MUFU.EX2 R61, R61 ;  /* 0x0000003d003d7308 */ /* 0x000e620000000800 */
[C---:B--2---:R-:W-:Y:S01]  /*3e50*/  FADD.FTZ R5, R57.reuse, R4 ;  /* 0x0000000439057221 */ /* 0x044fe20000010000 */
[----:B------:R-:W-:-:S02]  /*3e60*/  F2FP.F16.F32.PACK_AB R28, R57, R10 ;  /* 0x0000000a391c723e */ /* 0x000fc400000000ff */
[----:B0-----:R-:W-:-:S04]  /*3e70*/  F2FP.F16.F32.PACK_AB R13, R44, R21 ;  /* 0x000000152c0d723e */ /* 0x001fc800000000ff */
[----:B------:R-:W0:Y:S01]  /*3e80*/  MUFU.EX2 R20, R20 ;  /* 0x0000001400147308 */ /* 0x000e220000000800 */
[----:B---3--:R-:W-:-:S07]  /*3e90*/  FADD.FTZ R4, R32, R5 ;  /* 0x0000000520047221 */ /* 0x008fce0000010000 */
[----:B------:R-:W2:Y:S01]  /*3ea0*/  MUFU.EX2 R65, R65 ;  /* 0x0000004100417308 */ /* 0x000ea20000000800 */
[C---:B-1----:R-:W-:Y:S01]  /*3eb0*/  FADD.FTZ R5, R61.reuse, R4 ;  /* 0x000000043d057221 */ /* 0x042fe20000010000 */
[----:B------:R-:W-:-:S05]  /*3ec0*/  F2FP.F16.F32.PACK_AB R30, R61, R32 ;  /* 0x000000203d1e723e */ /* 0x000fca00000000ff */
[----:B------:R1:W-:Y:S01]  /*3ed0*/  STSM.16.M88.4 [R18], R28 ;  /* 0x0000001c12007844 */ /* 0x0003e20000000200 */
[----:B------:R-:W3:Y:S01]  /*3ee0*/  MUFU.EX2 R36, R36 ;  /* 0x0000002400247308 */ /* 0x000ee20000000800 */
[----:B0-----:R-:W-:-:S07]  /*3ef0*/  FADD.FTZ R4, R20, R5 ;  /* 0x0000000514047221 */ /* 0x001fce0000010000 */
[----:B------:R-:W0:Y:S01]  /*3f00*/  MUFU.EX2 R33, R33 ;  /* 0x0000002100217308 */ /* 0x000e220000000800 */
[C---:B--2---:R-:W-:Y:S01]  /*3f10*/  FADD.FTZ R9, R65.reuse, R4 ;  /* 0x0000000441097221 */ /* 0x044fe20000010000 */
[----:B------:R-:W-:Y:S01]  /*3f20*/  F2FP.F16.F32.PACK_AB R12, R65, R20 ;  /* 0x00000014410c723e */ /* 0x000fe200000000ff */
[----:B------:R-:W-:Y:S01]  /*3f30*/  IMAD.MOV.U32 R20, RZ, RZ, R136 ;  /* 0x000000ffff147224 */ /* 0x000fe200078e0088 */
[----:B-1----:R-:W1:Y:S04]  /*3f40*/  @P4 LDC R31, c[0x0][0x450] ;  /* 0x00011400ff1f4b82 */ /* 0x002e680000000800 */
[----:B------:R-:W2:Y:S01]  /*3f50*/  MUFU.EX2 R69, R69 ;  /* 0x0000004500457308 */ /* 0x000ea20000000800 */
[----:B---3--:R-:W-:-:S07]  /*3f60*/  FADD.FTZ R4, R36, R9 ;  /* 0x0000000924047221 */ /* 0x008fce0000010000 */
[----:B------:R-:W3:Y:S01]  /*3f70*/  MUFU.EX2 R48, R48 ;  /* 0x0000003000307308 */ /* 0x000ee20000000800 */
[----:B0-----:R-:W-:-:S07]  /*3f80*/  FADD.FTZ R9, R33, R40 ;  /* 0x0000002821097221 */ /* 0x001fce0000010000 */
[----:B------:R-:W0:Y:S01]  /*3f90*/  MUFU.EX2 R34, R34 ;  /* 0x0000002200227308 */ /* 0x000e220000000800 */
[C---:B--2---:R-:W-:Y:S01]  /*3fa0*/  FADD.FTZ R11, R69.reuse, R4 ;  /* 0x00000004450b7221 */ /* 0x044fe20000010000 */
[----:B------:R-:W-:-:S06]  /*3fb0*/  F2FP.F16.F32.PACK_AB R14, R69, R36 ;  /* 0x00000024450e723e */ /* 0x000fcc00000000ff */
[----:B------:R-:W2:Y:S01]  /*3fc0*/  MUFU.EX2 R37, R37 ;  /* 0x0000002500257308 */ /* 0x000ea20000000800 */
[C---:B---3--:R-:W-:Y:S01]  /*3fd0*/  FADD.FTZ R4, R48.reuse, R9 ;  /* 0x0000000930047221 */ /* 0x048fe20000010000 */
[----:B------:R-:W-:Y:S02]  /*3fe0*/  F2FP.F16.F32.PACK_AB R15, R48, R33 ;  /* 0x00000021300f723e */ /* 0x000fe400000000ff */
[----:B------:R-:W3:Y:S03]  /*3ff0*/  @P4 LDC R33, c[0x0][0x44c] ;  /* 0x00011300ff214b82 */ /* 0x000ee60000000800 */
[----:B------:R4:W-:Y:S01]  /*4000*/  STSM.16.M88.4 [R17], R12 ;  /* 0x0000000c11007844 */ /* 0x0009e20000000200 */
[----:B------:R-:W5:Y:S01]  /*4010*/  MUFU.EX2 R67, R67 ;  /* 0x0000004300437308 */ /* 0x000f620000000800 */
[----:B0-----:R-:W-:-:S07]  /*4020*/  FADD.FTZ R10, R34, R11 ;  /* 0x0000000b220a7221 */ /* 0x001fce0000010000 */
[----:B------:R-:W0:Y:S01]  /*4030*/  MUFU.EX2 R56, R56 ;  /* 0x0000003800387308 */ /* 0x000e220000000800 */
[----:B--2---:R-:W-:-:S07]  /*4040*/  FADD.FTZ R11, R37, R4 ;  /* 0x00000004250b7221 */ /* 0x004fce0000010000 */
[----:B------:R2:W1:Y:S01]  /*4050*/  MUFU.EX2 R0, R108 ;  /* 0x0000006c00007308 */ /* 0x0004620000000800 */
[C---:B-----5:R-:W-:Y:S01]  /*4060*/  FADD.FTZ R21, R67.reuse, R10 ;  /* 0x0000000a43157221 */ /* 0x060fe20000010000 */
[----:B----4-:R-:W-:Y:S01]  /*4070*/  F2FP.F16.F32.PACK_AB R12, R67, R34 ;  /* 0x00000022430c723e */ /* 0x010fe200000000ff */
[----:B---3--:R-:W-:-:S05]  /*4080*/  @P4 IMAD.HI.U32 R28, R136, R33, RZ ;  /* 0x00000021881c4227 */ /* 0x008fca00078e00ff */
[----:B------:R-:W3:Y:S01]  /*4090*/  MUFU.EX2 R39, R39 ;  /* 0x0000002700277308 */ /* 0x000ee20000000800 */
[C---:B0-----:R-:W-:Y:S01]  /*40a0*/  FADD.FTZ R4, R56.reuse, R11 ;  /* 0x0000000b38047221 */ /* 0x041fe20000010000 */
[----:B------:R-:W-:Y:S02]  /*40b0*/  F2FP.F16.F32.PACK_AB R13, R56, R37 ;  /* 0x00000025380d723e */ /* 0x000fe400000000ff */
[----:B--2---:R-:W-:Y:S02]  /*40c0*/  CS2R R108, SRZ ;  /* 0x00000000006c7805 */ /* 0x004fe4000001ff00 */
[----:B-1----:R-:W-:Y:S02]  /*40d0*/  @P4 SHF.R.U32.HI R20, RZ, R31, R28 ;  /* 0x0000001fff144219 */ /* 0x002fe4000001161c */
[----:B------:R-:W0:Y:S01]  /*40e0*/  MUFU.EX2 R71, R71 ;  /* 0x0000004700477308 */ /* 0x000e220000000800 */
[----:B------:R-:W-:-:S07]  /*40f0*/  FADD.FTZ R10, R0, R21 ;  /* 0x00000015000a7221 */ /* 0x000fce0000010000 */
[----:B------:R-:W1:Y:S01]  /*4100*/  MUFU.EX2 R62, R62 ;  /* 0x0000003e003e7308 */ /* 0x000e620000000800 */
[----:B---3--:R-:W-:-:S07]  /*4110*/  FADD.FTZ R11, R39, R4 ;  /* 0x00000004270b7221 */ /* 0x008fce0000010000 */
[----:B------:R-:W2:Y:S01]  /*4120*/  MUFU.EX2 R38, R38 ;  /* 0x0000002600267308 */ /* 0x000ea20000000800 */
[C---:B0-----:R-:W-:Y:S01]  /*4130*/  FADD.FTZ R21, R71.reuse, R10 ;  /* 0x0000000a47157221 */ /* 0x041fe20000010000 */
[----:B------:R-:W-:-:S06]  /*4140*/  F2FP.F16.F32.PACK_AB R14, R71, R0 ;  /* 0x00000000470e723e */ /* 0x000fcc00000000ff */
[----:B------:R-:W0:Y:S01]  /*4150*/  MUFU.EX2 R41, R41 ;  /* 0x0000002900297308 */ /* 0x000e220000000800 */
[C---:B-1----:R-:W-:Y:S01]  /*4160*/  FADD.FTZ R4, R62.reuse, R11 ;  /* 0x0000000b3e047221 */ /* 0x042fe20000010000 */
[----:B------:R-:W-:-:S05]  /*4170*/  F2FP.F16.F32.PACK_AB R15, R62, R39 ;  /* 0x000000273e0f723e */ /* 0x000fca00000000ff */
[----:B------:R1:W-:Y:S01]  /*4180*/  STSM.16.M88.4 [R16+0x27800], R12 ;  /* 0x0278000c10007844 */ /* 0x0003e20000000200 */
[----:B------:R3:W4:Y:S01]  /*4190*/  MUFU.EX2 R55, R112 ;  /* 0x0000007000377308 */ /* 0x0007220000000800 */
[----:B--2---:R-:W-:-:S07]  /*41a0*/  FADD.FTZ R0, R38, R21 ;  /* 0x0000001526007221 */ /* 0x004fce0000010000 */
[----:B------:R-:W2:Y:S01]  /*41b0*/  MUFU.EX2 R66, R66 ;  /* 0x0000004200427308 */ /* 0x000ea20000000800 */
[----:B0-----:R-:W-:Y:S01]  /*41c0*/  FADD.FTZ R21, R41, R4 ;  /* 0x0000000429157221 */ /* 0x001fe20000010000 */
[----:B---3--:R-:W-:-:S06]  /*41d0*/  CS2R R112, SRZ ;  /* 0x0000000000707805 */ /* 0x008fcc000001ff00 */
[----:B------:R0:W3:Y:S01]  /*41e0*/  MUFU.EX2 R3, R114 ;  /* 0x0000007200037308 */ /* 0x0000e20000000800 */
[C---:B----4-:R-:W-:Y:S01]  /*41f0*/  FADD.FTZ R0, R55.reuse, R0 ;  /* 0x0000000037007221 */ /* 0x050fe20000010000 */
[----:B------:R-:W-:-:S06]  /*4200*/  F2FP.F16.F32.PACK_AB R24, R55, R38 ;  /* 0x000000263718723e */ /* 0x000fcc00000000ff */
[----:B------:R-:W4:Y:S01]  /*4210*/  MUFU.EX2 R43, R43 ;  /* 0x0000002b002b7308 */ /* 0x000f220000000800 */
[C---:B--2---:R-:W-:Y:S01]  /*4220*/  FADD.FTZ R4, R66.reuse, R21 ;  /* 0x0000001542047221 */ /* 0x044fe20000010000 */
[----:B------:R-:W-:Y:S02]  /*4230*/  F2FP.F16.F32.PACK_AB R25, R66, R41 ;  /* 0x000000294219723e */ /* 0x000fe400000000ff */
[----:B0-----:R-:W-:-:S04]  /*4240*/  CS2R R114, SRZ ;  /* 0x0000000000727805 */ /* 0x001fc8000001ff00 */
[----:B------:R-:W0:Y:S01]  /*4250*/  MUFU.EX2 R116, R116 ;  /* 0x0000007400747308 */ /* 0x000e220000000800 */
[----:B---3--:R-:W-:-:S07]  /*4260*/  FADD.FTZ R21, R3, R0 ;  /* 0x0000000003157221 */ /* 0x008fce0000010000 */
[----:B------:R-:W2:Y:S01]  /*4270*/  MUFU.EX2 R52, R52 ;  /* 0x0000003400347308 */ /* 0x000ea20000000800 */
[----:B----4-:R-:W-:-:S07]  /*4280*/  FADD.FTZ R27, R43, R4 ;  /* 0x000000042b1b7221 */ /* 0x010fce0000010000 */
[----:B------:R-:W3:Y:S01]  /*4290*/  MUFU.EX2 R118, R118 ;  /* 0x0000007600767308 */ /* 0x000ee20000000800 */
[C---:B0-----:R-:W-:Y:S01]  /*42a0*/  FADD.FTZ R21, R116.reuse, R21 ;  /* 0x0000001574157221 */ /* 0x041fe20000010000 */
[----:B------:R-:W-:Y:S02]  /*42b0*/  F2FP.F16.F32.PACK_AB R26, R116, R3 ;  /* 0x00000003741a723e */ /* 0x000fe400000000ff */
[----:B------:R-:W-:-:S04]  /*42c0*/  CS2R R116, SRZ ;  /* 0x0000000000747805 */ /* 0x000fc8000001ff00 */
[----:B------:R-:W0:Y:S01]  /*42d0*/  MUFU.EX2 R45, R45 ;  /* 0x0000002d002d7308 */ /* 0x000e220000000800 */
[C---:B--2---:R-:W-:Y:S01]  /*42e0*/  FADD.FTZ R0, R52.reuse, R27 ;  /* 0x0000001b34007221 */ /* 0x044fe20000010000 */
[----:B------:R-:W-:-:S05]  /*42f0*/  F2FP.F16.F32.PACK_AB R27, R52, R43 ;  /* 0x0000002b341b723e */ /* 0x000fca00000000ff */
[----:B------:R2:W-:Y:S01]  /*4300*/  STSM.16.M88.4 [R23], R24 ;  /* 0x0000001817007844 */ /* 0x0005e20000000200 */
[----:B------:R4:W5:Y:S01]  /*4310*/  MUFU.EX2 R5, R120 ;  /* 0x0000007800057308 */ /* 0x0009620000000800 */
[----:B---3--:R-:W-:-:S07]  /*4320*/  FADD.FTZ R4, R118, R21 ;  /* 0x0000001576047221 */ /* 0x008fce0000010000 */
[----:B------:R-:W3:Y:S01]  /*4330*/  MUFU.EX2 R50, R50 ;  /* 0x0000003200327308 */ /* 0x000ee20000000800 */
[----:B0-----:R-:W-:Y:S01]  /*4340*/  FADD.FTZ R21, R45, R0 ;  /* 0x000000002d157221 */ /* 0x001fe20000010000 */
[----:B----4-:R-:W-:-:S06]  /*4350*/  CS2R R120, SRZ ;  /* 0x0000000000787805 */ /* 0x010fcc000001ff00 */
[----:B------:R-:W0:Y:S01]  /*4360*/  MUFU.EX2 R47, R47 ;  /* 0x0000002f002f7308 */ /* 0x000e220000000800 */
[C---:B-----5:R-:W-:Y:S01]  /*4370*/  FADD.FTZ R29, R5.reuse, R4 ;  /* 0x00000004051d7221 */ /* 0x060fe20000010000 */
[----:B-1----:R-:W-:Y:S02]  /*4380*/  F2FP.F16.F32.PACK_AB R12, R5, R118 ;  /* 0x00000076050c723e */ /* 0x002fe400000000ff */
[----:B------:R-:W-:-:S04]  /*4390*/  CS2R R118, SRZ ;  /* 0x0000000000767805 */ /* 0x000fc8000001ff00 */
[----:B------:R-:W1:Y:S01]  /*43a0*/  MUFU.EX2 R54, R54 ;  /* 0x0000003600367308 */ /* 0x000e620000000800 */
[----:B---3--:R-:W-:-:S07]  /*43b0*/  FADD.FTZ R4, R50, R21 ;  /* 0x0000001532047221 */ /* 0x008fce0000010000 */
[----:B------:R-:W3:Y:S01]  /*43c0*/  MUFU.EX2 R122, R122 ;  /* 0x0000007a007a7308 */ /* 0x000ee20000000800 */
[----:B0-----:R-:W-:-:S07]  /*43d0*/  FADD.FTZ R13, R47, R4 ;  /* 0x000000042f0d7221 */ /* 0x001fce0000010000 */
[----:B------:R-:W0:Y:S01]  /*43e0*/  MUFU.EX2 R49, R49 ;  /* 0x0000003100317308 */ /* 0x000e220000000800 */
[----:B-1----:R-:W-:Y:S01]  /*43f0*/  FADD.FTZ R4, R54, R13 ;  /* 0x0000000d36047221 */ /* 0x002fe20000010000 */
[----:B------:R-:W-:-:S06]  /*4400*/  F2FP.F16.F32.PACK_AB R13, R50, R45 ;  /* 0x0000002d320d723e */ /* 0x000fcc00000000ff */
[----:B------:R1:W4:Y:S01]  /*4410*/  MUFU.EX2 R9, R124 ;  /* 0x0000007c00097308 */ /* 0x0003220000000800 */
[----:B---3--:R-:W-:-:S07]  /*4420*/  FADD.FTZ R10, R122, R29 ;  /* 0x0000001d7a0a7221 */ /* 0x008fce0000010000 */
[----:B------:R-:W3:Y:S01]  /*4430*/  MUFU.EX2 R58, R58 ;  /* 0x0000003a003a7308 */ /* 0x000ee20000000800 */
[----:B0-----:R-:W-:Y:S01]  /*4440*/  FADD.FTZ R5, R49, R4 ;  /* 0x0000000431057221 */ /* 0x001fe20000010000 */
[----:B-1----:R-:W-:-:S06]  /*4450*/  CS2R R124, SRZ ;  /* 0x00000000007c7805 */ /* 0x002fcc000001ff00 */
[----:B------:R-:W0:Y:S01]  /*4460*/  MUFU.EX2 R126, R126 ;  /* 0x0000007e007e7308 */ /* 0x000e220000000800 */
[C---:B----4-:R-:W-:Y:S01]  /*4470*/  FADD.FTZ R15, R9.reuse, R10 ;  /* 0x0000000a090f7221 */ /* 0x050fe20000010000 */
[----:B------:R-:W-:Y:S02]  /*4480*/  F2FP.F16.F32.PACK_AB R14, R9, R122 ;  /* 0x0000007a090e723e */ /* 0x000fe400000000ff */
[----:B------:R-:W-:-:S04]  /*4490*/  CS2R R122, SRZ ;  /* 0x00000000007a7805 */ /* 0x000fc8000001ff00 */
[----:B------:R-:W-:Y:S01]  /*44a0*/  MUFU.EX2 R35, R35 ;  /* 0x0000002300237308 */ /* 0x000fe20000000800 */
[----:B---3--:R-:W-:Y:S01]  /*44b0*/  FADD.FTZ R4, R58, R5 ;  /* 0x000000053a047221 */ /* 0x008fe20000010000 */
[----:B------:R-:W-:Y:S02]  /*44c0*/  IADD3 R5, R20, R142, -R143 ;  /* 0x0000008e14057210 */ /* 0x000fe40007ffe88f */
[----:B--2---:R-:W-:-:S04]  /*44d0*/  F2FP.F16.F32.PACK_AB R25, R58, R49 ;  /* 0x000000313a19723e */ /* 0x004fc800000000ff */
[----:B------:R1:W2:Y:S01]  /*44e0*/  MUFU.EX2 R11, R128 ;  /* 0x00000080000b7308 */ /* 0x0002a20000000800 */
[----:B0-----:R-:W-:Y:S01]  /*44f0*/  FADD.FTZ R10, R126, R15 ;  /* 0x0000000f7e0a7221 */ /* 0x001fe20000010000 */
[----:B------:R-:W-:-:S05]  /*4500*/  F2FP.F16.F32.PACK_AB R15, R54, R47 ;  /* 0x0000002f360f723e */ /* 0x000fca00000000ff */
[----:B------:R0:W-:Y:S01]  /*4510*/  STSM.16.M88.4 [R18+0x6000], R12 ;  /* 0x0060000c12007844 */ /* 0x0001e20000000200 */
[----:B------:R-:W-:Y:S01]  /*4520*/  MUFU.EX2 R130, R130 ;  /* 0x0000008200827308 */ /* 0x000fe20000000800 */
[----:B-1----:R-:W-:-:S07]  /*4530*/  CS2R R128, SRZ ;  /* 0x0000000000807805 */ /* 0x002fce000001ff00 */
[----:B------:R1:W3:Y:S01]  /*4540*/  MUFU.EX2 R3, R132 ;  /* 0x0000008400037308 */ /* 0x0002e20000000800 */
[C---:B--2---:R-:W-:Y:S01]  /*4550*/  F2FP.F16.F32.PACK_AB R24, R11.reuse, R126 ;  /* 0x0000007e0b18723e */ /* 0x044fe200000000ff */
[----:B------:R-:W-:Y:S01]  /*4560*/  FADD.FTZ R9, R11, R10 ;  /* 0x0000000a0b097221 */ /* 0x000fe20000010000 */
[----:B------:R-:W-:-:S05]  /*4570*/  CS2R R126, SRZ ;  /* 0x00000000007e7805 */ /* 0x000fca000001ff00 */
[----:B------:R-:W2:Y:S01]  /*4580*/  MUFU.EX2 R0, R53 ;  /* 0x0000003500007308 */ /* 0x000ea20000000800 */
[----:B-1----:R-:W-:Y:S02]  /*4590*/  CS2R R132, SRZ ;  /* 0x0000000000847805 */ /* 0x002fe4000001ff00 */
[----:B---3--:R-:W-:Y:S01]  /*45a0*/  F2FP.F16.F32.PACK_AB R26, R3, R130 ;  /* 0x00000082031a723e */ /* 0x008fe200000000ff */
[----:B------:R-:W-:-:S04]  /*45b0*/  FADD.FTZ R130, R130, R9 ;  /* 0x0000000982827221 */ /* 0x000fc80000010000 */
[----:B------:R-:W-:Y:S01]  /*45c0*/  FADD.FTZ R3, R3, R130 ;  /* 0x0000008203037221 */ /* 0x000fe20000010000 */
[----:B------:R-:W-:Y:S02]  /*45d0*/  CS2R R130, SRZ ;  /* 0x0000000000827805 */ /* 0x000fe4000001ff00 */
[----:B--2---:R-:W-:Y:S01]  /*45e0*/  F2FP.F16.F32.PACK_AB R27, R0, R35 ;  /* 0x00000023001b723e */ /* 0x004fe200000000ff */
[----:B------:R-:W-:Y:S01]  /*45f0*/  FADD.FTZ R35, R35, R4 ;  /* 0x0000000423237221 */ /* 0x000fe20000010000 */
[----:B------:R-:W-:-:S03]  /*4600*/  SHF.R.S32.HI R4, RZ, 0x1f, R5 ;  /* 0x0000001fff047819 */ /* 0x000fc60000011405 */
[----:B------:R0:W-:Y:S01]  /*4610*/  STSM.16.M88.4 [R17+0x6000], R24 ;  /* 0x0060001811007844 */ /* 0x0001e20000000200 */
[----:B------:R-:W-:Y:S01]  /*4620*/  LEA.HI R5, R4, R5, RZ, 0x7 ;  /* 0x0000000504057211 */ /* 0x000fe200078f38ff */
[----:B------:R-:W-:Y:S02]  /*4630*/  VIADD R4, R88, 0xfffffffe ;  /* 0xfffffffe58047836 */ /* 0x000fe40000000000 */
[----:B------:R-:W-:Y:S01]  /*4640*/  FADD.FTZ R0, R0, R35 ;  /* 0x0000002300007221 */ /* 0x000fe20000010000 */
[----:B------:R1:W-:Y:S06]  /*4650*/  MEMBAR.ALL.CTA ;  /* 0x0000000000007992 */ /* 0x0003ec0000008000 */
[----:B-1----:R-:W1:Y:S01]  /*4660*/  FENCE.VIEW.ASYNC.S ;  /* 0x00000000000073c6 */ /* 0x002e620000000000 */
[----:B------:R-:W-:-:S02]  /*4670*/  SHF.R.S32.HI R5, RZ, 0x7, R5 ;  /* 0x00000007ff057819 */ /* 0x000fc40000011405 */
[----:B------:R-:W-:Y:S02]  /*4680*/  CS2R R88, SRZ ;  /* 0x0000000000587805 */ /* 0x000fe4000001ff00 */
[----:B------:R-:W-:-:S04]  /*4690*/  VIMNMX R144, R146, R5, !PT ;  /* 0x0000000592907248 */ /* 0x000fc80007fe0100 */
[----:B------:R-:W-:Y:S01]  /*46a0*/  ISETP.GE.AND P1, PT, R4, R144, PT ;  /* 0x000000900400720c */ /* 0x000fe20003f26270 */
[----:B-1----:R-:W-:-:S12]  /*46b0*/  NOP ;  /* 0x0000000000007918 */ /* 0x002fd80000000000 */
[----:B0-----:R-:W-:Y:S05]  /*46c0*/  @!P1 BRA `(.L_x_2088) ;  /* 0x0000003000909947 */ /* 0x001fea0003800000 */
[----:B------:R-:W-:Y:S01]  /*46d0*/  IMAD.MOV.U32 R5, RZ, RZ, R8 ;  /* 0x000000ffff057224 */ /* 0x000fe200078e0008 */
[----:B------:R-:W-:Y:S01]  /*46e0*/  UMOV UR6, UR38 ;  /* 0x0000002600067c82 */ /* 0x000fe20008000000 */
[----:B------:R-:W-:Y:S01]  /*46f0*/  IMAD.MOV.U32 R9, RZ, RZ, R6 ;  /* 0x000000ffff097224 */ /* 0x000fe200078e0006 */
[----:B------:R-:W-:Y:S01]  /*4700*/  ULDC UR5, c[0x0][0x9d8] ;  /* 0x0002760000057ab9 */ /* 0x000fe20000000800 */
[----:B------:R-:W-:Y:S02]  /*4710*/  IMAD.MOV.U32 R10, RZ, RZ, R2 ;  /* 0x000000ffff0a7224 */ /* 0x000fe400078e0002 */
[----:B------:R-:W-:-:S07]  /*4720*/  IMAD.MOV.U32 R135, RZ, RZ, RZ ;  /* 0x000000ffff877224 */ /* 0x000fce00078e00ff */
.L_x_2099:
[----:B------:R-:W-:Y:S01]  /*4730*/  ISETP.NE.AND P2, PT, RZ, UR40, PT ;  /* 0x00000028ff007c0c */ /* 0x000fe2000bf45270 */
[----:B------:R-:W-:-:S04]  /*4740*/  UISETP.NE.AND UP0, UPT, UR6, 0x1, UPT ;  /* 0x000000010600788c */ /* 0x000fc8000bf05270 */
[----:B------:R-:W-:-:S06]  /*4750*/  USEL UR7, URZ, 0x1, UP0 ;  /* 0x000000013f077887 */ /* 0x000fcc0008000000 */
[----:B------:R-:W-:Y:S02]  /*4760*/  LOP3.LUT R2, R10, UR7, RZ, 0x3c, !PT ;  /* 0x000000070a027c12 */ /* 0x000fe4000f8e3cff */
[----:B------:R-:W-:Y:S05]  /*4770*/  @P2 BRA `(.L_x_2089) ;  /* 0x0000000000342947 */ /* 0x000fea0003800000 */
[----:B------:R-:W-:Y:S05]  /*4780*/  @!P0 BRA `(.L_x_2090) ;  /* 0x0000000000048947 */ /* 0x000fea0003800000 */
[----:B------:R-:W-:Y:S01]  /*4790*/  BPT.TRAP 0x1 ;  /* 0x000000040000795c */ /* 0x000fe20000300000 */
.L_x_2090:
[----:B------:R-:W-:Y:S01]  /*47a0*/  UIADD3 UR7, UR6, 0x1, URZ ;  /* 0x0000000106077890 */ /* 0x000fe2000fffe03f */
[----:B------:R-:W-:-:S03]  /*47b0*/  SHF.L.U32 R6, R2, 0x1f, RZ ;  /* 0x0000001f02067819 */ /* 0x000fc600000006ff */
[----:B------:R-:W-:-:S04]  /*47c0*/  UISETP.NE.AND UP0, UPT, UR7, 0x2, UPT ;  /* 0x000000020700788c */ /* 0x000fc8000bf05270 */
[----:B------:R-:W-:-:S04]  /*47d0*/  USEL UR7, UR7, URZ, UP0 ;  /* 0x0000003f07077287 */ /* 0x000fc80008000000 */
[----:B------:R-:W-:-:S09]  /*47e0*/  ULEA UR7, UR7, UR41, 0x3 ;  /* 0x0000002907077291 */ /* 0x000fd2000f8e183f */
[----:B------:R0:W1:Y:S01]  /*47f0*/  SYNCS.PHASECHK.TRANS64.TRYWAIT P1, [UR7+0x2d830], R6 ;  /* 0x02d83006ff0075a7 */ /* 0x0000620008020147 */
[----:B------:R-:W-:Y:S05]  /*4800*/  @!P0 BRA `(.L_x_2091) ;  /* 0x0000000000048947 */ /* 0x000fea0003800000 */
[----:B------:R-:W-:Y:S01]  /*4810*/  BPT.TRAP 0x1 ;  /* 0x000000040000795c */ /* 0x000fe20000300000 */
.L_x_2091:
[----:B-1----:R-:W-:Y:S05]  /*4820*/  @P1 BRA `(.L_x_2089) ;  /* 0x0000000000081947 */ /* 0x002fea0003800000 */
[----:B------:R-:W1:Y:S02]  /*4830*/  SYNCS.PHASECHK.TRANS64.TRYWAIT P1, [UR7+0x2d830], R6 ;  /* 0x02d83006ff0075a7 */ /* 0x000e640008020147 */
[----:B-1----:R-:W-:Y:S05]  /*4840*/  @!P1 BRA `(.L_x_2092) ;  /* 0x000000f000309947 */ /* 0x002fea0003800000 */
.L_x_2089:
        /* <DEDUP_REMOVED lines=40> */
.L_x_2094:
[----:B------:R-:W-:Y:S01]  /*4ad0*/  ULEA UR7, UR6, UR41, 0x3 ;  /* 0x0000002906077291 */ /* 0x000fe2000f8e183f */
[----:B------:R-:W-:-:S08]  /*4ae0*/  SHF.L.U32 R6, R10, 0x1f, RZ ;  /* 0x0000001f0a067819 */ /* 0x000fd000000006ff */
[----:B------:R0:W1:Y:S01]  /*4af0*/  SYNCS.PHASECHK.TRANS64.TRYWAIT P1, [UR7+0x2d850], R6 ;  /* 0x02d85006ff0075a7 */ /* 0x0000620008020147 */
[----:B------:R-:W-:Y:S05]  /*4b00*/  @!P0 BRA `(.L_x_2095) ;  /* 0x0000000000048947 */ /* 0x000fea0003800000 */
[----:B------:R-:W-:Y:S01]  /*4b10*/  BPT.TRAP 0x1 ;  /* 0x000000040000795c */ /* 0x000fe20000300000 */
.L_x_2095:
[----:B-1----:R-:W-:Y:S05]  /*4b20*/  @P1 BRA `(.L_x_2093) ;  /* 0x0000000000081947 */ /* 0x002fea0003800000 */
[----:B------:R-:W1:Y:S02]  /*4b30*/  SYNCS.PHASECHK.TRANS64.TRYWAIT P1, [UR7+0x2d850], R6 ;  /* 0x02d85006ff0075a7 */ /* 0x000e640008020147 */
[----:B-1----:R-:W-:Y:S05]  /*4b40*/  @!P1 BRA `(.L_x_2096) ;  /* 0x000000ec00889947 */ /* 0x002fea0003800000 */
.L_x_2093:
        /* <DEDUP_REMOVED lines=18> */
[----:B------:R-:W-:-:S02]  /*4c70*/  ISETP.GE.U32.AND P1, PT, R8, 0x180, PT ;  /* 0x000001800800780c */ /* 0x000fc40003f26070 */
[----:B0-----:R-:W-:-:S04]  /*4c80*/  IADD3 R6, R7, 0x9, RZ ;  /* 0x0000000907067810 */ /* 0x001fc80007ffe0ff */
        /* <DEDUP_REMOVED lines=50> */
.L_x_2097:
[----:B0-----:R-:W0:Y:S01]  /*4fb0*/  LDC R6, c[0x0][0x448] ;  /* 0x00011200ff067b82 */ /* 0x001e220000000800 */
[----:B------:R-:W-:Y:S02]  /*4fc0*/  IMAD.IADD R10, R147, 0x1, R136 ;  /* 0x00000001930a7824 */ /* 0x000fe400078e0288 */
        /* <DEDUP_REMOVED lines=22> */
[----:B0-----:R-:W-:Y:S01]  /*5130*/  ISETP.NE.AND P1, PT, R6, 0x1, PT ;  /* 0x000000010600780c */ /* 0x001fe20003f25270 */
        /* <DEDUP_REMOVED lines=12> */
[----:B------:R-:W4:Y:S01]  /*5200*/  @P1 LDC R7, c[0x0][0x44c] ;  /* 0x00011300ff071b82 */ /* 0x000f220000000800 */
[----:B------:R-:W-:Y:S01]  /*5210*/  FMUL.FTZ R8, R30, UR5 ;  /* 0x000000051e087c20 */ /* 0x000fe20008410000 */
[----:B------:R-:W-:Y:S01]  /*5220*/  FMUL.FTZ R30, R41, UR5 ;  /* 0x00000005291e7c20 */ /* 0x000fe20008410000 */
[----:B------:R-:W-:Y:S01]  /*5230*/  FMUL.FTZ R41, R59, UR5 ;  /* 0x000000053b297c20 */ /* 0x000fe20008410000 */
[----:B------:R-:W-:Y:S01]  /*5240*/  FMUL.FTZ R40, R52, UR5 ;  /* 0x0000000534287c20 */ /* 0x000fe20008410000 */
[----:B------:R-:W-:Y:S01]  /*5250*/  FMUL.FTZ R52, R67, UR5 ;  /* 0x0000000543347c20 */ /* 0x000fe20008410000 */
[----:B------:R-:W-:Y:S01]  /*5260*/  FMUL.FTZ R67, R85, UR5 ;  /* 0x0000000555437c20 */ /* 0x000fe20008410000 */
[----:B------:R-:W5:Y:S01]  /*5270*/  MUFU.TANH R35, R35 ;  /* 0x0000002300237308 */ /* 0x000f620000002400 */
[----:B------:R-:W1:Y:S01]  /*5280*/  @P1 LDC R6, c[0x0][0x450] ;  /* 0x00011400ff061b82 */ /* 0x000e620000000800 */
        /* <DEDUP_REMOVED lines=13> */
[----:B------:R-:W-:Y:S01]  /*5360*/  FMUL.FTZ R48, R71, UR5 ;  /* 0x0000000547307c20 */ /* 0x000fe20008410000 */
[----:B------:R-:W-:Y:S01]  /*5370*/  MUFU.TANH R54, R54 ;  /* 0x0000003600367308 */ /* 0x000fe20000002400 */
[----:B----4-:R-:W-:-:S04]  /*5380*/  @P1 IMAD.HI.U32 R7, R10, R7, RZ ;  /* 0x000000070a071227 */ /* 0x010fc800078e00ff */
[----:B------:R-:W-:Y:S01]  /*5390*/  FMUL.FTZ R78, R78, UR5 ;  /* 0x000000054e4e7c20 */ /* 0x000fe20008410000 */
[----:B------:R-:W-:-:S04]  /*53a0*/  ULEA UR7, UR38, UR41, 0x3 ;  /* 0x0000002926077291 */ /* 0x000fc8000f8e183f */
[----:B------:R-:W-:Y:S01]  /*53b0*/  UIADD3 UR7, UR7, 0x2d840, URZ ;  /* 0x0002d84007077890 */ /* 0x000fe2000fffe03f */
[----:B------:R-:W-:Y:S01]  /*53c0*/  MUFU.TANH R139, R139 ;  /* 0x0000008b008b7308 */ /* 0x000fe20000002400 */
[----:B-1----:R-:W-:Y:S01]  /*53d0*/  @P1 SHF.R.U32.HI R10, RZ, R6, R7 ;  /* 0x00000006ff0a1219 */ /* 0x002fe20000011607 */
[----:B------:R-:W-:Y:S01]  /*53e0*/  FMUL.FTZ R6, R27, UR5 ;  /* 0x000000051b067c20 */ /* 0x000fe20008410000 */
[----:B------:R-:W-:Y:S01]  /*53f0*/  FMUL.FTZ R27, R46, UR5 ;  /* 0x000000052e1b7c20 */ /* 0x000fe20008410000 */
[----:B------:R-:W-:Y:S01]  /*5400*/  FMUL.FTZ R46, R57, UR5 ;  /* 0x00000005392e7c20 */ /* 0x000fe20008410000 */
[----:B------:R-:W-:Y:S01]  /*5410*/  FMUL.FTZ R57, R58, UR5 ;  /* 0x000000053a397c20 */ /* 0x000fe20008410000 */
[----:B------:R-:W1:Y:S01]  /*5420*/  SHFL.IDX PT, R69, R10, RZ, 0x1c1f ;  /* 0x001c1fff0a457589 */ /* 0x000e6200000e0000 */
[----:B------:R-:W-:Y:S02]  /*5430*/  IMAD.MOV.U32 R58, RZ, RZ, -0x80 ;  /* 0xffffff80ff3a7424 */ /* 0x000fe400078e00ff */
[----:B------:R-:W-:Y:S01]  /*5440*/  FMUL.FTZ R7, R26, UR5 ;  /* 0x000000051a077c20 */ /* 0x000fe20008410000 */
[----:B------:R-:W-:Y:S01]  /*5450*/  FMUL.FTZ R26, R43, UR5 ;  /* 0x000000052b1a7c20 */ /* 0x000fe20008410000 */
[----:B------:R-:W-:Y:S01]  /*5460*/  FMUL.FTZ R43, R56, UR5 ;  /* 0x00000005382b7c20 */ /* 0x000fe20008410000 */
[----:B------:R-:W-:-:S02]  /*5470*/  IMAD R58, R4, R58, 0x1 ;  /* 0x00000001043a7424 */ /* 0x000fc400078e023a */
[----:B------:R-:W-:Y:S01]  /*5480*/  FMUL.FTZ R56, R63, UR5 ;  /* 0x000000053f387c20 */ /* 0x000fe20008410000 */
[----:B------:R-:W-:Y:S01]  /*5490*/  FMUL.FTZ R63, R76, UR5 ;  /* 0x000000054c3f7c20 */ /* 0x000fe20008410000 */
[----:B------:R-:W4:Y:S01]  /*54a0*/  MUFU.TANH R46, R46 ;  /* 0x0000002e002e7308 */ /* 0x000f220000002400 */
[----:B------:R-:W2:Y:S01]  /*54b0*/  SHFL.IDX PT, R76, R10, 0x1, 0x1c1f ;  /* 0x003c1f000a4c7f89 */ /* 0x000ea200000e0000 */
[----:B------:R-:W-:Y:S01]  /*54c0*/  IADD3 R58, R142, R58, -R145 ;  /* 0x0000003a8e3a7210 */ /* 0x000fe20007ffe891 */
[----:B------:R-:W-:-:S04]  /*54d0*/  UPRMT UR7, UR42, 0x654, UR7 ;  /* 0x000006542a077896 */ /* 0x000fc80008000007 */
[----:B------:R-:W-:Y:S01]  /*54e0*/  IMAD.IADD R58, R58, 0x1, -R143 ;  /* 0x000000013a3a7824 */ /* 0x000fe200078e0a8f */
[----:B------:R-:W4:Y:S04]  /*54f0*/  MUFU.TANH R47, R47 ;  /* 0x0000002f002f7308 */ /* 0x000f280000002400 */
[----:B------:R-:W-:Y:S01]  /*5500*/  SYNCS.ARRIVE.TRANS64.RED.A1T0 RZ, [UR7], RZ ;  /* 0x000000ffffff79a7 */ /* 0x000fe20008100407 */
[----:B-1----:R-:W-:-:S03]  /*5510*/  IMAD.IADD R69, R58, 0x1, R69 ;  /* 0x000000013a457824 */ /* 0x002fc600078e0245 */
[----:B------:R-:W1:Y:S02]  /*5520*/  MUFU.TANH R60, R60 ;  /* 0x0000003c003c7308 */ /* 0x000e640000002400 */
[C---:B------:R-:W-:Y:S02]  /*5530*/  ISETP.GT.AND P4, PT, R69.reuse, 0x8, PT ;  /* 0x000000084500780c */ /* 0x040fe40003f84270 */
[C---:B------:R-:W-:Y:S02]  /*5540*/  ISETP.GT.AND P5, PT, R69.reuse, 0x9, PT ;  /* 0x000000094500780c */ /* 0x040fe40003fa4270 */
[----:B------:R-:W-:Y:S02]  /*5550*/  FSEL R138, R138, -INF , P4 ;  /* 0xff8000008a8a7808 */ /* 0x000fe40002000000 */
[----:B------:R-:W1:Y:S01]  /*5560*/  MUFU.TANH R13, R13 ;  /* 0x0000000d000d7308 */ /* 0x000e620000002400 */
[----:B------:R-:W-:Y:S01]  /*5570*/  ISETP.GT.AND P4, PT, R69, 0x19, PT ;  /* 0x000000194500780c */ /* 0x000fe20003f84270 */
[----:B--2---:R-:W-:Y:S01]  /*5580*/  IMAD.IADD R76, R58, 0x1, R76 ;  /* 0x000000013a4c7824 */ /* 0x004fe200078e024c */
[----:B------:R-:W-:-:S02]  /*5590*/  FSEL R74, R11, -INF , P5 ;  /* 0xff8000000b4a7808 */ /* 0x000fc40002800000 */
[----:B------:R-:W-:Y:S02]  /*55a0*/  ISETP.GT.AND P5, PT, R69, 0x20, PT ;  /* 0x000000204500780c */ /* 0x000fe40003fa4270 */
[----:B0-----:R-:W-:Y:S01]  /*55b0*/  FSEL R70, R21, -INF , P4 ;  /* 0xff80000015467808 */ /* 0x001fe20002000000 */
[----:B------:R-:W0:Y:S01]  /*55c0*/  MUFU.TANH R10, R80 ;  /* 0x00000050000a7308 */ /* 0x000e220000002400 */
[----:B------:R-:W-:Y:S02]  /*55d0*/  ISETP.GT.AND P4, PT, R69, 0x30, PT ;  /* 0x000000304500780c */ /* 0x000fe40003f84270 */
[----:B---3--:R-:W-:Y:S02]  /*55e0*/  FSEL R84, R29, -INF , P5 ;  /* 0xff8000001d547808 */ /* 0x008fe40002800000 */
[----:B------:R-:W-:Y:S02]  /*55f0*/  ISETP.GT.AND P5, PT, R69, 0x31, PT ;  /* 0x000000314500780c */ /* 0x000fe40003fa4270 */
[----:B-----5:R-:W-:Y:S01]  /*5600*/  FSEL R77, R35, -INF , P4 ;  /* 0xff800000234d7808 */ /* 0x020fe20002000000 */
[----:B------:R-:W2:Y:S01]  /*5610*/  MUFU.TANH R140, R140 ;  /* 0x0000008c008c7308 */ /* 0x000ea20000002400 */
[----:B------:R-:W-:-:S02]  /*5620*/  ISETP.GT.AND P4, PT, R69, 0x41, PT ;  /* 0x000000414500780c */ /* 0x000fc40003f84270 */
[----:B------:R-:W-:Y:S02]  /*5630*/  FSEL R29, R37, -INF , P5 ;  /* 0xff800000251d7808 */ /* 0x000fe40002800000 */
[C---:B------:R-:W-:Y:S02]  /*5640*/  ISETP.GT.AND P5, PT, R69.reuse, 0x48, PT ;  /* 0x000000484500780c */ /* 0x040fe40003fa4270 */
[----:B----4-:R-:W-:Y:S01]  /*5650*/  FSEL R59, R46, -INF , P4 ;  /* 0xff8000002e3b7808 */ /* 0x010fe20002000000 */
[----:B------:R-:W3:Y:S01]  /*5660*/  MUFU.TANH R33, R33 ;  /* 0x0000002100217308 */ /* 0x000ee20000002400 */
[C---:B------:R-:W-:Y:S02]  /*5670*/  ISETP.GT.AND P3, PT, R69.reuse, 0x1, PT ;  /* 0x000000014500780c */ /* 0x040fe40003f64270 */
[----:B------:R-:W-:Y:S02]  /*5680*/  ISETP.GT.AND P4, PT, R69, 0x58, PT ;  /* 0x000000584500780c */ /* 0x000fe40003f84270 */
[----:B------:R-:W-:-:S02]  /*5690*/  FSEL R54, R54, -INF , P5 ;  /* 0xff80000036367808 */ /* 0x000fc40002800000 */
[----:B------:R-:W-:Y:S01]  /*56a0*/  ISETP.GT.AND P5, PT, R69, 0x59, PT ;  /* 0x000000594500780c */ /* 0x000fe20003fa4270 */
[----:B------:R-:W4:Y:S01]  /*56b0*/  MUFU.TANH R6, R6 ;  /* 0x0000000600067308 */ /* 0x000f220000002400 */
[----:B------:R-:W-:Y:S02]  /*56c0*/  FSEL R139, R139, -INF , P3 ;  /* 0xff8000008b8b7808 */ /* 0x000fe40001800000 */
[----:B------:R-:W-:Y:S02]  /*56d0*/  FSEL R46, R47, -INF , P4 ;  /* 0xff8000002f2e7808 */ /* 0x000fe40002000000 */
[C---:B------:R-:W-:Y:S02]  /*56e0*/  ISETP.GT.AND P3, PT, R69.reuse, 0x18, PT ;  /* 0x000000184500780c */ /* 0x040fe40003f64270 */
[----:B-1----:R-:W-:Y:S01]  /*56f0*/  FSEL R47, R60, -INF , P5 ;  /* 0xff8000003c2f7808 */ /* 0x002fe20002800000 */
[----:B------:R-:W1:Y:S01]  /*5700*/  MUFU.TANH R137, R137 ;  /* 0x0000008900897308 */ /* 0x000e620000002400 */
[----:B------:R-:W-:-:S02]  /*5710*/  ISETP.GT.AND P5, PT, R69, 0x70, PT ;  /* 0x000000704500780c */ /* 0x000fc40003fa4270 */
[----:B------:R-:W-:Y:S02]  /*5720*/  ISETP.GT.AND P2, PT, R69, RZ, PT ;  /* 0x000000ff4500720c */ /* 0x000fe40003f44270 */
[----:B------:R-:W-:Y:S02]  /*5730*/  FSEL R85, R13, -INF , P3 ;  /* 0xff8000000d557808 */ /* 0x000fe40001800000 */
[----:B------:R-:W-:Y:S01]  /*5740*/  ISETP.GT.AND P3, PT, R69, 0x29, PT ;  /* 0x000000294500780c */ /* 0x000fe20003f64270 */
[----:B------:R-:W5:Y:S01]  /*5750*/  MUFU.TANH R12, R12 ;  /* 0x0000000c000c7308 */ /* 0x000f620000002400 */
[----:B0-----:R-:W-:Y:S02]  /*5760*/  FSEL R10, R10, -INF , P5 ;  /* 0xff8000000a0a7808 */ /* 0x001fe40002800000 */
[----:B------:R-:W-:Y:S02]  /*5770*/  ISETP.GT.AND P5, PT, R76, 0x1, PT ;  /* 0x000000014c00780c */ /* 0x000fe40003fa4270 */
[----:B--2---:R-:W-:-:S02]  /*5780*/  FSEL R140, R140, -INF , P2 ;  /* 0xff8000008c8c7808 */ /* 0x004fc40001000000 */
[----:B---3--:R-:W-:Y:S01]  /*5790*/  FSEL R80, R33, -INF , P3 ;  /* 0xff80000021507808 */ /* 0x008fe20001800000 */
[----:B------:R-:W0:Y:S01]  /*57a0*/  MUFU.TANH R30, R30 ;  /* 0x0000001e001e7308 */ /* 0x000e220000002400 */
[----:B----4-:R-:W-:Y:S02]  /*57b0*/  FSEL R33, R6, -INF , P5 ;  /* 0xff80000006217808 */ /* 0x010fe40002800000 */
[----:B------:R-:W-:Y:S02]  /*57c0*/  FMNMX.FTZ R6, R140, R9, !PT ;  /* 0x000000098c067209 */ /* 0x000fe40007810000 */
[----:B------:R-:W-:Y:S02]  /*57d0*/  ISETP.GT.AND P1, PT, R69, 0x10, PT ;  /* 0x000000104500780c */ /* 0x000fe40003f24270 */
[----:B------:R-:W-:Y:S01]  /*57e0*/  FMNMX.FTZ R6, R139, R6, !PT ;  /* 0x000000068b067209 */ /* 0x000fe20007810000 */
[----:B------:R-:W2:Y:S01]  /*57f0*/  MUFU.TANH R31, R31 ;  /* 0x0000001f001f7308 */ /* 0x000ea20000002400 */
[----:B------:R-:W-:-:S02]  /*5800*/  ISETP.GT.AND P2, PT, R69, 0x11, PT ;  /* 0x000000114500780c */ /* 0x000fc40003f44270 */
[----:B------:R-:W-:Y:S02]  /*5810*/  FMNMX.FTZ R6, R138, R6, !PT ;  /* 0x000000068a067209 */ /* 0x000fe40007810000 */
[----:B-1----:R-:W-:Y:S02]  /*5820*/  FSEL R137, R137, -INF , P1 ;  /* 0xff80000089897808 */ /* 0x002fe40000800000 */
[----:B------:R-:W-:Y:S01]  /*5830*/  FMNMX.FTZ R6, R74, R6, !PT ;  /* 0x000000064a067209 */ /* 0x000fe20007810000 */
[----:B------:R-:W1:Y:S01]  /*5840*/  MUFU.TANH R40, R40 ;  /* 0x0000002800287308 */ /* 0x000e620000002400 */
[----:B-----5:R-:W-:Y:S02]  /*5850*/  FSEL R72, R12, -INF , P2 ;  /* 0xff8000000c487808 */ /* 0x020fe40001000000 */
[----:B------:R-:W-:Y:S02]  /*5860*/  FMNMX.FTZ R6, R137, R6, !PT ;  /* 0x0000000689067209 */ /* 0x000fe40007810000 */
[----:B------:R-:W-:-:S02]  /*5870*/  ISETP.GT.AND P1, PT, R69, 0x21, PT ;  /* 0x000000214500780c */ /* 0x000fc40003f24270 */
[----:B------:R-:W-:Y:S01]  /*5880*/  FMNMX.FTZ R6, R72, R6, !PT ;  /* 0x0000000648067209 */ /* 0x000fe20007810000 */
[----:B------:R-:W3:Y:S01]  /*5890*/  MUFU.TANH R42, R42 ;  /* 0x0000002a002a7308 */ /* 0x000ee20000002400 */
[----:B------:R-:W-:Y:S02]  /*58a0*/  ISETP.GT.AND P2, PT, R69, 0x28, PT ;  /* 0x000000284500780c */ /* 0x000fe40003f44270 */
[----:B------:R-:W-:Y:S02]  /*58b0*/  FMNMX.FTZ R6, R85, R6, !PT ;  /* 0x0000000655067209 */ /* 0x000fe40007810000 */
[----:B0-----:R-:W-:Y:S02]  /*58c0*/  FSEL R68, R30, -INF , P1 ;  /* 0xff8000001e447808 */ /* 0x001fe40000800000 */
[----:B------:R-:W-:Y:S01]  /*58d0*/  FMNMX.FTZ R6, R70, R6, !PT ;  /* 0x0000000646067209 */ /* 0x000fe20007810000 */
[----:B------:R-:W0:Y:S01]  /*58e0*/  MUFU.TANH R43, R43 ;  /* 0x0000002b002b7308 */ /* 0x000e220000002400 */
[----:B--2---:R-:W-:-:S02]  /*58f0*/  FSEL R81, R31, -INF , P2 ;  /* 0xff8000001f517808 */ /* 0x004fc40001000000 */
[----:B------:R-:W-:Y:S02]  /*5900*/  FMNMX.FTZ R6, R84, R6, !PT ;  /* 0x0000000654067209 */ /* 0x000fe40007810000 */
[C---:B------:R-:W-:Y:S02]  /*5910*/  ISETP.GT.AND P1, PT, R69.reuse, 0x38, PT ;  /* 0x000000384500780c */ /* 0x040fe40003f24270 */
[----:B------:R-:W-:Y:S01]  /*5920*/  FMNMX.FTZ R6, R68, R6, !PT ;  /* 0x0000000644067209 */ /* 0x000fe20007810000 */
[----:B------:R-:W2:Y:S01]  /*5930*/  MUFU.TANH R55, R55 ;  /* 0x0000003700377308 */ /* 0x000ea20000002400 */
[----:B------:R-:W-:Y:S02]  /*5940*/  ISETP.GT.AND P2, PT, R69, 0x39, PT ;  /* 0x000000394500780c */ /* 0x000fe40003f44270 */
[----:B------:R-:W-:Y:S02]  /*5950*/  FMNMX.FTZ R6, R81, R6, !PT ;  /* 0x0000000651067209 */ /* 0x000fe40007810000 */
[----:B-1----:R-:W-:-:S02]  /*5960*/  FSEL R31, R40, -INF , P1 ;  /* 0xff800000281f7808 */ /* 0x002fc40000800000 */
[----:B------:R-:W-:Y:S01]  /*5970*/  FMNMX.FTZ R6, R80, R6, !PT ;  /* 0x0000000650067209 */ /* 0x000fe20007810000 */
[----:B------:R-:W1:Y:S01]  /*5980*/  MUFU.TANH R50, R50 ;  /* 0x0000003200327308 */ /* 0x000e620000002400 */
[----:B------:R-:W-:Y:S02]  /*5990*/  ISETP.GT.AND P3, PT, R69, 0x40, PT ;  /* 0x000000404500780c */ /* 0x000fe40003f64270 */
[----:B------:R-:W-:Y:S02]  /*59a0*/  FMNMX.FTZ R6, R77, R6, !PT ;  /* 0x000000064d067209 */ /* 0x000fe40007810000 */
[----:B---3--:R-:W-:Y:S02]  /*59b0*/  FSEL R30, R42, -INF , P2 ;  /* 0xff8000002a1e7808 */ /* 0x008fe40001000000 */
[----:B------:R-:W-:Y:S01]  /*59c0*/  FMNMX.FTZ R6, R29, R6, !PT ;  /* 0x000000061d067209 */ /* 0x000fe20007810000 */
[----:B------:R-:W3:Y:S01]  /*59d0*/  MUFU.TANH R51, R51 ;  /* 0x0000003300337308 */ /* 0x000ee20000002400 */
[----:B0-----:R-:W-:-:S02]  /*59e0*/  FSEL R58, R43, -INF , P3 ;  /* 0xff8000002b3a7808 */ /* 0x001fc40001800000 */
[----:B------:R-:W-:Y:S02]  /*59f0*/  FMNMX.FTZ R6, R31, R6, !PT ;  /* 0x000000061f067209 */ /* 0x000fe40007810000 */
[C---:B------:R-:W-:Y:S02]  /*5a00*/  ISETP.GT.AND P1, PT, R69.reuse, 0x49, PT ;  /* 0x000000494500780c */ /* 0x040fe40003f24270 */
[----:B------:R-:W-:Y:S01]  /*5a10*/  FMNMX.FTZ R6, R30, R6, !PT ;  /* 0x000000061e067209 */ /* 0x000fe20007810000 */
[----:B------:R-:W0:Y:S01]  /*5a20*/  MUFU.TANH R61, R61 ;  /* 0x0000003d003d7308 */ /* 0x000e220000002400 */
[----:B------:R-:W-:Y:S02]  /*5a30*/  ISETP.GT.AND P2, PT, R69, 0x50, PT ;  /* 0x000000504500780c */ /* 0x000fe40003f44270 */
[----:B------:R-:W-:Y:S02]  /*5a40*/  FMNMX.FTZ R6, R58, R6, !PT ;  /* 0x000000063a067209 */ /* 0x000fe40007810000 */
[----:B--2---:R-:W-:-:S02]  /*5a50*/  FSEL R55, R55, -INF , P1 ;  /* 0xff80000037377808 */ /* 0x004fc40000800000 */
[----:B------:R-:W-:Y:S01]  /*5a60*/  FMNMX.FTZ R6, R59, R6, !PT ;  /* 0x000000063b067209 */ /* 0x000fe20007810000 */
[----:B------:R-:W2:Y:S01]  /*5a70*/  MUFU.TANH R62, R62 ;  /* 0x0000003e003e7308 */ /* 0x000ea20000002400 */
[----:B------:R-:W-:Y:S02]  /*5a80*/  ISETP.GT.AND P3, PT, R69, 0x51, PT ;  /* 0x000000514500780c */ /* 0x000fe40003f64270 */
[----:B------:R-:W-:Y:S02]  /*5a90*/  FMNMX.FTZ R6, R54, R6, !PT ;  /* 0x0000000636067209 */ /* 0x000fe40007810000 */
[----:B-1----:R-:W-:Y:S02]  /*5aa0*/  FSEL R50, R50, -INF , P2 ;  /* 0xff80000032327808 */ /* 0x002fe40001000000 */
[----:B------:R-:W-:Y:S01]  /*5ab0*/  FMNMX.FTZ R6, R55, R6, !PT ;  /* 0x0000000637067209 */ /* 0x000fe20007810000 */
[----:B------:R-:W1:Y:S01]  /*5ac0*/  MUFU.TANH R63, R63 ;  /* 0x0000003f003f7308 */ /* 0x000e620000002400 */
[----:B---3--:R-:W-:-:S02]  /*5ad0*/  FSEL R51, R51, -INF , P3 ;  /* 0xff80000033337808 */ /* 0x008fc40001800000 */
[----:B------:R-:W-:Y:S02]  /*5ae0*/  FMNMX.FTZ R6, R50, R6, !PT ;  /* 0x0000000632067209 */ /* 0x000fe40007810000 */
[----:B------:R-:W-:Y:S02]  /*5af0*/  ISETP.GT.AND P1, PT, R69, 0x60, PT ;  /* 0x000000604500780c */ /* 0x000fe40003f24270 */
[----:B------:R-:W-:Y:S01]  /*5b00*/  FMNMX.FTZ R6, R51, R6, !PT ;  /* 0x0000000633067209 */ /* 0x000fe20007810000 */
[----:B------:R-:W3:Y:S01]  /*5b10*/  MUFU.TANH R64, R64 ;  /* 0x0000004000407308 */ /* 0x000ee20000002400 */
[----:B------:R-:W-:Y:S02]  /*5b20*/  ISETP.GT.AND P2, PT, R69, 0x61, PT ;  /* 0x000000614500780c */ /* 0x000fe40003f44270 */
[----:B------:R-:W-:Y:S02]  /*5b30*/  FMNMX.FTZ R6, R46, R6, !PT ;  /* 0x000000062e067209 */ /* 0x000fe40007810000 */
[----:B0-----:R-:W-:-:S02]  /*5b40*/  FSEL R40, R61, -INF , P1 ;  /* 0xff8000003d287808 */ /* 0x001fc40000800000 */
[----:B------:R-:W-:Y:S01]  /*5b50*/  FMNMX.FTZ R6, R47, R6, !PT ;  /* 0x000000062f067209 */ /* 0x000fe20007810000 */
[----:B------:R-:W0:Y:S01]  /*5b60*/  MUFU.TANH R66, R66 ;  /* 0x0000004200427308 */ /* 0x000e220000002400 */
[C---:B------:R-:W-:Y:S02]  /*5b70*/  ISETP.GT.AND P3, PT, R69.reuse, 0x68, PT ;  /* 0x000000684500780c */ /* 0x040fe40003f64270 */
[----:B--2---:R-:W-:Y:S02]  /*5b80*/  FSEL R43, R62, -INF , P2 ;  /* 0xff8000003e2b7808 */ /* 0x004fe40001000000 */
[----:B------:R-:W-:Y:S02]  /*5b90*/  FMNMX.FTZ R6, R40, R6, !PT ;  /* 0x0000000628067209 */ /* 0x000fe40007810000 */
[----:B------:R-:W-:Y:S01]  /*5ba0*/  ISETP.GT.AND P4, PT, R69, 0x69, PT ;  /* 0x000000694500780c */ /* 0x000fe20003f84270 */
[----:B------:R-:W2:Y:S01]  /*5bb0*/  MUFU.TANH R65, R65 ;  /* 0x0000004100417308 */ /* 0x000ea20000002400 */
[----:B-1----:R-:W-:-:S02]  /*5bc0*/  FSEL R42, R63, -INF , P3 ;  /* 0xff8000003f2a7808 */ /* 0x002fc40001800000 */
[----:B------:R-:W-:Y:S02]  /*5bd0*/  FMNMX.FTZ R6, R43, R6, !PT ;  /* 0x000000062b067209 */ /* 0x000fe40007810000 */
[----:B---3--:R-:W-:Y:S02]  /*5be0*/  FSEL R21, R64, -INF , P4 ;  /* 0xff80000040157808 */ /* 0x008fe40002000000 */
[----:B------:R-:W-:Y:S01]  /*5bf0*/  FMNMX.FTZ R6, R42, R6, !PT ;  /* 0x000000062a067209 */ /* 0x000fe20007810000 */
[----:B------:R-:W1:Y:S01]  /*5c00*/  MUFU.TANH R67, R67 ;  /* 0x0000004300437308 */ /* 0x000e620000002400 */
[----:B------:R-:W-:Y:S02]  /*5c10*/  ISETP.GT.AND P1, PT, R69, 0x71, PT ;  /* 0x000000714500780c */ /* 0x000fe40003f24270 */
[----:B------:R-:W-:Y:S02]  /*5c20*/  FMNMX.FTZ R6, R21, R6, !PT ;  /* 0x0000000615067209 */ /* 0x000fe40007810000 */
[----:B------:R-:W-:-:S02]  /*5c30*/  ISETP.GT.AND P2, PT, R69, 0x78, PT ;  /* 0x000000784500780c */ /* 0x000fc40003f44270 */
[----:B0-----:R-:W-:Y:S01]  /*5c40*/  FSEL R11, R66, -INF , P1 ;  /* 0xff800000420b7808 */ /* 0x001fe20000800000 */
[----:B------:R-:W0:Y:S01]  /*5c50*/  MUFU.TANH R7, R7 ;  /* 0x0000000700077308 */ /* 0x000e220000002400 */
[----:B------:R-:W-:Y:S02]  /*5c60*/  FMNMX.FTZ R6, R10, R6, !PT ;  /* 0x000000060a067209 */ /* 0x000fe40007810000 */
[----:B------:R-:W-:Y:S02]  /*5c70*/  ISETP.GT.AND P3, PT, R69, 0x79, PT ;  /* 0x000000794500780c */ /* 0x000fe40003f64270 */
[----:B--2---:R-:W-:Y:S02]  /*5c80*/  FSEL R12, R65, -INF , P2 ;  /* 0xff800000410c7808 */ /* 0x004fe40001000000 */
[----:B------:R-:W-:Y:S01]  /*5c90*/  FMNMX.FTZ R6, R11, R6, !PT ;  /* 0x000000060b067209 */ /* 0x000fe20007810000 */
[----:B------:R-:W2:Y:S01]  /*5ca0*/  MUFU.TANH R14, R14 ;  /* 0x0000000e000e7308 */ /* 0x000ea20000002400 */
[----:B-1----:R-:W-:-:S02]  /*5cb0*/  FSEL R13, R67, -INF , P3 ;  /* 0xff800000430d7808 */ /* 0x002fc40001800000 */
[----:B------:R-:W-:Y:S02]  /*5cc0*/  FMNMX.FTZ R6, R12, R6, !PT ;  /* 0x000000060c067209 */ /* 0x000fe40007810000 */
[C---:B------:R-:W-:Y:S02]  /*5cd0*/  ISETP.GT.AND P4, PT, R76.reuse, RZ, PT ;  /* 0x000000ff4c00720c */ /* 0x040fe40003f84270 */
[----:B------:R-:W-:Y:S01]  /*5ce0*/  FMNMX.FTZ R6, R13, R6, !PT ;  /* 0x000000060d067209 */ /* 0x000fe20007810000 */
[----:B------:R-:W1:Y:S01]  /*5cf0*/  MUFU.TANH R20, R20 ;  /* 0x0000001400147308 */ /* 0x000e620000002400 */
[----:B0-----:R-:W-:Y:S02]  /*5d00*/  FSEL R75, R7, -INF , P4 ;  /* 0xff800000074b7808 */ /* 0x001fe40002000000 */
[C---:B------:R-:W-:Y:S01]  /*5d10*/  ISETP.GT.AND P2, PT, R76.reuse, 0x9, PT ;  /* 0x000000094c00780c */ /* 0x040fe20003f44270 */
[----:B------:R-:W0:Y:S01]  /*5d20*/  SHFL.BFLY PT, R7, R6, 0x2, 0x1f ;  /* 0x0c401f0006077f89 */ /* 0x000e2200000e0000 */
[----:B------:R-:W-:-:S02]  /*5d30*/  ISETP.GT.AND P3, PT, R76, 0x10, PT ;  /* 0x000000104c00780c */ /* 0x000fc40003f64270 */
[C---:B------:R-:W-:Y:S01]  /*5d40*/  ISETP.GT.AND P1, PT, R76.reuse, 0x8, PT ;  /* 0x000000084c00780c */ /* 0x040fe20003f24270 */
[----:B------:R-:W3:Y:S01]  /*5d50*/  MUFU.TANH R8, R8 ;  /* 0x0000000800087308 */ /* 0x000ee20000002400 */
[----:B------:R-:W-:Y:S02]  /*5d60*/  ISETP.GT.AND P4, PT, R76, 0x11, PT ;  /* 0x000000114c00780c */ /* 0x000fe40003f84270 */
[----:B--2---:R-:W-:Y:S02]  /*5d70*/  FSEL R35, R14, -INF , P2 ;  /* 0xff8000000e237808 */ /* 0x004fe40001000000 */
[C---:B------:R-:W-:Y:S02]  /*5d80*/  ISETP.GT.AND P2, PT, R76.reuse, 0x20, PT ;  /* 0x000000204c00780c */ /* 0x040fe40003f44270 */
[----:B------:R-:W-:Y:S01]  /*5d90*/  ISETP.GT.AND P5, PT, R76, 0x18, PT ;  /* 0x000000184c00780c */ /* 0x000fe20003fa4270 */
[----:B------:R-:W2:Y:S01]  /*5da0*/  MUFU.TANH R15, R15 ;  /* 0x0000000f000f7308 */ /* 0x000ea20000002400 */
[----:B-1----:R-:W-:Y:S01]  /*5db0*/  FSEL R71, R20, -INF , P3 ;  /* 0xff80000014477808 */ /* 0x002fe20001800000 */
[----:B------:R-:W-:Y:S01]  /*5dc0*/  FMUL.FTZ R20, R79, UR5 ;  /* 0x000000054f147c20 */ /* 0x000fe20008410000 */
[----:B------:R-:W-:Y:S01]  /*5dd0*/  ISETP.GT.AND P3, PT, R76, 0x21, PT ;  /* 0x000000214c00780c */ /* 0x000fe20003f64270 */
[----:B------:R-:W-:-:S04]  /*5de0*/  FMUL.FTZ R79, R87, UR5 ;  /* 0x00000005574f7c20 */ /* 0x000fc80008410000 */
[----:B------:R-:W1:Y:S01]  /*5df0*/  MUFU.TANH R25, R25 ;  /* 0x0000001900197308 */ /* 0x000e620000002400 */
[----:B---3--:R-:W-:Y:S02]  /*5e00*/  FSEL R73, R8, -INF , P1 ;  /* 0xff80000008497808 */ /* 0x008fe40000800000 */
[----:B------:R-:W-:Y:S02]  /*5e10*/  ISETP.GT.AND P1, PT, R76, 0x19, PT ;  /* 0x000000194c00780c */ /* 0x000fe40003f24270 */
[----:B0-----:R-:W-:-:S03]  /*5e20*/  FMNMX.FTZ R6, R6, R7, !PT ;  /* 0x0000000706067209 */ /* 0x001fc60007810000 */
[----:B------:R-:W0:Y:S01]  /*5e30*/  MUFU.TANH R26, R26 ;  /* 0x0000001a001a7308 */ /* 0x000e220000002400 */
[----:B--2---:R-:W-:Y:S01]  /*5e40*/  FSEL R37, R15, -INF , P4 ;  /* 0xff8000000f257808 */ /* 0x004fe20002000000 */
[----:B------:R-:W2:Y:S01]  /*5e50*/  SHFL.BFLY PT, R7, R6, 0x1, 0x1f ;  /* 0x0c201f0006077f89 */ /* 0x000ea200000e0000 */
[----:B------:R-:W-:Y:S01]  /*5e60*/  ISETP.GT.AND P4, PT, R76, 0x28, PT ;  /* 0x000000284c00780c */ /* 0x000fe20003f84270 */
[----:B------:R-:W-:-:S04]  /*5e70*/  FMUL.FTZ R15, R82, UR5 ;  /* 0x00000005520f7c20 */ /* 0x000fc80008410000 */
[----:B------:R-:W3:Y:S01]  /*5e80*/  MUFU.TANH R24, R24 ;  /* 0x0000001800187308 */ /* 0x000ee20000002400 */
[----:B-1----:R-:W-:Y:S02]  /*5e90*/  FSEL R67, R25, -INF , P2 ;  /* 0xff80000019437808 */ /* 0x002fe40001000000 */
[----:B------:R-:W-:-:S05]  /*5ea0*/  ISETP.GT.AND P2, PT, R76, 0x31, PT ;  /* 0x000000314c00780c */ /* 0x000fca0003f44270 */
[----:B------:R-:W1:Y:S01]  /*5eb0*/  MUFU.TANH R39, R39 ;  /* 0x0000002700277308 */ /* 0x000e620000002400 */
[----:B0-----:R-:W-:Y:S02]  /*5ec0*/  FSEL R25, R26, -INF , P3 ;  /* 0xff8000001a197808 */ /* 0x001fe40001800000 */
[----:B------:R-:W-:-:S05]  /*5ed0*/  ISETP.GT.AND P3, PT, R76, 0x38, PT ;  /* 0x000000384c00780c */ /* 0x000fca0003f64270 */
[----:B------:R-:W0:Y:S01]  /*5ee0*/  MUFU.TANH R27, R27 ;  /* 0x0000001b001b7308 */ /* 0x000e220000002400 */
[----:B---3--:R-:W-:Y:S02]  /*5ef0*/  FSEL R69, R24, -INF , P5 ;  /* 0xff80000018457808 */ /* 0x008fe40002800000 */
[----:B--2---:R-:W-:Y:S02]  /*5f00*/  FMNMX.FTZ R6, R6, R7, !PT ;  /* 0x0000000706067209 */ /* 0x004fe40007810000 */
[----:B------:R-:W-:Y:S02]  /*5f10*/  ISETP.GT.AND P5, PT, R76, 0x29, PT ;  /* 0x000000294c00780c */ /* 0x000fe40003fa4270 */
[C---:B------:R-:W-:Y:S01]  /*5f20*/  FSETP.NEU.FTZ.AND P6, PT, R6.reuse, -INF , PT ;  /* 0xff8000000600780b */ /* 0x040fe20003fdd000 */
[----:B------:R-:W2:Y:S01]  /*5f30*/  MUFU.TANH R36, R36 ;  /* 0x0000002400247308 */ /* 0x000ea20000002400 */
[----:B-1----:R-:W-:Y:S02]  /*5f40*/  FSEL R39, R39, -INF , P1 ;  /* 0xff80000027277808 */ /* 0x002fe40000800000 */
[----:B------:R-:W-:-:S02]  /*5f50*/  FSEL R7, R6, RZ, P6 ;  /* 0x000000ff06077208 */ /* 0x000fc40003000000 */
[----:B------:R-:W-:-:S03]  /*5f60*/  ISETP.GT.AND P1, PT, R76, 0x30, PT ;  /* 0x000000304c00780c */ /* 0x000fc60003f24270 */
[----:B------:R-:W-:Y:S01]  /*5f70*/  FADD.FTZ R9, -R7, R9 ;  /* 0x0000000907097221 */ /* 0x000fe20000010100 */
[----:B------:R-:W1:Y:S01]  /*5f80*/  MUFU.TANH R28, R28 ;  /* 0x0000001c001c7308 */ /* 0x000e620000002400 */
[----:B------:R-:W3:Y:S01]  /*5f90*/  LDC R7, c[0x0][0x988] ;  /* 0x00026200ff077b82 */ /* 0x000ee20000000800 */
[----:B0-----:R-:W-:Y:S02]  /*5fa0*/  FSEL R65, R27, -INF , P4 ;  /* 0xff8000001b417808 */ /* 0x001fe40002000000 */
[----:B------:R-:W-:-:S04]  /*5fb0*/  ISETP.GT.AND P4, PT, R76, 0x39, PT ;  /* 0x000000394c00780c */ /* 0x000fc80003f84270 */
[----:B------:R-:W0:Y:S01]  /*5fc0*/  MUFU.TANH R32, R32 ;  /* 0x0000002000207308 */ /* 0x000e220000002400 */
[----:B--2---:R-:W-:Y:S02]  /*5fd0*/  FSEL R61, R36, -INF , P3 ;  /* 0xff800000243d7808 */ /* 0x004fe40001800000 */
[----:B------:R-:W-:-:S05]  /*5fe0*/  ISETP.GT.AND P3, PT, R76, 0x49, PT ;  /* 0x000000494c00780c */ /* 0x000fca0003f64270 */
[----:B------:R-:W2:Y:S01]  /*5ff0*/  MUFU.TANH R34, R34 ;  /* 0x0000002200227308 */ /* 0x000ea20000002400 */
[----:B-1----:R-:W-:Y:S02]  /*6000*/  FSEL R66, R28, -INF , P5 ;  /* 0xff8000001c427808 */ /* 0x002fe40002800000 */
[----:B------:R-:W-:-:S05]  /*6010*/  ISETP.GT.AND P5, PT, R76, 0x40, PT ;  /* 0x000000404c00780c */ /* 0x000fca0003fa4270 */
[----:B------:R-:W1:Y:S01]  /*6020*/  MUFU.TANH R38, R38 ;  /* 0x0000002600267308 */ /* 0x000e620000002400 */
[----:B0-----:R-:W-:Y:S01]  /*6030*/  FSEL R63, R32, -INF , P1 ;  /* 0xff800000203f7808 */ /* 0x001fe20000800000 */
[-C--:B---3--:R-:W-:Y:S01]  /*6040*/  FMUL.FTZ R8, R6, R7.reuse ;  /* 0x0000000706087220 */ /* 0x088fe20000410000 */
[----:B------:R-:W-:Y:S01]  /*6050*/  ISETP.GT.AND P1, PT, R76, 0x41, PT ;  /* 0x000000414c00780c */ /* 0x000fe20003f24270 */
[----:B------:R-:W-:-:S03]  /*6060*/  FMUL.FTZ R9, R9, R7 ;  /* 0x0000000709097220 */ /* 0x000fc60000410000 */
[----:B------:R-:W-:Y:S01]  /*6070*/  FSEL R8, R8, RZ, P6 ;  /* 0x000000ff08087208 */ /* 0x000fe20003000000 */
[----:B------:R-:W0:Y:S01]  /*6080*/  MUFU.TANH R56, R56 ;  /* 0x0000003800387308 */ /* 0x000e220000002400 */
[----:B--2---:R-:W-:Y:S02]  /*6090*/  FSEL R64, R34, -INF , P2 ;  /* 0xff80000022407808 */ /* 0x004fe40001000000 */
[----:B------:R-:W-:Y:S01]  /*60a0*/  ISETP.GT.AND P2, PT, R76, 0x48, PT ;  /* 0x000000484c00780c */ /* 0x000fe20003f44270 */
[-CC-:B------:R-:W-:Y:S01]  /*60b0*/  FFMA.FTZ R32, R140, R7.reuse, -R8.reuse ;  /* 0x000000078c207223 */ /* 0x180fe20000010808 */
[----:B------:R-:W-:Y:S01]  /*60c0*/  ISETP.GT.AND P6, PT, R76, 0x68, PT ;  /* 0x000000684c00780c */ /* 0x000fe20003fc4270 */
[-CC-:B------:R-:W-:Y:S01]  /*60d0*/  FFMA.FTZ R34, R138, R7.reuse, -R8.reuse ;  /* 0x000000078a227223 */ /* 0x180fe20000010808 */
[-CC-:B------:R-:W-:Y:S01]  /*60e0*/  FFMA.FTZ R74, R74, R7.reuse, -R8.reuse ;  /* 0x000000074a4a7223 */ /* 0x180fe20000010808 */
[----:B------:R-:W2:Y:S01]  /*60f0*/  MUFU.TANH R57, R57 ;  /* 0x0000003900397308 */ /* 0x000ea20000002400 */
        /* <DEDUP_REMOVED lines=8> */
[----:B0-----:R-:W-:Y:S01]  /*6180*/  FSEL R56, R56, -INF , P3 ;  /* 0xff80000038387808 */ /* 0x001fe20001800000 */
[-CC-:B------:R-:W-:Y:S01]  /*6190*/  FFMA.FTZ R68, R68, R7.reuse, -R8.reuse ;  /* 0x0000000744447223 */ /* 0x180fe20000010808 */
[----:B------:R-:W-:Y:S01]  /*61a0*/  ISETP.GT.AND P3, PT, R76, 0x60, PT ;  /* 0x000000604c00780c */ /* 0x000fe20003f64270 */
[-CC-:B------:R-:W-:Y:S01]  /*61b0*/  FFMA.FTZ R26, R81, R7.reuse, -R8.reuse ;  /* 0x00000007511a7223 */ /* 0x180fe20000010808 */
[-CC-:B------:R-:W-:Y:S01]  /*61c0*/  FFMA.FTZ R27, R80, R7.reuse, -R8.reuse ;  /* 0x00000007501b7223 */ /* 0x180fe20000010808 */
[-CC-:B------:R-:W-:Y:S01]  /*61d0*/  FFMA.FTZ R28, R77, R7.reuse, -R8.reuse ;  /* 0x000000074d1c7223 */ /* 0x180fe20000010808 */
[-CC-:B------:R-:W-:Y:S01]  /*61e0*/  FFMA.FTZ R29, R29, R7.reuse, -R8.reuse ;  /* 0x000000071d1d7223 */ /* 0x180fe20000010808 */
[----:B------:R-:W0:Y:S01]  /*61f0*/  MUFU.TANH R53, R53 ;  /* 0x0000003500357308 */ /* 0x000e220000002400 */
[----:B--2---:R-:W-:Y:S01]  /*6200*/  FSEL R57, R57, -INF , P5 ;  /* 0xff80000039397808 */ /* 0x004fe20002800000 */
[-CC-:B------:R-:W-:Y:S01]  /*6210*/  FFMA.FTZ R31, R31, R7.reuse, -R8.reuse ;  /* 0x000000071f1f7223 */ /* 0x180fe20000010808 */
[----:B------:R-:W-:Y:S01]  /*6220*/  ISETP.GT.AND P5, PT, R76, 0x51, PT ;  /* 0x000000514c00780c */ /* 0x000fe20003fa4270 */
[-CC-:B------:R-:W-:Y:S01]  /*6230*/  FFMA.FTZ R30, R30, R7.reuse, -R8.reuse ;  /* 0x000000071e1e7223 */ /* 0x180fe20000010808 */
[-CC-:B------:R-:W-:Y:S01]  /*6240*/  FFMA.FTZ R58, R58, R7.reuse, -R8.reuse ;  /* 0x000000073a3a7223 */ /* 0x180fe20000010808 */
        /* <DEDUP_REMOVED lines=23> */
[----:B------:R-:W-:Y:S01]  /*63c0*/  FFMA.FTZ R13, R13, R7, -R8 ;  /* 0x000000070d0d7223 */ /* 0x000fe20000010808 */
[----:B------:R-:W-:-:S02]  /*63d0*/  FMUL.FTZ R77, R83, UR5 ;  /* 0x00000005534d7c20 */ /* 0x000fc40008410000 */
[----:B------:R-:W2:Y:S01]  /*63e0*/  MUFU.TANH R45, R45 ;  /* 0x0000002d002d7308 */ /* 0x000ea20000002400 */
[----:B-1----:R-:W-:Y:S02]  /*63f0*/  FSEL R41, R44, -INF , P3 ;  /* 0xff8000002c297808 */ /* 0x002fe40001800000 */
[----:B------:R-:W-:-:S05]  /*6400*/  ISETP.GT.AND P3, PT, R76, 0x71, PT ;  /* 0x000000714c00780c */ /* 0x000fca0003f64270 */
[----:B------:R-:W1:Y:S01]  /*6410*/  MUFU.TANH R48, R48 ;  /* 0x0000003000307308 */ /* 0x000e620000002400 */
[----:B0-----:R-:W-:Y:S02]  /*6420*/  FSEL R52, R52, -INF , P5 ;  /* 0xff80000034347808 */ /* 0x001fe40002800000 */
[----:B------:R-:W-:-:S05]  /*6430*/  ISETP.GT.AND P5, PT, R76, 0x79, PT ;  /* 0x000000794c00780c */ /* 0x000fca0003fa4270 */
[----:B------:R-:W0:Y:S01]  /*6440*/  MUFU.TANH R141, R141 ;  /* 0x0000008d008d7308 */ /* 0x000e220000002400 */
[----:B--2---:R-:W-:Y:S02]  /*6450*/  FSEL R45, R45, -INF , P1 ;  /* 0xff8000002d2d7808 */ /* 0x004fe40000800000 */
[----:B------:R-:W-:-:S05]  /*6460*/  ISETP.GT.AND P1, PT, R76, 0x69, PT ;  /* 0x000000694c00780c */ /* 0x000fca0003f24270 */
[----:B------:R2:W3:Y:S01]  /*6470*/  MUFU.TANH R14, R78 ;  /* 0x0000004e000e7308 */ /* 0x0004e20000002400 */
[----:B-1----:R-:W-:Y:S02]  /*6480*/  FSEL R48, R48, -INF , P2 ;  /* 0xff80000030307808 */ /* 0x002fe40001000000 */
[----:B------:R-:W-:-:S05]  /*6490*/  ISETP.GT.AND P2, PT, R76, 0x70, PT ;  /* 0x000000704c00780c */ /* 0x000fca0003f44270 */
[----:B------:R-:W1:Y:S01]  /*64a0*/  MUFU.TANH R20, R20 ;  /* 0x0000001400147308 */ /* 0x000e620000002400 */
[----:B0-----:R-:W-:Y:S01]  /*64b0*/  FSEL R44, R141, -INF , P4 ;  /* 0xff8000008d2c7808 */ /* 0x001fe20002000000 */
[----:B--2---:R-:W-:Y:S01]  /*64c0*/  FMUL.FTZ R78, R86, UR5 ;  /* 0x00000005564e7c20 */ /* 0x004fe20008410000 */
[----:B------:R-:W-:Y:S01]  /*64d0*/  ISETP.GT.AND P4, PT, R76, 0x78, PT ;  /* 0x000000784c00780c */ /* 0x000fe20003f84270 */
[----:B------:R-:W-:Y:S01]  /*64e0*/  FFMA.FTZ R76, R139, R7, -R8 ;  /* 0x000000078b4c7223 */ /* 0x000fe20000010808 */
[----:B------:R-:W-:-:S03]  /*64f0*/  FMNMX.FTZ R8, R75, R5, !PT ;  /* 0x000000054b087209 */ /* 0x000fc60007810000 */
[----:B------:R-:W0:Y:S01]  /*6500*/  MUFU.TANH R15, R15 ;  /* 0x0000000f000f7308 */ /* 0x000e220000002400 */
[----:B------:R-:W-:Y:S02]  /*6510*/  FMNMX.FTZ R8, R33, R8, !PT ;  /* 0x0000000821087209 */ /* 0x000fe40007810000 */
[----:B---3--:R-:W-:Y:S02]  /*6520*/  FSEL R14, R14, -INF , P6 ;  /* 0xff8000000e0e7808 */ /* 0x008fe40003000000 */
[----:B------:R-:W-:-:S03]  /*6530*/  FMNMX.FTZ R8, R73, R8, !PT ;  /* 0x0000000849087209 */ /* 0x000fc60007810000 */
[----:B------:R-:W2:Y:S01]  /*6540*/  MUFU.TANH R77, R77 ;  /* 0x0000004d004d7308 */ /* 0x000ea20000002400 */
[----:B------:R-:W-:Y:S02]  /*6550*/  FMNMX.FTZ R8, R35, R8, !PT ;  /* 0x0000000823087209 */ /* 0x000fe40007810000 */
[----:B-1----:R-:W-:Y:S02]  /*6560*/  FSEL R20, R20, -INF , P1 ;  /* 0xff80000014147808 */ /* 0x002fe40000800000 */
[----:B------:R-:W-:-:S03]  /*6570*/  FMNMX.FTZ R8, R71, R8, !PT ;  /* 0x0000000847087209 */ /* 0x000fc60007810000 */
[----:B------:R-:W1:Y:S01]  /*6580*/  MUFU.TANH R78, R78 ;  /* 0x0000004e004e7308 */ /* 0x000e620000002400 */
[----:B------:R-:W-:Y:S02]  /*6590*/  FMNMX.FTZ R8, R37, R8, !PT ;  /* 0x0000000825087209 */ /* 0x000fe40007810000 */
[----:B0-----:R-:W-:Y:S02]  /*65a0*/  FSEL R15, R15, -INF , P2 ;  /* 0xff8000000f0f7808 */ /* 0x001fe40001000000 */
[----:B------:R-:W-:-:S03]  /*65b0*/  FMNMX.FTZ R8, R69, R8, !PT ;  /* 0x0000000845087209 */ /* 0x000fc60007810000 */
[----:B------:R-:W0:Y:S01]  /*65c0*/  MUFU.TANH R79, R79 ;  /* 0x0000004f004f7308 */ /* 0x000e220000002400 */
[----:B------:R-:W-:Y:S02]  /*65d0*/  FMNMX.FTZ R8, R39, R8, !PT ;  /* 0x0000000827087209 */ /* 0x000fe40007810000 */
[----:B--2---:R-:W-:Y:S02]  /*65e0*/  FSEL R77, R77, -INF , P3 ;  /* 0xff8000004d4d7808 */ /* 0x004fe40001800000 */
[----:B------:R-:W-:-:S03]  /*65f0*/  FMNMX.FTZ R8, R67, R8, !PT ;  /* 0x0000000843087209 */ /* 0x000fc60007810000 */
[----:B------:R-:W-:Y:S01]  /*6600*/  MUFU.EX2 R32, R32 ;  /* 0x0000002000207308 */ /* 0x000fe20000000800 */
[----:B------:R-:W-:Y:S02]  /*6610*/  FMNMX.FTZ R8, R25, R8, !PT ;  /* 0x0000000819087209 */ /* 0x000fe40007810000 */
[----:B-1----:R-:W-:Y:S02]  /*6620*/  FSEL R78, R78, -INF , P4 ;  /* 0xff8000004e4e7808 */ /* 0x002fe40002000000 */
[----:B------:R-:W-:-:S03]  /*6630*/  FMNMX.FTZ R8, R65, R8, !PT ;  /* 0x0000000841087209 */ /* 0x000fc60007810000 */
[----:B------:R-:W1:Y:S01]  /*6640*/  MUFU.EX2 R9, R9 ;  /* 0x0000000900097308 */ /* 0x000e620000000800 */
[----:B------:R-:W-:Y:S02]  /*6650*/  FMNMX.FTZ R8, R66, R8, !PT ;  /* 0x0000000842087209 */ /* 0x000fe40007810000 */
[----:B0-----:R-:W-:Y:S02]  /*6660*/  FSEL R79, R79, -INF , P5 ;  /* 0xff8000004f4f7808 */ /* 0x001fe40002800000 */
[----:B------:R-:W-:-:S03]  /*6670*/  FMNMX.FTZ R8, R63, R8, !PT ;  /* 0x000000083f087209 */ /* 0x000fc60007810000 */
[----:B------:R-:W0:Y:S01]  /*6680*/  MUFU.EX2 R76, R76 ;  /* 0x0000004c004c7308 */ /* 0x000e220000000800 */
[----:B------:R-:W-:-:S04]  /*6690*/  FMNMX.FTZ R8, R64, R8, !PT ;  /* 0x0000000840087209 */ /* 0x000fc80007810000 */
[----:B------:R-:W-:-:S03]  /*66a0*/  FMNMX.FTZ R8, R61, R8, !PT ;  /* 0x000000083d087209 */ /* 0x000fc60007810000 */
[----:B------:R-:W-:Y:S01]  /*66b0*/  MUFU.EX2 R34, R34 ;  /* 0x0000002200227308 */ /* 0x000fe20000000800 */
[----:B------:R-:W-:Y:S01]  /*66c0*/  FMNMX.FTZ R8, R62, R8, !PT ;  /* 0x000000083e087209 */ /* 0x000fe20007810000 */
[----:B-1----:R-:W-:-:S03]  /*66d0*/  FFMA.FTZ R3, R9, R3, R32 ;  /* 0x0000000309037223 */ /* 0x002fc60000010020 */
[----:B------:R-:W-:-:S03]  /*66e0*/  FMNMX.FTZ R8, R57, R8, !PT ;  /* 0x0000000839087209 */ /* 0x000fc60007810000 */
[----:B------:R-:W-:Y:S01]  /*66f0*/  MUFU.EX2 R74, R74 ;  /* 0x0000004a004a7308 */ /* 0x000fe20000000800 */
[----:B------:R-:W-:Y:S01]  /*6700*/  FMNMX.FTZ R8, R60, R8, !PT ;  /* 0x000000083c087209 */ /* 0x000fe20007810000 */
[----:B0-----:R-:W-:-:S03]  /*6710*/  FADD.FTZ R3, R76, R3 ;  /* 0x000000034c037221 */ /* 0x001fc60000010000 */
[----:B------:R-:W-:-:S03]  /*6720*/  FMNMX.FTZ R8, R53, R8, !PT ;  /* 0x0000000835087209 */ /* 0x000fc60007810000 */
[----:B------:R-:W-:Y:S01]  /*6730*/  MUFU.EX2 R36, R36 ;  /* 0x0000002400247308 */ /* 0x000fe20000000800 */
[----:B------:R-:W-:-:S04]  /*6740*/  FMNMX.FTZ R8, R56, R8, !PT ;  /* 0x0000000838087209 */ /* 0x000fc80007810000 */
        /* <DEDUP_REMOVED lines=33> */
[-C--:B------:R-:W-:Y:S01]  /*6960*/  FMUL.FTZ R80, R8, R7.reuse ;  /* 0x0000000708507220 */ /* 0x080fe20000410000 */
[----:B------:R-:W-:Y:S02]  /*6970*/  MUFU.EX2 R55, R55 ;  /* 0x0000003700377308 */ /* 0x000fe40000000800 */
[----:B------:R-:W-:Y:S02]  /*6980*/  FMUL.FTZ R5, R5, R7 ;  /* 0x0000000705057220 */ /* 0x000fe40000410000 */
[----:B------:R-:W-:-:S04]  /*6990*/  FSEL R80, R80, RZ, P1 ;  /* 0x000000ff50507208 */ /* 0x000fc80000800000 */
        /* <DEDUP_REMOVED lines=25> */
[----:B0-----:R-:W-:Y:S01]  /*6b30*/  FFMA.FTZ R0, R5, R0, R75 ;  /* 0x0000000005007223 */ /* 0x001fe2000001004b */
        /* <DEDUP_REMOVED lines=11> */
[----:B------:R-:W-:Y:S01]  /*6bf0*/  FFMA.FTZ R79, R79, R7, -R80 ;  /* 0x000000074f4f7223 */ /* 0x000fe20000010850 */
[----:B-1----:R-:W-:Y:S01]  /*6c00*/  FADD.FTZ R80, R33, R0 ;  /* 0x0000000021507221 */ /* 0x002fe20000010000 */
[----:B------:R-:W-:Y:S01]  /*6c10*/  FADD.FTZ R0, R34, R3 ;  /* 0x0000000322007221 */ /* 0x000fe20000010000 */
[----:B------:R-:W1:Y:S02]  /*6c20*/  MUFU.EX2 R71, R71 ;  /* 0x0000004700477308 */ /* 0x000e640000000800 */
[----:B--2---:R-:W-:Y:S01]  /*6c30*/  FADD.FTZ R3, R73, R80 ;  /* 0x0000005049037221 */ /* 0x004fe20000010000 */
[----:B------:R-:W-:-:S04]  /*6c40*/  FADD.FTZ R0, R74, R0 ;  /* 0x000000004a007221 */ /* 0x000fc80000010000 */
[----:B------:R-:W-:Y:S01]  /*6c50*/  FADD.FTZ R0, R36, R0 ;  /* 0x0000000024007221 */ /* 0x000fe20000010000 */
[----:B------:R-:W2:Y:S01]  /*6c60*/  MUFU.EX2 R37, R37 ;  /* 0x0000002500257308 */ /* 0x000ea20000000800 */
[----:B0-----:R-:W-:Y:S02]  /*6c70*/  FADD.FTZ R3, R35, R3 ;  /* 0x0000000323037221 */ /* 0x001fe40000010000 */
[----:B------:R-:W-:-:S04]  /*6c80*/  FADD.FTZ R0, R72, R0 ;  /* 0x0000000048007221 */ /* 0x000fc80000010000 */
[----:B------:R-:W-:Y:S01]  /*6c90*/  FADD.FTZ R0, R38, R0 ;  /* 0x0000000026007221 */ /* 0x000fe20000010000 */
[----:B------:R-:W0:Y:S01]  /*6ca0*/  MUFU.EX2 R69, R69 ;  /* 0x0000004500457308 */ /* 0x000e220000000800 */
[----:B-1----:R-:W-:Y:S02]  /*6cb0*/  FADD.FTZ R3, R71, R3 ;  /* 0x0000000347037221 */ /* 0x002fe40000010000 */
[----:B------:R-:W-:-:S04]  /*6cc0*/  FADD.FTZ R0, R70, R0 ;  /* 0x0000000046007221 */ /* 0x000fc80000010000 */
[----:B------:R-:W-:Y:S01]  /*6cd0*/  FADD.FTZ R0, R24, R0 ;  /* 0x0000000018007221 */ /* 0x000fe20000010000 */
[----:B------:R-:W1:Y:S01]  /*6ce0*/  MUFU.EX2 R39, R39 ;  /* 0x0000002700277308 */ /* 0x000e620000000800 */
[----:B--2---:R-:W-:Y:S02]  /*6cf0*/  FADD.FTZ R3, R37, R3 ;  /* 0x0000000325037221 */ /* 0x004fe40000010000 */
        /* <DEDUP_REMOVED lines=20> */
[----:B------:R-:W-:-:S05]  /*6e40*/  FADD.FTZ R0, R55, R0 ;  /* 0x0000000037007221 */ /* 0x000fca0000010000 */
        /* <DEDUP_REMOVED lines=66> */
.L_x_2098:
[----:B------:R-:W-:Y:S01]  /*7270*/  ULEA UR6, UR6, UR41, 0x3 ;  /* 0x0000002906067291 */ /* 0x000fe2000f8e183f */
[----:B------:R-:W-:Y:S01]  /*7280*/  F2FP.F16.F32.PACK_AB R32, R76, R32 ;  /* 0x000000204c20723e */ /* 0x000fe200000000ff */
[----:B------:R-:W-:Y:S01]  /*7290*/  FMUL.FTZ R88, R88, R9 ;  /* 0x0000000958587220 */ /* 0x000fe20000410000 */
[----:B------:R-:W-:Y:S01]  /*72a0*/  F2FP.F16.F32.PACK_AB R33, R33, R75 ;  /* 0x0000004b2121723e */ /* 0x000fe200000000ff */
[----:B------:R-:W-:Y:S01]  /*72b0*/  UIADD3 UR6, UR6, 0x2d860, URZ ;  /* 0x0002d86006067890 */ /* 0x000fe2000fffe03f */
[----:B------:R-:W-:Y:S01]  /*72c0*/  F2FP.F16.F32.PACK_AB R34, R74, R34 ;  /* 0x000000224a22723e */ /* 0x000fe200000000ff */
[----:B------:R-:W-:Y:S01]  /*72d0*/  FMUL.FTZ R89, R89, R9 ;  /* 0x0000000959597220 */ /* 0x000fe20000410000 */
        /* <DEDUP_REMOVED lines=51> */
[----:B------:R-:W-:Y:S01]  /*7610*/  FMUL.FTZ R124, R124, R9 ;  /* 0x000000097c7c7220 */ /* 0x000fe20000410000 */
[----:B------:R-:W-:Y:S01]  /*7620*/  F2FP.F16.F32.PACK_AB R25, R77, R15 ;  /* 0x0000000f4d19723e */ /* 0x000fe200000000ff */
[----:B------:R3:W-:Y:S01]  /*7630*/  STSM.16.M88.4 [R18+0x6000], R40 ;  /* 0x0060002812007844 */ /* 0x0007e20000000200 */
[----:B------:R-:W-:Y:S01]  /*7640*/  F2FP.F16.F32.PACK_AB R26, R13, R12 ;  /* 0x0000000c0d1a723e */ /* 0x000fe200000000ff */
[-C--:B------:R-:W-:Y:S01]  /*7650*/  FMUL.FTZ R125, R125, R9.reuse ;  /* 0x000000097d7d7220 */ /* 0x080fe20000410000 */
[----:B------:R-:W-:Y:S01]  /*7660*/  F2FP.F16.F32.PACK_AB R27, R79, R78 ;  /* 0x0000004e4f1b723e */ /* 0x000fe200000000ff */
[-C--:B------:R-:W-:Y:S01]  /*7670*/  FMUL.FTZ R128, R128, R9.reuse ;  /* 0x0000000980807220 */ /* 0x080fe20000410000 */
        /* <DEDUP_REMOVED lines=41> */
.L_x_2088:
[----:B------:R-:W-:-:S13]  /*7910*/  ISETP.GE.AND P1, PT, R4, R146, PT ;  /* 0x000000920400720c */ /* 0x000fda0003f26270 */
[----:B------:R-:W-:Y:S05]  /*7920*/  @!P1 BRA `(.L_x_2100) ;  /* 0x0000002800389947 */ /* 0x000fea0003800000 */
[----:B------:R-:W-:Y:S01]  /*7930*/  IMAD.MOV.U32 R9, RZ, RZ, R8 ;  /* 0x000000ffff097224 */ /* 0x000fe200078e0008 */
[----:B------:R-:W-:Y:S01]  /*7940*/  MOV R5, R6 ;  /* 0x0000000600057202 */ /* 0x000fe20000000f00 */
[----:B------:R-:W-:Y:S01]  /*7950*/  IMAD.MOV.U32 R10, RZ, RZ, R2 ;  /* 0x000000ffff0a7224 */ /* 0x000fe200078e0002 */
[----:B------:R-:W-:Y:S01]  /*7960*/  UMOV UR6, UR38 ;  /* 0x0000002600067c82 */ /* 0x000fe20008000000 */
[----:B------:R-:W-:-:S05]  /*7970*/  ULDC UR5, c[0x0][0x9d8] ;  /* 0x0002760000057ab9 */ /* 0x000fca0000000800 */
.L_x_2111:
[----:B------:R-:W-:Y:S01]  /*7980*/  ISETP.NE.AND P2, PT, RZ, UR40, PT ;  /* 0x00000028ff007c0c */ /* 0x000fe2000bf45270 */
[----:B------:R-:W-:-:S04]  /*7990*/  UISETP.NE.AND UP0, UPT, UR6, 0x1, UPT ;  /* 0x000000010600788c */ /* 0x000fc8000bf05270 */
[----:B------:R-:W-:-:S06]  /*79a0*/  USEL UR7, URZ, 0x1, UP0 ;  /* 0x000000013f077887 */ /* 0x000fcc0008000000 */
[----:B------:R-:W-:Y:S02]  /*79b0*/  LOP3.LUT R2, R10, UR7, RZ, 0x3c, !PT ;  /* 0x000000070a027c12 */ /* 0x000fe4000f8e3cff */
[----:B------:R-:W-:Y:S05]  /*79c0*/  @P2 BRA `(.L_x_2101) ;  /* 0x0000000000342947 */ /* 0x000fea0003800000 */
[----:B------:R-:W-:Y:S05]  /*79d0*/  @!P0 BRA `(.L_x_2102) ;  /* 0x0000000000048947 */ /* 0x000fea0003800000 */
[----:B------:R-:W-:Y:S01]  /*79e0*/  BPT.TRAP 0x1 ;  /* 0x000000040000795c */ /* 0x000fe20000300000 */
.L_x_2102:
        /* <DEDUP_REMOVED lines=8> */
.L_x_2103:
[----:B-1----:R-:W-:Y:S05]  /*7a70*/  @P1 BRA `(.L_x_2101) ;  /* 0x0000000000081947 */ /* 0x002fea0003800000 */
[----:B------:R-:W1:Y:S02]  /*7a80*/  SYNCS.PHASECHK.TRANS64.TRYWAIT P1, [UR7+0x2d830], R6 ;  /* 0x02d83006ff0075a7 */ /* 0x000e640008020147 */
[----:B-1----:R-:W-:Y:S05]  /*7a90*/  @!P1 BRA `(.L_x_2104) ;  /* 0x000000bc00cc9947 */ /* 0x002fea0003800000 */
.L_x_2101:
        /* <DEDUP_REMOVED lines=40> */
.L_x_2106:
[----:B------:R-:W-:Y:S01]  /*7d20*/  ULEA UR7, UR6, UR41, 0x3 ;  /* 0x0000002906077291 */ /* 0x000fe2000f8e183f */
[----:B------:R-:W-:-:S08]  /*7d30*/  SHF.L.U32 R6, R10, 0x1f, RZ ;  /* 0x0000001f0a067819 */ /* 0x000fd000000006ff */
[----:B------:R0:W1:Y:S01]  /*7d40*/  SYNCS.PHASECHK.TRANS64.TRYWAIT P1, [UR7+0x2d850], R6 ;  /* 0x02d85006ff0075a7 */ /* 0x0000620008020147 */
[----:B------:R-:W-:Y:S05]  /*7d50*/  @!P0 BRA `(.L_x_2107) ;  /* 0x0000000000048947 */ /* 0x000fea0003800000 */
[----:B------:R-:W-:Y:S01]  /*7d60*/  BPT.TRAP 0x1 ;  /* 0x000000040000795c */ /* 0x000fe20000300000 */
.L_x_2107:
[----:B-1----:R-:W-:Y:S05]  /*7d70*/  @P1 BRA `(.L_x_2105) ;  /* 0x0000000000081947 */ /* 0x002fea0003800000 */
[----:B------:R-:W1:Y:S02]  /*7d80*/  SYNCS.PHASECHK.TRANS64.TRYWAIT P1, [UR7+0x2d850], R6 ;  /* 0x02d85006ff0075a7 */ /* 0x000e640008020147 */
[----:B-1----:R-:W-:Y:S05]  /*7d90*/  @!P1 BRA `(.L_x_2108) ;  /* 0x000000bc00249947 */ /* 0x002fea0003800000 */
.L_x_2105:
        /* <DEDUP_REMOVED lines=70> */
.L_x_2109:
[----:B------:R-:W-:Y:S01]  /*8200*/  FMUL.FTZ R10, R24, UR5 ;  /* 0x00000005180a7c20 */ /* 0x000fe20008410000 */
        /* <DEDUP_REMOVED lines=275> */
[----:B------:R-:W-:-:S07]  /*9340*/  FFMA.FTZ R80, R79, R7, -R80 ;  /* 0x000000074f507223 */ /* 0x000fce0000010850 */
[----:B------:R-:W-:Y:S08]  /*9350*/  MUFU.EX2 R9, R9 ;  /* 0x0000000900097308 */ /* 0x000ff00000000800 */
[----:B------:R-:W1:Y:S01]  /*9360*/  MUFU.EX2 R79, R12 ;  /* 0x0000000c004f7308 */ /* 0x000e620000000800 */
[----:B0-----:R-:W-:-:S07]  /*9370*/  FFMA.FTZ R3, R5, R3, R10 ;  /* 0x0000000305037223 */ /* 0x001fce000001000a */
[----:B------:R-:W0:Y:S08]  /*9380*/  MUFU.EX2 R11, R11 ;  /* 0x0000000b000b7308 */ /* 0x000e300000000800 */
[----:B------:R-:W2:Y:S01]  /*9390*/  MUFU.EX2 R13, R13 ;  /* 0x0000000d000d7308 */ /* 0x000ea20000000800 */
[----:B-1----:R-:W-:-:S07]  /*93a0*/  FFMA.FTZ R0, R9, R0, R79 ;  /* 0x0000000009007223 */ /* 0x002fce000001004f */
        /* <DEDUP_REMOVED lines=124> */
.L_x_2110:
[----:B------:R-:W-:Y:S01]  /*9b70*/  ULEA UR6, UR6, UR41, 0x3 ;  /* 0x0000002906067291 */ /* 0x000fe2000f8e183f */
[----:B------:R-:W-:Y:S01]  /*9b80*/  F2FP.F16.F32.PACK_AB R24, R25, R24 ;  /* 0x000000181918723e */ /* 0x000fe200000000ff */
[-C--:B------:R-:W-:Y:S01]  /*9b90*/  FMUL.FTZ R88, R88, R5.reuse ;  /* 0x0000000558587220 */ /* 0x080fe20000410000 */
[----:B------:R-:W-:Y:S01]  /*9ba0*/  F2FP.F16.F32.PACK_AB R25, R82, R26 ;  /* 0x0000001a5219723e */ /* 0x000fe200000000ff */
[----:B------:R-:W-:Y:S01]  /*9bb0*/  UIADD3 UR6, UR6, 0x2d860, URZ ;  /* 0x0002d86006067890 */ /* 0x000fe2000fffe03f */
[----:B------:R-:W-:Y:S01]  /*9bc0*/  F2FP.F16.F32.PACK_AB R14, R15, R14 ;  /* 0x0000000e0f0e723e */ /* 0x000fe200000000ff */
[-C--:B------:R-:W-:Y:S01]  /*9bd0*/  FMUL.FTZ R89, R89, R5.reuse ;  /* 0x0000000559597220 */ /* 0x080fe20000410000 */
        /* <DEDUP_REMOVED lines=99> */
.L_x_2100:
[----:B------:R-:W-:Y:S06]  /*a210*/  BAR.ARV 0x8, 0x200 ;  /* 0x0208000000007b1d */ /* 0x000fec0000002000 */
[----:B------:R-:W-:Y:S05]  /*a220*/  @!P0 BRA `(.L_x_2112) ;  /* 0x0000000000048947 */ /* 0x000fea0003800000 */
[----:B------:R-:W-:Y:S01]  /*a230*/  BPT.TRAP 0x1 ;  /* 0x000000040000795c */ /* 0x000fe20000300000 */
.L_x_2112:
[----:B------:R-:W-:Y:S01]  /*a240*/  ULEA UR4, UR38, UR41, 0x3 ;  /* 0x0000002926047291 */ /* 0x000fe2000f8e183f */
[----:B------:R-:W-:-:S08]  /*a250*/  SHF.L.U32 R4, R2, 0x1f, RZ ;  /* 0x0000001f02047819 */ /* 0x000fd000000006ff */
[----:B------:R0:W1:Y:S01]  /*a260*/  SYNCS.PHASECHK.TRANS64.TRYWAIT P1, [UR4+0x2d850], R4 ;  /* 0x02d85004ff0075a7 */ /* 0x0000620008020144 */
[----:B------:R-:W-:Y:S05]  /*a270*/  @!P0 BRA `(.L_x_2113) ;  /* 0x0000000000048947 */ /* 0x000fea0003800000 */
[----:B------:R-:W-:Y:S01]  /*a280*/  BPT.TRAP 0x1 ;  /* 0x000000040000795c */ /* 0x000fe20000300000 */
.L_x_2113:
[----:B-1----:R-:W-:Y:S05]  /*a290*/  @P1 BRA `(.L_x_2114) ;  /* 0x0000000000081947 */ /* 0x002fea0003800000 */
[----:B------:R-:W1:Y:S02]  /*a2a0*/  SYNCS.PHASECHK.TRANS64.TRYWAIT P1, [UR4+0x2d850], R4 ;  /* 0x02d85004ff0075a7 */ /* 0x000e640008020144 */
[----:B-1----:R-:W-:Y:S05]  /*a2b0*/  @!P1 BRA `(.L_x_2115) ;  /* 0x0000009400f49947 */ /* 0x002fea0003800000 */
.L_x_2114:
[----:B------:R-:W-:Y:S01]  /*a2c0*/  UIADD3 UR41, UR41, 0x400, URZ ;  /* 0x0000040029297890 */ /* 0x000fe2000fffe03f */
[----:B------:R-:W-:Y:S01]  /*a2d0*/  WARPGROUP.ARRIVE ;  /* 0x00000000000079c5 */ /* 0x000fe20000000000 */
[----:B------:R-:W-:Y:S01]  /*a2e0*/  ULOP3.LUT UR39, UR39, 0x10000, URZ, 0xfc, !UPT ;  /* 0x0001000027277892 */ /* 0x000fe2000f8efc3f */
[----:B01----:R-:W0:Y:S01]  /*a2f0*/  SHFL.BFLY PT, R4, R3, 0x2, 0x1f ;  /* 0x0c401f0003047f89 */ /* 0x003e2200000e0000 */
[----:B------:R-:W-:Y:S01]  /*a300*/  USHF.R.U32.HI UR41, URZ, 0x4, UR41 ;  /* 0x000000043f297899 */ /* 0x000fe20008011629 */
[----:B------:R-:W-:Y:S01]  /*a310*/  UMOV UR9, 0x40000040 ;  /* 0x4000004000097882 */ /* 0x000fe20000000000 */
[----:B------:R-:W-:Y:S02]  /*a320*/  UMOV UR11, 0x80000020 ;  /* 0x80000020000b7882 */ /* 0x000fe40000000000 */
        /* <DEDUP_REMOVED lines=10> */
[----:B------:R-:W-:Y:S01]  /*a3d0*/  MOV R3, 0xff800000 ;  /* 0xff80000000037802 */ /* 0x000fe20000000f00 */
[----:B------:R-:W-:Y:S01]  /*a3e0*/  UMOV UR9, 0x40000040 ;  /* 0x4000004000097882 */ /* 0x000fe20000000000 */
[----:B------:R-:W-:Y:S01]  /*a3f0*/  UMOV UR11, 0x80000020 ;  /* 0x80000020000b7882 */ /* 0x000fe20000000000 */
[----:B------:R-:W0:Y:S01]  /*a400*/  SHFL.BFLY PT, R4, R5, 0x1, 0x1f ;  /* 0x0c201f0005047f89 */ /* 0x000e2200000e0000 */
[----:B-1----:R-:W-:Y:S01]  /*a410*/  FADD.FTZ R9, R9, R0 ;  /* 0x0000000009097221 */ /* 0x002fe20000010000 */
[----:B------:R-:W-:-:S04]  /*a420*/  IMAD.MOV.U32 R0, RZ, RZ, -0x800000 ;  /* 0xff800000ff007424 */ /* 0x000fc800078e00ff */
[----:B------:R-:W1:Y:S01]  /*a430*/  SHFL.BFLY PT, R10, R9, 0x1, 0x1f ;  /* 0x0c201f00090a7f89 */ /* 0x000e6200000e0000 */
[----:B0-----:R-:W-:Y:S01]  /*a440*/  FADD.FTZ R14, R5, R4 ;  /* 0x00000004050e7221 */ /* 0x001fe20000010000 */
[----:B------:R-:W-:-:S04]  /*a450*/  IMAD.MOV.U32 R4, RZ, RZ, RZ ;  /* 0x000000ffff047224 */ /* 0x000fc800078e00ff */
[----:B------:R-:W-:Y:S01]  /*a460*/  FSETP.NE.FTZ.AND P1, PT, R14, RZ, PT ;  /* 0x000000ff0e00720b */ /* 0x000fe20003f35000 */
[----:B-1----:R-:W-:Y:S01]  /*a470*/  FADD.FTZ R15, R9, R10 ;  /* 0x0000000a090f7221 */ /* 0x002fe20000010000 */
[----:B------:R-:W-:-:S04]  /*a480*/  IMAD.MOV.U32 R10, RZ, RZ, RZ ;  /* 0x000000ffff0a7224 */ /* 0x000fc800078e00ff */
        /* <DEDUP_REMOVED lines=59> */
.L_x_2116:
        /* <DEDUP_REMOVED lines=60> */
.L_x_2080:
[----:B------:R-:W3:Y:S08]  /*ac00*/  S2UR UR42, SR_CgaCtaId ;  /* 0x00000000002a79c3 */ /* 0x000ef00000008800 */
[----:B------:R-:W-:Y:S06]  /*ac10*/  BAR.SYNC.DEFER_BLOCKING 0x5, 0x200 ;  /* 0x0148000000007b1d */ /* 0x000fec0000010000 */
[----:B------:R-:W-:Y:S01]  /*ac20*/  UMOV UR41, 0x400 ;  /* 0x0000040000297882 */ /* 0x000fe20000000000 */
[----:B------:R-:W-:Y:S01]  /*ac30*/  BSSY B0, `(.L_x_2117) ;  /* 0x0000289000007945 */ /* 0x000fe20003800000 */
[----:B---3--:R-:W-:-:S09]  /*ac40*/  ULEA UR41, UR42, UR41, 0x18 ;  /* 0x000000292a297291 */ /* 0x008fd2000f8ec03f */
[----:B--2---:R-:W2:Y:S01]  /*ac50*/  LDS.128 R4, [UR41+0x2d8d0] ;  /* 0x02d8d029ff047984 */ /* 0x004ea20008000c00 */
[----:B------:R-:W-:Y:S06]  /*ac60*/  BAR.ARV 0x4, 0x200 ;  /* 0x0108000000007b1d */ /* 0x000fec0000002000 */
[----:B------:R-:W-:Y:S05]  /*ac70*/  @P0 BRA `(.L_x_2118) ;  /* 0x0000001c00740947 */ /* 0x000fea0003800000 */
[----:B-1----:R-:W3:Y:S01]  /*ac80*/  LDL R8, [R1+0x40] ;  /* 0x0000400001087983 */ /* 0x002ee20000100800 */
[----:B------:R-:W1:Y:S03]  /*ac90*/  S2UR UR6, SR_SWINHI ;  /* 0x00000000000679c3 */ /* 0x000e660000002f00 */
[----:B------:R-:W4:Y:S01]  /*aca0*/  LDL R48, [R1+0x14] ;  /* 0x0000140001307983 */ /* 0x000f220000100800 */
[----:B------:R-:W-:Y:S01]  /*acb0*/  UMOV UR4, UR41 ;  /* 0x0000002900047c82 */ /* 0x000fe20008000000 */
[----:B-1----:R-:W-:Y:S01]  /*acc0*/  UMOV UR5, UR6 ;  /* 0x0000000600057c82 */ /* 0x002fe20008000000 */
[----:B------:R-:W-:Y:S02]  /*acd0*/  IMAD.U32 R32, RZ, RZ, UR4 ;  /* 0x00000004ff207e24 */ /* 0x000fe4000f8e00ff */
[----:B------:R-:W-:Y:S01]  /*ace0*/  IMAD.U32 R33, RZ, RZ, UR5 ;  /* 0x00000005ff217e24 */ /* 0x000fe2000f8e00ff */
[----:B------:R-:W-:Y:S01]  /*acf0*/  SHF.L.U64.HI R40, R148, 0x2, R153 ;  /* 0x0000000294287819 */ /* 0x000fe20000010299 */
[----:B------:R-:W-:Y:S01]  /*ad00*/  ULDC.64 UR4, c[0x0][0xc08] ;  /* 0x0003020000047ab9 */ /* 0x000fe20000000a00 */
[----:B------:R-:W-:Y:S01]  /*ad10*/  BAR.SYNC.DEFER_BLOCKING 0x1, 0x180 ;  /* 0x0046000000007b1d */ /* 0x000fe20000010000 */
[----:B---3--:R-:W-:-:S03]  /*ad20*/  IMAD.WIDE R8, R8, 0x2, R32 ;  /* 0x0000000208087825 */ /* 0x008fc600078e0220 */
[----:B------:R-:W-:-:S04]  /*ad30*/  IADD3 R39, P1, R8, 0x6000, RZ ;  /* 0x0000600008277810 */ /* 0x000fc80007f3e0ff */
[----:B--2---:R-:W-:Y:S02]  /*ad40*/  LOP3.LUT R4, R39, 0x180, RZ, 0xc0, !PT ;  /* 0x0000018027047812 */ /* 0x004fe400078ec0ff */
[----:B------:R-:W-:Y:S02]  /*ad50*/  IADD3 R35, P3, R8, 0x3000, RZ ;  /* 0x0000300008237810 */ /* 0x000fe40007f7e0ff */
[----:B------:R-:W-:Y:S02]  /*ad60*/  SHF.R.U64 R4, R4, 0x3, RZ ;  /* 0x0000000304047819 */ /* 0x000fe400000012ff */
[C---:B------:R-:W-:Y:S02]  /*ad70*/  IADD3 R41, P0, R8.reuse, 0x6020, RZ ;  /* 0x0000602008297810 */ /* 0x040fe40007f1e0ff */
[C---:B------:R-:W-:Y:S02]  /*ad80*/  IADD3 R31, P4, R8.reuse, 0x20, RZ ;  /* 0x00000020081f7810 */ /* 0x040fe40007f9e0ff */
[----:B0-----:R-:W-:-:S02]  /*ad90*/  LOP3.LUT R11, R8, 0x180, RZ, 0xc0, !PT ;  /* 0x00000180080b7812 */ /* 0x001fc400078ec0ff */
        /* <DEDUP_REMOVED lines=18> */
[----:B------:R-:W-:Y:S01]  /*aec0*/  MOV R30, R8 ;  /* 0x00000008001e7202 */ /* 0x000fe20000000f00 */
[--C-:B------:R-:W-:Y:S01]  /*aed0*/  IMAD.X R15, RZ, RZ, R9.reuse, P2 ;  /* 0x000000ffff0f7224 */ /* 0x100fe200010e0609 */
[----:B------:R-:W-:Y:S01]  /*aee0*/  SHF.R.U64 R14, R14, 0x3, RZ ;  /* 0x000000030e0e7819 */ /* 0x000fe200000012ff */
[----:B------:R-:W-:Y:S01]  /*aef0*/  IMAD.X R29, RZ, RZ, R9, P3 ;  /* 0x000000ffff1d7224 */ /* 0x000fe200018e0609 */
[----:B------:R-:W-:-:S02]  /*af00*/  F2FP.F16.F32.PACK_AB R8, R21, R20 ;  /* 0x000000141508723e */ /* 0x000fc400000000ff */
[----:B------:R-:W-:Y:S02]  /*af10*/  F2FP.F16.F32.PACK_AB R9, R91, R90 ;  /* 0x0000005a5b09723e */ /* 0x000fe400000000ff */
[----:B------:R-:W-:Y:S02]  /*af20*/  F2FP.F16.F32.PACK_AB R10, R93, R92 ;  /* 0x0000005c5d0a723e */ /* 0x000fe400000000ff */
[----:B------:R-:W-:Y:S02]  /*af30*/  F2FP.F16.F32.PACK_AB R11, R95, R94 ;  /* 0x0000005e5f0b723e */ /* 0x000fe400000000ff */
[----:B------:R-:W-:Y:S02]  /*af40*/  MOV R36, R26 ;  /* 0x0000001a00247202 */ /* 0x000fe40000000f00 */
[----:B------:R-:W-:Y:S02]  /*af50*/  MOV R39, R24 ;  /* 0x0000001800277202 */ /* 0x000fe40000000f00 */
[----:B------:R-:W-:-:S02]  /*af60*/  LOP3.LUT R14, R14, R37, RZ, 0x3c, !PT ;  /* 0x000000250e0e7212 */ /* 0x000fc400078e3cff */
[----:B------:R-:W-:Y:S02]  /*af70*/  F2FP.F16.F32.PACK_AB R24, R97, R96 ;  /* 0x000000606118723e */ /* 0x000fe400000000ff */
[----:B------:R-:W-:Y:S02]  /*af80*/  F2FP.F16.F32.PACK_AB R25, R99, R98 ;  /* 0x000000626319723e */ /* 0x000fe400000000ff */
[----:B------:R-:W-:Y:S02]  /*af90*/  F2FP.F16.F32.PACK_AB R26, R101, R100 ;  /* 0x00000064651a723e */ /* 0x000fe400000000ff */
[----:B------:R-:W-:Y:S01]  /*afa0*/  F2FP.F16.F32.PACK_AB R27, R103, R102 ;  /* 0x00000066671b723e */ /* 0x000fe200000000ff */
[----:B------:R1:W-:Y:S01]  /*afb0*/  STSM.16.M88.4 [R30], R8 ;  /* 0x000000081e007844 */ /* 0x0003e20000000200 */
[----:B------:R-:W-:Y:S02]  /*afc0*/  MOV R4, R28 ;  /* 0x0000001c00047202 */ /* 0x000fe40000000f00 */
[----:B------:R-:W-:-:S02]  /*afd0*/  F2FP.F16.F32.PACK_AB R28, R105, R104 ;  /* 0x00000068691c723e */ /* 0x000fc400000000ff */
[----:B------:R-:W-:Y:S02]  /*afe0*/  F2FP.F16.F32.PACK_AB R29, R107, R106 ;  /* 0x0000006a6b1d723e */ /* 0x000fe400000000ff */
[----:B------:R-:W-:Y:S01]  /*aff0*/  F2FP.F16.F32.PACK_AB R31, R111, R110 ;  /* 0x0000006e6f1f723e */ /* 0x000fe200000000ff */
[----:B------:R2:W-:Y:S01]  /*b000*/  STSM.16.M88.4 [R39], R24 ;  /* 0x0000001827007844 */ /* 0x0005e20000000200 */
[----:B------:R-:W-:Y:S02]  /*b010*/  MOV R37, R12 ;  /* 0x0000000c00257202 */ /* 0x000fe40000000f00 */
[----:B------:R-:W-:Y:S02]  /*b020*/  MOV R38, R14 ;  /* 0x0000000e00267202 */ /* 0x000fe40000000f00 */
[----:B------:R-:W-:Y:S02]  /*b030*/  F2FP.F16.F32.PACK_AB R12, R121, R120 ;  /* 0x00000078790c723e */ /* 0x000fe400000000ff */
[----:B-1----:R-:W-:-:S02]  /*b040*/  F2FP.F16.F32.PACK_AB R30, R109, R108 ;  /* 0x0000006c6d1e723e */ /* 0x002fc400000000ff */
[----:B------:R-:W-:Y:S02]  /*b050*/  F2FP.F16.F32.PACK_AB R8, R113, R112 ;  /* 0x000000707108723e */ /* 0x000fe400000000ff */
[----:B------:R-:W-:Y:S02]  /*b060*/  F2FP.F16.F32.PACK_AB R9, R115, R114 ;  /* 0x000000727309723e */ /* 0x000fe400000000ff */
[----:B------:R-:W-:Y:S02]  /*b070*/  F2FP.F16.F32.PACK_AB R10, R117, R116 ;  /* 0x00000074750a723e */ /* 0x000fe400000000ff */
[----:B------:R-:W-:Y:S02]  /*b080*/  F2FP.F16.F32.PACK_AB R11, R119, R118 ;  /* 0x00000076770b723e */ /* 0x000fe400000000ff */
[----:B------:R-:W-:Y:S02]  /*b090*/  F2FP.F16.F32.PACK_AB R13, R123, R122 ;  /* 0x0000007a7b0d723e */ /* 0x000fe400000000ff */
[----:B------:R-:W-:-:S02]  /*b0a0*/  F2FP.F16.F32.PACK_AB R14, R125, R124 ;  /* 0x0000007c7d0e723e */ /* 0x000fc400000000ff */
[----:B------:R-:W-:Y:S02]  /*b0b0*/  F2FP.F16.F32.PACK_AB R15, R127, R126 ;  /* 0x0000007e7f0f723e */ /* 0x000fe400000000ff */
[----:B--2---:R-:W-:Y:S02]  /*b0c0*/  F2FP.F16.F32.PACK_AB R24, R129, R128 ;  /* 0x000000808118723e */ /* 0x004fe400000000ff */
[----:B------:R-:W-:Y:S02]  /*b0d0*/  F2FP.F16.F32.PACK_AB R25, R131, R130 ;  /* 0x000000828319723e */ /* 0x000fe400000000ff */
[----:B------:R-:W-:Y:S02]  /*b0e0*/  F2FP.F16.F32.PACK_AB R26, R133, R132 ;  /* 0x00000084851a723e */ /* 0x000fe400000000ff */
[----:B------:R-:W-:Y:S01]  /*b0f0*/  F2FP.F16.F32.PACK_AB R27, R135, R134 ;  /* 0x00000086871b723e */ /* 0x000fe200000000ff */
[----:B------:R-:W-:Y:S04]  /*b100*/  STSM.16.M88.4 [R4], R28 ;  /* 0x0000001c04007844 */ /* 0x000fe80000000200 */
[----:B------:R1:W-:Y:S04]  /*b110*/  STSM.16.M88.4 [R38], R8 ;  /* 0x0000000826007844 */ /* 0x0003e80000000200 */
[----:B------:R2:W-:Y:S04]  /*b120*/  STSM.16.M88.4 [R37], R12 ;  /* 0x0000000c25007844 */ /* 0x0005e80000000200 */
[----:B------:R3:W-:Y:S01]  /*b130*/  STSM.16.M88.4 [R36], R24 ;  /* 0x0000001824007844 */ /* 0x0007e20000000200 */
[----:B------:R-:W-:Y:S01]  /*b140*/  BAR.SYNC.DEFER_BLOCKING 0x1, 0x180 ;  /* 0x0046000000007b1d */ /* 0x000fe20000010000 */
[----:B0-----:R-:W-:Y:S01]  /*b150*/  ISETP.NE.U32.AND P0, PT, R34, RZ, PT ;  /* 0x000000ff2200720c */ /* 0x001fe20003f05070 */
[----:B------:R-:W-:-:S03]  /*b160*/  IMAD.SHL.U32 R41, R148, 0x4, RZ ;  /* 0x0000000494297824 */ /* 0x000fc600078e00ff */
[----:B------:R-:W-:-:S03]  /*b170*/  ISETP.NE.AND.EX P0, PT, R35, RZ, PT, P0 ;  /* 0x000000ff2300720c */ /* 0x000fc60003f05300 */
[----:B-1----:R-:W0:Y:S01]  /*b180*/  LDC R10, c[0x0][0xad4] ;  /* 0x0002b500ff0a7b82 */ /* 0x002e220000000800 */
[----:B------:R-:W-:Y:S02]  /*b190*/  IADD3 R28, P1, R41, R34, RZ ;  /* 0x00000022291c7210 */ /* 0x000fe40007f3e0ff */
[----:B------:R-:W-:-:S03]  /*b1a0*/  MOV R4, RZ ;  /* 0x000000ff00047202 */ /* 0x000fc60000000f00 */
[----:B------:R-:W-:Y:S02]  /*b1b0*/  IMAD.X R29, R40, 0x1, R35, P1 ;  /* 0x00000001281d7824 */ /* 0x000fe400008e0623 */
[----:B--2---:R-:W1:Y:S03]  /*b1c0*/  LDC.64 R14, c[0x0][0xba8] ;  /* 0x0002ea00ff0e7b82 */ /* 0x004e660000000a00 */
[----:B------:R-:W2:Y:S01]  /*b1d0*/  @P0 LDG.E R4, desc[UR36][R28.64] ;  /* 0x000000241c040981 */ /* 0x000ea2000c1e1900 */
[----:B------:R-:W-:-:S04]  /*b1e0*/  ISETP.NE.U32.AND P1, PT, RZ, UR4, PT ;  /* 0x00000004ff007c0c */ /* 0x000fc8000bf25070 */
[----:B------:R-:W-:-:S13]  /*b1f0*/  ISETP.NE.AND.EX P1, PT, RZ, UR5, PT, P1 ;  /* 0x00000005ff007c0c */ /* 0x000fda000bf25310 */
[----:B------:R-:W-:-:S04]  /*b200*/  @P1 IADD3 R8, P2, R41, UR4, RZ ;  /* 0x0000000429081c10 */ /* 0x000fc8000ff5e0ff */
[----:B------:R-:W-:Y:S02]  /*b210*/  @P1 IADD3.X R9, R40, UR5, RZ, P2, !PT ;  /* 0x0000000528091c10 */ /* 0x000fe400097fe4ff */
[----:B------:R-:W4:Y:S01]  /*b220*/  LDC R40, c[0x0][0xbe8] ;  /* 0x0002fa00ff287b82 */ /* 0x000f220000000800 */
[----:B------:R-:W-:Y:S01]  /*b230*/  ISETP.NE.AND P2, PT, R151, RZ, PT ;  /* 0x000000ff9700720c */ /* 0x000fe20003f45270 */
[----:B------:R-:W-:-:S03]  /*b240*/  ULDC UR4, c[0x0][0xa88] ;  /* 0x0002a20000047ab9 */ /* 0x000fc60000000800 */
[----:B0-----:R-:W-:Y:S01]  /*b250*/  SEL R10, R151, R10, P2 ;  /* 0x0000000a970a7207 */ /* 0x001fe20001000000 */
[----:B---3--:R-:W-:Y:S02]  /*b260*/  IMAD.MOV.U32 R24, RZ, RZ, 0x9b8 ;  /* 0x000009b8ff187424 */ /* 0x008fe400078e00ff */
[----:B------:R-:W-:Y:S01]  /*b270*/  IMAD.U32 R31, RZ, RZ, UR4 ;  /* 0x00000004ff1f7e24 */ /* 0x000fe2000f8e00ff */
[----:B------:R-:W-:-:S04]  /*b280*/  ISETP.GT.AND P3, PT, R10, 0x1, PT ;  /* 0x000000010a00780c */ /* 0x000fc80003f64270 */
[----:B------:R-:W-:Y:S01]  /*b290*/  SEL R24, R24, 0x978, P3 ;  /* 0x0000097818187807 */ /* 0x000fe20001800000 */
[----:B------:R0:W5:Y:S03]  /*b2a0*/  @P1 LDG.E R31, desc[UR36][R8.64] ;  /* 0x00000024081f1981 */ /* 0x000166000c1e1900 */
[----:B------:R-:W3:Y:S01]  /*b2b0*/  LDC.64 R10, c[0x0][R24+0x218] ;  /* 0x00008600180a7b82 */ /* 0x000ee20000000a00 */
[----:B----4-:R-:W-:-:S07]  /*b2c0*/  ISETP.NE.AND P4, PT, R40, 0x1, PT ;  /* 0x000000012800780c */ /* 0x010fce0003f85270 */
[----:B0-----:R-:W0:Y:S01]  /*b2d0*/  LDC.64 R8, c[0x0][R24+0x220] ;  /* 0x0000880018087b82 */ /* 0x001e220000000a00 */
[----:B------:R-:W-:-:S04]  /*b2e0*/  ISETP.NE.U32.AND P2, PT, R34, RZ, PT ;  /* 0x000000ff2200720c */ /* 0x000fc80003f45070 */
[----:B------:R-:W-:Y:S01]  /*b2f0*/  ISETP.NE.AND.EX P2, PT, R35, RZ, PT, P2 ;  /* 0x000000ff2300720c */ /* 0x000fe20003f45320 */
[----:B------:R-:W-:Y:S02]  /*b300*/  IMAD.IADD R27, R147, 0x1, R136 ;  /* 0x00000001931b7824 */ /* 0x000fe400078e0288 */
[----:B-1----:R-:W1:Y:S08]  /*b310*/  @!P3 LDC R14, c[0x0][0xb50] ;  /* 0x0002d400ff0ebb82 */ /* 0x002e700000000800 */
[----:B------:R-:W4:Y:S01]  /*b320*/  @P4 LDC R26, c[0x0][0xbec] ;  /* 0x0002fb00ff1a4b82 */ /* 0x000f220000000800 */
[----:B------:R-:W-:-:S07]  /*b330*/  SEL R148, R148, RZ, !P2 ;  /* 0x000000ff94947207 */ /* 0x000fce0005000000 */
[----:B------:R-:W1:Y:S01]  /*b340*/  @P4 LDC R39, c[0x0][0xbf0] ;  /* 0x0002fc00ff274b82 */ /* 0x000e620000000800 */
[----:B------:R-:W-:Y:S01]  /*b350*/  SEL R153, R153, RZ, !P2 ;  /* 0x000000ff99997207 */ /* 0x000fe20005000000 */
[----:B0-----:R-:W-:-:S06]  /*b360*/  IMAD R9, R9, R148, RZ ;  /* 0x0000009409097224 */ /* 0x001fcc00078e02ff */
[----:B------:R0:W4:Y:S01]  /*b370*/  LDC.64 R12, c[0x0][R24+0x228] ;  /* 0x00008a00180c7b82 */ /* 0x0001220000000a00 */
[----:B------:R-:W-:Y:S02]  /*b380*/  IMAD R153, R8, R153, R9 ;  /* 0x0000009908997224 */ /* 0x000fe400078e0209 */
[-C--:B---3--:R-:W-:Y:S02]  /*b390*/  IMAD R37, R11, R150.reuse, RZ ;  /* 0x000000960b257224 */ /* 0x088fe400078e02ff */
[----:B------:R-:W-:-:S03]  /*b3a0*/  IMAD.WIDE.U32 R10, R10, R150, RZ ;  /* 0x000000960a0a7225 */ /* 0x000fc600078e00ff */
[----:B------:R-:W3:Y:S01]  /*b3b0*/  @!P3 LDC R15, c[0x0][0xb54] ;  /* 0x0002d500ff0fbb82 */ /* 0x000ee20000000800 */
[----:B------:R-:W-:Y:S01]  /*b3c0*/  IMAD.WIDE.U32 R8, R8, R148, RZ ;  /* 0x0000009408087225 */ /* 0x000fe200078e00ff */
[----:B------:R-:W-:-:S06]  /*b3d0*/  SEL R35, R48, RZ, P3 ;  /* 0x000000ff30237207 */ /* 0x000fcc0001800000 */
[----:B0-----:R-:W0:Y:S01]  /*b3e0*/  LDC.64 R24, c[0x0][R24+0x210] ;  /* 0x0000840018187b82 */ /* 0x001e220000000a00 */
[----:B------:R-:W-:Y:S02]  /*b3f0*/  IMAD.IADD R30, R11, 0x1, R37 ;  /* 0x000000010b1e7824 */ /* 0x000fe400078e0225 */
[----:B------:R-:W-:Y:S02]  /*b400*/  IMAD.IADD R11, R9, 0x1, R153 ;  /* 0x00000001090b7824 */ /* 0x000fe400078e0299 */
[----:B------:R-:W-:Y:S02]  /*b410*/  IMAD.MOV.U32 R9, RZ, RZ, R27 ;  /* 0x000000ffff097224 */ /* 0x000fe400078e001b */
[-C--:B----4-:R-:W-:Y:S02]  /*b420*/  IMAD R37, R13, R35.reuse, RZ ;  /* 0x000000230d257224 */ /* 0x090fe400078e02ff */
[----:B------:R-:W-:-:S04]  /*b430*/  IMAD.WIDE.U32 R12, R12, R35, RZ ;  /* 0x000000230c0c7225 */ /* 0x000fc800078e00ff */
[----:B------:R-:W-:Y:S01]  /*b440*/  IMAD.IADD R37, R13, 0x1, R37 ;  /* 0x000000010d257824 */ /* 0x000fe200078e0225 */
[--C-:B--2---:R-:W-:Y:S01]  /*b450*/  IADD3 R10, P2, P5, R8, R10, R4.reuse ;  /* 0x0000000a080a7210 */ /* 0x104fe20007d5e004 */
[----:B------:R-:W-:Y:S01]  /*b460*/  @P4 IMAD.HI.U32 R8, R27, R26, RZ ;  /* 0x0000001a1b084227 */ /* 0x000fe200078e00ff */
[----:B------:R-:W-:-:S04]  /*b470*/  SHF.R.S32.HI R41, RZ, 0x1f, R4 ;  /* 0x0000001fff297819 */ /* 0x000fc80000011404 */
[----:B-1----:R-:W-:Y:S02]  /*b480*/  @P4 SHF.R.U32.HI R9, RZ, R39, R8 ;  /* 0x00000027ff094219 */ /* 0x002fe40000011608 */
        /* <DEDUP_REMOVED lines=10> */
[----:B------:R-:W-:-:S03]  /*b530*/  LEA R14, P2, R12, R14, 0x2 ;  /* 0x0000000e0c0e7211 */ /* 0x000fc600078410ff */
[----:B------:R-:W-:-:S05]  /*b540*/  IMAD.IADD R8, R13, 0x1, R11 ;  /* 0x000000010d087824 */ /* 0x000fca00078e020b */
[----:B---3--:R-:W-:Y:S01]  /*b550*/  LEA.HI.X R15, R12, R15, R8, 0x2, P2 ;  /* 0x0000000f0c0f7211 */ /* 0x008fe200010f1408 */
[----:B------:R-:W-:Y:S06]  /*b560*/  @P1 BRA `(.L_x_2119) ;  /* 0x0000000000101947 */ /* 0x000fec0003800000 */
[----:B------:R-:W-:Y:S05]  /*b570*/  @!P0 BRA `(.L_x_2119) ;  /* 0x00000000000c8947 */ /* 0x000fea0003800000 */
[----:B------:R-:W2:Y:S04]  /*b580*/  LDG.E R8, desc[UR36][R28.64] ;  /* 0x000000241c087981 */ /* 0x000ea8000c1e1900 */
[----:B-----5:R-:W2:Y:S02]  /*b590*/  LDG.E R31, desc[UR36][R28.64+0x4] ;  /* 0x000004241c1f7981 */ /* 0x020ea4000c1e1900 */
[----:B--2---:R-:W-:-:S07]  /*b5a0*/  IMAD.IADD R31, R31, 0x1, -R8 ;  /* 0x000000011f1f7824 */ /* 0x004fce00078e0a08 */
.L_x_2119:
[----:B------:R-:W2:Y:S01]  /*b5b0*/  LDL R13, [R1+0x3c] ;  /* 0x00003c00010d7983 */ /* 0x000ea20000100800 */
[----:B------:R-:W0:Y:S03]  /*b5c0*/  S2R R8, SR_TID.X ;  /* 0x0000000000087919 */ /* 0x000e260000002100 */
[----:B------:R-:W-:Y:S04]  /*b5d0*/  SHFL.IDX PT, R9, R15, RZ, 0x1c1f ;  /* 0x001c1fff0f097589 */ /* 0x000fe800000e0000 */
[----:B------:R-:W-:Y:S04]  /*b5e0*/  SHFL.IDX PT, R10, R14, 0x1, 0x1c1f ;  /* 0x003c1f000e0a7f89 */ /* 0x000fe800000e0000 */
[----:B------:R-:W-:Y:S01]  /*b5f0*/  SHFL.IDX PT, R11, R15, 0x1, 0x1c1f ;  /* 0x003c1f000f0b7f89 */ /* 0x000fe200000e0000 */
[----:B0-----:R-:W-:-:S04]  /*b600*/  IADD3 R24, R8, -0x80, RZ ;  /* 0xffffff8008187810 */ /* 0x001fc80007ffe0ff */
[----:B------:R-:W-:-:S04]  /*b610*/  SHF.R.S32.HI R12, RZ, 0x1f, R24 ;  /* 0x0000001fff0c7819 */ /* 0x000fc80000011418 */
[----:B------:R-:W-:Y:S01]  /*b620*/  LEA.HI R12, R12, R24, RZ, 0x7 ;  /* 0x000000180c0c7211 */ /* 0x000fe200078f38ff */
[----:B------:R-:W0:Y:S03]  /*b630*/  SHFL.IDX PT, R8, R14, RZ, 0x1c1f ;  /* 0x001c1fff0e087589 */ /* 0x000e2600000e0000 */
[----:B------:R-:W-:Y:S01]  /*b640*/  LOP3.LUT R12, R12, 0xffffff80, RZ, 0xc0, !PT ;  /* 0xffffff800c0c7812 */ /* 0x000fe200078ec0ff */
[----:B-----5:R-:W-:-:S04]  /*b650*/  IMAD R42, R31, R40, RZ ;  /* 0x000000281f2a7224 */ /* 0x020fc800078e02ff */
[----:B------:R-:W-:-:S05]  /*b660*/  IMAD.IADD R12, R24, 0x1, -R12 ;  /* 0x00000001180c7824 */ /* 0x000fca00078e0a0c */
[----:B------:R-:W-:Y:S01]  /*b670*/  LOP3.LUT P0, RZ, R12, 0x3, RZ, 0xc0, !PT ;  /* 0x000000030cff7812 */ /* 0x000fe2000780c0ff */
[----:B--2---:R-:W-:-:S04]  /*b680*/  IMAD.IADD R25, R13, 0x1, R136 ;  /* 0x000000010d197824 */ /* 0x004fc800078e0288 */
        /* <DEDUP_REMOVED lines=10> */
[----:B------:R-:W-:Y:S01]  /*b730*/  ULDC.64 UR4, c[0x0][0xaa0] ;  /* 0x0002a80000047ab9 */ /* 0x000fe20000000a00 */
[----:B------:R-:W-:-:S06]  /*b740*/  ULDC.64 UR6, c[0x0][0xa80] ;  /* 0x0002a00000067ab9 */ /* 0x000fcc0000000a00 */
[----:B------:R-:W3:Y:S01]  /*b750*/  @P4 LDC R45, c[0x0][0xbf0] ;  /* 0x0002fc00ff2d4b82 */ /* 0x000ee20000000800 */
[----:B-1----:R-:W-:-:S05]  /*b760*/  VIADD R47, R12, 0xffffff80 ;  /* 0xffffff800c2f7836 */ /* 0x002fca0000000000 */
[----:B------:R-:W-:-:S04]  /*b770*/  SHF.R.S32.HI R44, RZ, 0x1f, R47 ;  /* 0x0000001fff2c7819 */ /* 0x000fc8000001142f */
[----:B------:R-:W-:-:S04]  /*b780*/  LEA.HI R44, R44, R47, RZ, 0x2 ;  /* 0x0000002f2c2c7211 */ /* 0x000fc800078f10ff */
[----:B------:R-:W-:-:S05]  /*b790*/  SHF.R.S32.HI R44, RZ, 0x2, R44 ;  /* 0x00000002ff2c7819 */ /* 0x000fca000001142c */
[----:B0-----:R-:W-:Y:S01]  /*b7a0*/  IMAD R3, R44, 0x20, R149 ;  /* 0x000000202c037824 */ /* 0x001fe200078e0295 */
[----:B------:R-:W-:-:S03]  /*b7b0*/  SHF.R.S32.HI R46, RZ, 0x1f, R47 ;  /* 0x0000001fff2e7819 */ /* 0x000fc6000001142f */
[----:B------:R-:W-:Y:S01]  /*b7c0*/  IMAD.WIDE R32, R3, 0x2, R32 ;  /* 0x0000000203207825 */ /* 0x000fe200078e0220 */
[----:B------:R-:W-:Y:S02]  /*b7d0*/  LEA.HI R46, R46, R47, RZ, 0x2 ;  /* 0x0000002f2e2e7211 */ /* 0x000fe400078f10ff */
[----:B------:R-:W-:Y:S02]  /*b7e0*/  IADD3 R3, P5, R32, 0x7800, RZ ;  /* 0x0000780020037810 */ /* 0x000fe40007fbe0ff */
[----:B------:R-:W-:Y:S02]  /*b7f0*/  LOP3.LUT R46, R46, 0xfffffffc, RZ, 0xc0, !PT ;  /* 0xfffffffc2e2e7812 */ /* 0x000fe400078ec0ff */
[----:B------:R-:W-:Y:S01]  /*b800*/  LOP3.LUT R0, R3, 0x180, RZ, 0xc0, !PT ;  /* 0x0000018003007812 */ /* 0x000fe200078ec0ff */
[----:B------:R-:W-:Y:S01]  /*b810*/  IMAD R41, R41, UR4, RZ ;  /* 0x0000000429297c24 */ /* 0x000fe2000f8e02ff */
[----:B------:R-:W-:Y:S01]  /*b820*/  IADD3 R13, P0, R32, 0x1800, RZ ;  /* 0x00001800200d7810 */ /* 0x000fe20007f1e0ff */
[----:B------:R-:W-:Y:S01]  /*b830*/  IMAD.IADD R46, R47, 0x1, -R46 ;  /* 0x000000012f2e7824 */ /* 0x000fe200078e0a2e */
[----:B------:R-:W-:Y:S01]  /*b840*/  SHF.R.U64 R0, R0, 0x3, RZ ;  /* 0x0000000300007819 */ /* 0x000fe200000012ff */
[----:B------:R-:W-:Y:S01]  /*b850*/  IMAD R41, R4, UR5, R41 ;  /* 0x0000000504297c24 */ /* 0x000fe2000f8e0229 */
[----:B------:R-:W-:Y:S01]  /*b860*/  IADD3 R25, P1, R32, 0x3000, RZ ;  /* 0x0000300020197810 */ /* 0x000fe20007f3e0ff */
[----:B------:R-:W-:Y:S01]  /*b870*/  IMAD.WIDE.U32 R20, R4, UR4, RZ ;  /* 0x0000000404147c25 */ /* 0x000fe2000f8e00ff */
[----:B------:R-:W-:Y:S01]  /*b880*/  LOP3.LUT R36, R0, R3, RZ, 0x3c, !PT ;  /* 0x0000000300247212 */ /* 0x000fe200078e3cff */
[----:B------:R-:W-:Y:S01]  /*b890*/  ULDC.64 UR4, c[0x0][0xae8] ;  /* 0x0002ba0000047ab9 */ /* 0x000fe20000000a00 */
[----:B------:R-:W-:Y:S01]  /*b8a0*/  IADD3 R29, P2, R32, 0x4800, RZ ;  /* 0x00004800201d7810 */ /* 0x000fe20007f5e0ff */
[----:B------:R-:W-:Y:S01]  /*b8b0*/  IMAD R3, R46, 0x60, R44 ;  /* 0x000000602e037824 */ /* 0x000fe200078e022c */
[----:B------:R-:W-:Y:S01]  /*b8c0*/  IADD3 R35, P3, R32, 0x6000, RZ ;  /* 0x0000600020237810 */ /* 0x000fe20007f7e0ff */
[----:B------:R-:W-:Y:S01]  /*b8d0*/  IMAD.IADD R21, R21, 0x1, R41 ;  /* 0x0000000115157824 */ /* 0x000fe200078e0229 */
[----:B------:R-:W-:Y:S01]  /*b8e0*/  LOP3.LUT R12, R13, 0x180, RZ, 0xc0, !PT ;  /* 0x000001800d0c7812 */ /* 0x000fe200078ec0ff */
[----:B------:R-:W-:Y:S01]  /*b8f0*/  IMAD.IADD R4, R136, 0x1, R3 ;  /* 0x0000000188047824 */ /* 0x000fe200078e0203 */
[----:B------:R-:W-:Y:S01]  /*b900*/  LOP3.LUT R24, R25, 0x180, RZ, 0xc0, !PT ;  /* 0x0000018019187812 */ /* 0x000fe200078ec0ff */
[----:B------:R-:W-:Y:S01]  /*b910*/  IMAD.WIDE.U32 R20, R150, UR4, R20 ;  /* 0x0000000496147c25 */ /* 0x000fe2000f8e0014 */
[----:B------:R-:W-:-:S02]  /*b920*/  SHF.R.S32.HI R41, RZ, 0x1f, R148 ;  /* 0x0000001fff297819 */ /* 0x000fc40000011494 */
[----:B------:R-:W-:Y:S01]  /*b930*/  LOP3.LUT R28, R29, 0x180, RZ, 0xc0, !PT ;  /* 0x000001801d1c7812 */ /* 0x000fe200078ec0ff */
[----:B--2---:R-:W-:Y:S01]  /*b940*/  @P4 IMAD.HI.U32 R0, R4, R43, RZ ;  /* 0x0000002b04004227 */ /* 0x004fe200078e00ff */
[----:B------:R-:W-:Y:S02]  /*b950*/  LOP3.LUT R34, R35, 0x180, RZ, 0xc0, !PT ;  /* 0x0000018023227812 */ /* 0x000fe400078ec0ff */
[----:B------:R-:W-:Y:S01]  /*b960*/  LOP3.LUT R9, R32, 0x180, RZ, 0xc0, !PT ;  /* 0x0000018020097812 */ /* 0x000fe200078ec0ff */
[----:B------:R-:W-:Y:S01]  /*b970*/  IMAD R21, R150, UR5, R21 ;  /* 0x0000000596157c24 */ /* 0x000fe2000f8e0215 */
[----:B------:R-:W-:Y:S01]  /*b980*/  ULDC.64 UR4, c[0x0][0xaf0] ;  /* 0x0002bc0000047ab9 */ /* 0x000fe20000000a00 */
[----:B------:R-:W-:Y:S01]  /*b990*/  IMAD.MOV.U32 R3, RZ, RZ, R4 ;  /* 0x000000ffff037224 */ /* 0x000fe200078e0004 */
[----:B---3--:R-:W-:Y:S01]  /*b9a0*/  @P4 SHF.R.U32.HI R3, RZ, R45, R0 ;  /* 0x0000002dff034219 */ /* 0x008fe20000011600 */
[----:B------:R-:W-:Y:S01]  /*b9b0*/  IMAD R41, R41, UR4, RZ ;  /* 0x0000000429297c24 */ /* 0x000fe2000f8e02ff */
[----:B------:R-:W-:Y:S01]  /*b9c0*/  SHF.R.U64 R12, R12, 0x3, RZ ;  /* 0x000000030c0c7819 */ /* 0x000fe200000012ff */
[----:B------:R-:W-:Y:S01]  /*b9d0*/  IMAD.X R37, RZ, RZ, R33, P5 ;  /* 0x000000ffff257224 */ /* 0x000fe200028e0621 */
[----:B------:R-:W-:-:S02]  /*b9e0*/  SHF.R.U64 R24, R24, 0x3, RZ ;  /* 0x0000000318187819 */ /* 0x000fc400000012ff */
[----:B------:R-:W-:Y:S02]  /*b9f0*/  SHF.R.U64 R28, R28, 0x3, RZ ;  /* 0x000000031c1c7819 */ /* 0x000fe400000012ff */
[----:B------:R-:W-:Y:S02]  /*ba00*/  SHF.R.U64 R34, R34, 0x3, RZ ;  /* 0x0000000322227819 */ /* 0x000fe400000012ff */
[----:B------:R-:W-:Y:S01]  /*ba10*/  SHF.R.U64 R9, R9, 0x3, RZ ;  /* 0x0000000309097819 */ /* 0x000fe200000012ff */
[C---:B------:R-:W-:Y:S01]  /*ba20*/  IMAD R41, R148.reuse, UR5, R41 ;  /* 0x0000000594297c24 */ /* 0x040fe2000f8e0229 */
[----:B------:R-:W-:Y:S01]  /*ba30*/  SHF.R.S32.HI R0, RZ, 0x1f, R3 ;  /* 0x0000001fff007819 */ /* 0x000fe20000011403 */
[----:B------:R-:W-:Y:S01]  /*ba40*/  IMAD.WIDE.U32 R20, R148, UR4, R20 ;  /* 0x0000000494147c25 */ /* 0x000fe2000f8e0014 */
[----:B------:R-:W-:Y:S01]  /*ba50*/  LOP3.LUT R12, R12, R13, RZ, 0x3c, !PT ;  /* 0x0000000d0c0c7212 */ /* 0x000fe200078e3cff */
[----:B------:R-:W-:Y:S01]  /*ba60*/  ULDC.64 UR4, c[0x0][0xae0] ;  /* 0x0002b80000047ab9 */ /* 0x000fe20000000a00 */
[----:B------:R-:W-:Y:S01]  /*ba70*/  LOP3.LUT R24, R24, R25, RZ, 0x3c, !PT ;  /* 0x0000001918187212 */ /* 0x000fe200078e3cff */
[----:B------:R-:W-:Y:S01]  /*ba80*/  IMAD.MOV R43, RZ, RZ, -R3 ;  /* 0x000000ffff2b7224 */ /* 0x000fe200078e0a03 */
[----:B------:R-:W-:Y:S01]  /*ba90*/  LOP3.LUT R28, R28, R29, RZ, 0x3c, !PT ;  /* 0x0000001d1c1c7212 */ /* 0x000fe200078e3cff */
[--C-:B------:R-:W-:Y:S01]  /*baa0*/  IMAD.X R13, RZ, RZ, R33.reuse, P0 ;  /* 0x000000ffff0d7224 */ /* 0x100fe200000e0621 */
[----:B------:R-:W-:Y:S01]  /*bab0*/  LOP3.LUT R34, R34, R35, RZ, 0x3c, !PT ;  /* 0x0000002322227212 */ /* 0x000fe200078e3cff */
[--C-:B------:R-:W-:Y:S01]  /*bac0*/  IMAD.X R25, RZ, RZ, R33.reuse, P1 ;  /* 0x000000ffff197224 */ /* 0x100fe200008e0621 */
[----:B------:R-:W-:Y:S01]  /*bad0*/  LOP3.LUT R8, R9, R32, RZ, 0x3c, !PT ;  /* 0x0000002009087212 */ /* 0x000fe200078e3cff */
[--C-:B------:R-:W-:Y:S01]  /*bae0*/  IMAD.X R29, RZ, RZ, R33.reuse, P2 ;  /* 0x000000ffff1d7224 */ /* 0x100fe200010e0621 */
[----:B------:R-:W-:Y:S01]  /*baf0*/  MOV R9, R33 ;  /* 0x0000002100097202 */ /* 0x000fe20000000f00 */
[----:B------:R-:W-:Y:S01]  /*bb00*/  IMAD.X R35, RZ, RZ, R33, P3 ;  /* 0x000000ffff237224 */ /* 0x000fe200018e0621 */
[----:B------:R-:W5:Y:S01]  /*bb10*/  LD.E.128 R12, desc[UR36][R12.64] ;  /* 0x000000240c0c7980 */ /* 0x000f62000c101d00 */
[----:B------:R-:W-:-:S02]  /*bb20*/  IMAD.IADD R21, R21, 0x1, R41 ;  /* 0x0000000115157824 */ /* 0x000fc400078e0229 */
[----:B------:R-:W-:Y:S01]  /*bb30*/  IMAD R0, R0, UR4, RZ ;  /* 0x0000000400007c24 */ /* 0x000fe2000f8e02ff */
[----:B------:R-:W5:Y:S01]  /*bb40*/  LD.E.128 R8, desc[UR36][R8.64] ;  /* 0x0000002408087980 */ /* 0x000f62000c101d00 */
[----:B------:R-:W-:Y:S02]  /*bb50*/  IMAD R41, R40, R43, R4 ;  /* 0x0000002b28297224 */ /* 0x000fe400078e0204 */
[C---:B------:R-:W-:Y:S01]  /*bb60*/  IMAD R43, R3.reuse, UR5, R0 ;  /* 0x00000005032b7c24 */ /* 0x040fe2000f8e0200 */
[----:B------:R-:W5:Y:S01]  /*bb70*/  LD.E.128 R24, desc[UR36][R24.64] ;  /* 0x0000002418187980 */ /* 0x000f62000c101d00 */
[----:B------:R-:W-:Y:S01]  /*bb80*/  IMAD.WIDE.U32 R20, R3, UR4, R20 ;  /* 0x0000000403147c25 */ /* 0x000fe2000f8e0014 */
[----:B------:R-:W-:Y:S01]  /*bb90*/  SHF.R.S32.HI R0, RZ, 0x1f, R41 ;  /* 0x0000001fff007819 */ /* 0x000fe20000011429 */
[----:B------:R-:W-:Y:S01]  /*bba0*/  ULDC.64 UR4, c[0x0][0xad8] ;  /* 0x0002b60000047ab9 */ /* 0x000fe20000000a00 */
        /* <DEDUP_REMOVED lines=8> */
[----:B0-----:R-:W0:Y:S01]  /*bc30*/  FENCE.VIEW.ASYNC.S ;  /* 0x00000000000073c6 */ /* 0x001e220000000000 */
[----:B------:R-:W-:-:S02]  /*bc40*/  IMAD.IADD R21, R21, 0x1, R43 ;  /* 0x0000000115157824 */ /* 0x000fc400078e022b */
[----:B------:R-:W-:Y:S02]  /*bc50*/  IMAD R0, R0, UR4, RZ ;  /* 0x0000000400007c24 */ /* 0x000fe4000f8e02ff */
[----:B------:R-:W-:Y:S02]  /*bc60*/  IMAD.IADD R43, R44, 0x1, R136 ;  /* 0x000000012c2b7824 */ /* 0x000fe400078e0288 */
[C---:B------:R-:W-:Y:S02]  /*bc70*/  IMAD R3, R41.reuse, UR5, R0 ;  /* 0x0000000529037c24 */ /* 0x040fe4000f8e0200 */
[----:B------:R-:W-:Y:S01]  /*bc80*/  IMAD.WIDE.U32 R20, R41, UR4, R20 ;  /* 0x0000000429147c25 */ /* 0x000fe2000f8e0014 */
[----:B------:R-:W-:Y:S01]  /*bc90*/  UIADD3 UR4, UR41, 0x2d820, URZ ;  /* 0x0002d82029047890 */ /* 0x000fe2000fffe03f */
[----:B------:R-:W-:Y:S02]  /*bca0*/  ISETP.GE.AND P0, PT, R43, R42, PT ;  /* 0x0000002a2b00720c */ /* 0x000fe40003f06270 */
[----:B------:R-:W-:Y:S01]  /*bcb0*/  IMAD.IADD R3, R21, 0x1, R3 ;  /* 0x0000000115037824 */ /* 0x000fe200078e0203 */
[----:B------:R-:W-:Y:S01]  /*bcc0*/  UPRMT UR4, URZ, 0x654, UR4 ;  /* 0x000006543f047896 */ /* 0x000fe20008000004 */
[----:B------:R-:W-:-:S04]  /*bcd0*/  LEA R0, P1, R20, UR6, 0x1 ;  /* 0x0000000614007c11 */ /* 0x000fc8000f8208ff */
[----:B------:R-:W-:Y:S01]  /*bce0*/  LEA.HI.X R4, R20, UR7, R3, 0x1, P1 ;  /* 0x0000000714047c11 */ /* 0x000fe200088f0c03 */
[----:B0-----:R0:W1:Y:S01]  /*bcf0*/  SHFL.IDX PT, R40, R0, RZ, 0x1c1f ;  /* 0x001c1fff00287589 */ /* 0x00106200000e0000 */
[----:B------:R-:W-:Y:S02]  /*bd00*/  BSSY B1, `(.L_x_2121) ;  /* 0x0000012000017945 */ /* 0x000fe40003800000 */
[----:B------:R-:W-:Y:S01]  /*bd10*/  SYNCS.ARRIVE.TRANS64.RED.A1T0 RZ, [UR4], RZ ;  /* 0x000000ffffff79a7 */ /* 0x000fe20008100404 */
        /* <DEDUP_REMOVED lines=16> */
.L_x_2122:
[----:B------:R-:W-:Y:S05]  /*be20*/  BSYNC B1 ;  /* 0x0000000000017941 */ /* 0x000fea0003800000 */
.L_x_2121:
        /* <DEDUP_REMOVED lines=19> */
.L_x_2120:
[----:B------:R-:W-:Y:S01]  /*bf60*/  ULDC.64 UR4, c[0x0][0xb08] ;  /* 0x0002c20000047ab9 */ /* 0x000fe20000000a00 */
[----:B0-----:R-:W0:Y:S01]  /*bf70*/  @P4 LDC R0, c[0x0][0xbec] ;  /* 0x0002fb00ff004b82 */ /* 0x001e220000000800 */
[----:B------:R-:W-:Y:S01]  /*bf80*/  IMAD R41, R41, UR4, RZ ;  /* 0x0000000429297c24 */ /* 0x000fe2000f8e02ff */
[----:B------:R-:W-:Y:S01]  /*bf90*/  SHF.R.S32.HI R3, RZ, 0x1f, R148 ;  /* 0x0000001fff037819 */ /* 0x000fe20000011494 */
[C---:B------:R-:W-:Y:S01]  /*bfa0*/  IMAD.WIDE.U32 R8, R4.reuse, UR4, RZ ;  /* 0x0000000404087c25 */ /* 0x040fe2000f8e00ff */
[----:B------:R-:W-:Y:S01]  /*bfb0*/  ULDC.64 UR6, c[0x0][0xb30] ;  /* 0x0002cc0000067ab9 */ /* 0x000fe20000000a00 */
[C---:B------:R-:W-:Y:S01]  /*bfc0*/  IADD3 R35, R145.reuse, 0x30, RZ ;  /* 0x0000003091237810 */ /* 0x040fe20007ffe0ff */
[----:B------:R-:W-:Y:S01]  /*bfd0*/  BSSY B1, `(.L_x_2124) ;  /* 0x0000072000017945 */ /* 0x000fe20003800000 */
[----:B------:R-:W-:Y:S01]  /*bfe0*/  IMAD R41, R4, UR5, R41 ;  /* 0x0000000504297c24 */ /* 0x000fe2000f8e0229 */
[----:B------:R-:W1:Y:S01]  /*bff0*/  @P4 LDC R13, c[0x0][0xbf0] ;  /* 0x0002fc00ff0d4b82 */ /* 0x000e620000000800 */
[----:B------:R-:W-:Y:S01]  /*c000*/  ULDC.64 UR4, c[0x0][0xb38] ;  /* 0x0002ce0000047ab9 */ /* 0x000fe20000000a00 */
[C---:B------:R-:W-:Y:S01]  /*c010*/  VIADD R31, R145.reuse, 0x40 ;  /* 0x00000040911f7836 */ /* 0x040fe20000000000 */
[----:B------:R-:W-:Y:S01]  /*c020*/  SHF.R.S32.HI R4, RZ, 0x1f, R155 ;  /* 0x0000001fff047819 */ /* 0x000fe2000001149b */
[----:B------:R-:W-:Y:S01]  /*c030*/  VIADD R33, R145, 0x38 ;  /* 0x0000003891217836 */ /* 0x000fe20000000000 */
[----:B------:R-:W-:Y:S01]  /*c040*/  IADD3 R9, R9, R41, RZ ;  /* 0x0000002909097210 */ /* 0x000fe20007ffe0ff */
[C---:B------:R-:W-:Y:S01]  /*c050*/  VIADD R37, R145.reuse, 0x28 ;  /* 0x0000002891257836 */ /* 0x040fe20000000000 */
[----:B------:R-:W-:Y:S01]  /*c060*/  SHF.R.S32.HI R28, RZ, 0x1f, R156 ;  /* 0x0000001fff1c7819 */ /* 0x000fe2000001149c */
[----:B------:R-:W-:Y:S01]  /*c070*/  VIADD R39, R145, 0x20 ;  /* 0x0000002091277836 */ /* 0x000fe20000000000 */
[----:B------:R-:W-:Y:S01]  /*c080*/  SHF.R.S32.HI R29, RZ, 0x1f, R157 ;  /* 0x0000001fff1d7819 */ /* 0x000fe2000001149d */
[----:B------:R-:W-:Y:S01]  /*c090*/  IMAD.WIDE.U32 R8, R150, UR4, R8 ;  /* 0x0000000496087c25 */ /* 0x000fe2000f8e0008 */
[----:B------:R-:W-:-:S02]  /*c0a0*/  SHF.R.S32.HI R31, RZ, 0x1f, R31 ;  /* 0x0000001fff1f7819 */ /* 0x000fc4000001141f */
[----:B------:R-:W-:Y:S01]  /*c0b0*/  SHF.R.S32.HI R33, RZ, 0x1f, R33 ;  /* 0x0000001fff217819 */ /* 0x000fe20000011421 */
[----:B------:R-:W-:Y:S01]  /*c0c0*/  IMAD R9, R150, UR5, R9 ;  /* 0x0000000596097c24 */ /* 0x000fe2000f8e0209 */
[----:B------:R-:W-:Y:S01]  /*c0d0*/  ULDC.64 UR4, c[0x0][0xb40] ;  /* 0x0002d00000047ab9 */ /* 0x000fe20000000a00 */
[----:B0-----:R-:W-:Y:S01]  /*c0e0*/  @P4 IMAD.HI.U32 R0, R27, R0, RZ ;  /* 0x000000001b004227 */ /* 0x001fe200078e00ff */
[----:B------:R-:W-:Y:S02]  /*c0f0*/  SHF.R.S32.HI R35, RZ, 0x1f, R35 ;  /* 0x0000001fff237819 */ /* 0x000fe40000011423 */
[----:B------:R-:W-:Y:S01]  /*c100*/  SHF.R.S32.HI R37, RZ, 0x1f, R37 ;  /* 0x0000001fff257819 */ /* 0x000fe20000011425 */
[----:B------:R-:W-:Y:S01]  /*c110*/  IMAD R3, R3, UR4, RZ ;  /* 0x0000000403037c24 */ /* 0x000fe2000f8e02ff */
[----:B------:R-:W-:Y:S01]  /*c120*/  SHF.R.S32.HI R39, RZ, 0x1f, R39 ;  /* 0x0000001fff277819 */ /* 0x000fe20000011427 */
[----:B------:R-:W-:-:S04]  /*c130*/  IMAD.WIDE.U32 R8, R148, UR4, R8 ;  /* 0x0000000494087c25 */ /* 0x000fc8000f8e0008 */
[----:B------:R-:W-:Y:S01]  /*c140*/  IMAD R11, R148, UR5, R3 ;  /* 0x00000005940b7c24 */ /* 0x000fe2000f8e0203 */
[----:B------:R-:W-:Y:S01]  /*c150*/  ULDC.64 UR4, c[0x0][0xb48] ;  /* 0x0002d20000047ab9 */ /* 0x000fe20000000a00 */
[----:B------:R-:W-:Y:S01]  /*c160*/  IMAD.MOV.U32 R3, RZ, RZ, R27 ;  /* 0x000000ffff037224 */ /* 0x000fe200078e001b */
[----:B-1----:R-:W-:Y:S01]  /*c170*/  @P4 SHF.R.U32.HI R3, RZ, R13, R0 ;  /* 0x0000000dff034219 */ /* 0x002fe20000011600 */
[----:B------:R-:W-:Y:S02]  /*c180*/  IMAD.IADD R9, R9, 0x1, R11 ;  /* 0x0000000109097824 */ /* 0x000fe400078e020b */
[----:B------:R-:W-:Y:S01]  /*c190*/  VIADD R41, R145, 0x18 ;  /* 0x0000001891297836 */ /* 0x000fe20000000000 */
[--C-:B------:R-:W-:Y:S01]  /*c1a0*/  SHF.R.S32.HI R0, RZ, 0x1f, R3.reuse ;  /* 0x0000001fff007819 */ /* 0x100fe20000011403 */
[----:B------:R-:W-:Y:S02]  /*c1b0*/  IMAD.MOV R11, RZ, RZ, -R3 ;  /* 0x000000ffff0b7224 */ /* 0x000fe400078e0a03 */
[----:B------:R-:W-:Y:S01]  /*c1c0*/  IMAD.WIDE.U32 R8, R48, UR4, R8 ;  /* 0x0000000430087c25 */ /* 0x000fe2000f8e0008 */
[----:B------:R-:W-:Y:S01]  /*c1d0*/  UIADD3 UR4, UR41, 0x2d820, URZ ;  /* 0x0002d82029047890 */ /* 0x000fe2000fffe03f */
[----:B------:R-:W-:-:S02]  /*c1e0*/  SHF.R.S32.HI R41, RZ, 0x1f, R41 ;  /* 0x0000001fff297819 */ /* 0x000fc40000011429 */
        /* <DEDUP_REMOVED lines=15> */
[C---:B------:R-:W-:Y:S01]  /*c2e0*/  LEA R0, P1, R8.reuse, UR6, 0x2 ;  /* 0x0000000608007c11 */ /* 0x040fe2000f8210ff */
[C---:B------:R-:W-:Y:S02]  /*c2f0*/  VIADD R43, R145.reuse, 0x10 ;  /* 0x00000010912b7836 */ /* 0x040fe40000000000 */
[C---:B------:R-:W-:Y:S01]  /*c300*/  VIADD R45, R145.reuse, 0x8 ;  /* 0x00000008912d7836 */ /* 0x040fe20000000000 */
[----:B------:R-:W-:Y:S01]  /*c310*/  LEA.HI.X R3, R8, UR7, R3, 0x2, P1 ;  /* 0x0000000708037c11 */ /* 0x000fe200088f1403 */
[C---:B------:R-:W-:Y:S01]  /*c320*/  VIADD R30, R145.reuse, 0x40 ;  /* 0x00000040911e7836 */ /* 0x040fe20000000000 */
[----:B------:R0:W1:Y:S01]  /*c330*/  SHFL.IDX PT, R8, R0, RZ, 0x1c1f ;  /* 0x001c1fff00087589 */ /* 0x00006200000e0000 */
[C---:B------:R-:W-:Y:S01]  /*c340*/  VIADD R32, R145.reuse, 0x38 ;  /* 0x0000003891207836 */ /* 0x040fe20000000000 */
[----:B------:R-:W-:Y:S01]  /*c350*/  SHF.R.S32.HI R43, RZ, 0x1f, R43 ;  /* 0x0000001fff2b7819 */ /* 0x000fe2000001142b */
[C---:B------:R-:W-:Y:S01]  /*c360*/  VIADD R34, R145.reuse, 0x30 ;  /* 0x0000003091227836 */ /* 0x040fe20000000000 */
[----:B------:R0:W2:Y:S01]  /*c370*/  SHFL.IDX PT, R9, R3, RZ, 0x1c1f ;  /* 0x001c1fff03097589 */ /* 0x0000a200000e0000 */
[C---:B------:R-:W-:Y:S01]  /*c380*/  VIADD R36, R145.reuse, 0x28 ;  /* 0x0000002891247836 */ /* 0x040fe20000000000 */
[----:B------:R-:W-:Y:S01]  /*c390*/  SHF.R.S32.HI R45, RZ, 0x1f, R45 ;  /* 0x0000001fff2d7819 */ /* 0x000fe2000001142d */
[----:B------:R-:W-:-:S02]  /*c3a0*/  VIADD R38, R145, 0x20 ;  /* 0x0000002091267836 */ /* 0x000fc40000000000 */
[C---:B------:R-:W-:Y:S02]  /*c3b0*/  VIADD R40, R145.reuse, 0x18 ;  /* 0x0000001891287836 */ /* 0x040fe40000000000 */
[C---:B------:R-:W-:Y:S02]  /*c3c0*/  VIADD R42, R145.reuse, 0x10 ;  /* 0x00000010912a7836 */ /* 0x040fe40000000000 */
[----:B------:R-:W-:Y:S01]  /*c3d0*/  VIADD R44, R145, 0x8 ;  /* 0x00000008912c7836 */ /* 0x000fe20000000000 */
[----:B0-----:R-:W-:Y:S06]  /*c3e0*/  @P2 BRA `(.L_x_2125) ;  /* 0x0000000000c02947 */ /* 0x001fec0003800000 */
        /* <DEDUP_REMOVED lines=22> */
[-C--:B0-----:R-:W-:Y:S02]  /*c550*/  @!P3 LEA R12, P6, R36, R8.reuse, 0x2 ;  /* 0x00000008240cb211 */ /* 0x081fe400078c10ff */
[----:B-1----:R-:W-:Y:S01]  /*c560*/  @!P1 LEA R10, P4, R34, R8, 0x2 ;  /* 0x00000008220a9211 */ /* 0x002fe200078810ff */
[----:B------:R-:W-:Y:S01]  /*c570*/  @!P5 ST.E.64 desc[UR36][R26.64], R104 ;  /* 0x000000681a00d985 */ /* 0x000fe2000c101b24 */
[----:B------:R-:W-:Y:S02]  /*c580*/  @!P3 LEA.HI.X R13, R36, R9, R37, 0x2, P6 ;  /* 0x00000009240db211 */ /* 0x000fe400030f1425 */
[----:B------:R-:W-:-:S02]  /*c590*/  ISETP.GE.AND P5, PT, R30, UR4, PT ;  /* 0x000000041e007c0c */ /* 0x000fc4000bfa6270 */
[-C--:B------:R-:W-:Y:S01]  /*c5a0*/  @!P1 LEA.HI.X R11, R34, R9.reuse, R35, 0x2, P4 ;  /* 0x00000009220b9211 */ /* 0x080fe200020f1423 */
[----:B------:R0:W-:Y:S01]  /*c5b0*/  @!P3 ST.E.64 desc[UR36][R12.64], R108 ;  /* 0x0000006c0c00b985 */ /* 0x0001e2000c101b24 */
[----:B------:R-:W-:Y:S02]  /*c5c0*/  ISETP.GE.AND P4, PT, R157, UR4, PT ;  /* 0x000000049d007c0c */ /* 0x000fe4000bf86270 */
[----:B--2---:R-:W-:Y:S01]  /*c5d0*/  @!P2 LEA R14, P6, R32, R8, 0x2 ;  /* 0x00000008200ea211 */ /* 0x004fe200078c10ff */
[----:B------:R4:W-:Y:S01]  /*c5e0*/  @!P1 ST.E.64 desc[UR36][R10.64], R112 ;  /* 0x000000700a009985 */ /* 0x0009e2000c101b24 */
[----:B------:R-:W-:Y:S02]  /*c5f0*/  ISETP.GE.AND P3, PT, R156, UR4, PT ;  /* 0x000000049c007c0c */ /* 0x000fe4000bf66270 */
[----:B------:R-:W-:Y:S02]  /*c600*/  ISETP.GE.AND P1, PT, R155, UR4, PT ;  /* 0x000000049b007c0c */ /* 0x000fe4000bf26270 */
[----:B------:R-:W-:-:S02]  /*c610*/  @!P2 LEA.HI.X R15, R32, R9, R33, 0x2, P6 ;  /* 0x00000009200fa211 */ /* 0x000fc400030f1421 */
[----:B------:R-:W-:-:S03]  /*c620*/  @!P5 LEA R20, P6, R30, R8, 0x2 ;  /* 0x000000081e14d211 */ /* 0x000fc600078c10ff */
[----:B------:R4:W-:Y:S01]  /*c630*/  @!P2 ST.E.64 desc[UR36][R14.64], R116 ;  /* 0x000000740e00a985 */ /* 0x0009e2000c101b24 */
[CC--:B---3--:R-:W-:Y:S02]  /*c640*/  @!P4 LEA R24, P2, R157.reuse, R8.reuse, 0x2 ;  /* 0x000000089d18c211 */ /* 0x0c8fe400078410ff */
[-C--:B------:R-:W-:Y:S02]  /*c650*/  @!P5 LEA.HI.X R21, R30, R9.reuse, R31, 0x2, P6 ;  /* 0x000000091e15d211 */ /* 0x080fe400030f141f */
[CC--:B0-----:R-:W-:Y:S02]  /*c660*/  @!P3 LEA R12, P6, R156.reuse, R8.reuse, 0x2 ;  /* 0x000000089c0cb211 */ /* 0x0c1fe400078c10ff */
        /* <DEDUP_REMOVED lines=8> */
.L_x_2125:
[----:B------:R-:W-:Y:S05]  /*c6f0*/  BSYNC B1 ;  /* 0x0000000000017941 */ /* 0x000fea0003800000 */
.L_x_2124:
[----:B----4-:R0:W3:Y:S04]  /*c700*/  SHFL.IDX PT, R11, R3, 0x1, 0x1c1f ;  /* 0x003c1f00030b7f89 */ /* 0x0100e800000e0000 */
[----:B------:R0:W4:Y:S01]  /*c710*/  SHFL.IDX PT, R10, R0, 0x1, 0x1c1f ;  /* 0x003c1f00000a7f89 */ /* 0x00012200000e0000 */
[----:B------:R-:W-:Y:S05]  /*c720*/  @P0 BRA `(.L_x_2123) ;  /* 0x0000000c00640947 */ /* 0x000fea0003800000 */
[----:B------:R-:W-:Y:S02]  /*c730*/  ULDC UR4, c[0x0][0xac8] ;  /* 0x0002b20000047ab9 */ /* 0x000fe40000000800 */
[----:B------:R-:W-:Y:S02]  /*c740*/  ISETP.GE.AND P5, PT, R44, UR4, PT ;  /* 0x000000042c007c0c */ /* 0x000fe4000bfa6270 */
[----:B------:R-:W-:Y:S02]  /*c750*/  ISETP.GE.AND P1, PT, R145, UR4, PT ;  /* 0x0000000491007c0c */ /* 0x000fe4000bf26270 */
[----:B------:R-:W-:Y:S02]  /*c760*/  ISETP.GE.AND P3, PT, R42, UR4, PT ;  /* 0x000000042a007c0c */ /* 0x000fe4000bf66270 */
[----:B------:R-:W-:Y:S02]  /*c770*/  ISETP.GE.AND P2, PT, R40, UR4, PT ;  /* 0x0000000428007c0c */ /* 0x000fe4000bf46270 */
[----:B------:R-:W-:-:S05]  /*c780*/  ISETP.GE.AND P4, PT, R38, UR4, PT ;  /* 0x0000000426007c0c */ /* 0x000fca000bf86270 */
[CC--:B----4-:R-:W-:Y:S02]  /*c790*/  @!P5 LEA R12, P0, R44.reuse, R10.reuse, 0x2 ;  /* 0x0000000a2c0cd211 */ /* 0x0d0fe400078010ff */
[----:B-123--:R-:W-:Y:S02]  /*c7a0*/  @!P1 IMAD.WIDE R8, R145, 0x4, R10 ;  /* 0x0000000491089825 */ /* 0x00efe400078e020a */
        /* <DEDUP_REMOVED lines=12> */
[----:B-1----:R-:W-:Y:S01]  /*c870*/  @!P1 LEA R8, P5, R36, R10, 0x2 ;  /* 0x0000000a24089211 */ /* 0x002fe200078a10ff */
[----:B------:R1:W-:Y:S01]  /*c880*/  @!P2 ST.E.64 desc[UR36][R20.64], R102 ;  /* 0x000000661400a985 */ /* 0x0003e2000c101b24 */
[----:B------:R-:W-:-:S02]  /*c890*/  ISETP.GE.AND P3, PT, R30, UR4, PT ;  /* 0x000000041e007c0c */ /* 0x000fc4000bf66270 */
[----:B------:R-:W-:Y:S01]  /*c8a0*/  ISETP.GE.AND P2, PT, R157, UR4, PT ;  /* 0x000000049d007c0c */ /* 0x000fe2000bf46270 */
[----:B------:R3:W-:Y:S01]  /*c8b0*/  @!P4 ST.E.64 desc[UR36][R24.64], R106 ;  /* 0x0000006a1800c985 */ /* 0x0007e2000c101b24 */
[----:B------:R-:W-:Y:S02]  /*c8c0*/  ISETP.GE.AND P4, PT, R32, UR4, PT ;  /* 0x0000000420007c0c */ /* 0x000fe4000bf86270 */
[-C--:B------:R-:W-:Y:S02]  /*c8d0*/  @!P1 LEA.HI.X R9, R36, R11.reuse, R37, 0x2, P5 ;  /* 0x0000000b24099211 */ /* 0x080fe400028f1425 */
[----:B------:R-:W-:Y:S02]  /*c8e0*/  ISETP.GE.AND P5, PT, R156, UR4, PT ;  /* 0x000000049c007c0c */ /* 0x000fe4000bfa6270 */
[C---:B--2---:R-:W-:Y:S01]  /*c8f0*/  @!P0 LEA R12, P6, R34.reuse, R10, 0x2 ;  /* 0x0000000a220c8211 */ /* 0x044fe200078c10ff */
[----:B------:R2:W-:Y:S03]  /*c900*/  @!P1 ST.E.64 desc[UR36][R8.64], R110 ;  /* 0x0000006e08009985 */ /* 0x0005e6000c101b24 */
[----:B------:R-:W-:-:S02]  /*c910*/  @!P0 LEA.HI.X R13, R34, R11, R35, 0x2, P6 ;  /* 0x0000000b220d8211 */ /* 0x000fc400030f1423 */
[-C--:B-1----:R-:W-:Y:S02]  /*c920*/  @!P3 LEA R20, P6, R30, R10.reuse, 0x2 ;  /* 0x0000000a1e14b211 */ /* 0x082fe400078c10ff */
[CC--:B------:R-:W-:Y:S01]  /*c930*/  @!P4 LEA R14, P1, R32.reuse, R10.reuse, 0x2 ;  /* 0x0000000a200ec211 */ /* 0x0c0fe200078210ff */
[----:B------:R2:W-:Y:S01]  /*c940*/  @!P0 ST.E.64 desc[UR36][R12.64], R114 ;  /* 0x000000720c008985 */ /* 0x0005e2000c101b24 */
[CC--:B---3--:R-:W-:Y:S02]  /*c950*/  @!P2 LEA R24, P0, R157.reuse, R10.reuse, 0x2 ;  /* 0x0000000a9d18a211 */ /* 0x0c8fe400078010ff */
        /* <DEDUP_REMOVED lines=11> */
[----:B--2---:R-:W-:-:S04]  /*ca10*/  LEA R8, P0, R155, R10, 0x2 ;  /* 0x0000000a9b087211 */ /* 0x004fc800078010ff */
[----:B------:R-:W-:-:S05]  /*ca20*/  LEA.HI.X R9, R155, R11, R4, 0x2, P0 ;  /* 0x0000000b9b097211 */ /* 0x000fca00000f1404 */
[----:B------:R1:W-:Y:S01]  /*ca30*/  ST.E.64 desc[UR36][R8.64], R134 ;  /* 0x0000008608007985 */ /* 0x0003e2000c101b24 */
[----:B------:R-:W-:Y:S05]  /*ca40*/  BRA `(.L_x_2123) ;  /* 0x00000008009c7947 */ /* 0x000fea0003800000 */
.L_x_2118:
[----:B0-----:R-:W0:Y:S01]  /*ca50*/  LDC.64 R10, c[0x0][0xc00] ;  /* 0x00030000ff0a7b82 */ /* 0x001e220000000a00 */
[----:B------:R-:W-:Y:S01]  /*ca60*/  ULDC.64 UR4, c[0x0][0xc08] ;  /* 0x0003020000047ab9 */ /* 0x000fe20000000a00 */
[----:B------:R-:W-:Y:S02]  /*ca70*/  MOV R3, RZ ;  /* 0x000000ff00037202 */ /* 0x000fe40000000f00 */
[----:B------:R-:W-:-:S04]  /*ca80*/  ISETP.NE.U32.AND P0, PT, RZ, UR4, PT ;  /* 0x00000004ff007c0c */ /* 0x000fc8000bf05070 */
[----:B------:R-:W-:Y:S01]  /*ca90*/  ISETP.NE.AND.EX P1, PT, RZ, UR5, PT, P0 ;  /* 0x00000005ff007c0c */ /* 0x000fe2000bf25300 */
[----:B-1----:R-:W1:Y:S01]  /*caa0*/  LDC.64 R8, c[0x0][0xc00] ;  /* 0x00030000ff087b82 */ /* 0x002e620000000a00 */
[----:B0-----:R-:W-:-:S04]  /*cab0*/  ISETP.NE.U32.AND P0, PT, R10, RZ, PT ;  /* 0x000000ff0a00720c */ /* 0x001fc80003f05070 */
[----:B------:R-:W-:-:S07]  /*cac0*/  ISETP.NE.AND.EX P0, PT, R11, RZ, PT, P0 ;  /* 0x000000ff0b00720c */ /* 0x000fce0003f05300 */
[----:B------:R-:W0:Y:S01]  /*cad0*/  @P1 LDC.64 R10, c[0x0][0xc08] ;  /* 0x00030200ff0a1b82 */ /* 0x000e220000000a00 */
[----:B------:R-:W-:Y:S01]  /*cae0*/  ULDC UR4, c[0x0][0xa88] ;  /* 0x0002a20000047ab9 */ /* 0x000fe20000000800 */
[----:B-1----:R-:W-:-:S04]  /*caf0*/  IMAD.WIDE R12, R148, 0x4, R8 ;  /* 0x00000004940c7825 */ /* 0x002fc800078e0208 */
[----:B------:R-:W-:Y:S01]  /*cb00*/  IMAD.U32 R0, RZ, RZ, UR4 ;  /* 0x00000004ff007e24 */ /* 0x000fe2000f8e00ff */
[----:B------:R1:W5:Y:S01]  /*cb10*/  @P0 LDG.E R3, desc[UR36][R12.64] ;  /* 0x000000240c030981 */ /* 0x000362000c1e1900 */
[----:B------:R-:W3:Y:S01]  /*cb20*/  S2R R14, SR_TID.X ;  /* 0x00000000000e7919 */ /* 0x000ee20000002100 */
[----:B0-----:R-:W-:-:S05]  /*cb30*/  @P1 IMAD.WIDE R8, R148, 0x4, R10 ;  /* 0x0000000494081825 */ /* 0x001fca00078e020a */
[----:B------:R1:W5:Y:S01]  /*cb40*/  @P1 LDG.E R0, desc[UR36][R8.64] ;  /* 0x0000002408001981 */ /* 0x000362000c1e1900 */
[----:B------:R-:W-:-:S13]  /*cb50*/  ISETP.NE.AND P2, PT, R151, RZ, PT ;  /* 0x000000ff9700720c */ /* 0x000fda0003f45270 */
[----:B------:R-:W0:Y:S01]  /*cb60*/  @!P2 LDC R151, c[0x0][0xad4] ;  /* 0x0002b500ff97ab82 */ /* 0x000e220000000800 */
[----:B---3--:R-:W-:-:S05]  /*cb70*/  VIADD R32, R14, 0xffffff80 ;  /* 0xffffff800e207836 */ /* 0x008fca0000000000 */
[----:B------:R-:W-:Y:S02]  /*cb80*/  ISETP.GT.AND P3, PT, R32, 0xbf, PT ;  /* 0x000000bf2000780c */ /* 0x000fe40003f64270 */
[----:B0-----:R-:W-:Y:S01]  /*cb90*/  ISETP.GT.AND P2, PT, R151, 0x1, PT ;  /* 0x000000019700780c */ /* 0x001fe20003f44270 */
[----:B-1----:R-:W-:-:S12]  /*cba0*/  @P1 BRA `(.L_x_2126) ;  /* 0x0000000000101947 */ /* 0x002fd80003800000 */
[----:B------:R-:W-:Y:S05]  /*cbb0*/  @!P0 BRA `(.L_x_2126) ;  /* 0x00000000000c8947 */ /* 0x000fea0003800000 */
[----:B------:R-:W3:Y:S04]  /*cbc0*/  LDG.E R9, desc[UR36][R12.64] ;  /* 0x000000240c097981 */ /* 0x000ee8000c1e1900 */
[----:B-----5:R-:W3:Y:S02]  /*cbd0*/  LDG.E R0, desc[UR36][R12.64+0x4] ;  /* 0x000004240c007981 */ /* 0x020ee4000c1e1900 */
[----:B---3--:R-:W-:-:S07]  /*cbe0*/  IMAD.IADD R0, R0, 0x1, -R9 ;  /* 0x0000000100007824 */ /* 0x008fce00078e0a09 */
.L_x_2126:
[----:B------:R-:W-:Y:S01]  /*cbf0*/  BSSY B1, `(.L_x_2127) ;  /* 0x0000036000017945 */ /* 0x000fe20003800000 */
[----:B------:R-:W-:Y:S02]  /*cc00*/  SEL R33, R148, RZ, !P0 ;  /* 0x000000ff94217207 */ /* 0x000fe40004000000 */
[----:B------:R-:W-:Y:S02]  /*cc10*/  SEL R153, R153, RZ, !P0 ;  /* 0x000000ff99997207 */ /* 0x000fe40004000000 */
[----:B-----5:R-:W-:Y:S01]  /*cc20*/  SHF.R.S32.HI R28, RZ, 0x1f, R3 ;  /* 0x0000001fff1c7819 */ /* 0x020fe20000011403 */
[----:B------:R-:W-:Y:S06]  /*cc30*/  @P3 BRA `(.L_x_2128) ;  /* 0x0000000000c43947 */ /* 0x000fec0003800000 */
[----:B------:R-:W2:Y:S01]  /*cc40*/  LDC R35, c[0x0][0xbe8] ;  /* 0x0002fa00ff237b82 */ /* 0x000ea20000000800 */
[----:B------:R-:W-:Y:S01]  /*cc50*/  IADD3 R30, R136, -0x80, R14 ;  /* 0xffffff80881e7810 */ /* 0x000fe20007ffe00e */
[----:B--2---:R-:W-:-:S05]  /*cc60*/  IMAD R4, R0, R35, RZ ;  /* 0x0000002300047224 */ /* 0x004fca00078e02ff */
[----:B------:R-:W-:-:S13]  /*cc70*/  ISETP.GE.AND P0, PT, R30, R4, PT ;  /* 0x000000041e00720c */ /* 0x000fda0003f06270 */
[----:B------:R-:W-:Y:S05]  /*cc80*/  @P0 BRA `(.L_x_2128) ;  /* 0x0000000000b00947 */ /* 0x000fea0003800000 */
[----:B------:R-:W2:Y:S01]  /*cc90*/  LDL.LU R34, [R1+0x14] ;  /* 0x0000140001227983 */ /* 0x000ea20000300800 */
[----:B------:R-:W-:Y:S01]  /*cca0*/  ISETP.NE.AND P1, PT, R35, 0x1, PT ;  /* 0x000000012300780c */ /* 0x000fe20003f25270 */
[----:B------:R-:W-:Y:S01]  /*ccb0*/  IMAD.MOV.U32 R26, RZ, RZ, 0x9b8 ;  /* 0x000009b8ff1a7424 */ /* 0x000fe200078e00ff */
[----:B------:R-:W-:Y:S01]  /*ccc0*/  ISETP.GT.AND P0, PT, R151, 0x1, PT ;  /* 0x000000019700780c */ /* 0x000fe20003f04270 */
[----:B------:R-:W0:Y:S01]  /*ccd0*/  LDC.64 R8, c[0x0][0xba8] ;  /* 0x0002ea00ff087b82 */ /* 0x000e220000000a00 */
[----:B------:R-:W-:Y:S02]  /*cce0*/  IMAD.MOV.U32 R27, RZ, RZ, R30 ;  /* 0x000000ffff1b7224 */ /* 0x000fe400078e001e */
[----:B------:R-:W-:-:S05]  /*ccf0*/  SEL R26, R26, 0x978, P0 ;  /* 0x000009781a1a7807 */ /* 0x000fca0000000000 */
[----:B------:R-:W1:Y:S08]  /*cd00*/  LDC.64 R20, c[0x0][R26+0x220] ;  /* 0x000088001a147b82 */ /* 0x000e700000000a00 */
[----:B------:R-:W3:Y:S08]  /*cd10*/  @P1 LDC R25, c[0x0][0xbec] ;  /* 0x0002fb00ff191b82 */ /* 0x000ef00000000800 */
[----:B------:R-:W4:Y:S08]  /*cd20*/  @P1 LDC R31, c[0x0][0xbf0] ;  /* 0x0002fc00ff1f1b82 */ /* 0x000f300000000800 */
[----:B------:R-:W5:Y:S01]  /*cd30*/  LDC.64 R14, c[0x0][R26+0x218] ;  /* 0x000086001a0e7b82 */ /* 0x000f620000000a00 */
[----:B-1----:R-:W-:-:S07]  /*cd40*/  IMAD R21, R21, R33, RZ ;  /* 0x0000002115157224 */ /* 0x002fce00078e02ff */
[----:B------:R-:W1:Y:S01]  /*cd50*/  LDC.64 R12, c[0x0][R26+0x228] ;  /* 0x00008a001a0c7b82 */ /* 0x000e620000000a00 */
[----:B---3--:R-:W-:-:S04]  /*cd60*/  @P1 IMAD.HI.U32 R4, R30, R25, RZ ;  /* 0x000000191e041227 */ /* 0x008fc800078e00ff */
[----:B------:R-:W-:-:S03]  /*cd70*/  IMAD.WIDE.U32 R24, R20, R33, RZ ;  /* 0x0000002114187225 */ /* 0x000fc600078e00ff */
[----:B------:R-:W3:Y:S01]  /*cd80*/  LDC.64 R10, c[0x0][R26+0x210] ;  /* 0x000084001a0a7b82 */ /* 0x000ee20000000a00 */
[----:B----4-:R-:W-:Y:S01]  /*cd90*/  @P1 SHF.R.U32.HI R27, RZ, R31, R4 ;  /* 0x0000001fff1b1219 */ /* 0x010fe20000011604 */
[----:B------:R-:W-:-:S04]  /*cda0*/  IMAD R31, R20, R153, R21 ;  /* 0x00000099141f7224 */ /* 0x000fc800078e0215 */
[----:B------:R-:W-:Y:S02]  /*cdb0*/  IMAD.IADD R4, R25, 0x1, R31 ;  /* 0x0000000119047824 */ /* 0x000fe400078e021f */
[-C--:B-----5:R-:W-:Y:S01]  /*cdc0*/  IMAD R29, R15, R150.reuse, RZ ;  /* 0x000000960f1d7224 */ /* 0x0a0fe200078e02ff */
[----:B0-----:R-:W0:Y:S01]  /*cdd0*/  @!P0 LDC R8, c[0x0][0xb50] ;  /* 0x0002d400ff088b82 */ /* 0x001e220000000800 */
[----:B------:R-:W-:-:S04]  /*cde0*/  IMAD.WIDE.U32 R14, R14, R150, RZ ;  /* 0x000000960e0e7225 */ /* 0x000fc800078e00ff */
[----:B------:R-:W-:Y:S01]  /*cdf0*/  IMAD.IADD R29, R15, 0x1, R29 ;  /* 0x000000010f1d7824 */ /* 0x000fe200078e021d */
[----:B------:R-:W-:Y:S01]  /*ce00*/  IADD3 R14, P1, P3, R24, R14, R3 ;  /* 0x0000000e180e7210 */ /* 0x000fe20007b3e003 */
[----:B------:R-:W-:Y:S01]  /*ce10*/  IMAD.MOV R15, RZ, RZ, -R27 ;  /* 0x000000ffff0f7224 */ /* 0x000fe200078e0a1b */
[----:B------:R-:W4:Y:S02]  /*ce20*/  @!P0 LDC R9, c[0x0][0xb54] ;  /* 0x0002d500ff098b82 */ /* 0x000f240000000800 */
[----:B------:R-:W-:Y:S01]  /*ce30*/  IADD3.X R4, R4, R29, R28, P1, P3 ;  /* 0x0000001d04047210 */ /* 0x000fe20000fe641c */
[----:B------:R-:W-:Y:S01]  /*ce40*/  IMAD R15, R35, R15, R30 ;  /* 0x0000000f230f7224 */ /* 0x000fe200078e021e */
[----:B--2---:R-:W-:-:S05]  /*ce50*/  SEL R21, R34, RZ, P0 ;  /* 0x000000ff22157207 */ /* 0x004fca0000000000 */
[-C--:B-1----:R-:W-:Y:S02]  /*ce60*/  IMAD R25, R13, R21.reuse, RZ ;  /* 0x000000150d197224 */ /* 0x082fe400078e02ff */
[----:B------:R-:W-:Y:S01]  /*ce70*/  IMAD.WIDE.U32 R12, R12, R21, RZ ;  /* 0x000000150c0c7225 */ /* 0x000fe200078e00ff */
[----:B------:R-:W-:-:S03]  /*ce80*/  SHF.R.S32.HI R21, RZ, 0x1f, R15 ;  /* 0x0000001fff157819 */ /* 0x000fc6000001140f */
[----:B------:R-:W-:Y:S01]  /*ce90*/  IMAD.IADD R25, R13, 0x1, R25 ;  /* 0x000000010d197824 */ /* 0x000fe200078e0219 */
[----:B------:R-:W-:Y:S02]  /*cea0*/  IADD3 R12, P0, P1, R27, R14, R12 ;  /* 0x0000000e1b0c7210 */ /* 0x000fe4000791e00c */
[----:B------:R-:W-:-:S04]  /*ceb0*/  SHF.R.S32.HI R27, RZ, 0x1f, R27 ;  /* 0x0000001fff1b7819 */ /* 0x000fc8000001141b */
[----:B------:R-:W-:Y:S01]  /*cec0*/  IADD3.X R13, R27, R4, R25, P0, P1 ;  /* 0x000000041b0d7210 */ /* 0x000fe200007e2419 */
[----:B---3--:R-:W-:-:S04]  /*ced0*/  IMAD R4, R11, R15, RZ ;  /* 0x0000000f0b047224 */ /* 0x008fc800078e02ff */
[C---:B------:R-:W-:Y:S02]  /*cee0*/  IMAD R21, R10.reuse, R21, R4 ;  /* 0x000000150a157224 */ /* 0x040fe400078e0204 */
[----:B------:R-:W-:-:S04]  /*cef0*/  IMAD.WIDE.U32 R10, R10, R15, R12 ;  /* 0x0000000f0a0a7225 */ /* 0x000fc800078e000c */
[----:B------:R-:W-:Y:S01]  /*cf00*/  IMAD.IADD R4, R11, 0x1, R21 ;  /* 0x000000010b047824 */ /* 0x000fe200078e0215 */
[C---:B0-----:R-:W-:Y:S02]  /*cf10*/  LEA R8, P0, R10.reuse, R8, 0x2 ;  /* 0x000000080a087211 */ /* 0x041fe400078010ff */
[----:B------:R-:W-:Y:S02]  /*cf20*/  MOV R11, 0xff800000 ;  /* 0xff800000000b7802 */ /* 0x000fe40000000f00 */
[----:B----4-:R-:W-:-:S05]  /*cf30*/  LEA.HI.X R9, R10, R9, R4, 0x2, P0 ;  /* 0x000000090a097211 */ /* 0x010fca00000f1404 */
[----:B------:R0:W-:Y:S04]  /*cf40*/  STG.E desc[UR36][R8.64], R11 ;  /* 0x0000000b08007986 */ /* 0x0001e8000c101924 */
.L_x_2128:
[----:B------:R-:W-:Y:S05]  /*cf50*/  BSYNC B1 ;  /* 0x0000000000017941 */ /* 0x000fea0003800000 */
.L_x_2127:
[----:B------:R-:W-:Y:S05]  /*cf60*/  @P2 BRA `(.L_x_2123) ;  /* 0x0000000400542947 */ /* 0x000fea0003800000 */
[----:B------:R-:W1:Y:S01]  /*cf70*/  LDC R15, c[0x0][0xbe8] ;  /* 0x0002fa00ff0f7b82 */ /* 0x000e620000000800 */
[--C-:B------:R-:W-:Y:S01]  /*cf80*/  SHF.R.S32.HI R10, RZ, 0x1f, R32.reuse ;  /* 0x0000001fff0a7819 */ /* 0x100fe20000011420 */
[----:B------:R-:W-:Y:S01]  /*cf90*/  ULDC.64 UR4, c[0x0][0xaa0] ;  /* 0x0002a80000047ab9 */ /* 0x000fe20000000a00 */
[----:B------:R-:W-:Y:S01]  /*cfa0*/  SHF.R.S32.HI R14, RZ, 0x1f, R32 ;  /* 0x0000001fff0e7819 */ /* 0x000fe20000011420 */
[----:B--2---:R-:W-:Y:S01]  /*cfb0*/  IMAD R4, R28, UR4, RZ ;  /* 0x000000041c047c24 */ /* 0x004fe2000f8e02ff */
        /* <DEDUP_REMOVED lines=16> */
[----:B------:R-:W-:Y:S02]  /*d0c0*/  IMAD.IADD R12, R136, 0x1, R3 ;  /* 0x00000001880c7824 */ /* 0x000fe400078e0203 */
        /* <DEDUP_REMOVED lines=11> */
[--C-:B------:R-:W-:Y:S01]  /*d180*/  SHF.R.S32.HI R4, RZ, 0x1f, R3.reuse ;  /* 0x0000001fff047819 */ /* 0x100fe20000011403 */
[----:B------:R-:W-:Y:S02]  /*d190*/  IMAD.MOV R11, RZ, RZ, -R3 ;  /* 0x000000ffff0b7224 */ /* 0x000fe400078e0a03 */
[----:B------:R-:W-:-:S04]  /*d1a0*/  IMAD.WIDE.U32 R8, R3, UR4, R8 ;  /* 0x0000000403087c25 */ /* 0x000fc8000f8e0008 */
[----:B------:R-:W-:Y:S02]  /*d1b0*/  IMAD R11, R15, R11, R12 ;  /* 0x0000000b0f0b7224 */ /* 0x000fe400078e020c */
[----:B------:R-:W-:Y:S02]  /*d1c0*/  IMAD R4, R4, UR4, RZ ;  /* 0x0000000404047c24 */ /* 0x000fe4000f8e02ff */
[----:B------:R-:W-:Y:S02]  /*d1d0*/  IMAD R15, R0, R15, RZ ;  /* 0x0000000f000f7224 */ /* 0x000fe400078e02ff */
[----:B------:R-:W-:Y:S01]  /*d1e0*/  IMAD R13, R3, UR5, R4 ;  /* 0x00000005030d7c24 */ /* 0x000fe2000f8e0204 */
[----:B------:R-:W-:Y:S01]  /*d1f0*/  SHF.R.S32.HI R4, RZ, 0x1f, R11 ;  /* 0x0000001fff047819 */ /* 0x000fe2000001140b */
[----:B------:R-:W-:Y:S01]  /*d200*/  ULDC.64 UR4, c[0x0][0xad8] ;  /* 0x0002b60000047ab9 */ /* 0x000fe20000000a00 */
[----:B------:R-:W-:Y:S02]  /*d210*/  IMAD.IADD R0, R14, 0x1, R136 ;  /* 0x000000010e007824 */ /* 0x000fe400078e0288 */
        /* <DEDUP_REMOVED lines=24> */
.L_x_2130:
[----:B------:R-:W-:Y:S05]  /*d3a0*/  BSYNC B1 ;  /* 0x0000000000017941 */ /* 0x000fea0003800000 */
.L_x_2129:
[----:B------:R-:W-:Y:S01]  /*d3b0*/  VIADD R0, R0, 0x60 ;  /* 0x0000006000007836 */ /* 0x000fe20000000000 */
[----:B--2---:R4:W2:Y:S04]  /*d3c0*/  SHFL.IDX PT, R9, R3, 0x1, 0x1c1f ;  /* 0x003c1f0003097f89 */ /* 0x0048a800000e0000 */
[----:B------:R-:W-:Y:S01]  /*d3d0*/  ISETP.GE.AND P0, PT, R0, R15, PT ;  /* 0x0000000f0000720c */ /* 0x000fe20003f06270 */
[----:B-1----:R4:W1:-:S12]  /*d3e0*/  SHFL.IDX PT, R8, R4, 0x1, 0x1c1f ;  /* 0x003c1f0004087f89 */ /* 0x00285800000e0000 */
[----:B----4-:R-:W-:Y:S05]  /*d3f0*/  @P0 BRA `(.L_x_2123) ;  /* 0x0000000000300947 */ /* 0x010fea0003800000 */
[----:B------:R-:W-:Y:S02]  /*d400*/  ULDC UR4, c[0x0][0xac8] ;  /* 0x0002b20000047ab9 */ /* 0x000fe40000000800 */
[----:B------:R-:W-:Y:S02]  /*d410*/  ISETP.GE.AND P3, PT, R152, UR4, PT ;  /* 0x0000000498007c0c */ /* 0x000fe4000bf66270 */
[----:B------:R-:W-:Y:S02]  /*d420*/  ISETP.GE.AND P4, PT, R154, UR4, PT ;  /* 0x000000049a007c0c */ /* 0x000fe4000bf86270 */
[----:B------:R-:W-:-:S09]  /*d430*/  ISETP.GE.AND P2, PT, R149, UR4, PT ;  /* 0x0000000495007c0c */ /* 0x000fd2000bf46270 */
[-C--:B-1-3--:R-:W-:Y:S02]  /*d440*/  @!P3 LEA R12, P0, R152, R8.reuse, 0x1 ;  /* 0x00000008980cb211 */ /* 0x08afe400078008ff */
[----:B------:R-:W-:Y:S02]  /*d450*/  @!P4 LEA R14, P1, R154, R8, 0x1 ;  /* 0x000000089a0ec211 */ /* 0x000fe400078208ff */
[----:B--2---:R-:W-:Y:S01]  /*d460*/  @!P2 IMAD.WIDE R10, R149, 0x2, R8 ;  /* 0x00000002950aa825 */ /* 0x004fe200078e0208 */
[-C--:B------:R-:W-:Y:S02]  /*d470*/  @!P3 LEA.HI.X R13, R152, R9.reuse, R25, 0x1, P0 ;  /* 0x00000009980db211 */ /* 0x080fe400000f0c19 */
[----:B------:R-:W-:Y:S02]  /*d480*/  @!P4 LEA.HI.X R15, R154, R9, R24, 0x1, P1 ;  /* 0x000000099a0fc211 */ /* 0x000fe400008f0c18 */
[----:B------:R4:W-:Y:S04]  /*d490*/  @!P2 ST.E.128 desc[UR36][R10.64], RZ ;  /* 0x000000ff0a00a985 */ /* 0x0009e8000c101d24 */
[----:B------:R4:W-:Y:S04]  /*d4a0*/  @!P3 ST.E.128 desc[UR36][R12.64], RZ ;  /* 0x000000ff0c00b985 */ /* 0x0009e8000c101d24 */
[----:B------:R4:W-:Y:S02]  /*d4b0*/  @!P4 ST.E.128 desc[UR36][R14.64], RZ ;  /* 0x000000ff0e00c985 */ /* 0x0009e4000c101d24 */
.L_x_2123:
[----:B------:R-:W-:Y:S05]  /*d4c0*/  BSYNC B0 ;  /* 0x0000000000007941 */ /* 0x000fea0003800000 */
.L_x_2117:
[----:B------:R-:W-:Y:S02]  /*d4d0*/  ULDC UR4, c[0x0][0xc3c] ;  /* 0x00030f0000047ab9 */ /* 0x000fe40000000800 */
[----:B--2---:R-:W-:-:S13]  /*d4e0*/  ISETP.GE.AND P0, PT, R7, UR4, PT ;  /* 0x0000000407007c0c */ /* 0x004fda000bf06270 */
[----:B------:R-:W-:Y:S05]  /*d4f0*/  @!P0 BRA `(.L_x_2131) ;  /* 0xffffff3800c88947 */ /* 0x000fea000383ffff */
[----:B------:R-:W-:Y:S05]  /*d500*/  EXIT ;  /* 0x000000000000794d */ /* 0x000fea0003800000 */
.L_x_2074:
[----:B------:R-:W-:-:S08]  /*d510*/  NOP ;  /* 0x0000000000007918 */ /* 0x000fd00000000000 */
[----:B------:R-:W0:-:S00]  /*d520*/  USETMAXREG.DEALLOC.CTAPOOL 0x20 ;  /* 0x00000020000079c8 */ /* 0x000e0000080e0500 */
[----:B0-----:R-:W2:Y:S01]  /*d530*/  LDL.LU R2, [R1] ;  /* 0x0000000001027983 */ /* 0x001ea20000300800 */
[----:B------:R-:W-:Y:S02]  /*d540*/  LOP3.LUT R0, R0, 0x3, RZ, 0xc0, !PT ;  /* 0x0000000300007812 */ /* 0x000fe400078ec0ff */
[----:B------:R-:W-:-:S04]  /*d550*/  MOV R17, RZ ;  /* 0x000000ff00117202 */ /* 0x000fc80000000f00 */
[----:B------:R-:W0:Y:S02]  /*d560*/  SHFL.IDX PT, R0, R0, RZ, 0x1f ;  /* 0x00001fff00007589 */ /* 0x000e2400000e0000 */
[----:B0-----:R-:W-:Y:S02]  /*d570*/  ISETP.NE.AND P0, PT, R0, RZ, PT ;  /* 0x000000ff0000720c */ /* 0x001fe40003f05270 */
[----:B--2---:R-:W-:-:S11]  /*d580*/  LOP3.LUT R2, R2, 0xffffff7f, RZ, 0xc0, !PT ;  /* 0xffffff7f02027812 */ /* 0x004fd600078ec0ff */
[----:B------:R-:W-:-:S05]  /*d590*/  @P0 LOP3.LUT R2, R2, 0x80, RZ, 0xfc, !PT ;  /* 0x0000008002020812 */ /* 0x000fca00078efcff */
[----:B------:R0:W-:Y:S01]  /*d5a0*/  STL [R1], R2 ;  /* 0x0000000201007387 */ /* 0x0001e20000100800 */
[----:B------:R-:W-:Y:S05]  /*d5b0*/  @!P0 BRA `(.L_x_2132) ;  /* 0x00000000001c8947 */ /* 0x000fea0003800000 */
[----:B------:R-:W1:Y:S08]  /*d5c0*/  S2UR UR5, SR_CgaCtaId ;  /* 0x00000000000579c3 */ /* 0x000e700000008800 */
[----:B------:R-:W-:Y:S06]  /*d5d0*/  BAR.SYNC.DEFER_BLOCKING 0x5, 0x200 ;  /* 0x0148000000007b1d */ /* 0x000fec0000010000 */
[----:B------:R-:W-:-:S02]  /*d5e0*/  UMOV UR4, 0x400 ;  /* 0x0000040000047882 */ /* 0x000fc40000000000 */
[----:B-1----:R-:W-:-:S09]  /*d5f0*/  ULEA UR4, UR5, UR4, 0x18 ;  /* 0x0000000405047291 */ /* 0x002fd2000f8ec03f */
[----:B------:R-:W1:Y:S01]  /*d600*/  LDS.128 R16, [UR4+0x2d8d0] ;  /* 0x02d8d004ff107984 */ /* 0x000e620008000c00 */
[----:B------:R-:W-:Y:S06]  /*d610*/  BAR.ARV 0x4, 0x200 ;  /* 0x0108000000007b1d */ /* 0x000fec0000002000 */
[----:B------:R-:W-:Y:S05]  /*d620*/  BRA `(.L_x_2133) ;  /* 0x0000000c00987947 */ /* 0x000fea0003800000 */
.L_x_2132:
[----:B------:R-:W1:Y:S01]  /*d630*/  S2R R0, SR_TID.X ;  /* 0x0000000000007919 */ /* 0x000e620000002100 */
[----:B------:R-:W-:Y:S01]  /*d640*/  ULDC UR4, c[0x0][0xc3c] ;  /* 0x00030f0000047ab9 */ /* 0x000fe20000000800 */
[----:B------:R-:W-:Y:S01]  /*d650*/  IMAD.MOV.U32 R6, RZ, RZ, RZ ;  /* 0x000000ffff067224 */ /* 0x000fe200078e00ff */
[----:B------:R-:W2:Y:S01]  /*d660*/  S2UR UR6, SR_CTAID.X ;  /* 0x00000000000679c3 */ /* 0x000ea20000002500 */
[----:B------:R-:W-:Y:S01]  /*d670*/  ULDC UR5, c[0x0][0xc38] ;  /* 0x00030e0000057ab9 */ /* 0x000fe20000000800 */
[----:B-1----:R-:W-:-:S04]  /*d680*/  LOP3.LUT R0, R0, 0x1f, RZ, 0xc0, !PT ;  /* 0x0000001f00007812 */ /* 0x002fc800078ec0ff */
[----:B------:R-:W-:-:S04]  /*d690*/  ISETP.NE.AND P0, PT, R0, 0x1f, PT ;  /* 0x0000001f0000780c */ /* 0x000fc80003f05270 */
[----:B------:R-:W-:-:S13]  /*d6a0*/  ISETP.GE.OR P1, PT, R0, UR4, !P0 ;  /* 0x0000000400007c0c */ /* 0x000fda000c726670 */
[----:B------:R-:W1:Y:S08]  /*d6b0*/  @!P1 LDC.64 R4, c[0x0][0xc80] ;  /* 0x00032000ff049b82 */ /* 0x000e700000000a00 */
[----:B0-----:R-:W0:Y:S01]  /*d6c0*/  @!P1 LDC.64 R2, c[0x0][0xc78] ;  /* 0x00031e00ff029b82 */ /* 0x001e220000000a00 */
[----:B-1----:R-:W-:-:S05]  /*d6d0*/  @!P1 IMAD.WIDE.U32 R4, R0, 0x4, R4 ;  /* 0x0000000400049825 */ /* 0x002fca00078e0004 */
[----:B------:R-:W3:Y:S01]  /*d6e0*/  @!P1 LDG.E R17, desc[UR36][R4.64] ;  /* 0x0000002404119981 */ /* 0x000ee2000c1e1900 */
[----:B0-----:R-:W-:-:S05]  /*d6f0*/  @!P1 IMAD.WIDE.U32 R2, R0, 0x4, R2 ;  /* 0x0000000400029825 */ /* 0x001fca00078e0002 */
        /* <DEDUP_REMOVED lines=25> */
[----:B--2---:R-:W-:Y:S01]  /*d890*/  ISETP.GT.AND P6, PT, R7, UR6, PT ;  /* 0x0000000607007c0c */ /* 0x004fe2000bfc4270 */
[----:B------:R-:W-:-:S12]  /*d8a0*/  IMAD.MOV.U32 R4, RZ, RZ, R7 ;  /* 0x000000ffff047224 */ /* 0x000fd800078e0007 */
[----:B------:R-:W-:Y:S05]  /*d8b0*/  @P6 BRA `(.L_x_2134) ;  /* 0x0000000000986947 */ /* 0x000fea0003800000 */
[----:B------:R-:W-:Y:S01]  /*d8c0*/  IMAD.MOV.U32 R7, RZ, RZ, R4 ;  /* 0x000000ffff077224 */ /* 0x000fe200078e0004 */
[----:B------:R-:W-:Y:S01]  /*d8d0*/  UMOV UR4, URZ ;  /* 0x0000003f00047c82 */ /* 0x000fe20008000000 */
[----:B------:R-:W-:-:S05]  /*d8e0*/  ULDC UR5, c[0x0][0xc38] ;  /* 0x00030e0000057ab9 */ /* 0x000fca0000000800 */
.L_x_2136:
[----:B------:R-:W0:Y:S01]  /*d8f0*/  LDC R2, c[0x0][0xc3c] ;  /* 0x00030f00ff027b82 */ /* 0x000e220000000800 */
[----:B------:R-:W-:-:S06]  /*d900*/  UIADD3 UR4, UR4, 0x1f, URZ ;  /* 0x0000001f04047890 */ /* 0x000fcc000fffe03f */
[----:B0-----:R-:W-:-:S13]  /*d910*/  ISETP.LE.AND P6, PT, R2, UR4, PT ;  /* 0x0000000402007c0c */ /* 0x001fda000bfc3270 */
[----:B------:R-:W-:Y:S05]  /*d920*/  @P6 BRA `(.L_x_2135) ;  /* 0x0000000800ac6947 */ /* 0x000fea0003800000 */
[----:B------:R-:W-:Y:S01]  /*d930*/  VIADD R9, R0, UR4 ;  /* 0x0000000400097c36 */ /* 0x000fe20008000000 */
[----:B------:R-:W-:Y:S01]  /*d940*/  MOV R6, RZ ;  /* 0x000000ff00067202 */ /* 0x000fe20000000f00 */
[----:B------:R-:W-:-:S03]  /*d950*/  IMAD.MOV.U32 R17, RZ, RZ, RZ ;  /* 0x000000ffff117224 */ /* 0x000fc600078e00ff */
        /* <DEDUP_REMOVED lines=28> */
.L_x_2134:
        /* <DEDUP_REMOVED lines=13> */
.L_x_2137:
        /* <DEDUP_REMOVED lines=8> */
[----:B0-----:R-:W-:-:S02]  /*dc70*/  IADD3 R2, R8, 0xffffffe, RZ ;  /* 0x0ffffffe08027810 */ /* 0x001fc40007ffe0ff */
[----:B------:R-:W-:-:S04]  /*dc80*/  IABS R8, R4 ;  /* 0x0000000400087213 */ /* 0x000fc80000000000 */
[----:B------:R0:W1:Y:S02]  /*dc90*/  F2I.FTZ.U32.TRUNC.NTZ R3, R2 ;  /* 0x0000000200037305 */ /* 0x000064000021f000 */
[----:B0-----:R-:W-:Y:S02]  /*dca0*/  IMAD.MOV.U32 R2, RZ, RZ, RZ ;  /* 0x000000ffff027224 */ /* 0x001fe400078e00ff */
        /* <DEDUP_REMOVED lines=26> */
[----:B------:R-:W-:Y:S01]  /*de50*/  IMAD R7, R2, R5, RZ ;  /* 0x0000000502077224 */ /* 0x000fe200078e02ff */
[----:B------:R-:W-:-:S05]  /*de60*/  MOV R2, RZ ;  /* 0x000000ff00027202 */ /* 0x000fca0000000f00 */
        /* <DEDUP_REMOVED lines=11> */
[----:B------:R-:W-:Y:S01]  /*df20*/  ISETP.GE.U32.AND P0, PT, R8, R5, PT ;  /* 0x000000050800720c */ /* 0x000fe20003f06070 */
[----:B------:R-:W-:-:S12]  /*df30*/  IMAD.MOV R5, RZ, RZ, -R9 ;  /* 0x000000ffff057224 */ /* 0x000fd800078e0a09 */
[----:B------:R-:W-:-:S04]  /*df40*/  @P0 VIADD R2, R2, 0x1 ;  /* 0x0000000102020836 */ /* 0x000fc80000000000 */
[----:B------:R-:W-:Y:S01]  /*df50*/  @!P2 IMAD.MOV R2, RZ, RZ, -R2 ;  /* 0x000000ffff02a224 */ /* 0x000fe200078e0a02 */
[----:B------:R-:W-:-:S05]  /*df60*/  @!P1 LOP3.LUT R2, RZ, R6, RZ, 0x33, !PT ;  /* 0x00000006ff029212 */ /* 0x000fca00078e33ff */
[----:B------:R-:W-:-:S04]  /*df70*/  IMAD.MOV R3, RZ, RZ, -R2 ;  /* 0x000000ffff037224 */ /* 0x000fc800078e0a02 */
[C---:B------:R-:W-:Y:S02]  /*df80*/  IMAD R18, R6.reuse, R3, R9 ;  /* 0x0000000306127224 */ /* 0x040fe400078e0209 */
[----:B------:R-:W-:Y:S02]  /*df90*/  IMAD R3, R6, 0x1000000, R2 ;  /* 0x0100000006037824 */ /* 0x000fe400078e0202 */
[----:B------:R-:W-:-:S03]  /*dfa0*/  IMAD R2, R17, R5, R4 ;  /* 0x0000000511027224 */ /* 0x000fc600078e0204 */
[----:B------:R-:W-:Y:S01]  /*dfb0*/  LEA R18, R18, R3, 0x10 ;  /* 0x0000000312127211 */ /* 0x000fe200078e80ff */
[----:B------:R-:W-:Y:S06]  /*dfc0*/  BRA `(.L_x_2139) ;  /* 0x0000000000f87947 */ /* 0x000fec0003800000 */
.L_x_2138:
        /* <DEDUP_REMOVED lines=41> */
[----:B0-----:R-:W-:-:S06]  /*e260*/  IADD3 R3, R9, 0xffffffe, RZ ;  /* 0x0ffffffe09037810 */ /* 0x001fcc0007ffe0ff */
[----:B------:R-:W0:Y:S02]  /*e270*/  F2I.FTZ.U32.TRUNC.NTZ R3, R3 ;  /* 0x0000000300037305 */ /* 0x000e24000021f000 */
[----:B0-----:R-:W-:-:S04]  /*e280*/  IMAD.MOV R11, RZ, RZ, -R3 ;  /* 0x000000ffff0b7224 */ /* 0x001fc800078e0a03 */
[----:B------:R-:W-:Y:S01]  /*e290*/  IMAD R5, R11, R8, RZ ;  /* 0x000000080b057224 */ /* 0x000fe200078e02ff */
[----:B------:R-:W-:-:S03]  /*e2a0*/  IABS R11, R6 ;  /* 0x00000006000b7213 */ /* 0x000fc60000000000 */
        /* <DEDUP_REMOVED lines=16> */
.L_x_2139:
[----:B------:R-:W-:-:S04]  /*e3b0*/  LOP3.LUT R2, RZ, R2, RZ, 0x33, !PT ;  /* 0x00000002ff027212 */ /* 0x000fc800078e33ff */
[----:B------:R-:W-:Y:S01]  /*e3c0*/  IADD3 R17, R17, R2, RZ ;  /* 0x0000000211117210 */ /* 0x000fe20007ffe0ff */
[----:B------:R-:W-:Y:S06]  /*e3d0*/  BRA `(.L_x_2140) ;  /* 0x0000000000147947 */ /* 0x000fec0003800000 */
.L_x_2135:
[----:B------:R-:W-:Y:S01]  /*e3e0*/  ULDC UR4, c[0x0][0xc3c] ;  /* 0x00030f0000047ab9 */ /* 0x000fe20000000800 */
[----:B------:R-:W-:Y:S02]  /*e3f0*/  IMAD.MOV.U32 R17, RZ, RZ, RZ ;  /* 0x000000ffff117224 */ /* 0x000fe400078e00ff */
[----:B------:R-:W-:Y:S02]  /*e400*/  IMAD.U32 R16, RZ, RZ, UR6 ;  /* 0x00000006ff107e24 */ /* 0x000fe4000f8e00ff */
[----:B------:R-:W-:Y:S02]  /*e410*/  IMAD.MOV.U32 R18, RZ, RZ, RZ ;  /* 0x000000ffff127224 */ /* 0x000fe400078e00ff */
[----:B------:R-:W-:-:S07]  /*e420*/  IMAD.U32 R19, RZ, RZ, UR4 ;  /* 0x00000004ff137e24 */ /* 0x000fce000f8e00ff */
.L_x_2140:
[----:B------:R-:W-:-:S13]  /*e430*/  ISETP.NE.AND P0, PT, R0, RZ, PT ;  /* 0x000000ff0000720c */ /* 0x000fda0003f05270 */
[----:B------:R-:W0:Y:S01]  /*e440*/  @!P0 S2R R3, SR_CgaCtaId ;  /* 0x0000000000038919 */ /* 0x000e220000008800 */
[----:B------:R-:W-:-:S04]  /*e450*/  @!P0 MOV R0, 0x400 ;  /* 0x0000040000008802 */ /* 0x000fc80000000f00 */
[----:B0-----:R-:W-:-:S05]  /*e460*/  @!P0 LEA R0, R3, R0, 0x18 ;  /* 0x0000000003008211 */ /* 0x001fca00078ec0ff */
[----:B------:R2:W-:Y:S01]  /*e470*/  @!P0 STS.128 [R0+0x2d8d0], R16 ;  /* 0x02d8d01000008388 */ /* 0x0005e20000000c00 */
[----:B------:R-:W-:Y:S06]  /*e480*/  BAR.ARV 0x5, 0x200 ;  /* 0x0148000000007b1d */ /* 0x000fec0000002000 */
.L_x_2133:
[----:B------:R3:W-:Y:S01]  /*e490*/  STL [R1+0x34], RZ ;  /* 0x000034ff01007387 */ /* 0x0007e20000100800 */
[----:B------:R-:W-:Y:S01]  /*e4a0*/  ULDC UR4, c[0x0][0xc3c] ;  /* 0x00030f0000047ab9 */ /* 0x000fe20000000800 */
[----:B------:R-:W-:Y:S01]  /*e4b0*/  IMAD.MOV.U32 R28, RZ, RZ, 0x1 ;  /* 0x00000001ff1c7424 */ /* 0x000fe200078e00ff */
[----:B-1----:R-:W-:Y:S01]  /*e4c0*/  ISETP.GE.AND P0, PT, R19, UR4, PT ;  /* 0x0000000413007c0c */ /* 0x002fe2000bf06270 */
[----:B------:R-:W-:-:S12]  /*e4d0*/  IMAD.MOV.U32 R24, RZ, RZ, RZ ;  /* 0x000000ffff187224 */ /* 0x000fd800078e00ff */
[----:B---3--:R-:W-:Y:S05]  /*e4e0*/  @P0 BRA `(.L_x_2141) ;  /* 0x0000004c00f40947 */ /* 0x008fea0003800000 */
[----:B------:R-:W3:Y:S01]  /*e4f0*/  LDL R6, [R1+0x1c] ;  /* 0x00001c0001067983 */ /* 0x000ee20000100800 */
[----:B------:R-:W2:Y:S01]  /*e500*/  S2R R3, SR_TID.X ;  /* 0x0000000000037919 */ /* 0x000ea20000002100 */
[----:B------:R-:W1:Y:S01]  /*e510*/  S2UR UR5, SR_CgaCtaId ;  /* 0x00000000000579c3 */ /* 0x000e620000008800 */
[----:B------:R-:W-:Y:S01]  /*e520*/  UMOV UR4, 0x400 ;  /* 0x0000040000047882 */ /* 0x000fe20000000000 */
[C---:B--2---:R-:W-:Y:S01]  /*e530*/  IMAD.SHL.U32 R0, R3.reuse, 0x8, RZ ;  /* 0x0000000803007824 */ /* 0x044fe200078e00ff */
[C---:B------:R-:W-:Y:S01]  /*e540*/  LOP3.LUT R5, R3.reuse, 0x7f, RZ, 0xc0, !PT ;  /* 0x0000007f03057812 */ /* 0x040fe200078ec0ff */
[----:B------:R-:W-:-:S03]  /*e550*/  IMAD.SHL.U32 R4, R3, 0x20, RZ ;  /* 0x0000002003047824 */ /* 0x000fc600078e00ff */
[----:B0-----:R-:W-:Y:S01]  /*e560*/  LOP3.LUT R2, R0, 0xd8, RZ, 0xc0, !PT ;  /* 0x000000d800027812 */ /* 0x001fe200078ec0ff */
[----:B-1----:R-:W-:-:S03]  /*e570*/  ULEA UR4, UR5, UR4, 0x18 ;  /* 0x0000000405047291 */ /* 0x002fc6000f8ec03f */
[----:B------:R-:W-:Y:S02]  /*e580*/  LOP3.LUT R3, R2, 0x18, R3, 0x78, !PT ;  /* 0x0000001802037812 */ /* 0x000fe400078e7803 */
[----:B------:R-:W-:Y:S02]  /*e590*/  SHF.R.U32.HI R5, RZ, 0x2, R5 ;  /* 0x00000002ff057819 */ /* 0x000fe40000011605 */
[----:B------:R-:W-:Y:S01]  /*e5a0*/  MOV R22, UR4 ;  /* 0x0000000400167c02 */ /* 0x000fe20008000f00 */
[----:B------:R-:W-:Y:S01]  /*e5b0*/  BSSY B8, `(.L_x_2141) ;  /* 0x00004f0000087945 */ /* 0x000fe20003800000 */
[----:B------:R-:W-:Y:S02]  /*e5c0*/  IMAD.MOV.U32 R28, RZ, RZ, 0x1 ;  /* 0x00000001ff1c7424 */ /* 0x000fe400078e00ff */
[----:B------:R-:W-:Y:S01]  /*e5d0*/  IMAD.MOV.U32 R24, RZ, RZ, RZ ;  /* 0x000000ffff187224 */ /* 0x000fe200078e00ff */
[----:B------:R-:W-:Y:S01]  /*e5e0*/  ULDC UR38, c[0x0][0xc] ;  /* 0x0000030000267ab9 */ /* 0x000fe20000000800 */
[----:B---3--:R-:W-:-:S02]  /*e5f0*/  LOP3.LUT R2, R6, 0x2, RZ, 0xfc, !PT ;  /* 0x0000000206027812 */ /* 0x008fc400078efcff */
        /* <DEDUP_REMOVED lines=10> */
.L_x_2204:
[----:B------:R-:W1:Y:S01]  /*e6a0*/  LDC.64 R2, c[0x0][0xc88] ;  /* 0x00032200ff027b82 */ /* 0x000e620000000a00 */
[----:B--2---:R-:W2:Y:S01]  /*e6b0*/  LDL.LU R6, [R1] ;  /* 0x0000000001067983 */ /* 0x004ea20000300800 */
[----:B-1----:R-:W-:-:S05]  /*e6c0*/  IMAD.WIDE R2, R19, 0x4, R2 ;  /* 0x0000000413027825 */ /* 0x002fca00078e0202 */
[----:B0-----:R-:W0:Y:S01]  /*e6d0*/  LDG.E R27, desc[UR36][R2.64] ;  /* 0x00000024021b7981 */ /* 0x001e22000c1e1900 */
[----:B------:R-:W-:Y:S05]  /*e6e0*/  YIELD ;  /* 0x0000000000007946 */ /* 0x000fea0003800000 */
[----:B------:R-:W-:Y:S01]  /*e6f0*/  ULDC.64 UR4, c[0x0][0xa28] ;  /* 0x00028a0000047ab9 */ /* 0x000fe20000000a00 */
[----:B------:R-:W-:Y:S01]  /*e700*/  IMAD.MOV.U32 R7, RZ, RZ, RZ ;  /* 0x000000ffff077224 */ /* 0x000fe200078e00ff */
[----:B------:R-:W-:Y:S01]  /*e710*/  ISETP.NE.U32.AND P0, PT, RZ, UR4, PT ;  /* 0x00000004ff007c0c */ /* 0x000fe2000bf05070 */
[----:B------:R-:W-:-:S03]  /*e720*/  ULDC.64 UR6, c[0x0][0xa18] ;  /* 0x0002860000067ab9 */ /* 0x000fc60000000a00 */
[----:B------:R-:W-:Y:S01]  /*e730*/  ISETP.NE.AND.EX P0, PT, RZ, UR5, PT, P0 ;  /* 0x00000005ff007c0c */ /* 0x000fe2000bf05300 */
[----:B------:R-:W-:Y:S01]  /*e740*/  IMAD.MOV.U32 R29, RZ, RZ, RZ ;  /* 0x000000ffff1d7224 */ /* 0x000fe200078e00ff */
[----:B0-----:R-:W-:-:S11]  /*e750*/  SHF.R.S32.HI R0, RZ, 0x1f, R27 ;  /* 0x0000001fff007819 */ /* 0x001fd6000001141b */
[C---:B------:R-:W-:Y:S01]  /*e760*/  @P0 LEA R2, P1, R27.reuse, UR4, 0x2 ;  /* 0x000000041b020c11 */ /* 0x040fe2000f8210ff */
[C---:B------:R-:W-:Y:S01]  /*e770*/  IMAD.SHL.U32 R23, R27.reuse, 0x4, RZ ;  /* 0x000000041b177824 */ /* 0x040fe200078e00ff */
[C-C-:B------:R-:W-:Y:S01]  /*e780*/  SHF.L.U64.HI R25, R27.reuse, 0x2, R0.reuse ;  /* 0x000000021b197819 */ /* 0x140fe20000010200 */
[----:B------:R0:W-:Y:S01]  /*e790*/  STL [R1+0x24], R0 ;  /* 0x0000240001007387 */ /* 0x0001e20000100800 */
[----:B------:R-:W-:Y:S01]  /*e7a0*/  @P0 LEA.HI.X R3, R27, UR5, R0, 0x2, P1 ;  /* 0x000000051b030c11 */ /* 0x000fe200088f1400 */
[----:B------:R-:W-:-:S04]  /*e7b0*/  ULDC.64 UR4, c[0x0][0xa00] ;  /* 0x0002800000047ab9 */ /* 0x000fc80000000a00 */
[----:B------:R1:W3:Y:S01]  /*e7c0*/  @P0 LDG.E R7, desc[UR36][R2.64] ;  /* 0x0000002402070981 */ /* 0x0002e2000c1e1900 */
[----:B------:R-:W-:Y:S02]  /*e7d0*/  ISETP.NE.U32.AND P0, PT, RZ, UR4, PT ;  /* 0x00000004ff007c0c */ /* 0x000fe4000bf05070 */
[----:B--2---:R-:W-:Y:S02]  /*e7e0*/  LOP3.LUT R6, R6, 0xffffffbf, RZ, 0xc0, !PT ;  /* 0xffffffbf06067812 */ /* 0x004fe400078ec0ff */
[----:B------:R-:W-:Y:S02]  /*e7f0*/  ISETP.NE.AND.EX P2, PT, RZ, UR5, PT, P0 ;  /* 0x00000005ff007c0c */ /* 0x000fe4000bf45300 */
[----:B------:R-:W-:Y:S02]  /*e800*/  ISETP.NE.U32.AND P0, PT, RZ, UR6, PT ;  /* 0x00000006ff007c0c */ /* 0x000fe4000bf05070 */
[----:B-1----:R-:W-:Y:S02]  /*e810*/  IADD3 R2, P1, R23, UR4, RZ ;  /* 0x0000000417027c10 */ /* 0x002fe4000ff3e0ff */
[----:B------:R-:W-:-:S02]  /*e820*/  ISETP.NE.AND.EX P0, PT, RZ, UR7, PT, P0 ;  /* 0x00000007ff007c0c */ /* 0x000fc4000bf05300 */
[----:B------:R-:W-:Y:S01]  /*e830*/  IADD3.X R3, R25, UR5, RZ, P1, !PT ;  /* 0x0000000519037c10 */ /* 0x000fe20008ffe4ff */
[----:B------:R-:W-:-:S04]  /*e840*/  ULDC.64 UR4, c[0x0][0x418] ;  /* 0x0001060000047ab9 */ /* 0x000fc80000000a00 */
[----:B------:R-:W-:Y:S01]  /*e850*/  @P2 LOP3.LUT R6, R6, 0x40, RZ, 0xfc, !PT ;  /* 0x0000004006062812 */ /* 0x000fe200078efcff */
[----:B------:R1:W5:Y:S05]  /*e860*/  @P2 LDG.E R29, desc[UR36][R2.64] ;  /* 0x00000024021d2981 */ /* 0x00036a000c1e1900 */
[----:B------:R-:W-:Y:S01]  /*e870*/  @P0 IADD3 R4, P1, R23, UR6, RZ ;  /* 0x0000000617040c10 */ /* 0x000fe2000ff3e0ff */
[----:B------:R1:W-:Y:S03]  /*e880*/  STL [R1], R6 ;  /* 0x0000000601007387 */ /* 0x0003e60000100800 */
[----:B------:R-:W-:-:S05]  /*e890*/  @P0 IADD3.X R5, R25, UR7, RZ, P1, !PT ;  /* 0x0000000719050c10 */ /* 0x000fca0008ffe4ff */
[----:B------:R-:W2:Y:S01]  /*e8a0*/  @P0 LDG.E R4, desc[UR36][R4.64] ;  /* 0x0000002404040981 */ /* 0x000ea2000c1e1900 */
[----:B------:R-:W-:-:S03]  /*e8b0*/  UISETP.NE.U32.AND UP0, UPT, UR4, URZ, UPT ;  /* 0x0000003f0400728c */ /* 0x000fc6000bf05070 */
[----:B------:R-:W-:Y:S01]  /*e8c0*/  ULDC UR4, c[0x0][0x424] ;  /* 0x0001090000047ab9 */ /* 0x000fe20000000800 */
[----:B------:R-:W-:-:S03]  /*e8d0*/  UISETP.NE.AND.EX UP0, UPT, UR5, URZ, UPT, UP0 ;  /* 0x0000003f0500728c */ /* 0x000fc6000bf05300 */
[----:B------:R-:W-:Y:S01]  /*e8e0*/  ULDC UR5, c[0x0][0x2f0] ;  /* 0x0000bc0000057ab9 */ /* 0x000fe20000000800 */
[----:B------:R-:W-:-:S04]  /*e8f0*/  USEL UR4, UR4, 0x1, UP0 ;  /* 0x0000000104047887 */ /* 0x000fc80008000000 */
[----:B------:R-:W-:-:S06]  /*e900*/  UIMAD UR4, UR4, UR5, URZ ;  /* 0x00000005040472a4 */ /* 0x000fcc000f8e023f */
[----:B0-----:R-:W-:Y:S01]  /*e910*/  IMAD.U32 R0, RZ, RZ, UR4 ;  /* 0x00000004ff007e24 */ /* 0x001fe2000f8e00ff */
[----:B---3--:R1:W-:Y:S04]  /*e920*/  STL [R1+0x10], R7 ;  /* 0x0000100701007387 */ /* 0x0083e80000100800 */
[----:B--2---:R1:W-:Y:S01]  /*e930*/  @P0 STL [R1+0x20], R4 ;  /* 0x0000200401000387 */ /* 0x0043e20000100800 */
        /* <DEDUP_REMOVED lines=9> */
.L_x_2142:
        /* <DEDUP_REMOVED lines=10> */
.L_x_2143:
        /* <DEDUP_REMOVED lines=9> */
.L_x_2144:
[----:B0-2---:R-:W-:Y:S01]  /*eb00*/  IMAD.MOV.U32 R2, RZ, RZ, R6 ;  /* 0x000000ffff027224 */ /* 0x005fe200078e0006 */
[----:B------:R-:W0:Y:S01]  /*eb10*/  LDC R3, c[0x0][0x448] ;  /* 0x00011200ff037b82 */ /* 0x000e220000000800 */
[----:B------:R-:W2:Y:S01]  /*eb20*/  LDL R6, [R1+0x20] ;  /* 0x0000200001067983 */ /* 0x000ea20000100800 */
[----:B-----5:R-:W-:Y:S01]  /*eb30*/  IMAD.IADD R5, R0, 0x1, -R7 ;  /* 0x0000000100057824 */ /* 0x020fe200078e0a07 */
[----:B------:R-:W-:Y:S01]  /*eb40*/  BSSY B0, `(.L_x_2145) ;  /* 0x0000039000007945 */ /* 0x000fe20003800000 */
[----:B------:R-:W-:Y:S02]  /*eb50*/  LOP3.LUT R2, R2, 0xffffffdf, RZ, 0xc0, !PT ;  /* 0xffffffdf02027812 */ /* 0x000fe400078ec0ff */
[----:B0-----:R-:W-:-:S13]  /*eb60*/  ISETP.NE.AND P0, PT, R3, 0x1, PT ;  /* 0x000000010300780c */ /* 0x001fda0003f05270 */
[----:B------:R-:W0:Y:S01]  /*eb70*/  @P0 LDC R4, c[0x0][0x44c] ;  /* 0x00011300ff040b82 */ /* 0x000e220000000800 */
[----:B------:R-:W-:-:S05]  /*eb80*/  @P0 LOP3.LUT R2, R2, 0x20, RZ, 0xfc, !PT ;  /* 0x0000002002020812 */ /* 0x000fca00078efcff */
[----:B------:R1:W-:Y:S02]  /*eb90*/  STL [R1], R2 ;  /* 0x0000000201007387 */ /* 0x0003e40000100800 */
[----:B------:R-:W3:Y:S02]  /*eba0*/  @P0 LDC R3, c[0x0][0x450] ;  /* 0x00011400ff030b82 */ /* 0x000ee40000000800 */
[----:B------:R4:W-:Y:S01]  /*ebb0*/  STL [R1+0x8], R5 ;  /* 0x0000080501007387 */ /* 0x0009e20000100800 */
[----:B-1----:R-:W-:-:S05]  /*ebc0*/  IMAD R2, R17, 0xc0, RZ ;  /* 0x000000c011027824 */ /* 0x002fca00078e02ff */
[----:B------:R-:W-:-:S05]  /*ebd0*/  IADD3 R2, R2, 0xbf, RZ ;  /* 0x000000bf02027810 */ /* 0x000fca0007ffe0ff */
[----:B0-----:R-:W-:-:S05]  /*ebe0*/  @P0 IMAD.HI.U32 R4, R2, R4, RZ ;  /* 0x0000000402040227 */ /* 0x001fca00078e00ff */
[----:B---3--:R-:W-:Y:S02]  /*ebf0*/  @P0 SHF.R.U32.HI R2, RZ, R3, R4 ;  /* 0x00000003ff020219 */ /* 0x008fe40000011604 */
[----:B------:R-:W-:-:S04]  /*ec00*/  LOP3.LUT R4, R18, 0xff000000, RZ, 0xc0, !PT ;  /* 0xff00000012047812 */ /* 0x000fc800078ec0ff */
[----:B------:R-:W-:Y:S02]  /*ec10*/  SHF.R.U32.HI R4, RZ, 0x8, R4 ;  /* 0x00000008ff047819 */ /* 0x000fe40000011604 */
[----:B--2---:R-:W-:-:S05]  /*ec20*/  IADD3 R0, R5, 0x80, -R6 ;  /* 0x0000008005007810 */ /* 0x004fca0007ffe806 */
[----:B------:R-:W-:-:S05]  /*ec30*/  IMAD.IADD R0, R0, 0x1, R2 ;  /* 0x0000000100007824 */ /* 0x000fca00078e0202 */
[----:B------:R-:W-:-:S04]  /*ec40*/  SHF.R.S32.HI R2, RZ, 0x1f, R0 ;  /* 0x0000001fff027819 */ /* 0x000fc80000011400 */
[----:B------:R-:W-:Y:S01]  /*ec50*/  LEA.HI R0, R2, R0, RZ, 0x7 ;  /* 0x0000000002007211 */ /* 0x000fe200078f38ff */
[----:B------:R-:W-:-:S03]  /*ec60*/  VIADD R2, R5, 0x7f ;  /* 0x0000007f05027836 */ /* 0x000fc60000000000 */
[----:B------:R-:W-:Y:S02]  /*ec70*/  SHF.R.S32.HI R0, RZ, 0x7, R0 ;  /* 0x00000007ff007819 */ /* 0x000fe40000011400 */
[----:B------:R-:W-:-:S04]  /*ec80*/  SHF.R.S32.HI R3, RZ, 0x1f, R2 ;  /* 0x0000001fff037819 */ /* 0x000fc80000011402 */
[----:B------:R-:W-:-:S04]  /*ec90*/  LEA.HI R2, R3, R2, RZ, 0x7 ;  /* 0x0000000203027211 */ /* 0x000fc800078f38ff */
[----:B------:R-:W-:-:S04]  /*eca0*/  SHF.R.S32.HI R2, RZ, 0x7, R2 ;  /* 0x00000007ff027819 */ /* 0x000fc80000011402 */
[----:B------:R-:W-:Y:S02]  /*ecb0*/  VIMNMX R0, R2, R0, PT ;  /* 0x0000000002007248 */ /* 0x000fe40003fe0100 */
[----:B------:R-:W-:Y:S02]  /*ecc0*/  LOP3.LUT R2, R18, 0xff0000, RZ, 0xc0, !PT ;  /* 0x00ff000012027812 */ /* 0x000fe400078ec0ff */
[----:B------:R-:W-:Y:S02]  /*ecd0*/  ISETP.GE.AND P0, PT, R0, 0x1, PT ;  /* 0x000000010000780c */ /* 0x000fe40003f06270 */
[----:B------:R-:W-:Y:S01]  /*ece0*/  LEA.HI R4, R2, R4, RZ, 0x10 ;  /* 0x0000000402047211 */ /* 0x000fe200078f80ff */
[----:B------:R-:W-:-:S10]  /*ecf0*/  IMAD.MOV.U32 R2, RZ, RZ, RZ ;  /* 0x000000ffff027224 */ /* 0x000fd400078e00ff */
[----:B----4-:R-:W-:Y:S05]  /*ed00*/  @!P0 BRA `(.L_x_2146) ;  /* 0x0000000000708947 */ /* 0x010fea0003800000 */
        /* <DEDUP_REMOVED lines=26> */
[----:B------:R-:W-:Y:S01]  /*eeb0*/  @!P2 IMAD.MOV R2, RZ, RZ, -R2 ;  /* 0x000000ffff02a224 */ /* 0x000fe200078e0a02 */
[----:B------:R-:W-:-:S07]  /*eec0*/  @!P1 LOP3.LUT R2, RZ, R5, RZ, 0x33, !PT ;  /* 0x00000005ff029212 */ /* 0x000fce00078e33ff */
.L_x_2146:
[----:B------:R-:W-:Y:S05]  /*eed0*/  BSYNC B0 ;  /* 0x0000000000007941 */ /* 0x000fea0003800000 */
.L_x_2145:
        /* <DEDUP_REMOVED lines=25> */
.L_x_2148:
        /* <DEDUP_REMOVED lines=9> */
[----:B------:R-:W-:Y:S01]  /*f100*/  MOV R13, RZ ;  /* 0x000000ff000d7202 */ /* 0x000fe20000000f00 */
[----:B------:R-:W0:Y:S01]  /*f110*/  LDC.64 R2, c[0x4][R2] ;  /* 0x0100000002027b82 */ /* 0x000e220000000a00 */
[----:B------:R-:W-:Y:S02]  /*f120*/  IMAD.U32 R5, RZ, RZ, UR7 ;  /* 0x00000007ff057e24 */ /* 0x000fe4000f8e00ff */
[----:B------:R-:W-:Y:S02]  /*f130*/  IMAD.U32 R6, RZ, RZ, UR8 ;  /* 0x00000008ff067e24 */ /* 0x000fe4000f8e00ff */
[----:B------:R-:W-:-:S02]  /*f140*/  IMAD.U32 R7, RZ, RZ, UR9 ;  /* 0x00000009ff077e24 */ /* 0x000fc4000f8e00ff */
[----:B------:R-:W-:Y:S02]  /*f150*/  IMAD.U32 R10, RZ, RZ, UR4 ;  /* 0x00000004ff0a7e24 */ /* 0x000fe4000f8e00ff */
[----:B------:R-:W-:Y:S02]  /*f160*/  IMAD.U32 R11, RZ, RZ, UR5 ;  /* 0x00000005ff0b7e24 */ /* 0x000fe4000f8e00ff */
[----:B------:R-:W-:Y:S02]  /*f170*/  IMAD.MOV.U32 R8, RZ, RZ, 0x70 ;  /* 0x00000070ff087424 */ /* 0x000fe400078e00ff */
[----:B------:R-:W-:-:S07]  /*f180*/  IMAD.MOV.U32 R12, RZ, RZ, 0x1 ;  /* 0x00000001ff0c7424 */ /* 0x000fce00078e00ff */
[----:B------:R-:W-:-:S07]  /*f190*/  LEPC R20, `(.L_x_2151) ;  /* 0x000000001014794e */ /* 0x000fce0000000000 */
[----:B0-----:R-:W-:Y:S05]  /*f1a0*/  CALL.ABS.NOINC R2 ;  /* 0x0000000002007343 */ /* 0x001fea0003c00000 */
.L_x_2151:
[----:B------:R-:W-:Y:S05]  /*f1b0*/  BSYNC B6 ;  /* 0x0000000000067941 */ /* 0x000fea0003800000 */
.L_x_2150:
        /* <DEDUP_REMOVED lines=20> */
.L_x_2154:
[----:B------:R0:W1:Y:S01]  /*f300*/  LDC.64 R2, c[0x4][R26] ;  /* 0x010000001a027b82 */ /* 0x0000620000000a00 */
[----:B------:R-:W-:Y:S01]  /*f310*/  ULDC.64 UR6, c[0x4][0x88] ;  /* 0x0100220000067ab9 */ /* 0x000fe20000000a00 */
[----:B------:R-:W-:Y:S01]  /*f320*/  ULDC.64 UR8, c[0x4][0x90] ;  /* 0x0100240000087ab9 */ /* 0x000fe20000000a00 */
[----:B------:R-:W-:Y:S01]  /*f330*/  ULDC.64 UR4, c[0x4][0x18] ;  /* 0x0100060000047ab9 */ /* 0x000fe20000000a00 */
[----:B------:R-:W-:Y:S01]  /*f340*/  MOV R4, UR6 ;  /* 0x0000000600047c02 */ /* 0x000fe20008000f00 */
[----:B------:R-:W-:Y:S02]  /*f350*/  IMAD.U32 R5, RZ, RZ, UR7 ;  /* 0x00000007ff057e24 */ /* 0x000fe4000f8e00ff */
        /* <DEDUP_REMOVED lines=9> */
.L_x_2153:
[----:B------:R-:W-:Y:S05]  /*f3f0*/  BSYNC B6 ;  /* 0x0000000000067941 */ /* 0x000fea0003800000 */
.L_x_2152:
[----:B------:R-:W2:Y:S01]  /*f400*/  LDL.LU R2, [R1] ;  /* 0x0000000001027983 */ /* 0x000ea20000300800 */
[----:B------:R-:W-:Y:S01]  /*f410*/  ULDC.64 UR4, c[0x0][0x9f8] ;  /* 0x00027e0000047ab9 */ /* 0x000fe20000000a00 */
[----:B------:R-:W0:Y:S02]  /*f420*/  LDC R5, c[0x0][0x430] ;  /* 0x00010c00ff057b82 */ /* 0x000e240000000800 */
[----:B------:R-:W3:Y:S01]  /*f430*/  LDL R21, [R1+0x4] ;  /* 0x0000040001157983 */ /* 0x000ee20000100800 */
[----:B------:R-:W-:-:S03]  /*f440*/  ISETP.NE.U32.AND P0, PT, RZ, UR4, PT ;  /* 0x00000004ff007c0c */ /* 0x000fc6000bf05070 */
[----:B------:R-:W4:Y:S01]  /*f450*/  LDL R26, [R1+0x30] ;  /* 0x00003000011a7983 */ /* 0x000f220000100800 */
[----:B------:R-:W-:-:S03]  /*f460*/  ISETP.NE.AND.EX P0, PT, RZ, UR5, PT, P0 ;  /* 0x00000005ff007c0c */ /* 0x000fc6000bf05300 */
[----:B------:R-:W4:Y:S04]  /*f470*/  LDL R6, [R1+0x8] ;  /* 0x0000080001067983 */ /* 0x000f280000100800 */
[----:B------:R-:W4:Y:S01]  /*f480*/  LDL R4, [R1+0x10] ;  /* 0x0000100001047983 */ /* 0x000f220000100800 */
[----:B------:R-:W1:Y:S01]  /*f490*/  S2R R7, SR_TID.X ;  /* 0x0000000000077919 */ /* 0x000e620000002100 */
[----:B------:R-:W4:Y:S01]  /*f4a0*/  S2R R0, SR_TID.X ;  /* 0x0000000000007919 */ /* 0x000f220000002100 */
[----:B--2---:R-:W-:-:S03]  /*f4b0*/  IMAD.MOV.U32 R20, RZ, RZ, R2 ;  /* 0x000000ffff147224 */ /* 0x004fc600078e0002 */
[----:B------:R-:W-:Y:S02]  /*f4c0*/  @P0 IADD3 R2, P1, R23, UR4, RZ ;  /* 0x0000000417020c10 */ /* 0x000fe4000ff3e0ff */
[----:B0-----:R-:W-:Y:S01]  /*f4d0*/  ISETP.NE.AND P2, PT, R5, 0x1, PT ;  /* 0x000000010500780c */ /* 0x001fe20003f45270 */
[----:B-1----:R-:W-:Y:S01]  /*f4e0*/  IMAD.SHL.U32 R7, R7, 0x20, RZ ;  /* 0x0000002007077824 */ /* 0x002fe200078e00ff */
[----:B------:R-:W-:Y:S01]  /*f4f0*/  @P0 IADD3.X R3, R25, UR5, RZ, P1, !PT ;  /* 0x0000000519030c10 */ /* 0x000fe20008ffe4ff */
[----:B------:R-:W-:-:S04]  /*f500*/  ULDC UR4, c[0x0][0x2f4] ;  /* 0x0000bd0000047ab9 */ /* 0x000fc80000000800 */
[----:B---3--:R0:W2:Y:S01]  /*f510*/  @P0 LDG.E R21, desc[UR36][R2.64] ;  /* 0x0000002402150981 */ /* 0x0080a2000c1e1900 */
[----:B----4-:R-:W-:Y:S02]  /*f520*/  IADD3 R26, R26, -0x1, RZ ;  /* 0xffffffff1a1a7810 */ /* 0x010fe40007ffe0ff */
[----:B------:R-:W-:-:S03]  /*f530*/  LOP3.LUT R0, R0, 0x7f, RZ, 0xc0, !PT ;  /* 0x0000007f00007812 */ /* 0x000fc600078ec0ff */
[----:B0-----:R-:W0:Y:S01]  /*f540*/  @P2 LDC R3, c[0x0][0x434] ;  /* 0x00010d00ff032b82 */ /* 0x001e220000000800 */
[----:B------:R-:W-:Y:S01]  /*f550*/  IMAD.SHL.U32 R8, R26, 0x80, RZ ;  /* 0x000000801a087824 */ /* 0x000fe200078e00ff */
[----:B------:R-:W-:Y:S02]  /*f560*/  SHF.R.U32.HI R0, RZ, 0x2, R0 ;  /* 0x00000002ff007819 */ /* 0x000fe40000011600 */
[----:B------:R-:W-:-:S04]  /*f570*/  LOP3.LUT R7, R7, 0x60, RZ, 0xc0, !PT ;  /* 0x0000006007077812 */ /* 0x000fc800078ec0ff */
[----:B------:R-:W1:Y:S01]  /*f580*/  @P2 LDC R2, c[0x0][0x438] ;  /* 0x00010e00ff022b82 */ /* 0x000e620000000800 */
[----:B------:R-:W-:Y:S02]  /*f590*/  LOP3.LUT R0, R8, R0, R7, 0xfe, !PT ;  /* 0x0000000008007212 */ /* 0x000fe400078efe07 */
[----:B------:R-:W-:-:S04]  /*f5a0*/  LOP3.LUT R20, R20, 0xffffffef, RZ, 0xc0, !PT ;  /* 0xffffffef14147812 */ /* 0x000fc800078ec0ff */
[----:B------:R-:W-:-:S04]  /*f5b0*/  @P2 LOP3.LUT R20, R20, 0x10, RZ, 0xfc, !PT ;  /* 0x0000001014142812 */ /* 0x000fc800078efcff */
[----:B------:R-:W-:Y:S01]  /*f5c0*/  LOP3.LUT R20, R20, 0xfffffffb, RZ, 0xc0, !PT ;  /* 0xfffffffb14147812 */ /* 0x000fe200078ec0ff */
[----:B------:R-:W-:Y:S01]  /*f5d0*/  UMOV UR5, 0xffffffff ;  /* 0xffffffff00057882 */ /* 0x000fe20000000000 */
[----:B------:R-:W-:Y:S01]  /*f5e0*/  LOP3.LUT R25, R18, 0xffff, RZ, 0xc0, !PT ;  /* 0x0000ffff12197812 */ /* 0x000fe200078ec0ff */
[----:B--2---:R-:W-:Y:S01]  /*f5f0*/  @P0 STL [R1+0x4], R21 ;  /* 0x0000041501000387 */ /* 0x004fe20000100800 */
[C---:B------:R-:W-:Y:S01]  /*f600*/  ISETP.GE.AND P0, PT, R0.reuse, R6, PT ;  /* 0x000000060000720c */ /* 0x040fe20003f06270 */
[----:B------:R-:W-:-:S04]  /*f610*/  IMAD.IADD R0, R0, 0x1, R4 ;  /* 0x0000000100007824 */ /* 0x000fc800078e0204 */
[----:B0-----:R-:W-:-:S04]  /*f620*/  @P2 IMAD.HI.U32 R3, R0, R3, RZ ;  /* 0x0000000300032227 */ /* 0x001fc800078e00ff */
[----:B------:R-:W-:Y:S01]  /*f630*/  IMAD.MOV.U32 R6, RZ, RZ, R0 ;  /* 0x000000ffff067224 */ /* 0x000fe200078e0000 */
[----:B-1----:R-:W-:-:S03]  /*f640*/  @P2 SHF.R.U32.HI R6, RZ, R2, R3 ;  /* 0x00000002ff062219 */ /* 0x002fc60000011603 */
[----:B------:R-:W0:Y:S02]  /*f650*/  @!P0 LDC.64 R2, c[0x0][0x428] ;  /* 0x00010a00ff028b82 */ /* 0x000e240000000a00 */
[--C-:B------:R-:W-:Y:S01]  /*f660*/  IMAD.MOV R4, RZ, RZ, -R6.reuse ;  /* 0x000000ffff047224 */ /* 0x100fe200078e0a06 */
[----:B------:R-:W-:-:S03]  /*f670*/  @!P0 SHF.R.S32.HI R7, RZ, 0x1f, R6 ;  /* 0x0000001fff078819 */ /* 0x000fc60000011406 */
[----:B------:R-:W-:Y:S01]  /*f680*/  IMAD R4, R5, R4, R0 ;  /* 0x0000000405047224 */ /* 0x000fe200078e0200 */
[----:B------:R-:W-:-:S05]  /*f690*/  SHF.R.S32.HI R5, RZ, 0x1f, R21 ;  /* 0x0000001fff057819 */ /* 0x000fca0000011415 */
[----:B------:R1:W-:Y:S01]  /*f6a0*/  STL [R1+0x14], R5 ;  /* 0x0000140501007387 */ /* 0x0003e20000100800 */
[----:B0-----:R-:W-:-:S04]  /*f6b0*/  @!P0 IMAD.WIDE.U32 R6, R21, R2, R6 ;  /* 0x0000000215068225 */ /* 0x001fc800078e0006 */
[----:B------:R-:W-:Y:S02]  /*f6c0*/  @!P0 IMAD R2, R5, R2, RZ ;  /* 0x0000000205028224 */ /* 0x000fe400078e02ff */
[----:B-1----:R-:W0:Y:S02]  /*f6d0*/  S2R R5, SR_TID.X ;  /* 0x0000000000057919 */ /* 0x002e240000002100 */
[----:B------:R-:W-:Y:S02]  /*f6e0*/  @!P0 IMAD R0, R21, R3, R2 ;  /* 0x0000000315008224 */ /* 0x000fe400078e0202 */
[----:B------:R-:W1:Y:S02]  /*f6f0*/  @!P0 LDC.64 R2, c[0x0][0x418] ;  /* 0x00010600ff028b82 */ /* 0x000e640000000a00 */
[----:B------:R-:W-:Y:S02]  /*f700*/  @!P0 IMAD.IADD R0, R7, 0x1, R0 ;  /* 0x0000000107008824 */ /* 0x000fe400078e0200 */
[----:B0-----:R-:W-:-:S05]  /*f710*/  IMAD.SHL.U32 R21, R5, 0x8, RZ ;  /* 0x0000000805157824 */ /* 0x001fca00078e00ff */
[----:B------:R-:W-:-:S04]  /*f720*/  LOP3.LUT R21, R21, 0x18, RZ, 0xc0, !PT ;  /* 0x0000001815157812 */ /* 0x000fc800078ec0ff */
[C---:B------:R-:W-:Y:S02]  /*f730*/  ISETP.GE.AND P2, PT, R21.reuse, UR4, PT ;  /* 0x0000000415007c0c */ /* 0x040fe4000bf46270 */
[C---:B-1----:R-:W-:Y:S02]  /*f740*/  @!P0 LEA R2, P1, R6.reuse, R2, 0x2 ;  /* 0x0000000206028211 */ /* 0x042fe400078210ff */
[C---:B------:R-:W-:Y:S02]  /*f750*/  LOP3.LUT R9, R21.reuse, 0x20, RZ, 0xfc, !PT ;  /* 0x0000002015097812 */ /* 0x040fe400078efcff */
[----:B------:R-:W-:Y:S01]  /*f760*/  @!P0 LEA.HI.X R3, R6, R3, R0, 0x2, P1 ;  /* 0x0000000306038211 */ /* 0x000fe200008f1400 */
[----:B------:R-:W-:Y:S01]  /*f770*/  IMAD.MOV.U32 R0, RZ, RZ, RZ ;  /* 0x000000ffff007224 */ /* 0x000fe200078e00ff */
[----:B------:R-:W-:Y:S02]  /*f780*/  LOP3.LUT R5, R21, 0x40, RZ, 0xfc, !PT ;  /* 0x0000004015057812 */ /* 0x000fe400078efcff */
[----:B------:R-:W-:-:S03]  /*f790*/  ISETP.GE.AND P1, PT, R9, UR4, PT ;  /* 0x0000000409007c0c */ /* 0x000fc6000bf26270 */
[----:B------:R-:W-:Y:S01]  /*f7a0*/  @P2 LOP3.LUT R20, R20, 0x4, RZ, 0xfc, !PT ;  /* 0x0000000414142812 */ /* 0x000fe200078efcff */
[----:B------:R0:W5:Y:S01]  /*f7b0*/  @!P0 LDG.E R0, desc[UR36][R2.64] ;  /* 0x0000002402008981 */ /* 0x000162000c1e1900 */
[----:B------:R-:W-:Y:S02]  /*f7c0*/  ISETP.GE.AND P0, PT, R5, UR4, PT ;  /* 0x0000000405007c0c */ /* 0x000fe4000bf06270 */
[----:B------:R-:W-:-:S04]  /*f7d0*/  LOP3.LUT R20, R20, 0xfffffffe, RZ, 0xc0, !PT ;  /* 0xfffffffe14147812 */ /* 0x000fc800078ec0ff */
[----:B------:R-:W-:-:S04]  /*f7e0*/  LOP3.LUT R20, R20, 0xfffffffd, RZ, 0xc0, !PT ;  /* 0xfffffffd14147812 */ /* 0x000fc800078ec0ff */
[----:B------:R-:W-:-:S04]  /*f7f0*/  @P1 LOP3.LUT R20, R20, 0x2, RZ, 0xfc, !PT ;  /* 0x0000000214141812 */ /* 0x000fc800078efcff */
[----:B------:R-:W-:-:S05]  /*f800*/  @P0 LOP3.LUT R20, R20, 0x1, RZ, 0xfc, !PT ;  /* 0x0000000114140812 */ /* 0x000fca00078efcff */
[----:B------:R0:W-:Y:S01]  /*f810*/  STL [R1], R20 ;  /* 0x0000001401007387 */ /* 0x0001e20000100800 */
[----:B------:R-:W-:Y:S05]  /*f820*/  BRA.DIV UR5, `(.L_x_2155) ;  /* 0x0000004205b07947 */ /* 0x000fea000b800000 */
.L_x_2221:
[----:B0-----:R-:W2:Y:S01]  /*f830*/  LDL R3, [R1+0x38] ;  /* 0x0000380001037983 */ /* 0x001ea20000100800 */
[----:B------:R-:W-:-:S05]  /*f840*/  IMAD.MOV.U32 R2, RZ, RZ, R20 ;  /* 0x000000ffff027224 */ /* 0x000fca00078e0014 */
[----:B------:R-:W-:Y:S02]  /*f850*/  LOP3.LUT R2, R2, 0xfffffff7, RZ, 0xc0, !PT ;  /* 0xfffffff702027812 */ /* 0x000fe400078ec0ff */
[----:B--2---:R-:W-:-:S13]  /*f860*/  ISETP.NE.AND P0, PT, R3, 0x3, PT ;  /* 0x000000030300780c */ /* 0x004fda0003f05270 */
[----:B------:R-:W-:-:S05]  /*f870*/  @P0 LOP3.LUT R2, R2, 0x8, RZ, 0xfc, !PT ;  /* 0x0000000802020812 */ /* 0x000fca00078efcff */
[----:B------:R0:W-:Y:S01]  /*f880*/  STL [R1], R2 ;  /* 0x0000000201007387 */ /* 0x0001e20000100800 */
[----:B------:R-:W-:Y:S05]  /*f890*/  @!P0 BRA `(.L_x_2156) ;  /* 0x0000000000048947 */ /* 0x000fea0003800000 */
[----:B------:R-:W-:Y:S01]  /*f8a0*/  BPT.TRAP 0x1 ;  /* 0x000000040000795c */ /* 0x000fe20000300000 */
.L_x_2156:
[----:B------:R-:W-:Y:S01]  /*f8b0*/  SHF.R.S32.HI R5, RZ, 0x1f, R4 ;  /* 0x0000001fff057819 */ /* 0x000fe20000011404 */
[----:B------:R-:W-:Y:S01]  /*f8c0*/  ULDC.64 UR4, c[0x0][0x328] ;  /* 0x0000ca0000047ab9 */ /* 0x000fe20000000a00 */
[----:B------:R-:W-:Y:S01]  /*f8d0*/  ULDC.64 UR6, c[0x0][0x318] ;  /* 0x0000c60000067ab9 */ /* 0x000fe20000000a00 */
[----:B0-----:R-:W-:Y:S01]  /*f8e0*/  IMAD.WIDE.U32 R2, R4, UR4, RZ ;  /* 0x0000000404027c25 */ /* 0x001fe2000f8e00ff */
        /* <DEDUP_REMOVED lines=13> */
[----:B------:R-:W-:Y:S02]  /*f9c0*/  LEA R18, P0, R2, UR6, 0x1 ;  /* 0x0000000602127c11 */ /* 0x000fe4000f8008ff */
[----:B------:R-:W-:Y:S02]  /*f9d0*/  SHF.L.U32 R3, R28, 0x1f, RZ ;  /* 0x0000001f1c037819 */ /* 0x000fe400000006ff */
[----:B------:R-:W-:Y:S02]  /*f9e0*/  LEA.HI.X R23, R2, UR7, R23, 0x1, P0 ;  /* 0x0000000702177c11 */ /* 0x000fe400080f0c17 */
[----:B------:R-:W-:-:S06]  /*f9f0*/  LEA R2, R24, R22, 0x3 ;  /* 0x0000001618027211 */ /* 0x000fcc00078e18ff */
[----:B------:R-:W0:Y:S02]  /*fa00*/  SYNCS.PHASECHK.TRANS64.TRYWAIT P0, [R2+URZ+0x2d840], R3 ;  /* 0x02d84003020075a7 */ /* 0x000e24000800017f */
[----:B0-----:R-:W-:Y:S05]  /*fa10*/  @!P0 BRA `(.L_x_2158) ;  /* 0x0000004000688947 */ /* 0x001fea0003800000 */
.L_x_2222:
[----:B------:R-:W-:Y:S05]  /*fa20*/  BSYNC B0 ;  /* 0x0000000000007941 */ /* 0x000fea0003800000 */
.L_x_2157:
[----:B------:R-:W2:Y:S01]  /*fa30*/  LDL R7, [R1] ;  /* 0x0000000001077983 */ /* 0x000ea20000100800 */
[----:B------:R-:W-:Y:S01]  /*fa40*/  ULDC.64 UR4, c[0x0][0x300] ;  /* 0x0000c00000047ab9 */ /* 0x000fe20000000a00 */
[----:B------:R-:W-:Y:S02]  /*fa50*/  ULDC.64 UR6, c[0x0][0x2e8] ;  /* 0x0000ba0000067ab9 */ /* 0x000fe40000000a00 */
[----:B------:R-:W3:Y:S01]  /*fa60*/  LDL R12, [R1+0x8] ;  /* 0x00000800010c7983 */ /* 0x000ee20000100800 */
[----:B------:R-:W-:Y:S01]  /*fa70*/  IMAD R5, R5, UR4, RZ ;  /* 0x0000000405057c24 */ /* 0x000fe2000f8e02ff */
[----:B------:R-:W1:Y:S03]  /*fa80*/  S2R R9, SR_TID.X ;  /* 0x0000000000097919 */ /* 0x000e660000002100 */
[C---:B0-----:R-:W-:Y:S02]  /*fa90*/  IMAD R3, R4.reuse, UR5, R5 ;  /* 0x0000000504037c24 */ /* 0x041fe4000f8e0205 */
[----:B------:R-:W-:Y:S01]  /*faa0*/  IMAD.WIDE.U32 R4, R4, UR4, RZ ;  /* 0x0000000404047c25 */ /* 0x000fe2000f8e00ff */
        /* <DEDUP_REMOVED lines=10> */
[----:B------:R-:W-:Y:S01]  /*fb50*/  LEA R0, P0, R4, UR6, 0x1 ;  /* 0x0000000604007c11 */ /* 0x000fe2000f8008ff */
[----:B-1----:R-:W-:-:S03]  /*fb60*/  IMAD.SHL.U32 R10, R9, 0x8, RZ ;  /* 0x00000008090a7824 */ /* 0x002fc600078e00ff */
[----:B------:R-:W-:Y:S02]  /*fb70*/  LEA.HI.X R6, R4, UR7, R6, 0x1, P0 ;  /* 0x0000000704067c11 */ /* 0x000fe400080f0c06 */
[C---:B--2---:R-:W-:Y:S02]  /*fb80*/  LOP3.LUT P4, RZ, R7.reuse, 0x4, RZ, 0xc0, !PT ;  /* 0x0000000407ff7812 */ /* 0x044fe4000788c0ff */
[C---:B------:R-:W-:Y:S02]  /*fb90*/  LOP3.LUT P3, RZ, R7.reuse, 0x2, RZ, 0xc0, !PT ;  /* 0x0000000207ff7812 */ /* 0x040fe4000786c0ff */
[----:B------:R-:W-:Y:S02]  /*fba0*/  LOP3.LUT P2, RZ, R7, 0x1, RZ, 0xc0, !PT ;  /* 0x0000000107ff7812 */ /* 0x000fe4000784c0ff */
[----:B------:R-:W0:Y:S02]  /*fbb0*/  S2R R7, SR_TID.X ;  /* 0x0000000000077919 */ /* 0x000e240000002100 */
[----:B0-----:R-:W-:Y:S01]  /*fbc0*/  LOP3.LUT R11, R7, 0x7f, RZ, 0xc0, !PT ;  /* 0x0000007f070b7812 */ /* 0x001fe200078ec0ff */
[----:B------:R-:W-:-:S03]  /*fbd0*/  IMAD.SHL.U32 R7, R9, 0x8, RZ ;  /* 0x0000000809077824 */ /* 0x000fc600078e00ff */
[----:B------:R-:W-:Y:S02]  /*fbe0*/  SHF.R.U32.HI R11, RZ, 0x2, R11 ;  /* 0x00000002ff0b7819 */ /* 0x000fe4000001160b */
[----:B------:R-:W-:Y:S02]  /*fbf0*/  LOP3.LUT R7, R7, 0xd8, RZ, 0xc0, !PT ;  /* 0x000000d807077812 */ /* 0x000fe400078ec0ff */
[----:B---3--:R-:W-:Y:S02]  /*fc00*/  IADD3 R3, -R11, R12, -R8 ;  /* 0x0000000c0b037210 */ /* 0x008fe40007ffe908 */
[----:B------:R-:W-:Y:S01]  /*fc10*/  LOP3.LUT R7, R7, 0x18, R9, 0x78, !PT ;  /* 0x0000001807077812 */ /* 0x000fe200078e7809 */
[----:B------:R-:W-:Y:S01]  /*fc20*/  IMAD.SHL.U32 R9, R9, 0x8, RZ ;  /* 0x0000000809097824 */ /* 0x000fe200078e00ff */
[----:B------:R-:W-:Y:S02]  /*fc30*/  ISETP.GE.AND P0, PT, R3, 0x1, PT ;  /* 0x000000010300780c */ /* 0x000fe40003f06270 */
[----:B------:R-:W-:-:S02]  /*fc40*/  LOP3.LUT R7, R7, 0x320, R10, 0xf8, !PT ;  /* 0x0000032007077812 */ /* 0x000fc400078ef80a */
[----:B------:R-:W-:-:S03]  /*fc50*/  LOP3.LUT R9, R9, 0x18, RZ, 0xc0, !PT ;  /* 0x0000001809097812 */ /* 0x000fc600078ec0ff */
[----:B------:R-:W-:Y:S01]  /*fc60*/  IMAD R7, R24, 0x3000, R7 ;  /* 0x0000300018077824 */ /* 0x000fe200078e0207 */
[----:B------:R-:W-:Y:S06]  /*fc70*/  BRA.DIV UR4, `(.L_x_2159) ;  /* 0x0000003e04e47947 */ /* 0x000fec000b800000 */
        /* <DEDUP_REMOVED lines=26> */
[----:B------:R-:W-:Y:S01]  /*fe20*/  @P1 LEA R8, R7, R22, 0x1 ;  /* 0x0000001607081211 */ /* 0x000fe200078e08ff */
        /* <DEDUP_REMOVED lines=11> */
.L_x_2232:
        /* <DEDUP_REMOVED lines=12> */
.L_x_2160:
        /* <DEDUP_REMOVED lines=11> */
.L_x_2161:
[----:B------:R1:W5:Y:S01]  /*10050*/  LDL R3, [R1] ;  /* 0x0000000001037983 */ /* 0x0003620000100800 */
[----:B------:R1:W-:Y:S03]  /*10060*/  SYNCS.ARRIVE.TRANS64.A1T0 RZ, [R2+URZ+0x2d830], RZ ;  /* 0x02d830ff02ff79a7 */ /* 0x0003e6000810003f */
[----:B------:R1:W5:Y:S02]  /*10070*/  LDL.LU R0, [R1+0x24] ;  /* 0x0000240001007983 */ /* 0x0003640000300800 */
[----:B------:R-:W-:Y:S05]  /*10080*/  WARPSYNC.ALL ;  /* 0x0000000000007948 */ /* 0x000fea0003800000 */
[----:B------:R-:W-:Y:S01]  /*10090*/  ULDC.64 UR4, c[0x0][0x298] ;  /* 0x0000a60000047ab9 */ /* 0x000fe20000000a00 */
[----:B-1----:R-:W-:Y:S01]  /*100a0*/  VIADD R2, R22, 0xc400 ;  /* 0x0000c40016027836 */ /* 0x002fe20000000000 */
[----:B------:R-:W-:Y:S01]  /*100b0*/  BSSY B6, `(.L_x_2162) ;  /* 0x000001e000067945 */ /* 0x000fe20003800000 */
[----:B0-----:R-:W-:Y:S01]  /*100c0*/  IMAD.WIDE.U32 R4, R29, UR4, RZ ;  /* 0x000000041d047c25 */ /* 0x001fe2000f8e00ff */
[----:B------:R-:W-:Y:S01]  /*100d0*/  BAR.SYNC.DEFER_BLOCKING 0x8, 0x200 ;  /* 0x0208000000007b1d */ /* 0x000fe20000010000 */
[----:B-----5:R-:W-:-:S04]  /*100e0*/  LOP3.LUT P0, RZ, R3, 0x40, RZ, 0xc0, !PT ;  /* 0x0000004003ff7812 */ /* 0x020fc8000780c0ff */
[----:B------:R-:W-:Y:S02]  /*100f0*/  SEL R0, R0, RZ, !P0 ;  /* 0x000000ff00007207 */ /* 0x000fe40004000000 */
[----:B------:R-:W-:Y:S02]  /*10100*/  SEL R27, R27, RZ, !P0 ;  /* 0x000000ff1b1b7207 */ /* 0x000fe40004000000 */
[----:B------:R-:W-:Y:S01]  /*10110*/  LOP3.LUT P0, RZ, R2, 0x1bf, RZ, 0xc0, !PT ;  /* 0x000001bf02ff7812 */ /* 0x000fe2000780c0ff */
[----:B------:R0:W-:Y:S04]  /*10120*/  STL [R1+0x24], R0 ;  /* 0x0000240001007387 */ /* 0x0001e80000100800 */
[----:B------:R1:W-:Y:S01]  /*10130*/  STL.64 [R1+0x28], R4 ;  /* 0x0000280401007387 */ /* 0x0003e20000100a00 */
[----:B0-----:R-:W-:-:S05]  /*10140*/  SHF.R.S32.HI R0, RZ, 0x1f, R29 ;  /* 0x0000001fff007819 */ /* 0x001fca000001141d */
[----:B------:R-:W-:-:S04]  /*10150*/  IMAD R0, R0, UR4, RZ ;  /* 0x0000000400007c24 */ /* 0x000fc8000f8e02ff */
[----:B------:R-:W-:-:S04]  /*10160*/  IMAD R0, R29, UR5, R0 ;  /* 0x000000051d007c24 */ /* 0x000fc8000f8e0200 */
[----:B------:R-:W-:Y:S01]  /*10170*/  IMAD.IADD R29, R5, 0x1, R0 ;  /* 0x00000001051d7824 */ /* 0x000fe200078e0200 */
[----:B-1----:R-:W-:Y:S06]  /*10180*/  @!P0 BRA `(.L_x_2163) ;  /* 0x0000000000408947 */ /* 0x002fec0003800000 */
[----:B------:R-:W-:Y:S01]  /*10190*/  MOV R2, 0x0 ;  /* 0x0000000000027802 */ /* 0x000fe20000000f00 */
[----:B------:R-:W-:Y:S01]  /*101a0*/  ULDC.64 UR6, c[0x4][0x88] ;  /* 0x0100220000067ab9 */ /* 0x000fe20000000a00 */
[----:B------:R-:W-:Y:S01]  /*101b0*/  ULDC.64 UR8, c[0x4][0x90] ;  /* 0x0100240000087ab9 */ /* 0x000fe20000000a00 */
[----:B------:R-:W-:Y:S01]  /*101c0*/  ULDC.64 UR4, c[0x4][0x20] ;  /* 0x0100080000047ab9 */ /* 0x000fe20000000a00 */
[----:B------:R-:W-:Y:S01]  /*101d0*/  IMAD.U32 R4, RZ, RZ, UR6 ;  /* 0x00000006ff047e24 */ /* 0x000fe2000f8e00ff */
[----:B------:R-:W-:Y:S01]  /*101e0*/  MOV R8, 0x70 ;  /* 0x0000007000087802 */ /* 0x000fe20000000f00 */
[----:B------:R-:W0:Y:S01]  /*101f0*/  LDC.64 R2, c[0x4][R2] ;  /* 0x0100000002027b82 */ /* 0x000e220000000a00 */
[----:B------:R-:W-:Y:S02]  /*10200*/  IMAD.U32 R5, RZ, RZ, UR7 ;  /* 0x00000007ff057e24 */ /* 0x000fe4000f8e00ff */
[----:B------:R-:W-:Y:S02]  /*10210*/  IMAD.U32 R6, RZ, RZ, UR8 ;  /* 0x00000008ff067e24 */ /* 0x000fe4000f8e00ff */
[----:B------:R-:W-:-:S02]  /*10220*/  IMAD.U32 R7, RZ, RZ, UR9 ;  /* 0x00000009ff077e24 */ /* 0x000fc4000f8e00ff */
[----:B------:R-:W-:Y:S02]  /*10230*/  IMAD.U32 R10, RZ, RZ, UR4 ;  /* 0x00000004ff0a7e24 */ /* 0x000fe4000f8e00ff */
[----:B------:R-:W-:Y:S02]  /*10240*/  IMAD.U32 R11, RZ, RZ, UR5 ;  /* 0x00000005ff0b7e24 */ /* 0x000fe4000f8e00ff */
[----:B------:R-:W-:Y:S02]  /*10250*/  IMAD.MOV.U32 R12, RZ, RZ, 0x1 ;  /* 0x00000001ff0c7424 */ /* 0x000fe400078e00ff */
[----:B------:R-:W-:-:S07]  /*10260*/  IMAD.MOV.U32 R13, RZ, RZ, RZ ;  /* 0x000000ffff0d7224 */ /* 0x000fce00078e00ff */
[----:B------:R-:W-:-:S07]  /*10270*/  LEPC R20, `(.L_x_2163) ;  /* 0x000000001014794e */ /* 0x000fce0000000000 */
[----:B0-----:R-:W-:Y:S05]  /*10280*/  CALL.ABS.NOINC R2 ;  /* 0x0000000002007343 */ /* 0x001fea0003c00000 */
.L_x_2163:
[----:B------:R-:W-:Y:S05]  /*10290*/  BSYNC B6 ;  /* 0x0000000000067941 */ /* 0x000fea0003800000 */
.L_x_2162:
[----:B------:R-:W2:Y:S01]  /*102a0*/  LDL.LU R20, [R1+0x24] ;  /* 0x0000240001147983 */ /* 0x000ea20000300800 */
[----:B------:R-:W-:Y:S01]  /*102b0*/  ULDC.64 UR4, c[0x0][0x2d8] ;  /* 0x0000b60000047ab9 */ /* 0x000fe20000000a00 */
[----:B------:R-:W-:Y:S01]  /*102c0*/  ULDC.64 UR6, c[0x0][0x2e0] ;  /* 0x0000b80000067ab9 */ /* 0x000fe20000000a00 */
[----:B------:R-:W0:Y:S01]  /*102d0*/  LDC R0, c[0x0][0x448] ;  /* 0x00011200ff007b82 */ /* 0x000e220000000800 */
[----:B------:R-:W3:Y:S01]  /*102e0*/  LDL.LU.64 R2, [R1+0x28] ;  /* 0x0000280001027983 */ /* 0x000ee20000300a00 */
[----:B------:R-:W-:-:S06]  /*102f0*/  ULDC.64 UR8, c[0x0][0x280] ;  /* 0x0000a00000087ab9 */ /* 0x000fcc0000000a00 */
[----:B------:R-:W1:Y:S01]  /*10300*/  LDC R10, c[0x0][0x448] ;  /* 0x00011200ff0a7b82 */ /* 0x000e620000000800 */
[----:B0-----:R-:W-:-:S13]  /*10310*/  ISETP.NE.AND P6, PT, R0, 0x1, PT ;  /* 0x000000010000780c */ /* 0x001fda0003fc5270 */
[----:B------:R-:W0:Y:S08]  /*10320*/  @P6 LDC R4, c[0x0][0x44c] ;  /* 0x00011300ff046b82 */ /* 0x000e300000000800 */
[----:B------:R-:W4:Y:S01]  /*10330*/  @P6 LDC R0, c[0x0][0x450] ;  /* 0x00011400ff006b82 */ /* 0x000f220000000800 */
[----:B--2---:R-:W-:Y:S02]  /*10340*/  IMAD.MOV.U32 R21, RZ, RZ, R20 ;  /* 0x000000ffff157224 */ /* 0x004fe400078e0014 */
[----:B------:R-:W2:Y:S01]  /*10350*/  S2R R20, SR_TID.X ;  /* 0x0000000000147919 */ /* 0x000ea20000002100 */
[----:B---3--:R-:W-:-:S02]  /*10360*/  IMAD.MOV.U32 R3, RZ, RZ, R29 ;  /* 0x000000ffff037224 */ /* 0x008fc400078e001d */
[----:B------:R-:W-:Y:S02]  /*10370*/  IMAD R5, R21, UR6, RZ ;  /* 0x0000000615057c24 */ /* 0x000fe4000f8e02ff */
[C---:B------:R-:W-:Y:S01]  /*10380*/  IMAD.WIDE.U32 R2, R25.reuse, UR4, R2 ;  /* 0x0000000419027c25 */ /* 0x040fe2000f8e0002 */
[----:B------:R-:W3:Y:S03]  /*10390*/  S2R R21, SR_TID.X ;  /* 0x0000000000157919 */ /* 0x000ee60000002100 */
[----:B------:R-:W-:Y:S01]  /*103a0*/  IMAD R3, R25, UR5, R3 ;  /* 0x0000000519037c24 */ /* 0x000fe2000f8e0203 */
[----:B------:R-:W-:Y:S01]  /*103b0*/  ULDC.64 UR4, c[0x0][0x2d0] ;  /* 0x0000b40000047ab9 */ /* 0x000fe20000000a00 */
[C---:B------:R-:W-:Y:S02]  /*103c0*/  IMAD R5, R27.reuse, UR7, R5 ;  /* 0x000000071b057c24 */ /* 0x040fe4000f8e0205 */
[----:B------:R-:W-:Y:S01]  /*103d0*/  IMAD.WIDE.U32 R2, R27, UR6, R2 ;  /* 0x000000061b027c25 */ /* 0x000fe2000f8e0002 */
[----:B------:R-:W-:Y:S01]  /*103e0*/  ULDC.64 UR6, c[0x0][0x2c8] ;  /* 0x0000b20000067ab9 */ /* 0x000fe20000000a00 */
[----:B------:R0:W5:Y:S02]  /*103f0*/  LDL R27, [R1+0x20] ;  /* 0x00002000011b7983 */ /* 0x0001640000100800 */
[----:B------:R-:W-:Y:S01]  /*10400*/  IMAD.IADD R3, R3, 0x1, R5 ;  /* 0x0000000103037824 */ /* 0x000fe200078e0205 */
[----:B--2---:R-:W-:-:S04]  /*10410*/  LOP3.LUT R20, R20, 0x7f, RZ, 0xc0, !PT ;  /* 0x0000007f14147812 */ /* 0x004fc800078ec0ff */
[----:B------:R-:W-:Y:S01]  /*10420*/  SHF.R.U32.HI R20, RZ, 0x2, R20 ;  /* 0x00000002ff147819 */ /* 0x000fe20000011614 */
[----:B---3--:R-:W-:-:S05]  /*10430*/  IMAD.SHL.U32 R21, R21, 0x20, RZ ;  /* 0x0000002015157824 */ /* 0x008fca00078e00ff */
[----:B------:R-:W-:-:S04]  /*10440*/  LOP3.LUT R21, R21, 0x60, RZ, 0xc0, !PT ;  /* 0x0000006015157812 */ /* 0x000fc800078ec0ff */
[----:B------:R-:W-:-:S05]  /*10450*/  LOP3.LUT R20, R20, R21, RZ, 0xfc, !PT ;  /* 0x0000001514147212 */ /* 0x000fca00078efcff */
[----:B------:R-:W-:-:S04]  /*10460*/  IMAD R6, R17, 0xc0, R20 ;  /* 0x000000c011067824 */ /* 0x000fc800078e0214 */
[----:B0-----:R-:W-:-:S04]  /*10470*/  @P6 IMAD.HI.U32 R5, R6, R4, RZ ;  /* 0x0000000406056227 */ /* 0x001fc800078e00ff */
[----:B------:R-:W-:Y:S01]  /*10480*/  IMAD.MOV.U32 R4, RZ, RZ, R6 ;  /* 0x000000ffff047224 */ /* 0x000fe200078e0006 */
[----:B----4-:R-:W-:-:S04]  /*10490*/  @P6 SHF.R.U32.HI R4, RZ, R0, R5 ;  /* 0x00000000ff046219 */ /* 0x010fc80000011605 */
[--C-:B------:R-:W-:Y:S01]  /*104a0*/  SHF.R.S32.HI R0, RZ, 0x1f, R4.reuse ;  /* 0x0000001fff007819 */ /* 0x100fe20000011404 */
[----:B------:R-:W-:-:S04]  /*104b0*/  IMAD.MOV R7, RZ, RZ, -R4 ;  /* 0x000000ffff077224 */ /* 0x000fc800078e0a04 */
[----:B------:R-:W-:-:S04]  /*104c0*/  IMAD R0, R0, UR4, RZ ;  /* 0x0000000400007c24 */ /* 0x000fc8000f8e02ff */
[C---:B------:R-:W-:Y:S02]  /*104d0*/  IMAD R0, R4.reuse, UR5, R0 ;  /* 0x0000000504007c24 */ /* 0x040fe4000f8e0200 */
[----:B------:R-:W-:-:S04]  /*104e0*/  IMAD.WIDE.U32 R4, R4, UR4, R2 ;  /* 0x0000000404047c25 */ /* 0x000fc8000f8e0002 */
[----:B------:R-:W-:Y:S02]  /*104f0*/  IMAD.IADD R5, R5, 0x1, R0 ;  /* 0x0000000105057824 */ /* 0x000fe400078e0200 */
[----:B-1----:R-:W-:-:S05]  /*10500*/  IMAD R0, R10, R7, R6 ;  /* 0x000000070a007224 */ /* 0x002fca00078e0206 */
[----:B------:R-:W-:Y:S01]  /*10510*/  SHF.R.S32.HI R7, RZ, 0x1f, R0 ;  /* 0x0000001fff077819 */ /* 0x000fe20000011400 */
[----:B------:R-:W-:-:S04]  /*10520*/  IMAD.WIDE.U32 R8, R0, UR6, R4 ;  /* 0x0000000600087c25 */ /* 0x000fc8000f8e0004 */
[----:B------:R-:W-:-:S04]  /*10530*/  IMAD R7, R7, UR6, RZ ;  /* 0x0000000607077c24 */ /* 0x000fc8000f8e02ff */
[----:B------:R-:W-:Y:S01]  /*10540*/  IMAD R0, R0, UR7, R7 ;  /* 0x0000000700007c24 */ /* 0x000fe2000f8e0207 */
[----:B------:R-:W-:Y:S01]  /*10550*/  LEA R4, P0, R8, UR8, 0x1 ;  /* 0x0000000808047c11 */ /* 0x000fe2000f8008ff */
[----:B------:R-:W0:Y:S02]  /*10560*/  @P6 LDC R7, c[0x0][0x44c] ;  /* 0x00011300ff076b82 */ /* 0x000e240000000800 */
[----:B------:R-:W-:-:S05]  /*10570*/  IMAD.IADD R0, R9, 0x1, R0 ;  /* 0x0000000109007824 */ /* 0x000fca00078e0200 */
[----:B------:R-:W-:Y:S02]  /*10580*/  LEA.HI.X R0, R8, UR9, R0, 0x1, P0 ;  /* 0x0000000908007c11 */ /* 0x000fe400080f0c00 */
[----:B------:R-:W1:Y:S01]  /*10590*/  @P6 LDC R8, c[0x0][0x450] ;  /* 0x00011400ff086b82 */ /* 0x000e620000000800 */
[----:B------:R-:W-:Y:S01]  /*105a0*/  IADD3 R5, R6, 0x80, RZ ;  /* 0x0000008006057810 */ /* 0x000fe20007ffe0ff */
[----:B------:R-:W2:Y:S04]  /*105b0*/  S2R R13, SR_TID.X ;  /* 0x00000000000d7919 */ /* 0x000ea80000002100 */
[----:B------:R-:W-:Y:S02]  /*105c0*/  IMAD.MOV.U32 R6, RZ, RZ, R5 ;  /* 0x000000ffff067224 */ /* 0x000fe400078e0005 */
[----:B0-----:R-:W-:-:S05]  /*105d0*/  @P6 IMAD.HI.U32 R7, R5, R7, RZ ;  /* 0x0000000705076227 */ /* 0x001fca00078e00ff */
[----:B-1----:R-:W-:-:S05]  /*105e0*/  @P6 SHF.R.U32.HI R6, RZ, R8, R7 ;  /* 0x00000008ff066219 */ /* 0x002fca0000011607 */
[----:B------:R-:W-:-:S04]  /*105f0*/  IMAD.MOV R7, RZ, RZ, -R6 ;  /* 0x000000ffff077224 */ /* 0x000fc800078e0a06 */
[----:B------:R-:W-:Y:S01]  /*10600*/  IMAD R5, R10, R7, R5 ;  /* 0x000000070a057224 */ /* 0x000fe200078e0205 */
[----:B------:R-:W-:Y:S01]  /*10610*/  SHF.R.S32.HI R7, RZ, 0x1f, R6 ;  /* 0x0000001fff077819 */ /* 0x000fe20000011406 */
[----:B------:R-:W-:-:S04]  /*10620*/  IMAD.WIDE.U32 R2, R6, UR4, R2 ;  /* 0x0000000406027c25 */ /* 0x000fc8000f8e0002 */
[----:B------:R-:W-:Y:S01]  /*10630*/  IMAD R7, R7, UR4, RZ ;  /* 0x0000000407077c24 */ /* 0x000fe2000f8e02ff */
[----:B------:R-:W-:-:S03]  /*10640*/  ULDC UR4, c[0x0][0x2b8] ;  /* 0x0000ae0000047ab9 */ /* 0x000fc60000000800 */
[----:B------:R-:W-:Y:S01]  /*10650*/  IMAD R7, R6, UR5, R7 ;  /* 0x0000000506077c24 */ /* 0x000fe2000f8e0207 */
[----:B------:R-:W-:Y:S01]  /*10660*/  SHF.R.S32.HI R6, RZ, 0x1f, R5 ;  /* 0x0000001fff067819 */ /* 0x000fe20000011405 */
[----:B--2---:R-:W-:Y:S02]  /*10670*/  IMAD.SHL.U32 R11, R13, 0x8, RZ ;  /* 0x000000080d0b7824 */ /* 0x004fe400078e00ff */
[----:B------:R-:W-:Y:S02]  /*10680*/  IMAD.IADD R3, R3, 0x1, R7 ;  /* 0x0000000103037824 */ /* 0x000fe400078e0207 */
[----:B------:R-:W-:Y:S01]  /*10690*/  IMAD R6, R6, UR6, RZ ;  /* 0x0000000606067c24 */ /* 0x000fe2000f8e02ff */
[----:B------:R-:W-:Y:S01]  /*106a0*/  LOP3.LUT R11, R11, 0x18, RZ, 0xc0, !PT ;  /* 0x000000180b0b7812 */ /* 0x000fe200078ec0ff */
[----:B------:R-:W-:-:S04]  /*106b0*/  IMAD.WIDE.U32 R2, R5, UR6, R2 ;  /* 0x0000000605027c25 */ /* 0x000fc8000f8e0002 */
[----:B------:R-:W-:Y:S02]  /*106c0*/  IMAD R6, R5, UR7, R6 ;  /* 0x0000000705067c24 */ /* 0x000fe4000f8e0206 */
[----:B------:R-:W-:Y:S01]  /*106d0*/  IMAD.SHL.U32 R20, R13, 0x8, RZ ;  /* 0x000000080d147824 */ /* 0x000fe200078e00ff */
[----:B------:R-:W-:Y:S01]  /*106e0*/  LEA R8, P0, R2, UR8, 0x1 ;  /* 0x0000000802087c11 */ /* 0x000fe2000f8008ff */
[----:B------:R-:W-:Y:S01]  /*106f0*/  IMAD.IADD R3, R3, 0x1, R6 ;  /* 0x0000000103037824 */ /* 0x000fe200078e0206 */
[C---:B------:R-:W-:Y:S02]  /*10700*/  LOP3.LUT R12, R11.reuse, 0x20, RZ, 0xfc, !PT ;  /* 0x000000200b0c7812 */ /* 0x040fe400078efcff */
[----:B------:R-:W-:Y:S02]  /*10710*/  LOP3.LUT R20, R20, 0x18, RZ, 0xc0, !PT ;  /* 0x0000001814147812 */ /* 0x000fe400078ec0ff */
[----:B------:R-:W-:Y:S01]  /*10720*/  LOP3.LUT R11, R11, 0x40, RZ, 0xfc, !PT ;  /* 0x000000400b0b7812 */ /* 0x000fe200078efcff */
[----:B------:R-:W-:Y:S01]  /*10730*/  UMOV UR5, 0xffffffff ;  /* 0xffffffff00057882 */ /* 0x000fe20000000000 */
[----:B------:R-:W-:-:S02]  /*10740*/  LEA.HI.X R3, R2, UR9, R3, 0x1, P0 ;  /* 0x0000000902037c11 */ /* 0x000fc400080f0c03 */
[----:B------:R-:W-:Y:S02]  /*10750*/  LOP3.LUT R21, R13, 0x7f, RZ, 0xc0, !PT ;  /* 0x0000007f0d157812 */ /* 0x000fe400078ec0ff */
[----:B------:R-:W-:Y:S02]  /*10760*/  ISETP.GE.AND P3, PT, R20, UR4, PT ;  /* 0x0000000414007c0c */ /* 0x000fe4000bf66270 */
[----:B------:R-:W-:Y:S02]  /*10770*/  ISETP.GE.AND P0, PT, R12, UR4, PT ;  /* 0x000000040c007c0c */ /* 0x000fe4000bf06270 */
[----:B------:R-:W-:Y:S02]  /*10780*/  ISETP.GE.AND P1, PT, R11, UR4, PT ;  /* 0x000000040b007c0c */ /* 0x000fe4000bf26270 */
[----:B------:R-:W-:Y:S01]  /*10790*/  SHF.R.U32.HI R21, RZ, 0x2, R21 ;  /* 0x00000002ff157819 */ /* 0x000fe20000011615 */
[----:B------:R-:W-:Y:S10]  /*107a0*/  BRA.DIV UR5, `(.L_x_2164) ;  /* 0x0000003a05807947 */ /* 0x000ff4000b800000 */
[----:B------:R-:W2:Y:S01]  /*107b0*/  LDL R9, [R1+0x18] ;  /* 0x0000180001097983 */ /* 0x000ea20000100800 */
[----:B-----5:R-:W-:Y:S02]  /*107c0*/  IMAD R2, R27, R10, RZ ;  /* 0x0000000a1b027224 */ /* 0x020fe400078e02ff */
[----:B------:R-:W-:Y:S01]  /*107d0*/  IMAD R17, R17, 0xc0, R21 ;  /* 0x000000c011117824 */ /* 0x000fe200078e0215 */
        /* <DEDUP_REMOVED lines=14> */
[----:B0-----:R-:W-:-:S04]  /*108c0*/  @!P2 LEA R5, P4, R20, R5, 0x1 ;  /* 0x000000051405a211 */ /* 0x001fc800078808ff */
[----:B-1----:R-:W-:Y:S01]  /*108d0*/  @!P2 IADD3.X R7, RZ, R7, RZ, P4, !PT ;  /* 0x00000007ff07a210 */ /* 0x002fe200027fe4ff */
        /* <DEDUP_REMOVED lines=36> */
.L_x_2245:
[----:B------:R-:W2:Y:S01]  /*10b20*/  LDL R0, [R1+0x18] ;  /* 0x0000180001007983 */ /* 0x000ea20000100800 */
[----:B------:R-:W-:-:S04]  /*10b30*/  IADD3 R17, R17, 0xa0, RZ ;  /* 0x000000a011117810 */ /* 0x000fc80007ffe0ff */
        /* <DEDUP_REMOVED lines=11> */
.L_x_2165:
        /* <DEDUP_REMOVED lines=18> */
.L_x_2246:
[----:B------:R-:W-:Y:S05]  /*10d10*/  BSYNC B0 ;  /* 0x0000000000007941 */ /* 0x000fea0003800000 */
.L_x_2166:
        /* <DEDUP_REMOVED lines=8> */
[----:B------:R-:W-:Y:S02]  /*10da0*/  IMAD.MOV.U32 R17, RZ, RZ, R28 ;  /* 0x000000ffff117224 */ /* 0x000fe400078e001c */
[----:B------:R-:W-:Y:S02]  /*10db0*/  IMAD.MOV.U32 R10, RZ, RZ, R24 ;  /* 0x000000ffff0a7224 */ /* 0x000fe400078e0018 */
[----:B------:R-:W-:Y:S02]  /*10dc0*/  IMAD.MOV.U32 R29, RZ, RZ, R26 ;  /* 0x000000ffff1d7224 */ /* 0x000fe400078e001a */
[----:B0-----:R-:W-:-:S05]  /*10dd0*/  IMAD.SHL.U32 R4, R2, 0x8, RZ ;  /* 0x0000000802047824 */ /* 0x001fca00078e00ff */
[----:B------:R-:W-:-:S04]  /*10de0*/  LOP3.LUT R4, R4, 0x18, RZ, 0xc0, !PT ;  /* 0x0000001804047812 */ /* 0x000fc800078ec0ff */
[C---:B------:R-:W-:Y:S02]  /*10df0*/  LOP3.LUT R3, R4.reuse, 0x20, RZ, 0xfc, !PT ;  /* 0x0000002004037812 */ /* 0x040fe400078efcff */
[C---:B------:R-:W-:Y:S02]  /*10e00*/  LOP3.LUT R2, R4.reuse, 0x40, RZ, 0xfc, !PT ;  /* 0x0000004004027812 */ /* 0x040fe400078efcff */
[----:B------:R-:W-:Y:S02]  /*10e10*/  ISETP.GE.AND P3, PT, R4, UR4, PT ;  /* 0x0000000404007c0c */ /* 0x000fe4000bf66270 */
[----:B------:R-:W-:Y:S02]  /*10e20*/  ISETP.GE.AND P2, PT, R3, UR4, PT ;  /* 0x0000000403007c0c */ /* 0x000fe4000bf46270 */
[----:B------:R-:W-:-:S13]  /*10e30*/  ISETP.GE.AND P1, PT, R2, UR4, PT ;  /* 0x0000000402007c0c */ /* 0x000fda000bf26270 */
.L_x_2182:
        /* <DEDUP_REMOVED lines=17> */
[----:B0-----:R-:W-:Y:S01]  /*10f50*/  @P0 IMAD.HI.U32 R5, R4, R5, RZ ;  /* 0x0000000504050227 */ /* 0x001fe200078e00ff */
[----:B------:R-:W-:-:S04]  /*10f60*/  MOV R2, R4 ;  /* 0x0000000400027202 */ /* 0x000fc80000000f00 */
        /* <DEDUP_REMOVED lines=23> */
.L_x_2170:
[----:B------:R-:W-:Y:S01]  /*110e0*/  IMAD R5, R24, 0x8, R22 ;  /* 0x0000000818057824 */ /* 0x000fe200078e0216 */
[----:B------:R-:W-:Y:S01]  /*110f0*/  SHF.L.U32 R0, R28, 0x1f, RZ ;  /* 0x0000001f1c007819 */ /* 0x000fe200000006ff */
[----:B------:R-:W-:Y:S03]  /*11100*/  BSSY B1, `(.L_x_2171) ;  /* 0x0000003000017945 */ /* 0x000fe60003800000 */
[----:B------:R-:W0:Y:S02]  /*11110*/  SYNCS.PHASECHK.TRANS64.TRYWAIT P0, [R5+URZ+0x2d840], R0 ;  /* 0x02d84000050075a7 */ /* 0x000e24000800017f */
[----:B0-----:R-:W-:Y:S05]  /*11120*/  @!P0 BRA `(.L_x_2172) ;  /* 0x0000003800308947 */ /* 0x001fea0003800000 */
.L_x_2247:
[----:B------:R-:W-:Y:S05]  /*11130*/  BSYNC B1 ;  /* 0x0000000000017941 */ /* 0x000fea0003800000 */
.L_x_2171:
[----:B------:R-:W2:Y:S01]  /*11140*/  LDL R2, [R1] ;  /* 0x0000000001027983 */ /* 0x000ea20000100800 */
[----:B------:R-:W-:Y:S01]  /*11150*/  SHF.R.S32.HI R20, RZ, 0x1f, R8 ;  /* 0x0000001fff147819 */ /* 0x000fe20000011408 */
[----:B------:R-:W-:Y:S01]  /*11160*/  ULDC.64 UR4, c[0x0][0x300] ;  /* 0x0000c00000047ab9 */ /* 0x000fe20000000a00 */
[----:B------:R-:W-:Y:S01]  /*11170*/  ULDC.64 UR6, c[0x0][0x2e8] ;  /* 0x0000ba0000067ab9 */ /* 0x000fe20000000a00 */
[----:B------:R-:W1:Y:S02]  /*11180*/  S2R R7, SR_TID.X ;  /* 0x0000000000077919 */ /* 0x000e640000002100 */
[----:B0-----:R-:W-:-:S04]  /*11190*/  IMAD R0, R20, UR4, RZ ;  /* 0x0000000414007c24 */ /* 0x001fc8000f8e02ff */
[----:B------:R-:W-:Y:S02]  /*111a0*/  IMAD R0, R8, UR5, R0 ;  /* 0x0000000508007c24 */ /* 0x000fe4000f8e0200 */
[C---:B-1----:R-:W-:Y:S02]  /*111b0*/  IMAD.SHL.U32 R6, R7.reuse, 0x8, RZ ;  /* 0x0000000807067824 */ /* 0x042fe400078e00ff */
[----:B------:R-:W-:-:S03]  /*111c0*/  IMAD.SHL.U32 R11, R7, 0x8, RZ ;  /* 0x00000008070b7824 */ /* 0x000fc600078e00ff */
[----:B------:R-:W-:-:S04]  /*111d0*/  LOP3.LUT R6, R6, 0xd8, RZ, 0xc0, !PT ;  /* 0x000000d806067812 */ /* 0x000fc800078ec0ff */
[----:B------:R-:W-:-:S04]  /*111e0*/  LOP3.LUT R6, R6, 0x18, R7, 0x78, !PT ;  /* 0x0000001806067812 */ /* 0x000fc800078e7807 */
[----:B------:R-:W-:-:S05]  /*111f0*/  LOP3.LUT R6, R6, 0x320, R11, 0xf8, !PT ;  /* 0x0000032006067812 */ /* 0x000fca00078ef80b */
[----:B------:R-:W-:Y:S01]  /*11200*/  IMAD R6, R24, 0x3000, R6 ;  /* 0x0000300018067824 */ /* 0x000fe200078e0206 */
[C---:B--2---:R-:W-:Y:S02]  /*11210*/  LOP3.LUT P5, RZ, R2.reuse, 0x2, RZ, 0xc0, !PT ;  /* 0x0000000202ff7812 */ /* 0x044fe400078ac0ff */
[----:B------:R-:W-:Y:S01]  /*11220*/  LOP3.LUT P4, RZ, R2, 0x1, RZ, 0xc0, !PT ;  /* 0x0000000102ff7812 */ /* 0x000fe2000788c0ff */
        /* <DEDUP_REMOVED lines=13> */
[----:B------:R-:W-:Y:S08]  /*11300*/  BRA.DIV UR4, `(.L_x_2173) ;  /* 0x0000003604cc7947 */ /* 0x000ff0000b800000 */
[----:B------:R-:W2:Y:S01]  /*11310*/  LDL R3, [R1] ;  /* 0x0000000001037983 */ /* 0x000ea20000100800 */
[----:B------:R-:W-:Y:S01]  /*11320*/  IMAD R6, R6, 0x2, R22 ;  /* 0x0000000206067824 */ /* 0x000fe200078e0216 */
[----:B------:R-:W0:Y:S02]  /*11330*/  S2R R11, SR_TID.X ;  /* 0x00000000000b7919 */ /* 0x000e240000002100 */
[----:B------:R-:W1:Y:S04]  /*11340*/  SHFL.IDX PT, R2, R7, RZ, 0x1c1f ;  /* 0x001c1fff07027589 */ /* 0x000e6800000e0000 */
[----:B------:R-:W-:Y:S01]  /*11350*/  SHFL.IDX PT, R21, R9, 0x2, 0x1c1f ;  /* 0x005c1f0009157f89 */ /* 0x000fe200000e0000 */
[----:B0-----:R-:W-:-:S04]  /*11360*/  SHF.L.U32 R11, R11, 0x3, RZ ;  /* 0x000000030b0b7819 */ /* 0x001fc800000006ff */
[----:B------:R-:W-:-:S05]  /*11370*/  LOP3.LUT R11, R11, 0x18, RZ, 0xc0, !PT ;  /* 0x000000180b0b7812 */ /* 0x000fca00078ec0ff */
[----:B------:R-:W-:-:S05]  /*11380*/  IMAD.SHL.U32 R0, R11, 0x2, RZ ;  /* 0x000000020b007824 */ /* 0x000fca00078e00ff */
[----:B-1----:R-:W-:Y:S02]  /*11390*/  IADD3 R2, P0, R2, R0, RZ ;  /* 0x0000000002027210 */ /* 0x002fe40007f1e0ff */
[----:B--2---:R-:W-:Y:S02]  /*113a0*/  LOP3.LUT P6, RZ, R3, 0x4, RZ, 0xc0, !PT ;  /* 0x0000000403ff7812 */ /* 0x004fe400078cc0ff */
[----:B------:R-:W0:Y:S02]  /*113b0*/  SHFL.IDX PT, R3, R9, RZ, 0x1c1f ;  /* 0x001c1fff09037589 */ /* 0x000e2400000e0000 */
[----:B0-----:R-:W-:-:S09]  /*113c0*/  IMAD.X R3, RZ, RZ, R3, P0 ;  /* 0x000000ffff037224 */ /* 0x001fd200000e0603 */
        /* <DEDUP_REMOVED lines=18> */
.L_x_2257:
[----:B------:R-:W3:Y:S01]  /*114f0*/  LDL R3, [R1] ;  /* 0x0000000001037983 */ /* 0x000ee20000100800 */
[----:B--2---:R-:W-:Y:S02]  /*11500*/  IADD3 R2, P0, R2, R0, RZ ;  /* 0x0000000002027210 */ /* 0x004fe40007f1e0ff */
[----:B---3--:R-:W-:-:S03]  /*11510*/  LOP3.LUT P6, RZ, R3, 0x4, RZ, 0xc0, !PT ;  /* 0x0000000403ff7812 */ /* 0x008fc600078cc0ff */
[----:B------:R-:W-:Y:S01]  /*11520*/  IMAD.X R3, RZ, RZ, R21, P0 ;  /* 0x000000ffff037224 */ /* 0x000fe200000e0615 */
[----:B------:R-:W-:-:S09]  /*11530*/  PLOP3.LUT P0, PT, PT, PT, PT, 0x80, 0x0 ;  /* 0x000000000000781c */ /* 0x000fd20003f0f070 */
[----:B------:R-:W-:Y:S01]  /*11540*/  @!PT LDS RZ, [RZ] ;  /* 0x00000000fffff984 */ /* 0x000fe20000000800 */
[----:B------:R-:W-:Y:S01]  /*11550*/  @!PT LDS RZ, [RZ] ;  /* 0x00000000fffff984 */ /* 0x000fe20000000800 */
[----:B------:R-:W-:Y:S01]  /*11560*/  @!PT LDS RZ, [RZ] ;  /* 0x00000000fffff984 */ /* 0x000fe20000000800 */
[----:B------:R1:W-:Y:S04]  /*11570*/  LDGSTS.E.BYPASS.LTC128B.128 [R6+0x16c00], desc[UR36][R2.64], !P6 ;  /* 0x16c0000002067fae */ /* 0x0003e8000f101d64 */
[----:B------:R1:W-:Y:S04]  /*11580*/  LDGSTS.E.BYPASS.LTC128B.128 [R6+0x18c00], desc[UR36][R2.64+0x40], !P5 ;  /* 0x18c0004002067fae */ /* 0x0003e8000e901d64 */
[----:B------:R1:W-:Y:S01]  /*11590*/  LDGSTS.E.BYPASS.LTC128B.128 [R6+0x1ac00], desc[UR36][R2.64+0x80], !P4 ;  /* 0x1ac0008002067fae */ /* 0x0003e2000e101d64 */
[----:B------:R-:W-:Y:S01]  /*115a0*/  NOP ;  /* 0x0000000000007918 */ /* 0x000fe20000000000 */
.L_x_2174:
        /* <DEDUP_REMOVED lines=11> */
.L_x_2175:
[----:B------:R1:W-:Y:S01]  /*11660*/  SYNCS.ARRIVE.TRANS64.A1T0 RZ, [R5+URZ+0x2d830], RZ ;  /* 0x02d830ff05ff79a7 */ /* 0x0003e2000810003f */
[----:B------:R-:W-:Y:S05]  /*11670*/  @!P5 BRA `(.L_x_2176) ;  /* 0x000000000004d947 */ /* 0x000fea0003800000 */
[----:B------:R-:W-:Y:S01]  /*11680*/  BPT.TRAP 0x1 ;  /* 0x000000040000795c */ /* 0x000fe20000300000 */
.L_x_2176:
[----:B------:R-:W-:Y:S01]  /*11690*/  SHF.L.U32 R2, R17, 0x1f, RZ ;  /* 0x0000001f11027819 */ /* 0x000fe200000006ff */
[----:B------:R-:W-:Y:S01]  /*116a0*/  IMAD R6, R10, 0x8, R22 ;  /* 0x000000080a067824 */ /* 0x000fe200078e0216 */
[----:B------:R-:W-:Y:S03]  /*116b0*/  BSSY B1, `(.L_x_2177) ;  /* 0x0000003000017945 */ /* 0x000fe60003800000 */
[----:B------:R-:W2:Y:S02]  /*116c0*/  SYNCS.PHASECHK.TRANS64.TRYWAIT P0, [R6+URZ+0x2d860], R2 ;  /* 0x02d86002060075a7 */ /* 0x000ea4000800017f */
[----:B--2---:R-:W-:Y:S05]  /*116d0*/  @!P0 BRA `(.L_x_2178) ;  /* 0x0000003800488947 */ /* 0x004fea0003800000 */
.L_x_2258:
[----:B------:R-:W-:Y:S05]  /*116e0*/  BSYNC B1 ;  /* 0x0000000000017941 */ /* 0x000fea0003800000 */
.L_x_2177:
[----:B0-----:R-:W3:Y:S01]  /*116f0*/  LDL R7, [R1+0x8] ;  /* 0x0000080001077983 */ /* 0x001ee20000100800 */
[----:B------:R-:W1:Y:S01]  /*11700*/  S2R R11, SR_TID.X ;  /* 0x00000000000b7919 */ /* 0x000e620000002100 */
[----:B------:R-:W-:Y:S01]  /*11710*/  UMOV UR4, 0xffffffff ;  /* 0xffffffff00047882 */ /* 0x000fe20000000000 */
[C---:B-1----:R-:W-:Y:S02]  /*11720*/  IMAD.SHL.U32 R5, R11.reuse, 0x8, RZ ;  /* 0x000000080b057824 */ /* 0x042fe400078e00ff */
[----:B------:R-:W-:-:S03]  /*11730*/  IMAD.SHL.U32 R9, R11, 0x8, RZ ;  /* 0x000000080b097824 */ /* 0x000fc600078e00ff */
[----:B------:R-:W-:Y:S02]  /*11740*/  LOP3.LUT R5, R5, 0xd8, RZ, 0xc0, !PT ;  /* 0x000000d805057812 */ /* 0x000fe400078ec0ff */
[----:B------:R-:W-:Y:S02]  /*11750*/  LOP3.LUT R3, R11, 0x7f, RZ, 0xc0, !PT ;  /* 0x0000007f0b037812 */ /* 0x000fe400078ec0ff */
[----:B------:R-:W-:Y:S02]  /*11760*/  LOP3.LUT R5, R5, 0x18, R11, 0x78, !PT ;  /* 0x0000001805057812 */ /* 0x000fe400078e780b */
[----:B------:R-:W-:Y:S02]  /*11770*/  SHF.R.U32.HI R3, RZ, 0x2, R3 ;  /* 0x00000002ff037819 */ /* 0x000fe40000011603 */
[----:B------:R-:W-:-:S05]  /*11780*/  LOP3.LUT R5, R5, 0x320, R9, 0xf8, !PT ;  /* 0x0000032005057812 */ /* 0x000fca00078ef809 */
[----:B------:R-:W-:Y:S02]  /*11790*/  IMAD R5, R10, 0x3000, R5 ;  /* 0x000030000a057824 */ /* 0x000fe400078e0205 */
[----:B---3--:R-:W-:-:S05]  /*117a0*/  IMAD R7, R29, -0x80, R7 ;  /* 0xffffff801d077824 */ /* 0x008fca00078e0207 */
[----:B------:R-:W-:Y:S01]  /*117b0*/  IADD3 R7, -R3, R7, RZ ;  /* 0x0000000703077210 */ /* 0x000fe20007ffe1ff */
[----:B------:R-:W-:Y:S06]  /*117c0*/  BRA.DIV UR4, `(.L_x_2179) ;  /* 0x0000003a04207947 */ /* 0x000fec000b800000 */
[----:B--2---:R-:W0:Y:S01]  /*117d0*/  SHFL.IDX PT, R2, R18, RZ, 0x1c1f ;  /* 0x001c1fff12027589 */ /* 0x004e2200000e0000 */
        /* <DEDUP_REMOVED lines=33> */
.L_x_2268:
        /* <DEDUP_REMOVED lines=29> */
.L_x_2180:
        /* <DEDUP_REMOVED lines=8> */
[----:B------:R-:W-:Y:S01]  /*11c40*/  IMAD.MOV.U32 R23, RZ, RZ, R0 ;  /* 0x000000ffff177224 */ /* 0x000fe200078e0000 */
[----:B--2---:R-:W-:-:S13]  /*11c50*/  ISETP.NE.AND P5, PT, R2, 0x3, PT ;  /* 0x000000030200780c */ /* 0x004fda0003fa5270 */
[----:B------:R-:W-:Y:S05]  /*11c60*/  @!P5 BRA `(.L_x_2181) ;  /* 0x000000000004d947 */ /* 0x000fea0003800000 */
[----:B------:R-:W-:Y:S01]  /*11c70*/  BPT.TRAP 0x1 ;  /* 0x000000040000795c */ /* 0x000fe20000300000 */
.L_x_2181:
[----:B------:R-:W2:Y:S01]  /*11c80*/  LDL R2, [R1+0xc] ;  /* 0x00000c0001027983 */ /* 0x000ea20000100800 */
[----:B------:R1:W-:Y:S01]  /*11c90*/  SYNCS.ARRIVE.TRANS64.A1T0 RZ, [R6+URZ+0x2d850], RZ ;  /* 0x02d850ff06ff79a7 */ /* 0x0003e2000810003f */
[C---:B------:R-:W-:Y:S01]  /*11ca0*/  VIADD R0, R26.reuse, 0xffffffff ;  /* 0xffffffff1a007836 */ /* 0x040fe20000000000 */
[----:B------:R-:W-:Y:S01]  /*11cb0*/  MOV R17, R28 ;  /* 0x0000001c00117202 */ /* 0x000fe20000000f00 */
[----:B------:R-:W-:Y:S02]  /*11cc0*/  IMAD.MOV.U32 R10, RZ, RZ, R24 ;  /* 0x000000ffff0a7224 */ /* 0x000fe400078e0018 */
[----:B------:R-:W-:Y:S01]  /*11cd0*/  IMAD.MOV.U32 R29, RZ, RZ, R26 ;  /* 0x000000ffff1d7224 */ /* 0x000fe200078e001a */
[----:B--2---:R-:W-:-:S13]  /*11ce0*/  ISETP.GT.AND P0, PT, R26, R2, PT ;  /* 0x000000021a00720c */ /* 0x004fda0003f04270 */
[----:B-1----:R-:W-:Y:S05]  /*11cf0*/  @P0 BRA `(.L_x_2182) ;  /* 0xfffffff000500947 */ /* 0x002fea000383ffff */
.L_x_2169:
[----:B------:R-:W-:Y:S05]  /*11d00*/  BSYNC B0 ;  /* 0x0000000000007941 */ /* 0x000fea0003800000 */
.L_x_2168:
        /* <DEDUP_REMOVED lines=17> */
.L_x_2184:
[----:B------:R-:W-:Y:S05]  /*11e20*/  BSYNC B0 ;  /* 0x0000000000007941 */ /* 0x000fea0003800000 */
.L_x_2183:
[----:B------:R-:W2:Y:S02]  /*11e30*/  LDL R0, [R1+0x38] ;  /* 0x0000380001007983 */ /* 0x000ea40000100800 */
[----:B--2---:R-:W-:-:S13]  /*11e40*/  ISETP.NE.AND P0, PT, R0, 0x3, PT ;  /* 0x000000030000780c */ /* 0x004fda0003f05270 */
[----:B------:R-:W-:Y:S05]  /*11e50*/  @!P0 BRA `(.L_x_2185) ;  /* 0x0000000000048947 */ /* 0x000fea0003800000 */
[----:B------:R-:W-:Y:S01]  /*11e60*/  BPT.TRAP 0x1 ;  /* 0x000000040000795c */ /* 0x000fe20000300000 */
.L_x_2185:
[----:B------:R-:W2:Y:S01]  /*11e70*/  LDL.LU R2, [R1+0x8] ;  /* 0x0000080001027983 */ /* 0x000ea20000300800 */
[----:B------:R-:W-:Y:S01]  /*11e80*/  IMAD R0, R24, 0x8, R22 ;  /* 0x0000000818007824 */ /* 0x000fe200078e0216 */
[----:B------:R-:W-:Y:S01]  /*11e90*/  SHF.L.U32 R3, R28, 0x1f, RZ ;  /* 0x0000001f1c037819 */ /* 0x000fe200000006ff */
[----:B------:R-:W-:Y:S03]  /*11ea0*/  BSSY B0, `(.L_x_2186) ;  /* 0x0000004000007945 */ /* 0x000fe60003800000 */
[----:B------:R-:W1:Y:S01]  /*11eb0*/  SYNCS.PHASECHK.TRANS64.TRYWAIT P0, [R0+URZ+0x2d860], R3 ;  /* 0x02d86003000075a7 */ /* 0x000e62000800017f */
[----:B--2---:R-:W-:Y:S01]  /*11ec0*/  IMAD R6, R26, -0x80, R2 ;  /* 0xffffff801a067824 */ /* 0x004fe200078e0202 */
[----:B-1----:R-:W-:Y:S06]  /*11ed0*/  @!P0 BRA `(.L_x_2187) ;  /* 0x0000003400c08947 */ /* 0x002fec0003800000 */
.L_x_2269:
[----:B------:R-:W-:Y:S05]  /*11ee0*/  BSYNC B0 ;  /* 0x0000000000007941 */ /* 0x000fea0003800000 */
.L_x_2186:
        /* <DEDUP_REMOVED lines=15> */
[----:B------:R-:W-:Y:S01]  /*11fe0*/  LEA R4, R4, R22, 0x1 ;  /* 0x0000001604047211 */ /* 0x000fe200078e08ff */
        /* <DEDUP_REMOVED lines=40> */
.L_x_2279:
        /* <DEDUP_REMOVED lines=13> */
.L_x_2189:
        /* <DEDUP_REMOVED lines=11> */
.L_x_2190:
[----:B------:R0:W-:Y:S01]  /*123f0*/  SYNCS.ARRIVE.TRANS64.A1T0 RZ, [R0+URZ+0x2d850], RZ ;  /* 0x02d850ff00ff79a7 */ /* 0x0001e2000810003f */
[----:B------:R-:W-:-:S05]  /*12400*/  VIADD R24, R24, 0x1 ;  /* 0x0000000118187836 */ /* 0x000fca0000000000 */
[----:B------:R-:W-:-:S04]  /*12410*/  ISETP.NE.AND P0, PT, R24, 0x2, PT ;  /* 0x000000021800780c */ /* 0x000fc80003f05270 */
[----:B------:R-:W-:Y:S02]  /*12420*/  SEL R3, RZ, 0x1, P0 ;  /* 0x00000001ff037807 */ /* 0x000fe40000000000 */
[----:B------:R-:W-:Y:S02]  /*12430*/  SEL R24, R24, RZ, P0 ;  /* 0x000000ff18187207 */ /* 0x000fe40000000000 */
[----:B0-----:R-:W-:-:S07]  /*12440*/  LOP3.LUT R28, R28, R3, RZ, 0x3c, !PT ;  /* 0x000000031c1c7212 */ /* 0x001fce00078e3cff */
.L_x_2149:
[----:B------:R-:W-:Y:S05]  /*12450*/  BSYNC B7 ;  /* 0x0000000000077941 */ /* 0x000fea0003800000 */
.L_x_2147:
[----:B------:R-:W2:Y:S02]  /*12460*/  LDL R0, [R1] ;  /* 0x0000000001007983 */ /* 0x000ea40000100800 */
[----:B--2---:R-:W-:-:S13]  /*12470*/  LOP3.LUT P0, RZ, R0, 0x80, RZ, 0xc0, !PT ;  /* 0x0000008000ff7812 */ /* 0x004fda000780c0ff */
        /* <DEDUP_REMOVED lines=10> */
.L_x_2191:
        /* <DEDUP_REMOVED lines=23> */
[----:B--2---:R-:W-:Y:S01]  /*12690*/  @!P1 IMAD.MOV.U32 R17, RZ, RZ, R7 ;  /* 0x000000ffff119224 */ /* 0x004fe200078e0007 */
[----:B---3--:R-:W-:Y:S02]  /*126a0*/  @!P1 MOV R5, R4 ;  /* 0x0000000400059202 */ /* 0x008fe40000000f00 */
        /* <DEDUP_REMOVED lines=18> */
.L_x_2289:
[----:B------:R-:W-:Y:S02]  /*127d0*/  ULDC UR4, c[0x0][0xc38] ;  /* 0x00030e0000047ab9 */ /* 0x000fe40000000800 */
[----:B------:R-:W-:-:S04]  /*127e0*/  IMAD.U32 R4, RZ, RZ, UR4 ;  /* 0x00000004ff047e24 */ /* 0x000fc8000f8e00ff */
[----:B-1----:R-:W-:-:S04]  /*127f0*/  IMAD R3, R14, R4, RZ ;  /* 0x000000040e037224 */ /* 0x002fc800078e02ff */
[----:B------:R-:W-:-:S05]  /*12800*/  IMAD.IADD R6, R6, 0x1, R3 ;  /* 0x0000000106067824 */ /* 0x000fca00078e0203 */
[----:B------:R-:W-:-:S13]  /*12810*/  ISETP.GT.AND P6, PT, R6, R0, PT ;  /* 0x000000000600720c */ /* 0x000fda0003fc4270 */
[----:B------:R-:W-:Y:S05]  /*12820*/  @P6 BRA `(.L_x_2194) ;  /* 0x0000000000a46947 */ /* 0x000fea0003800000 */
.L_x_2197:
[----:B0-----:R-:W0:Y:S01]  /*12830*/  LDC R2, c[0x0][0xc3c] ;  /* 0x00030f00ff027b82 */ /* 0x001e220000000800 */
[----:B------:R-:W-:-:S05]  /*12840*/  VIADD R19, R19, 0x1f ;  /* 0x0000001f13137836 */ /* 0x000fca0000000000 */
[----:B0-----:R-:W-:-:S13]  /*12850*/  ISETP.GE.AND P6, PT, R19, R2, PT ;  /* 0x000000021300720c */ /* 0x001fda0003fc6270 */
[----:B------:R-:W-:Y:S05]  /*12860*/  @P6 BRA `(.L_x_2195) ;  /* 0x0000000800c06947 */ /* 0x000fea0003800000 */
[----:B------:R-:W0:Y:S01]  /*12870*/  S2R R3, SR_TID.X ;  /* 0x0000000000037919 */ /* 0x000e220000002100 */
[----:B------:R-:W-:Y:S01]  /*12880*/  IMAD.MOV.U32 R17, RZ, RZ, RZ ;  /* 0x000000ffff117224 */ /* 0x000fe200078e00ff */
[----:B0-----:R-:W-:-:S04]  /*12890*/  LOP3.LUT R3, R3, 0x1f, RZ, 0xc0, !PT ;  /* 0x0000001f03037812 */ /* 0x001fc800078ec0ff */
[----:B------:R-:W-:-:S04]  /*128a0*/  IADD3 R4, R19, R3, RZ ;  /* 0x0000000313047210 */ /* 0x000fc80007ffe0ff */
        /* <DEDUP_REMOVED lines=27> */
.L_x_2297:
[----:B------:R-:W-:Y:S02]  /*12a60*/  ULDC UR4, c[0x0][0xc38] ;  /* 0x00030e0000047ab9 */ /* 0x000fe40000000800 */
[----:B------:R-:W-:-:S04]  /*12a70*/  IMAD.U32 R4, RZ, RZ, UR4 ;  /* 0x00000004ff047e24 */ /* 0x000fc8000f8e00ff */
[----:B-1----:R-:W-:-:S04]  /*12a80*/  IMAD R3, R14, R4, RZ ;  /* 0x000000040e037224 */ /* 0x002fc800078e02ff */
[----:B------:R-:W-:-:S05]  /*12a90*/  IMAD.IADD R6, R3, 0x1, R6 ;  /* 0x0000000103067824 */ /* 0x000fca00078e0206 */
[----:B------:R-:W-:-:S13]  /*12aa0*/  ISETP.GT.AND P6, PT, R6, R0, PT ;  /* 0x000000000600720c */ /* 0x000fda0003fc4270 */
[----:B------:R-:W-:Y:S05]  /*12ab0*/  @!P6 BRA `(.L_x_2197) ;  /* 0xfffffffc005ce947 */ /* 0x000fea000383ffff */
.L_x_2194:
[----:B------:R-:W-:Y:S01]  /*12ac0*/  IADD3 R6, -R3, R6, RZ ;  /* 0x0000000603067210 */ /* 0x000fe20007ffe1ff */
[----:B------:R-:W-:-:S04]  /*12ad0*/  UMOV UR4, 0xffffffff ;  /* 0xffffffff00047882 */ /* 0x000fc80000000000 */
        /* <DEDUP_REMOVED lines=8> */
.L_x_2302:
[----:B------:R-:W-:-:S13]  /*12b60*/  ISETP.NE.AND P0, PT, R3, RZ, PT ;  /* 0x000000ff0300720c */ /* 0x000fda0003f05270 */
[----:B------:R-:W-:Y:S05]  /*12b70*/  @!P0 BRA `(.L_x_2199) ;  /* 0x0000000000108947 */ /* 0x000fea0003800000 */
[----:B------:R-:W-:Y:S01]  /*12b80*/  UMOV UR4, 0xffffffff ;  /* 0xffffffff00047882 */ /* 0x000fe20000000000 */
[----:B------:R-:W-:Y:S02]  /*12b90*/  VIADD R12, R7, 0xffffffff ;  /* 0xffffffff070c7836 */ /* 0x000fe40000000000 */
[----:B------:R-:W-:Y:S05]  /*12ba0*/  BRA.DIV UR4, `(.L_x_2200) ;  /* 0x0000003a04607947 */ /* 0x000fea000b800000 */
[----:B------:R4:W0:Y:S02]  /*12bb0*/  SHFL.IDX PT, R16, R2, R12, 0x1f ;  /* 0x00001f0c02107589 */ /* 0x00082400000e0000 */
.L_x_2199:
[----:B---3--:R-:W-:Y:S01]  /*12bc0*/  ISETP.NE.AND P0, PT, R5, 0x1, PT ;  /* 0x000000010500780c */ /* 0x008fe20003f05270 */
[----:B0-----:R-:W-:-:S04]  /*12bd0*/  IMAD R16, R16, R4, R6 ;  /* 0x0000000410107224 */ /* 0x001fc800078e0206 */
[----:B------:R-:W-:-:S08]  /*12be0*/  IMAD.IADD R0, R0, 0x1, -R16 ;  /* 0x0000000100007824 */ /* 0x000fd000078e0a10 */
[----:B------:R-:W-:Y:S05]  /*12bf0*/  @!P0 BRA `(.L_x_2201) ;  /* 0x0000000000dc8947 */ /* 0x000fea0003800000 */
[-C--:B--2---:R-:W-:Y:S01]  /*12c00*/  IABS R6, R17.reuse ;  /* 0x0000001100067213 */ /* 0x084fe20000000000 */
[----:B----4-:R-:W-:Y:S01]  /*12c10*/  IMAD.MOV.U32 R2, RZ, RZ, RZ ;  /* 0x000000ffff027224 */ /* 0x010fe200078e00ff */
[----:B------:R-:W-:Y:S02]  /*12c20*/  IABS R8, R17 ;  /* 0x0000001100087213 */ /* 0x000fe40000000000 */
[----:B------:R-:W0:Y:S03]  /*12c30*/  I2F.RP R4, R6 ;  /* 0x0000000600047306 */ /* 0x000e260000209400 */
[----:B------:R-:W-:-:S05]  /*12c40*/  IMAD.MOV R8, RZ, RZ, -R8 ;  /* 0x000000ffff087224 */ /* 0x000fca00078e0a08 */
[----:B0-----:R-:W1:Y:S02]  /*12c50*/  MUFU.RCP R4, R4 ;  /* 0x0000000400047308 */ /* 0x001e640000001000 */
[----:B-1----:R-:W-:-:S06]  /*12c60*/  VIADD R7, R4, 0xffffffe ;  /* 0x0ffffffe04077836 */ /* 0x002fcc0000000000 */
        /* <DEDUP_REMOVED lines=20> */
[----:B------:R-:W-:Y:S01]  /*12db0*/  IMAD.MOV R7, RZ, RZ, -R7 ;  /* 0x000000ffff077224 */ /* 0x000fe200078e0a07 */
[----:B0-----:R-:W-:-:S05]  /*12dc0*/  IADD3 R9, RZ, -R3, RZ ;  /* 0x80000003ff097210 */ /* 0x001fca0007ffe0ff */
        /* <DEDUP_REMOVED lines=26> */
.L_x_2201:
[----:B----4-:R-:W0:Y:S02]  /*12f70*/  LDC.64 R2, c[0x0][0xc90] ;  /* 0x00032400ff027b82 */ /* 0x010e240000000a00 */
[----:B0-----:R-:W-:-:S05]  /*12f80*/  IMAD.WIDE R2, R19, 0x4, R2 ;  /* 0x0000000413027825 */ /* 0x001fca00078e0202 */
[----:B------:R0:W2:Y:S02]  /*12f90*/  LDG.E R6, desc[UR36][R2.64] ;  /* 0x0000002402067981 */ /* 0x0000a4000c1e1900 */
[----:B0-----:R-:W-:Y:S02]  /*12fa0*/  IMAD.MOV.U32 R2, RZ, RZ, RZ ;  /* 0x000000ffff027224 */ /* 0x001fe400078e00ff */
[----:B--2---:R-:W-:-:S05]  /*12fb0*/  IMAD R5, R17, R6, RZ ;  /* 0x0000000611057224 */ /* 0x004fca00078e02ff */
[----:B-1----:R-:W-:-:S04]  /*12fc0*/  IABS R7, R5 ;  /* 0x0000000500077213 */ /* 0x002fc80000000000 */
        /* <DEDUP_REMOVED lines=20> */
[----:B------:R-:W-:-:S05]  /*13110*/  @P0 IADD3 R9, R9, 0x1, RZ ;  /* 0x0000000109090810 */ /* 0x000fca0007ffe0ff */
        /* <DEDUP_REMOVED lines=10> */
[----:B------:R-:W0:Y:S03]  /*131c0*/  I2F.RP R9, R6 ;  /* 0x0000000600097306 */ /* 0x000e260000209400 */
[----:B------:R-:W-:-:S05]  /*131d0*/  IMAD.MOV R0, RZ, RZ, -R0 ;  /* 0x000000ffff007224 */ /* 0x000fca00078e0a00 */
        /* <DEDUP_REMOVED lines=13> */
[----:B------:R-:W-:Y:S01]  /*132b0*/  @!P1 IMAD.IADD R3, R3, 0x1, -R6 ;  /* 0x0000000103039824 */ /* 0x000fe200078e0a06 */
[----:B------:R-:W-:Y:S02]  /*132c0*/  @!P1 IADD3 R2, R2, 0x1, RZ ;  /* 0x0000000102029810 */ /* 0x000fe40007ffe0ff */
[----:B------:R-:W-:Y:S02]  /*132d0*/  ISETP.NE.AND P1, PT, R4, RZ, PT ;  /* 0x000000ff0400720c */ /* 0x000fe40003f25270 */
[----:B------:R-:W-:-:S13]  /*132e0*/  ISETP.GE.U32.AND P0, PT, R3, R6, PT ;  /* 0x000000060300720c */ /* 0x000fda0003f06070 */
[----:B------:R-:W-:-:S04]  /*132f0*/  @P0 VIADD R2, R2, 0x1 ;  /* 0x0000000102020836 */ /* 0x000fc80000000000 */
[----:B------:R-:W-:Y:S01]  /*13300*/  @!P2 IMAD.MOV R2, RZ, RZ, -R2 ;  /* 0x000000ffff02a224 */ /* 0x000fe200078e0a02 */
[----:B------:R-:W-:Y:S01]  /*13310*/  @!P1 LOP3.LUT R2, RZ, R4, RZ, 0x33, !PT ;  /* 0x00000004ff029212 */ /* 0x000fe200078e33ff */
[----:B------:R-:W-:-:S04]  /*13320*/  IMAD.MOV R4, RZ, RZ, -R4 ;  /* 0x000000ffff047224 */ /* 0x000fc800078e0a04 */
[----:B------:R-:W-:-:S07]  /*13330*/  IMAD R18, R2, R4, R5 ;  /* 0x0000000402127224 */ /* 0x000fce00078e0205 */
.L_x_2202:
[----:B------:R-:W-:-:S05]  /*13340*/  LOP3.LUT R2, RZ, R2, RZ, 0x33, !PT ;  /* 0x00000002ff027212 */ /* 0x000fca00078e33ff */
[----:B------:R-:W-:Y:S01]  /*13350*/  IMAD.IADD R17, R17, 0x1, R2 ;  /* 0x0000000111117824 */ /* 0x000fe200078e0202 */
[----:B------:R-:W-:Y:S06]  /*13360*/  BRA `(.L_x_2203) ;  /* 0x00000000001c7947 */ /* 0x000fec0003800000 */
.L_x_2195:
[----:B------:R-:W-:Y:S01]  /*13370*/  UMOV UR4, URZ ;  /* 0x0000003f00047c82 */ /* 0x000fe20008000000 */
[----:B------:R-:W-:Y:S01]  /*13380*/  UMOV UR5, URZ ;  /* 0x0000003f00057c82 */ /* 0x000fe20008000000 */
[----:B------:R-:W-:Y:S01]  /*13390*/  ULDC UR6, c[0x0][0xc3c] ;  /* 0x00030f0000067ab9 */ /* 0x000fe20000000800 */
[----:B------:R-:W-:Y:S02]  /*133a0*/  IMAD.MOV.U32 R16, RZ, RZ, R0 ;  /* 0x000000ffff107224 */ /* 0x000fe400078e0000 */
[----:B------:R-:W-:Y:S02]  /*133b0*/  IMAD.U32 R17, RZ, RZ, UR4 ;  /* 0x00000004ff117e24 */ /* 0x000fe4000f8e00ff */
[----:B------:R-:W-:Y:S02]  /*133c0*/  IMAD.U32 R18, RZ, RZ, UR5 ;  /* 0x00000005ff127e24 */ /* 0x000fe4000f8e00ff */
[----:B------:R-:W-:-:S07]  /*133d0*/  IMAD.U32 R19, RZ, RZ, UR6 ;  /* 0x00000006ff137e24 */ /* 0x000fce000f8e00ff */
.L_x_2203:
        /* <DEDUP_REMOVED lines=10> */
.L_x_2192:
[----:B------:R-:W-:Y:S02]  /*13480*/  ULDC UR4, c[0x0][0xc3c] ;  /* 0x00030f0000047ab9 */ /* 0x000fe40000000800 */
[----:B-1----:R-:W-:-:S13]  /*13490*/  ISETP.GE.AND P0, PT, R19, UR4, PT ;  /* 0x0000000413007c0c */ /* 0x002fda000bf06270 */
[----:B------:R-:W-:Y:S05]  /*134a0*/  @!P0 BRA `(.L_x_2204) ;  /* 0xffffffb0007c8947 */ /* 0x000fea000383ffff */
[----:B------:R-:W-:Y:S05]  /*134b0*/  BSYNC B8 ;  /* 0x0000000000087941 */ /* 0x000fea0003800000 */
.L_x_2141:
[----:B--2---:R-:W2:Y:S01]  /*134c0*/  LDL.LU R0, [R1+0x34] ;  /* 0x0000340001007983 */ /* 0x004ea20000300800 */
[----:B------:R-:W-:Y:S01]  /*134d0*/  BSSY B0, `(.L_x_2205) ;  /* 0x000000b000007945 */ /* 0x000fe20003800000 */
[----:B------:R-:W1:Y:S01]  /*134e0*/  S2R R5, SR_CgaCtaId ;  /* 0x0000000000057919 */ /* 0x000e620000008800 */
[----:B--2---:R-:W-:-:S05]  /*134f0*/  VIADD R0, R0, 0x1 ;  /* 0x0000000100007836 */ /* 0x004fca0000000000 */
[----:B0-----:R-:W-:-:S04]  /*13500*/  LEA.HI R2, R0, R0, RZ, 0x1 ;  /* 0x0000000000027211 */ /* 0x001fc800078f08ff */
[----:B------:R-:W-:Y:S02]  /*13510*/  LOP3.LUT R3, R2, 0xfffffffe, RZ, 0xc0, !PT ;  /* 0xfffffffe02037812 */ /* 0x000fe400078ec0ff */
[----:B------:R-:W-:Y:S02]  /*13520*/  MOV R2, 0x400 ;  /* 0x0000040000027802 */ /* 0x000fe40000000f00 */
[----:B------:R-:W-:Y:S02]  /*13530*/  IADD3 R0, R0, -R3, RZ ;  /* 0x8000000300007210 */ /* 0x000fe40007ffe0ff */
[----:B-1----:R-:W-:Y:S02]  /*13540*/  LEA R7, R5, R2, 0x18 ;  /* 0x0000000205077211 */ /* 0x002fe400078ec0ff */
[----:B------:R-:W-:-:S04]  /*13550*/  SHF.L.U32 R0, R0, 0x1f, RZ ;  /* 0x0000001f00007819 */ /* 0x000fc800000006ff */
[----:B------:R-:W0:Y:S02]  /*13560*/  SYNCS.PHASECHK.TRANS64.TRYWAIT P0, [R7+URZ+0x2d820], R0 ;  /* 0x02d82000070075a7 */ /* 0x000e24000800017f */
[----:B0-----:R-:W-:Y:S05]  /*13570*/  @!P0 BRA `(.L_x_2206) ;  /* 0x0000003000148947 */ /* 0x001fea0003800000 */
.L_x_2305:
[----:B------:R-:W-:Y:S05]  /*13580*/  BSYNC B0 ;  /* 0x0000000000007941 */ /* 0x000fea0003800000 */
.L_x_2205:
[----:B------:R-:W-:-:S03]  /*13590*/  UMOV UR4, 0xffffffff ;  /* 0xffffffff00047882 */ /* 0x000fc60000000000 */
[----:B------:R-:W-:Y:S05]  /*135a0*/  BRA.DIV UR4, `(.L_x_2207) ;  /* 0x00000032041c7947 */ /* 0x000fea000b800000 */
[----:B0-----:R-:W0:Y:S02]  /*135b0*/  S2R R0, SR_TID.X ;  /* 0x0000000000007919 */ /* 0x001e240000002100 */
[----:B0-----:R-:W-:-:S04]  /*135c0*/  SHF.R.U32.HI R0, RZ, 0x5, R0 ;  /* 0x00000005ff007819 */ /* 0x001fc80000011600 */
[----:B------:R-:W-:-:S05]  /*135d0*/  LOP3.LUT R0, R0, 0x3, RZ, 0xc0, !PT ;  /* 0x0000000300007812 */ /* 0x000fca00078ec0ff */
[----:B------:R0:W1:Y:S02]  /*135e0*/  SHFL.IDX PT, R14, R0, RZ, 0x1f ;  /* 0x00001fff000e7589 */ /* 0x00006400000e0000 */
.L_x_2308:
[----:B-1----:R-:W-:Y:S01]  /*135f0*/  ISETP.NE.AND P0, PT, R14, RZ, PT ;  /* 0x000000ff0e00720c */ /* 0x002fe20003f05270 */
[----:B------:R-:W-:-:S12]  /*13600*/  BSSY B0, `(.L_x_2208) ;  /* 0x0000024000007945 */ /* 0x000fd80003800000 */
[----:B------:R-:W-:Y:S05]  /*13610*/  @P0 BRA `(.L_x_2209) ;  /* 0x0000000000880947 */ /* 0x000fea0003800000 */
[----:B------:R-:W-:-:S03]  /*13620*/  UMOV UR4, 0xffffffff ;  /* 0xffffffff00047882 */ /* 0x000fc60000000000 */
[----:B------:R-:W-:Y:S05]  /*13630*/  BRA.DIV UR4, `(.L_x_2210) ;  /* 0x00000032042c7947 */ /* 0x000fea000b800000 */
[----:B------:R-:W-:-:S13]  /*13640*/  ELECT P6, URZ, PT ;  /* 0x00000000003f782f */ /* 0x000fda00038c0000 */
.L_x_2311:
[----:B------:R-:W-:Y:S05]  /*13650*/  @!P6 BRA `(.L_x_2209) ;  /* 0x000000000078e947 */ /* 0x000fea0003800000 */
[----:B0-----:R-:W2:Y:S02]  /*13660*/  LDL.LU R0, [R1+0x1c] ;  /* 0x00001c0001007983 */ /* 0x001ea40000300800 */
[----:B--2---:R-:W-:-:S04]  /*13670*/  LOP3.LUT R0, R0, 0x2, RZ, 0xfc, !PT ;  /* 0x0000000200007812 */ /* 0x004fc800078efcff */
[----:B------:R-:W-:-:S13]  /*13680*/  ISETP.NE.AND P0, PT, R0, 0x3, PT ;  /* 0x000000030000780c */ /* 0x000fda0003f05270 */
[----:B------:R-:W-:Y:S05]  /*13690*/  @!P0 BRA `(.L_x_2211) ;  /* 0x0000000000048947 */ /* 0x000fea0003800000 */
[----:B------:R-:W-:Y:S01]  /*136a0*/  BPT.TRAP 0x1 ;  /* 0x000000040000795c */ /* 0x000fe20000300000 */
.L_x_2211:
[----:B------:R-:W-:Y:S01]  /*136b0*/  IMAD R5, R24, 0x8, R7 ;  /* 0x0000000818057824 */ /* 0x000fe200078e0207 */
[----:B------:R-:W-:Y:S01]  /*136c0*/  SHF.L.U32 R0, R28, 0x1f, RZ ;  /* 0x0000001f1c007819 */ /* 0x000fe200000006ff */
[----:B------:R-:W-:-:S03]  /*136d0*/  VIADD R24, R24, 0x1 ;  /* 0x0000000118187836 */ /* 0x000fc60000000000 */
[----:B------:R-:W0:Y:S02]  /*136e0*/  SYNCS.PHASECHK.TRANS64.TRYWAIT P1, [R5+URZ+0x2d840], R0 ;  /* 0x02d84000050075a7 */ /* 0x000e24000802017f */
[----:B------:R-:W-:-:S04]  /*136f0*/  ISETP.NE.AND P2, PT, R24, 0x2, PT ;  /* 0x000000021800780c */ /* 0x000fc80003f45270 */
[----:B------:R-:W-:Y:S01]  /*13700*/  SEL R3, RZ, 0x1, P2 ;  /* 0x00000001ff037807 */ /* 0x000fe20001000000 */
[----:B0-----:R-:W-:Y:S08]  /*13710*/  @!P1 BRA `(.L_x_2212) ;  /* 0x0000003000149947 */ /* 0x001ff00003800000 */
.L_x_2312:
[----:B------:R-:W-:Y:S02]  /*13720*/  SEL R24, R24, RZ, P2 ;  /* 0x000000ff18187207 */ /* 0x000fe40001000000 */
[----:B------:R-:W-:Y:S01]  /*13730*/  LOP3.LUT R2, R28, R3, RZ, 0x3c, !PT ;  /* 0x000000031c027212 */ /* 0x000fe200078e3cff */
[----:B------:R-:W-:Y:S06]  /*13740*/  @!P0 BRA `(.L_x_2213) ;  /* 0x0000000000048947 */ /* 0x000fec0003800000 */
[----:B------:R-:W-:Y:S01]  /*13750*/  BPT.TRAP 0x1 ;  /* 0x000000040000795c */ /* 0x000fe20000300000 */
.L_x_2213:
[----:B------:R-:W-:Y:S01]  /*13760*/  IMAD R3, R24, 0x8, R7 ;  /* 0x0000000818037824 */ /* 0x000fe200078e0207 */
[----:B------:R-:W-:-:S04]  /*13770*/  SHF.L.U32 R2, R2, 0x1f, RZ ;  /* 0x0000001f02027819 */ /* 0x000fc800000006ff */
[----:B------:R-:W1:Y:S02]  /*13780*/  SYNCS.PHASECHK.TRANS64.TRYWAIT P1, [R3+URZ+0x2d840], R2 ;  /* 0x02d84002030075a7 */ /* 0x000e64000802017f */
[----:B-1----:R-:W-:Y:S05]  /*13790*/  @!P1 BRA `(.L_x_2214) ;  /* 0x0000003000089947 */ /* 0x002fea0003800000 */
.L_x_2313:
[----:B------:R-:W-:Y:S05]  /*137a0*/  @!P0 BRA `(.L_x_2215) ;  /* 0x0000000000048947 */ /* 0x000fea0003800000 */
[----:B------:R-:W-:Y:S01]  /*137b0*/  BPT.TRAP 0x1 ;  /* 0x000000040000795c */ /* 0x000fe20000300000 */
.L_x_2215:
[----:B------:R-:W2:Y:S02]  /*137c0*/  SYNCS.PHASECHK.TRANS64.TRYWAIT P1, [R5+URZ+0x2d860], R0 ;  /* 0x02d86000050075a7 */ /* 0x000ea4000802017f */
[----:B--2---:R-:W-:Y:S05]  /*137d0*/  @!P1 BRA `(.L_x_2216) ;  /* 0x00000030000c9947 */ /* 0x004fea0003800000 */
.L_x_2314:
[----:B------:R-:W-:Y:S05]  /*137e0*/  @!P0 BRA `(.L_x_2217) ;  /* 0x0000000000048947 */ /* 0x000fea0003800000 */
[----:B------:R-:W-:Y:S01]  /*137f0*/  BPT.TRAP 0x1 ;  /* 0x000000040000795c */ /* 0x000fe20000300000 */
.L_x_2217:
[----:B---3--:R3:W4:Y:S02]  /*13800*/  SYNCS.PHASECHK.TRANS64.TRYWAIT P0, [R3+URZ+0x2d860], R2 ;  /* 0x02d86002030075a7 */ /* 0x008724000800017f */
[----:B----4-:R-:W-:Y:S05]  /*13810*/  @!P0 NANOSLEEP.SYNCS 0x989680 ;  /* 0x009896800000895d */ /* 0x010fea0003900000 */
[----:B------:R-:W4:Y:S02]  /*13820*/  @!P0 SYNCS.PHASECHK.TRANS64 P0, [R3+URZ+0x2d860], R2 ;  /* 0x02d86002030085a7 */ /* 0x000f24000800007f */
[----:B----4-:R-:W-:Y:S05]  /*13830*/  @!P0 BRA `(.L_x_2217) ;  /* 0xfffffffc00f08947 */ /* 0x010fea000383ffff */
.L_x_2209:
[----:B------:R-:W-:Y:S05]  /*13840*/  BSYNC B0 ;  /* 0x0000000000007941 */ /* 0x000fea0003800000 */
.L_x_2208:
[----:B------:R-:W-:Y:S05]  /*13850*/  EXIT ;  /* 0x000000000000794d */ /* 0x000fea0003800000 */
.L_x_2082:
[----:B--2---:R-:W-:-:S04]  /*13860*/  IMAD.U32 R3, RZ, RZ, UR41 ;  /* 0x00000029ff037e24 */ /* 0x004fc8000f8e00ff */
[----:B------:R2:W3:Y:S03]  /*13870*/  SYNCS.PHASECHK.TRANS64.TRYWAIT P1, [R3+URZ+0x2d800], R0 ;  /* 0x02d80000030075a7 */ /* 0x0004e6000802017f */
[----:B---3--:R-:W-:Y:S05]  /*13880*/  @!P1 NANOSLEEP.SYNCS 0x989680 ;  /* 0x009896800000995d */ /* 0x008fea0003900000 */
[----:B------:R-:W3:Y:S02]  /*13890*/  @!P1 SYNCS.PHASECHK.TRANS64 P1, [R3+URZ+0x2d800], R0 ;  /* 0x02d80000030095a7 */ /* 0x000ee4000802007f */
[----:B---3--:R-:W-:Y:S05]  /*138a0*/  @!P1 BRA `(.L_x_2082) ;  /* 0xfffffffc00ec9947 */ /* 0x008fea000383ffff */
[----:B------:R-:W-:Y:S05]  /*138b0*/  BRA `(.L_x_2218) ;  /* 0xfffffee000d07947 */ /* 0x000fea000383ffff */
.L_x_2086:
[----:B---3--:R3:W4:Y:S02]  /*138c0*/  SYNCS.PHASECHK.TRANS64.TRYWAIT P1, [R0+URZ+0x2d830], R3 ;  /* 0x02d83003000075a7 */ /* 0x008724000802017f */
[----:B----4-:R-:W-:Y:S05]  /*138d0*/  @!P1 NANOSLEEP.SYNCS 0x989680 ;  /* 0x009896800000995d */ /* 0x010fea0003900000 */
[----:B------:R-:W4:Y:S02]  /*138e0*/  @!P1 SYNCS.PHASECHK.TRANS64 P1, [R0+URZ+0x2d830], R3 ;  /* 0x02d83003000095a7 */ /* 0x000f24000802007f */
[----:B----4-:R-:W-:Y:S05]  /*138f0*/  @!P1 BRA `(.L_x_2086) ;  /* 0xfffffffc00f09947 */ /* 0x010fea000383ffff */
[----:B------:R-:W-:Y:S05]  /*13900*/  BRA `(.L_x_2085) ;  /* 0xfffffee000e87947 */ /* 0x000fea000383ffff */
.L_x_2092:
[----:B-1----:R-:W-:-:S04]  /*13910*/  IMAD.U32 R7, RZ, RZ, UR7 ;  /* 0x00000007ff077e24 */ /* 0x002fc8000f8e00ff */
[----:B------:R1:W2:Y:S03]  /*13920*/  SYNCS.PHASECHK.TRANS64.TRYWAIT P1, [R7+URZ+0x2d830], R6 ;  /* 0x02d83006070075a7 */ /* 0x0002a6000802017f */
[----:B--2---:R-:W-:Y:S05]  /*13930*/  @!P1 NANOSLEEP.SYNCS 0x989680 ;  /* 0x009896800000995d */ /* 0x004fea0003900000 */
[----:B------:R-:W2:Y:S02]  /*13940*/  @!P1 SYNCS.PHASECHK.TRANS64 P1, [R7+URZ+0x2d830], R6 ;  /* 0x02d83006070095a7 */ /* 0x000ea4000802007f */
[----:B--2---:R-:W-:Y:S05]  /*13950*/  @!P1 BRA `(.L_x_2092) ;  /* 0xfffffffc00ec9947 */ /* 0x004fea000383ffff */
[----:B------:R-:W-:Y:S05]  /*13960*/  BRA `(.L_x_2089) ;  /* 0xffffff0c00b87947 */ /* 0x000fea000383ffff */
.L_x_2096:
[----:B-1----:R-:W-:-:S04]  /*13970*/  IMAD.U32 R7, RZ, RZ, UR7 ;  /* 0x00000007ff077e24 */ /* 0x002fc8000f8e00ff */
[----:B------:R1:W2:Y:S03]  /*13980*/  SYNCS.PHASECHK.TRANS64.TRYWAIT P1, [R7+URZ+0x2d850], R6 ;  /* 0x02d85006070075a7 */ /* 0x0002a6000802017f */
[----:B--2---:R-:W-:Y:S05]  /*13990*/  @!P1 NANOSLEEP.SYNCS 0x989680 ;  /* 0x009896800000995d */ /* 0x004fea0003900000 */
[----:B------:R-:W2:Y:S02]  /*139a0*/  @!P1 SYNCS.PHASECHK.TRANS64 P1, [R7+URZ+0x2d850], R6 ;  /* 0x02d85006070095a7 */ /* 0x000ea4000802007f */
[----:B--2---:R-:W-:Y:S05]  /*139b0*/  @!P1 BRA `(.L_x_2096) ;  /* 0xfffffffc00ec9947 */ /* 0x004fea000383ffff */
[----:B------:R-:W-:Y:S05]  /*139c0*/  BRA `(.L_x_2093) ;  /* 0xffffff1000607947 */ /* 0x000fea000383ffff */
.L_x_2104:
[----:B-1----:R-:W-:-:S04]  /*139d0*/  IMAD.U32 R7, RZ, RZ, UR7 ;  /* 0x00000007ff077e24 */ /* 0x002fc8000f8e00ff */
[----:B------:R1:W2:Y:S03]  /*139e0*/  SYNCS.PHASECHK.TRANS64.TRYWAIT P1, [R7+URZ+0x2d830], R6 ;  /* 0x02d83006070075a7 */ /* 0x0002a6000802017f */
[----:B--2---:R-:W-:Y:S05]  /*139f0*/  @!P1 NANOSLEEP.SYNCS 0x989680 ;  /* 0x009896800000995d */ /* 0x004fea0003900000 */
[----:B------:R-:W2:Y:S02]  /*13a00*/  @!P1 SYNCS.PHASECHK.TRANS64 P1, [R7+URZ+0x2d830], R6 ;  /* 0x02d83006070095a7 */ /* 0x000ea4000802007f */
[----:B--2---:R-:W-:Y:S05]  /*13a10*/  @!P1 BRA `(.L_x_2104) ;  /* 0xfffffffc00ec9947 */ /* 0x004fea000383ffff */
[----:B------:R-:W-:Y:S05]  /*13a20*/  BRA `(.L_x_2101) ;  /* 0xffffff40001c7947 */ /* 0x000fea000383ffff */
.L_x_2108:
[----:B-1----:R-:W-:-:S04]  /*13a30*/  IMAD.U32 R7, RZ, RZ, UR7 ;  /* 0x00000007ff077e24 */ /* 0x002fc8000f8e00ff */
[----:B------:R1:W2:Y:S03]  /*13a40*/  SYNCS.PHASECHK.TRANS64.TRYWAIT P1, [R7+URZ+0x2d850], R6 ;  /* 0x02d85006070075a7 */ /* 0x0002a6000802017f */
[----:B--2---:R-:W-:Y:S05]  /*13a50*/  @!P1 NANOSLEEP.SYNCS 0x989680 ;  /* 0x009896800000995d */ /* 0x004fea0003900000 */
[----:B------:R-:W2:Y:S02]  /*13a60*/  @!P1 SYNCS.PHASECHK.TRANS64 P1, [R7+URZ+0x2d850], R6 ;  /* 0x02d85006070095a7 */ /* 0x000ea4000802007f */
[----:B--2---:R-:W-:Y:S05]  /*13a70*/  @!P1 BRA `(.L_x_2108) ;  /* 0xfffffffc00ec9947 */ /* 0x004fea000383ffff */
[----:B------:R-:W-:Y:S05]  /*13a80*/  BRA `(.L_x_2105) ;  /* 0xffffff4000c47947 */ /* 0x000fea000383ffff */
.L_x_2115:
[----:B-1----:R-:W-:-:S04]  /*13a90*/  IMAD.U32 R5, RZ, RZ, UR4 ;  /* 0x00000004ff057e24 */ /* 0x002fc8000f8e00ff */
[----:B------:R1:W2:Y:S03]  /*13aa0*/  SYNCS.PHASECHK.TRANS64.TRYWAIT P1, [R5+URZ+0x2d850], R4 ;  /* 0x02d85004050075a7 */ /* 0x0002a6000802017f */
[----:B--2---:R-:W-:Y:S05]  /*13ab0*/  @!P1 NANOSLEEP.SYNCS 0x989680 ;  /* 0x009896800000995d */ /* 0x004fea0003900000 */
[----:B------:R-:W2:Y:S02]  /*13ac0*/  @!P1 SYNCS.PHASECHK.TRANS64 P1, [R5+URZ+0x2d850], R4 ;  /* 0x02d85004050095a7 */ /* 0x000ea4000802007f */
[----:B--2---:R-:W-:Y:S05]  /*13ad0*/  @!P1 BRA `(.L_x_2115) ;  /* 0xfffffffc00ec9947 */ /* 0x004fea000383ffff */
[----:B------:R-:W-:Y:S05]  /*13ae0*/  BRA `(.L_x_2114) ;  /* 0xffffff6400f47947 */ /* 0x000fea000383ffff */
.L_x_2155:
[----:B------:R-:W1:Y:S01]  /*13af0*/  S2R R21, SR_TID.X ;  /* 0x0000000000157919 */ /* 0x000e620000002100 */
[----:B------:R-:W-:Y:S01]  /*13b00*/  BSSY B0, `(.L_x_2219) ;  /* 0x000000a000007945 */ /* 0x000fe20003800000 */
[----:B------:R-:W-:Y:S02]  /*13b10*/  IMAD.MOV.U32 R12, RZ, RZ, RZ ;  /* 0x000000ffff0c7224 */ /* 0x000fe400078e00ff */
[----:B------:R-:W-:Y:S02]  /*13b20*/  IMAD.MOV.U32 R11, RZ, RZ, 0x1f ;  /* 0x0000001fff0b7424 */ /* 0x000fe400078e00ff */
[----:B------:R-:W-:Y:S01]  /*13b30*/  IMAD.MOV.U32 R15, RZ, RZ, -0x1 ;  /* 0xffffffffff0f7424 */ /* 0x000fe200078e00ff */
[----:B-1----:R-:W-:-:S04]  /*13b40*/  SHF.R.U32.HI R5, RZ, 0x5, R21 ;  /* 0x00000005ff057819 */ /* 0x002fc80000011615 */
[----:B------:R-:W-:-:S04]  /*13b50*/  LOP3.LUT R5, R5, 0x3, RZ, 0xc0, !PT ;  /* 0x0000000305057812 */ /* 0x000fc800078ec0ff */
[----:B------:R-:W-:-:S07]  /*13b60*/  MOV R13, R5 ;  /* 0x00000005000d7202 */ /* 0x000fce0000000f00 */
[----:B0----5:R-:W-:Y:S05]  /*13b70*/  WARPSYNC.COLLECTIVE R15, `(.L_x_2220) ;  /* 0x000000000f087348 */ /* 0x021fea0003c00000 */
[----:B------:R1:W2:Y:S02]  /*13b80*/  SHFL.IDX P6, R14, R13, R12, R11 ;  /* 0x0000000c0d0e7389 */ /* 0x0002a400000c000b */
[----:B012--5:R-:W-:Y:S01]  /*13b90*/  ENDCOLLECTIVE ;  /* 0x000000000000791b */ /* 0x027fe20003800000 */
.L_x_2220:
[----:B------:R-:W-:Y:S05]  /*13ba0*/  BSYNC B0 ;  /* 0x0000000000007941 */ /* 0x000fea0003800000 */
.L_x_2219:
[----:B------:R-:W-:Y:S05]  /*13bb0*/  BRA `(.L_x_2221) ;  /* 0xffffffbc001c7947 */ /* 0x000fea000383ffff */
.L_x_2158:
[----:B0-----:R0:W1:Y:S02]  /*13bc0*/  SYNCS.PHASECHK.TRANS64.TRYWAIT P0, [R2+URZ+0x2d840], R3 ;  /* 0x02d84003020075a7 */ /* 0x001064000800017f */
[----:B-1----:R-:W-:Y:S05]  /*13bd0*/  @!P0 NANOSLEEP.SYNCS 0x989680 ;  /* 0x009896800000895d */ /* 0x002fea0003900000 */
[----:B------:R-:W1:Y:S02]  /*13be0*/  @!P0 SYNCS.PHASECHK.TRANS64 P0, [R2+URZ+0x2d840], R3 ;  /* 0x02d84003020085a7 */ /* 0x000e64000800007f */
[----:B-1----:R-:W-:Y:S05]  /*13bf0*/  @!P0 BRA `(.L_x_2158) ;  /* 0xfffffffc00f08947 */ /* 0x002fea000383ffff */
[----:B------:R-:W-:Y:S05]  /*13c00*/  BRA `(.L_x_2222) ;  /* 0xffffffbc00847947 */ /* 0x000fea000383ffff */
.L_x_2159:
        /* <DEDUP_REMOVED lines=8> */
.L_x_2224:
[----:B------:R-:W-:Y:S05]  /*13c90*/  BSYNC B0 ;  /* 0x0000000000007941 */ /* 0x000fea0003800000 */
.L_x_2223:
        /* <DEDUP_REMOVED lines=9> */
.L_x_2225:
[----:B------:R-:W-:Y:S02]  /*13d30*/  IMAD.MOV.U32 R13, RZ, RZ, R6 ;  /* 0x000000ffff0d7224 */ /* 0x000fe400078e0006 */
[----:B------:R-:W-:Y:S02]  /*13d40*/  IMAD.MOV.U32 R12, RZ, RZ, 0x1 ;  /* 0x00000001ff0c7424 */ /* 0x000fe400078e00ff */
[----:B------:R-:W-:-:S07]  /*13d50*/  IMAD.MOV.U32 R5, RZ, RZ, R14 ;  /* 0x000000ffff057224 */ /* 0x000fce00078e000e */
[----:B------:R-:W-:Y:S05]  /*13d60*/  WARPSYNC.COLLECTIVE R15, `(.L_x_2226) ;  /* 0x000000000f087348 */ /* 0x000fea0003c00000 */
[----:B------:R0:W1:Y:S02]  /*13d70*/  SHFL.IDX P6, R14, R13, R12, R11 ;  /* 0x0000000c0d0e7389 */ /* 0x00006400000c000b */
[----:B01----:R-:W-:Y:S01]  /*13d80*/  ENDCOLLECTIVE ;  /* 0x000000000000791b */ /* 0x003fe20003800000 */
.L_x_2226:
        /* <DEDUP_REMOVED lines=17> */
.L_x_2227:
[----:B------:R-:W-:Y:S02]  /*13ea0*/  @P1 IMAD R8, R7, 0x2, R22 ;  /* 0x0000000207081824 */ /* 0x000fe400078e0216 */
[----:B------:R-:W-:Y:S02]  /*13eb0*/  IMAD.MOV.U32 R13, RZ, RZ, R6 ;  /* 0x000000ffff0d7224 */ /* 0x000fe400078e0006 */
[----:B------:R-:W-:Y:S01]  /*13ec0*/  IMAD.MOV.U32 R12, RZ, RZ, 0x2 ;  /* 0x00000002ff0c7424 */ /* 0x000fe200078e00ff */
[----:B------:R-:W-:-:S07]  /*13ed0*/  MOV R5, R14 ;  /* 0x0000000e00057202 */ /* 0x000fce0000000f00 */
[----:B------:R-:W-:Y:S05]  /*13ee0*/  WARPSYNC.COLLECTIVE R15, `(.L_x_2228) ;  /* 0x000000000f087348 */ /* 0x000fea0003c00000 */
[----:B------:R0:W1:Y:S02]  /*13ef0*/  SHFL.IDX P6, R14, R13, R12, R11 ;  /* 0x0000000c0d0e7389 */ /* 0x00006400000c000b */
[----:B01----:R-:W-:Y:S01]  /*13f00*/  ENDCOLLECTIVE ;  /* 0x000000000000791b */ /* 0x003fe20003800000 */
.L_x_2228:
        /* <DEDUP_REMOVED lines=17> */
.L_x_2229:
[----:B------:R-:W-:Y:S01]  /*14020*/  @P1 IMAD R8, R7, 0x2, R22 ;  /* 0x0000000207081824 */ /* 0x000fe200078e0216 */
[----:B------:R-:W-:Y:S01]  /*14030*/  MOV R13, R6 ;  /* 0x00000006000d7202 */ /* 0x000fe20000000f00 */
[----:B------:R-:W-:Y:S02]  /*14040*/  IMAD.MOV.U32 R12, RZ, RZ, 0x3 ;  /* 0x00000003ff0c7424 */ /* 0x000fe400078e00ff */
[----:B------:R-:W-:-:S07]  /*14050*/  IMAD.MOV.U32 R5, RZ, RZ, R14 ;  /* 0x000000ffff057224 */ /* 0x000fce00078e000e */
[----:B------:R-:W-:Y:S05]  /*14060*/  WARPSYNC.COLLECTIVE R15, `(.L_x_2230) ;  /* 0x000000000f087348 */ /* 0x000fea0003c00000 */
[----:B------:R0:W1:Y:S02]  /*14070*/  SHFL.IDX P6, R14, R13, R12, R11 ;  /* 0x0000000c0d0e7389 */ /* 0x00006400000c000b */
[----:B01----:R-:W-:Y:S01]  /*14080*/  ENDCOLLECTIVE ;  /* 0x000000000000791b */ /* 0x003fe20003800000 */
.L_x_2230:
        /* <DEDUP_REMOVED lines=10> */
.L_x_2231:
        /* <DEDUP_REMOVED lines=8> */
.L_x_2164:
[----:B------:R0:W5:Y:S01]  /*141b0*/  LDL R9, [R1+0x18] ;  /* 0x0000180001097983 */ /* 0x0001620000100800 */
[----:B------:R-:W-:Y:S02]  /*141c0*/  IMAD.MOV.U32 R13, RZ, RZ, R0 ;  /* 0x000000ffff0d7224 */ /* 0x000fe400078e0000 */
[----:B------:R-:W-:Y:S02]  /*141d0*/  IMAD.MOV.U32 R12, RZ, RZ, RZ ;  /* 0x000000ffff0c7224 */ /* 0x000fe400078e00ff */
[----:B------:R-:W-:Y:S02]  /*141e0*/  IMAD.MOV.U32 R11, RZ, RZ, 0x1c1f ;  /* 0x00001c1fff0b7424 */ /* 0x000fe400078e00ff */
[----:B------:R-:W-:Y:S02]  /*141f0*/  IMAD.MOV.U32 R15, RZ, RZ, -0x1 ;  /* 0xffffffffff0f7424 */ /* 0x000fe400078e00ff */
[----:B-----5:R-:W-:Y:S02]  /*14200*/  IMAD R2, R27, R10, RZ ;  /* 0x0000000a1b027224 */ /* 0x020fe400078e02ff */
[----:B0-----:R-:W-:-:S07]  /*14210*/  IMAD R17, R17, 0xc0, R21 ;  /* 0x000000c011117824 */ /* 0x001fce00078e0215 */
[----:B------:R-:W-:Y:S05]  /*14220*/  WARPSYNC.COLLECTIVE R15, `(.L_x_2233) ;  /* 0x000000000f087348 */ /* 0x000fea0003c00000 */
[----:B------:R0:W1:Y:S02]  /*14230*/  SHFL.IDX P6, R14, R13, R12, R11 ;  /* 0x0000000c0d0e7389 */ /* 0x00006400000c000b */
[----:B01----:R-:W-:Y:S01]  /*14240*/  ENDCOLLECTIVE ;  /* 0x000000000000791b */ /* 0x003fe20003800000 */
.L_x_2233:
[----:B------:R-:W-:Y:S02]  /*14250*/  ISETP.GE.AND P2, PT, R17, R2, PT ;  /* 0x000000021100720c */ /* 0x000fe40003f46270 */
[----:B------:R-:W-:Y:S01]  /*14260*/  MOV R13, R4 ;  /* 0x00000004000d7202 */ /* 0x000fe20000000f00 */
[----:B------:R-:W-:-:S10]  /*14270*/  IMAD.MOV.U32 R6, RZ, RZ, R14 ;  /* 0x000000ffff067224 */ /* 0x000fd400078e000e */
[----:B------:R-:W-:Y:S05]  /*14280*/  WARPSYNC.COLLECTIVE R15, `(.L_x_2234) ;  /* 0x000000000f087348 */ /* 0x000fea0003c00000 */
[----:B------:R0:W1:Y:S02]  /*14290*/  SHFL.IDX P6, R14, R13, R12, R11 ;  /* 0x0000000c0d0e7389 */ /* 0x00006400000c000b */
[----:B01----:R-:W-:Y:S01]  /*142a0*/  ENDCOLLECTIVE ;  /* 0x000000000000791b */ /* 0x003fe20003800000 */
.L_x_2234:
[----:B------:R-:W-:Y:S02]  /*142b0*/  IMAD.MOV.U32 R13, RZ, RZ, R0 ;  /* 0x000000ffff0d7224 */ /* 0x000fe400078e0000 */
[----:B------:R-:W-:Y:S02]  /*142c0*/  IMAD.MOV.U32 R12, RZ, RZ, 0x1 ;  /* 0x00000001ff0c7424 */ /* 0x000fe400078e00ff */
[----:B------:R-:W-:-:S07]  /*142d0*/  IMAD.MOV.U32 R5, RZ, RZ, R14 ;  /* 0x000000ffff057224 */ /* 0x000fce00078e000e */
[----:B------:R-:W-:Y:S05]  /*142e0*/  WARPSYNC.COLLECTIVE R15, `(.L_x_2235) ;  /* 0x000000000f087348 */ /* 0x000fea0003c00000 */
[----:B------:R0:W1:Y:S02]  /*142f0*/  SHFL.IDX P6, R14, R13, R12, R11 ;  /* 0x0000000c0d0e7389 */ /* 0x00006400000c000b */
[----:B01----:R-:W-:Y:S01]  /*14300*/  ENDCOLLECTIVE ;  /* 0x000000000000791b */ /* 0x003fe20003800000 */
.L_x_2235:
        /* <DEDUP_REMOVED lines=17> */
.L_x_2236:
[----:B------:R-:W-:Y:S02]  /*14420*/  IMAD.MOV.U32 R13, RZ, RZ, R0 ;  /* 0x000000ffff0d7224 */ /* 0x000fe400078e0000 */
[----:B------:R-:W-:Y:S01]  /*14430*/  IMAD.MOV.U32 R12, RZ, RZ, 0x2 ;  /* 0x00000002ff0c7424 */ /* 0x000fe200078e00ff */
[----:B------:R-:W-:-:S07]  /*14440*/  MOV R5, R14 ;  /* 0x0000000e00057202 */ /* 0x000fce0000000f00 */
[----:B------:R-:W-:Y:S05]  /*14450*/  WARPSYNC.COLLECTIVE R15, `(.L_x_2237) ;  /* 0x000000000f087348 */ /* 0x000fea0003c00000 */
[----:B------:R0:W1:Y:S02]  /*14460*/  SHFL.IDX P6, R14, R13, R12, R11 ;  /* 0x0000000c0d0e7389 */ /* 0x00006400000c000b */
[----:B01----:R-:W-:Y:S01]  /*14470*/  ENDCOLLECTIVE ;  /* 0x000000000000791b */ /* 0x003fe20003800000 */
.L_x_2237:
        /* <DEDUP_REMOVED lines=16> */
.L_x_2238:
[----:B------:R-:W-:Y:S02]  /*14580*/  IMAD.MOV.U32 R13, RZ, RZ, R0 ;  /* 0x000000ffff0d7224 */ /* 0x000fe400078e0000 */
[----:B------:R-:W-:Y:S02]  /*14590*/  IMAD.MOV.U32 R12, RZ, RZ, 0x3 ;  /* 0x00000003ff0c7424 */ /* 0x000fe400078e00ff */
[----:B------:R-:W-:-:S07]  /*145a0*/  IMAD.MOV.U32 R5, RZ, RZ, R14 ;  /* 0x000000ffff057224 */ /* 0x000fce00078e000e */
[----:B------:R-:W-:Y:S05]  /*145b0*/  WARPSYNC.COLLECTIVE R15, `(.L_x_2239) ;  /* 0x000000000f087348 */ /* 0x000fea0003c00000 */
[----:B------:R0:W1:Y:S02]  /*145c0*/  SHFL.IDX P6, R14, R13, R12, R11 ;  /* 0x0000000c0d0e7389 */ /* 0x00006400000c000b */
[----:B01----:R-:W-:Y:S01]  /*145d0*/  ENDCOLLECTIVE ;  /* 0x000000000000791b */ /* 0x003fe20003800000 */
.L_x_2239:
[----:B------:R-:W-:-:S04]  /*145e0*/  @!P2 LEA R5, P4, R20, R5, 0x1 ;  /* 0x000000051405a211 */ /* 0x000fc800078808ff */
[----:B------:R-:W-:Y:S01]  /*145f0*/  @!P2 MOV R6, R5 ;  /* 0x000000050006a202 */ /* 0x000fe20000000f00 */
[----:B------:R-:W-:Y:S02]  /*14600*/  @!P2 IMAD.X R7, RZ, RZ, R7, P4 ;  /* 0x000000ffff07a224 */ /* 0x000fe400020e0607 */
[----:B------:R-:W-:-:S03]  /*14610*/  VIADD R5, R17, 0x60 ;  /* 0x0000006011057836 */ /* 0x000fc60000000000 */
[----:B------:R-:W-:Y:S01]  /*14620*/  @!PT LDS RZ, [RZ] ;  /* 0x00000000fffff984 */ /* 0x000fe20000000800 */
[----:B------:R-:W-:Y:S01]  /*14630*/  @!PT LDS RZ, [RZ] ;  /* 0x00000000fffff984 */ /* 0x000fe20000000800 */
[----:B------:R-:W-:Y:S01]  /*14640*/  @!PT LDS RZ, [RZ] ;  /* 0x00000000fffff984 */ /* 0x000fe20000000800 */
[----:B------:R0:W-:Y:S01]  /*14650*/  @!P2 LDGSTS.E.BYPASS.LTC128B.128 [R9+0xd400], desc[UR36][R6.64], !P3 ;  /* 0x0d4000000609afae */ /* 0x0001e2000d901d64 */
[----:B------:R-:W-:-:S03]  /*14660*/  IMAD.MOV.U32 R13, RZ, RZ, R4 ;  /* 0x000000ffff0d7224 */ /* 0x000fc600078e0004 */
[----:B------:R0:W-:Y:S04]  /*14670*/  @!P2 LDGSTS.E.BYPASS.LTC128B.128 [R9+0x10400], desc[UR36][R6.64+0x40], !P0 ;  /* 0x104000400609afae */ /* 0x0001e8000c101d64 */
[----:B------:R0:W-:Y:S01]  /*14680*/  @!P2 LDGSTS.E.BYPASS.LTC128B.128 [R9+0x13400], desc[UR36][R6.64+0x80], !P1 ;  /* 0x134000800609afae */ /* 0x0001e2000c901d64 */
[----:B------:R-:W-:Y:S01]  /*14690*/  ISETP.GE.AND P2, PT, R5, R2, PT ;  /* 0x000000020500720c */ /* 0x000fe20003f46270 */
[----:B------:R-:W-:-:S12]  /*146a0*/  IMAD.MOV.U32 R0, RZ, RZ, R14 ;  /* 0x000000ffff007224 */ /* 0x000fd800078e000e */
[----:B0-----:R-:W-:Y:S05]  /*146b0*/  WARPSYNC.COLLECTIVE R15, `(.L_x_2240) ;  /* 0x000000000f087348 */ /* 0x001fea0003c00000 */
[----:B------:R1:W2:Y:S02]  /*146c0*/  SHFL.IDX P6, R14, R13, R12, R11 ;  /* 0x0000000c0d0e7389 */ /* 0x0002a400000c000b */
[----:B012---:R-:W-:Y:S01]  /*146d0*/  ENDCOLLECTIVE ;  /* 0x000000000000791b */ /* 0x007fe20003800000 */
.L_x_2240:
[----:B------:R-:W-:Y:S01]  /*146e0*/  MOV R13, R3 ;  /* 0x00000003000d7202 */ /* 0x000fe20000000f00 */
[----:B------:R-:W-:Y:S02]  /*146f0*/  IMAD.MOV.U32 R12, RZ, RZ, RZ ;  /* 0x000000ffff0c7224 */ /* 0x000fe400078e00ff */
[----:B------:R-:W-:-:S07]  /*14700*/  IMAD.MOV.U32 R4, RZ, RZ, R14 ;  /* 0x000000ffff047224 */ /* 0x000fce00078e000e */
[----:B------:R-:W-:Y:S05]  /*14710*/  WARPSYNC.COLLECTIVE R15, `(.L_x_2241) ;  /* 0x000000000f087348 */ /* 0x000fea0003c00000 */
[----:B------:R0:W1:Y:S02]  /*14720*/  SHFL.IDX P6, R14, R13, R12, R11 ;  /* 0x0000000c0d0e7389 */ /* 0x00006400000c000b */
[----:B01----:R-:W-:Y:S01]  /*14730*/  ENDCOLLECTIVE ;  /* 0x000000000000791b */ /* 0x003fe20003800000 */
.L_x_2241:
[----:B------:R-:W-:-:S05]  /*14740*/  @!P2 LEA R4, P4, R20, R4, 0x1 ;  /* 0x000000041404a211 */ /* 0x000fca00078808ff */
[----:B------:R-:W-:-:S04]  /*14750*/  @!P2 IMAD.X R0, RZ, RZ, R0, P4 ;  /* 0x000000ffff00a224 */ /* 0x000fc800020e0600 */
        /* <DEDUP_REMOVED lines=14> */
.L_x_2242:
[----:B------:R-:W-:Y:S02]  /*14840*/  IMAD.MOV.U32 R13, RZ, RZ, R3 ;  /* 0x000000ffff0d7224 */ /* 0x000fe400078e0003 */
[----:B------:R-:W-:Y:S02]  /*14850*/  IMAD.MOV.U32 R12, RZ, RZ, 0x1 ;  /* 0x00000001ff0c7424 */ /* 0x000fe400078e00ff */
[----:B------:R-:W-:-:S07]  /*14860*/  IMAD.MOV.U32 R4, RZ, RZ, R14 ;  /* 0x000000ffff047224 */ /* 0x000fce00078e000e */
[----:B------:R-:W-:Y:S05]  /*14870*/  WARPSYNC.COLLECTIVE R15, `(.L_x_2243) ;  /* 0x000000000f087348 */ /* 0x000fea0003c00000 */
[----:B------:R0:W1:Y:S02]  /*14880*/  SHFL.IDX P6, R14, R13, R12, R11 ;  /* 0x0000000c0d0e7389 */ /* 0x00006400000c000b */
[----:B01----:R-:W-:Y:S01]  /*14890*/  ENDCOLLECTIVE ;  /* 0x000000000000791b */ /* 0x003fe20003800000 */
.L_x_2243:
        /* <DEDUP_REMOVED lines=14> */
.L_x_2244:
[----:B------:R-:W-:Y:S01]  /*14980*/  IMAD.MOV.U32 R8, RZ, RZ, R14 ;  /* 0x000000ffff087224 */ /* 0x000fe200078e000e */
[----:B------:R-:W-:Y:S06]  /*14990*/  BRA `(.L_x_2245) ;  /* 0xffffffc000607947 */ /* 0x000fec000383ffff */
.L_x_2167:
[----:B-1----:R1:W2:Y:S02]  /*149a0*/  SYNCS.PHASECHK.TRANS64.TRYWAIT P0, [R22+URZ+0x2d820], R0 ;  /* 0x02d82000160075a7 */ /* 0x0022a4000800017f */
[----:B--2---:R-:W-:Y:S05]  /*149b0*/  @!P0 NANOSLEEP.SYNCS 0x989680 ;  /* 0x009896800000895d */ /* 0x004fea0003900000 */
[----:B------:R-:W2:Y:S02]  /*149c0*/  @!P0 SYNCS.PHASECHK.TRANS64 P0, [R22+URZ+0x2d820], R0 ;  /* 0x02d82000160085a7 */ /* 0x000ea4000800007f */
[----:B--2---:R-:W-:Y:S05]  /*149d0*/  @!P0 BRA `(.L_x_2167) ;  /* 0xfffffffc00f08947 */ /* 0x004fea000383ffff */
[----:B------:R-:W-:Y:S05]  /*149e0*/  BRA `(.L_x_2246) ;  /* 0xffffffc000c87947 */ /* 0x000fea000383ffff */
.L_x_2172:
[----:B0-----:R0:W1:Y:S02]  /*149f0*/  SYNCS.PHASECHK.TRANS64.TRYWAIT P0, [R5+URZ+0x2d840], R0 ;  /* 0x02d84000050075a7 */ /* 0x001064000800017f */
[----:B-1----:R-:W-:Y:S05]  /*14a00*/  @!P0 NANOSLEEP.SYNCS 0x989680 ;  /* 0x009896800000895d */ /* 0x002fea0003900000 */
[----:B------:R-:W1:Y:S02]  /*14a10*/  @!P0 SYNCS.PHASECHK.TRANS64 P0, [R5+URZ+0x2d840], R0 ;  /* 0x02d84000050085a7 */ /* 0x000e64000800007f */
[----:B-1----:R-:W-:Y:S05]  /*14a20*/  @!P0 BRA `(.L_x_2172) ;  /* 0xfffffffc00f08947 */ /* 0x002fea000383ffff */
[----:B------:R-:W-:Y:S05]  /*14a30*/  BRA `(.L_x_2247) ;  /* 0xffffffc400bc7947 */ /* 0x000fea000383ffff */
.L_x_2173:
        /* <DEDUP_REMOVED lines=8> */
.L_x_2249:
[----:B------:R-:W-:Y:S05]  /*14ac0*/  BSYNC B1 ;  /* 0x0000000000017941 */ /* 0x000fea0003800000 */
.L_x_2248:
[----:B------:R0:W-:Y:S04]  /*14ad0*/  STL [R1+0x44], R4 ;  /* 0x0000440401007387 */ /* 0x0001e80000100800 */
[----:B0-----:R0:W5:Y:S01]  /*14ae0*/  LDL.LU R4, [R1] ;  /* 0x0000000001047983 */ /* 0x0011620000300800 */
[----:B------:R-:W-:Y:S02]  /*14af0*/  IMAD.MOV.U32 R13, RZ, RZ, R7 ;  /* 0x000000ffff0d7224 */ /* 0x000fe400078e0007 */
[----:B------:R-:W-:Y:S01]  /*14b00*/  IMAD.MOV.U32 R12, RZ, RZ, RZ ;  /* 0x000000ffff0c7224 */ /* 0x000fe200078e00ff */
[----:B------:R-:W1:Y:S01]  /*14b10*/  S2R R21, SR_TID.X ;  /* 0x0000000000157919 */ /* 0x000e620000002100 */
[----:B------:R-:W-:Y:S02]  /*14b20*/  IMAD.MOV.U32 R11, RZ, RZ, 0x1c1f ;  /* 0x00001c1fff0b7424 */ /* 0x000fe400078e00ff */
[----:B------:R-:W-:-:S02]  /*14b30*/  IMAD.MOV.U32 R15, RZ, RZ, -0x1 ;  /* 0xffffffffff0f7424 */ /* 0x000fc400078e00ff */
[----:B------:R-:W-:Y:S02]  /*14b40*/  IMAD.MOV.U32 R3, RZ, RZ, R14 ;  /* 0x000000ffff037224 */ /* 0x000fe400078e000e */
[----:B0-----:R-:W-:-:S07]  /*14b50*/  IMAD R6, R6, 0x2, R22 ;  /* 0x0000000206067824 */ /* 0x001fce00078e0216 */
[----:B-1---5:R-:W-:Y:S05]  /*14b60*/  WARPSYNC.COLLECTIVE R15, `(.L_x_2250) ;  /* 0x000000000f087348 */ /* 0x022fea0003c00000 */
[----:B------:R0:W2:Y:S02]  /*14b70*/  SHFL.IDX P6, R14, R13, R12, R11 ;  /* 0x0000000c0d0e7389 */ /* 0x0000a400000c000b */
[----:B012--5:R-:W-:Y:S01]  /*14b80*/  ENDCOLLECTIVE ;  /* 0x000000000000791b */ /* 0x027fe20003800000 */
.L_x_2250:
[----:B------:R-:W-:Y:S02]  /*14b90*/  IMAD.MOV.U32 R13, RZ, RZ, R9 ;  /* 0x000000ffff0d7224 */ /* 0x000fe400078e0009 */
[----:B------:R-:W-:Y:S01]  /*14ba0*/  IMAD.MOV.U32 R12, RZ, RZ, 0x1 ;  /* 0x00000001ff0c7424 */ /* 0x000fe200078e00ff */
[----:B------:R-:W-:Y:S01]  /*14bb0*/  SHF.L.U32 R21, R21, 0x3, RZ ;  /* 0x0000000315157819 */ /* 0x000fe200000006ff */
[----:B------:R-:W-:-:S07]  /*14bc0*/  IMAD.MOV.U32 R2, RZ, RZ, R14 ;  /* 0x000000ffff027224 */ /* 0x000fce00078e000e */
[----:B------:R-:W-:Y:S05]  /*14bd0*/  WARPSYNC.COLLECTIVE R15, `(.L_x_2251) ;  /* 0x000000000f087348 */ /* 0x000fea0003c00000 */
[----:B------:R0:W1:Y:S02]  /*14be0*/  SHFL.IDX P6, R14, R13, R12, R11 ;  /* 0x0000000c0d0e7389 */ /* 0x00006400000c000b */
[----:B01----:R-:W-:Y:S01]  /*14bf0*/  ENDCOLLECTIVE ;  /* 0x000000000000791b */ /* 0x003fe20003800000 */
.L_x_2251:
[----:B------:R-:W-:-:S05]  /*14c00*/  LOP3.LUT R21, R21, 0x18, RZ, 0xc0, !PT ;  /* 0x0000001815157812 */ /* 0x000fca00078ec0ff */
[----:B------:R-:W-:-:S05]  /*14c10*/  IMAD.SHL.U32 R0, R21, 0x2, RZ ;  /* 0x0000000215007824 */ /* 0x000fca00078e00ff */
[----:B------:R-:W-:Y:S01]  /*14c20*/  IADD3 R2, P0, R2, R0, RZ ;  /* 0x0000000002027210 */ /* 0x000fe20007f1e0ff */
[----:B------:R-:W-:-:S04]  /*14c30*/  IMAD.MOV.U32 R13, RZ, RZ, R7 ;  /* 0x000000ffff0d7224 */ /* 0x000fc800078e0007 */
[----:B------:R-:W-:Y:S01]  /*14c40*/  IMAD.X R3, RZ, RZ, R3, P0 ;  /* 0x000000ffff037224 */ /* 0x000fe200000e0603 */
[----:B------:R-:W-:-:S04]  /*14c50*/  LOP3.LUT R4, R4, 0xfffffeff, RZ, 0xc0, !PT ;  /* 0xfffffeff04047812 */ /* 0x000fc800078ec0ff */
[----:B------:R-:W-:-:S04]  /*14c60*/  @P1 LOP3.LUT R4, R4, 0x100, RZ, 0xfc, !PT ;  /* 0x0000010004041812 */ /* 0x000fc800078efcff */
[----:B------:R-:W-:Y:S01]  /*14c70*/  LOP3.LUT P1, RZ, R4, 0x4, RZ, 0xc0, !PT ;  /* 0x0000000404ff7812 */ /* 0x000fe2000782c0ff */
[----:B------:R0:W-:-:S12]  /*14c80*/  STL [R1], R4 ;  /* 0x0000000401007387 */ /* 0x0001d80000100800 */
[----:B------:R-:W-:Y:S01]  /*14c90*/  @!PT LDS RZ, [RZ] ;  /* 0x00000000fffff984 */ /* 0x000fe20000000800 */
[----:B------:R-:W-:Y:S01]  /*14ca0*/  @!PT LDS RZ, [RZ] ;  /* 0x00000000fffff984 */ /* 0x000fe20000000800 */
[----:B------:R-:W-:Y:S01]  /*14cb0*/  @!PT LDS RZ, [RZ] ;  /* 0x00000000fffff984 */ /* 0x000fe20000000800 */
[----:B------:R-:W-:Y:S04]  /*14cc0*/  LDGSTS.E.BYPASS.LTC128B.128 [R6+0x15400], desc[UR36][R2.64], !P1 ;  /* 0x1540000002067fae */ /* 0x000fe8000c901d64 */
[----:B------:R-:W-:Y:S04]  /*14cd0*/  LDGSTS.E.BYPASS.LTC128B.128 [R6+0x17400], desc[UR36][R2.64+0x40], !P5 ;  /* 0x1740004002067fae */ /* 0x000fe8000e901d64 */
[----:B------:R1:W-:Y:S02]  /*14ce0*/  LDGSTS.E.BYPASS.LTC128B.128 [R6+0x19400], desc[UR36][R2.64+0x80], !P4 ;  /* 0x1940008002067fae */ /* 0x0003e4000e101d64 */
[----:B01----:R-:W-:-:S07]  /*14cf0*/  IMAD.MOV.U32 R3, RZ, RZ, R14 ;  /* 0x000000ffff037224 */ /* 0x003fce00078e000e */
[----:B------:R-:W-:Y:S05]  /*14d00*/  WARPSYNC.COLLECTIVE R15, `(.L_x_2252) ;  /* 0x000000000f087348 */ /* 0x000fea0003c00000 */
[----:B------:R0:W1:Y:S02]  /*14d10*/  SHFL.IDX P6, R14, R13, R12, R11 ;  /* 0x0000000c0d0e7389 */ /* 0x00006400000c000b */
[----:B01----:R-:W-:Y:S01]  /*14d20*/  ENDCOLLECTIVE ;  /* 0x000000000000791b */ /* 0x003fe20003800000 */
.L_x_2252:
[----:B------:R-:W-:Y:S02]  /*14d30*/  IMAD.MOV.U32 R13, RZ, RZ, R9 ;  /* 0x000000ffff0d7224 */ /* 0x000fe400078e0009 */
[----:B------:R-:W-:Y:S01]  /*14d40*/  IMAD.MOV.U32 R12, RZ, RZ, 0x2 ;  /* 0x00000002ff0c7424 */ /* 0x000fe200078e00ff */
[----:B------:R-:W-:-:S07]  /*14d50*/  MOV R2, R14 ;  /* 0x0000000e00027202 */ /* 0x000fce0000000f00 */
[----:B------:R-:W-:Y:S05]  /*14d60*/  WARPSYNC.COLLECTIVE R15, `(.L_x_2253) ;  /* 0x000000000f087348 */ /* 0x000fea0003c00000 */
[----:B------:R0:W1:Y:S02]  /*14d70*/  SHFL.IDX P6, R14, R13, R12, R11 ;  /* 0x0000000c0d0e7389 */ /* 0x00006400000c000b */
[----:B01----:R-:W-:Y:S01]  /*14d80*/  ENDCOLLECTIVE ;  /* 0x000000000000791b */ /* 0x003fe20003800000 */
.L_x_2253:
        /* <DEDUP_REMOVED lines=13> */
.L_x_2254:
[----:B------:R-:W-:-:S05]  /*14e60*/  IMAD.MOV.U32 R2, RZ, RZ, R14 ;  /* 0x000000ffff027224 */ /* 0x000fca00078e000e */
[----:B------:R-:W-:-:S05]  /*14e70*/  IADD3 R2, P0, R2, R0, RZ ;  /* 0x0000000002027210 */ /* 0x000fca0007f1e0ff */
[----:B------:R-:W-:-:S05]  /*14e80*/  IMAD.X R3, RZ, RZ, R21, P0 ;  /* 0x000000ffff037224 */ /* 0x000fca00000e0615 */
[----:B------:R-:W-:Y:S01]  /*14e90*/  @!PT LDS RZ, [RZ] ;  /* 0x00000000fffff984 */ /* 0x000fe20000000800 */
[----:B------:R-:W-:Y:S01]  /*14ea0*/  @!PT LDS RZ, [RZ] ;  /* 0x00000000fffff984 */ /* 0x000fe20000000800 */
[----:B------:R-:W-:Y:S01]  /*14eb0*/  @!PT LDS RZ, [RZ] ;  /* 0x00000000fffff984 */ /* 0x000fe20000000800 */
[----:B------:R0:W-:Y:S01]  /*14ec0*/  LDGSTS.E.BYPASS.LTC128B.128 [R6+0x16400], desc[UR36][R2.64], !P1 ;  /* 0x1640000002067fae */ /* 0x0001e2000c901d64 */
[----:B------:R-:W-:-:S03]  /*14ed0*/  LOP3.LUT P1, RZ, R4, 0x100, RZ, 0xc0, !PT ;  /* 0x0000010004ff7812 */ /* 0x000fc6000782c0ff */
[----:B------:R0:W5:Y:S01]  /*14ee0*/  LDL.LU R4, [R1+0x44] ;  /* 0x0000440001047983 */ /* 0x0001620000300800 */
[----:B------:R-:W-:Y:S02]  /*14ef0*/  IMAD.MOV.U32 R13, RZ, RZ, R9 ;  /* 0x000000ffff0d7224 */ /* 0x000fe400078e0009 */
[----:B------:R-:W-:Y:S01]  /*14f00*/  IMAD.MOV.U32 R12, RZ, RZ, 0x3 ;  /* 0x00000003ff0c7424 */ /* 0x000fe200078e00ff */
[----:B------:R0:W-:Y:S06]  /*14f10*/  LDGSTS.E.BYPASS.LTC128B.128 [R6+0x18400], desc[UR36][R2.64+0x40], !P5 ;  /* 0x1840004002067fae */ /* 0x0001ec000e901d64 */
[----:B0----5:R-:W-:Y:S05]  /*14f20*/  WARPSYNC.COLLECTIVE R15, `(.L_x_2255) ;  /* 0x000000000f087348 */ /* 0x021fea0003c00000 */
[----:B------:R1:W2:Y:S02]  /*14f30*/  SHFL.IDX P6, R14, R13, R12, R11 ;  /* 0x0000000c0d0e7389 */ /* 0x0002a400000c000b */
[----:B012--5:R-:W-:Y:S01]  /*14f40*/  ENDCOLLECTIVE ;  /* 0x000000000000791b */ /* 0x027fe20003800000 */
.L_x_2255:
[----:B------:R-:W-:Y:S01]  /*14f50*/  @!PT LDS RZ, [RZ] ;  /* 0x00000000fffff984 */ /* 0x000fe20000000800 */
[----:B------:R-:W-:Y:S01]  /*14f60*/  @!PT LDS RZ, [RZ] ;  /* 0x00000000fffff984 */ /* 0x000fe20000000800 */
[----:B------:R-:W-:Y:S01]  /*14f70*/  @!PT LDS RZ, [RZ] ;  /* 0x00000000fffff984 */ /* 0x000fe20000000800 */
[----:B------:R0:W-:Y:S01]  /*14f80*/  LDGSTS.E.BYPASS.LTC128B.128 [R6+0x1a400], desc[UR36][R2.64+0x80], !P4 ;  /* 0x1a40008002067fae */ /* 0x0001e2000e101d64 */
[----:B------:R-:W-:Y:S01]  /*14f90*/  IMAD.MOV.U32 R13, RZ, RZ, R7 ;  /* 0x000000ffff0d7224 */ /* 0x000fe200078e0007 */
[----:B------:R-:W-:-:S07]  /*14fa0*/  MOV R21, R14 ;  /* 0x0000000e00157202 */ /* 0x000fce0000000f00 */
[----:B0-----:R-:W-:Y:S05]  /*14fb0*/  WARPSYNC.COLLECTIVE R15, `(.L_x_2256) ;  /* 0x000000000f087348 */ /* 0x001fea0003c00000 */
[----:B------:R1:W2:Y:S02]  /*14fc0*/  SHFL.IDX P6, R14, R13, R12, R11 ;  /* 0x0000000c0d0e7389 */ /* 0x0002a400000c000b */
[----:B012---:R-:W-:Y:S01]  /*14fd0*/  ENDCOLLECTIVE ;  /* 0x000000000000791b */ /* 0x007fe20003800000 */
.L_x_2256:
[----:B------:R-:W-:Y:S01]  /*14fe0*/  IMAD.MOV.U32 R2, RZ, RZ, R14 ;  /* 0x000000ffff027224 */ /* 0x000fe200078e000e */
[----:B------:R-:W-:Y:S06]  /*14ff0*/  BRA `(.L_x_2257) ;  /* 0xffffffc4003c7947 */ /* 0x000fec000383ffff */
.L_x_2178:
[----:B--2---:R2:W3:Y:S02]  /*15000*/  SYNCS.PHASECHK.TRANS64.TRYWAIT P0, [R6+URZ+0x2d860], R2 ;  /* 0x02d86002060075a7 */ /* 0x0044e4000800017f */
[----:B---3--:R-:W-:Y:S05]  /*15010*/  @!P0 NANOSLEEP.SYNCS 0x989680 ;  /* 0x009896800000895d */ /* 0x008fea0003900000 */
[----:B------:R-:W3:Y:S02]  /*15020*/  @!P0 SYNCS.PHASECHK.TRANS64 P0, [R6+URZ+0x2d860], R2 ;  /* 0x02d86002060085a7 */ /* 0x000ee4000800007f */
[----:B---3--:R-:W-:Y:S05]  /*15030*/  @!P0 BRA `(.L_x_2178) ;  /* 0xfffffffc00f08947 */ /* 0x008fea000383ffff */
[----:B------:R-:W-:Y:S05]  /*15040*/  BRA `(.L_x_2258) ;  /* 0xffffffc400a47947 */ /* 0x000fea000383ffff */
.L_x_2179:
[----:B------:R-:W-:Y:S01]  /*15050*/  BSSY B1, `(.L_x_2259) ;  /* 0x0000008000017945 */ /* 0x000fe20003800000 */
[----:B------:R-:W-:Y:S02]  /*15060*/  IMAD.MOV.U32 R13, RZ, RZ, R23 ;  /* 0x000000ffff0d7224 */ /* 0x000fe400078e0017 */
[----:B------:R-:W-:Y:S02]  /*15070*/  IMAD.MOV.U32 R12, RZ, RZ, RZ ;  /* 0x000000ffff0c7224 */ /* 0x000fe400078e00ff */
[----:B------:R-:W-:Y:S02]  /*15080*/  IMAD.MOV.U32 R11, RZ, RZ, 0x1c1f ;  /* 0x00001c1fff0b7424 */ /* 0x000fe400078e00ff */
[----:B------:R-:W-:-:S07]  /*15090*/  IMAD.MOV.U32 R15, RZ, RZ, -0x1 ;  /* 0xffffffffff0f7424 */ /* 0x000fce00078e00ff */
[----:B--2---:R-:W-:Y:S05]  /*150a0*/  WARPSYNC.COLLECTIVE R15, `(.L_x_2260) ;  /* 0x000000000f087348 */ /* 0x004fea0003c00000 */
[----:B------:R0:W1:Y:S02]  /*150b0*/  SHFL.IDX P6, R14, R13, R12, R11 ;  /* 0x0000000c0d0e7389 */ /* 0x00006400000c000b */
[----:B012---:R-:W-:Y:S01]  /*150c0*/  ENDCOLLECTIVE ;  /* 0x000000000000791b */ /* 0x007fe20003800000 */
.L_x_2260:
[----:B------:R-:W-:Y:S05]  /*150d0*/  BSYNC B1 ;  /* 0x0000000000017941 */ /* 0x000fea0003800000 */
.L_x_2259:
[----:B------:R-:W-:Y:S01]  /*150e0*/  IMAD.MOV.U32 R13, RZ, RZ, R18 ;  /* 0x000000ffff0d7224 */ /* 0x000fe200078e0012 */
[----:B------:R-:W-:Y:S01]  /*150f0*/  MOV R11, 0x1c1f ;  /* 0x00001c1f000b7802 */ /* 0x000fe20000000f00 */
[----:B------:R-:W-:Y:S02]  /*15100*/  IMAD.MOV.U32 R12, RZ, RZ, RZ ;  /* 0x000000ffff0c7224 */ /* 0x000fe400078e00ff */
[----:B------:R-:W-:Y:S02]  /*15110*/  IMAD.MOV.U32 R15, RZ, RZ, -0x1 ;  /* 0xffffffffff0f7424 */ /* 0x000fe400078e00ff */
[----:B------:R-:W-:Y:S02]  /*15120*/  IMAD.MOV.U32 R3, RZ, RZ, R14 ;  /* 0x000000ffff037224 */ /* 0x000fe400078e000e */
[----:B------:R-:W-:-:S07]  /*15130*/  IMAD R5, R5, 0x2, R22 ;  /* 0x0000000205057824 */ /* 0x000fce00078e0216 */
[----:B------:R-:W-:Y:S05]  /*15140*/  WARPSYNC.COLLECTIVE R15, `(.L_x_2261) ;  /* 0x000000000f087348 */ /* 0x000fea0003c00000 */
[----:B------:R0:W1:Y:S02]  /*15150*/  SHFL.IDX P6, R14, R13, R12, R11 ;  /* 0x0000000c0d0e7389 */ /* 0x00006400000c000b */
[----:B01----:R-:W-:Y:S01]  /*15160*/  ENDCOLLECTIVE ;  /* 0x000000000000791b */ /* 0x003fe20003800000 */
.L_x_2261:
[----:B------:R-:W-:Y:S02]  /*15170*/  IMAD.MOV.U32 R13, RZ, RZ, R23 ;  /* 0x000000ffff0d7224 */ /* 0x000fe400078e0017 */
[----:B------:R-:W-:Y:S02]  /*15180*/  IMAD.MOV.U32 R12, RZ, RZ, 0x1 ;  /* 0x00000001ff0c7424 */ /* 0x000fe400078e00ff */
[----:B------:R-:W-:-:S07]  /*15190*/  IMAD.MOV.U32 R2, RZ, RZ, R14 ;  /* 0x000000ffff027224 */ /* 0x000fce00078e000e */
[----:B------:R-:W-:Y:S05]  /*151a0*/  WARPSYNC.COLLECTIVE R15, `(.L_x_2262) ;  /* 0x000000000f087348 */ /* 0x000fea0003c00000 */
[----:B------:R0:W1:Y:S02]  /*151b0*/  SHFL.IDX P6, R14, R13, R12, R11 ;  /* 0x0000000c0d0e7389 */ /* 0x00006400000c000b */
[----:B01----:R-:W-:Y:S01]  /*151c0*/  ENDCOLLECTIVE ;  /* 0x000000000000791b */ /* 0x003fe20003800000 */
.L_x_2262:
        /* <DEDUP_REMOVED lines=16> */
.L_x_2263:
[----:B------:R-:W-:Y:S02]  /*152d0*/  IMAD.MOV.U32 R13, RZ, RZ, R23 ;  /* 0x000000ffff0d7224 */ /* 0x000fe400078e0017 */
[----:B------:R-:W-:Y:S02]  /*152e0*/  IMAD.MOV.U32 R12, RZ, RZ, 0x2 ;  /* 0x00000002ff0c7424 */ /* 0x000fe400078e00ff */
[----:B------:R-:W-:-:S07]  /*152f0*/  IMAD.MOV.U32 R2, RZ, RZ, R14 ;  /* 0x000000ffff027224 */ /* 0x000fce00078e000e */
[----:B------:R-:W-:Y:S05]  /*15300*/  WARPSYNC.COLLECTIVE R15, `(.L_x_2264) ;  /* 0x000000000f087348 */ /* 0x000fea0003c00000 */
[----:B------:R0:W1:Y:S02]  /*15310*/  SHFL.IDX P6, R14, R13, R12, R11 ;  /* 0x0000000c0d0e7389 */ /* 0x00006400000c000b */
[----:B01----:R-:W-:Y:S01]  /*15320*/  ENDCOLLECTIVE ;  /* 0x000000000000791b */ /* 0x003fe20003800000 */
.L_x_2264:
[----:B------:R-:W-:-:S04]  /*15330*/  IADD3 R2, P0, R2, R0, RZ ;  /* 0x0000000002027210 */ /* 0x000fc80007f1e0ff */
        /* <DEDUP_REMOVED lines=15> */
.L_x_2265:
[----:B------:R-:W-:Y:S02]  /*15430*/  IMAD.MOV.U32 R13, RZ, RZ, R23 ;  /* 0x000000ffff0d7224 */ /* 0x000fe400078e0017 */
[----:B------:R-:W-:Y:S02]  /*15440*/  IMAD.MOV.U32 R12, RZ, RZ, 0x3 ;  /* 0x00000003ff0c7424 */ /* 0x000fe400078e00ff */
[----:B------:R-:W-:-:S07]  /*15450*/  IMAD.MOV.U32 R2, RZ, RZ, R14 ;  /* 0x000000ffff027224 */ /* 0x000fce00078e000e */
[----:B------:R-:W-:Y:S05]  /*15460*/  WARPSYNC.COLLECTIVE R15, `(.L_x_2266) ;  /* 0x000000000f087348 */ /* 0x000fea0003c00000 */
[----:B------:R0:W1:Y:S02]  /*15470*/  SHFL.IDX P6, R14, R13, R12, R11 ;  /* 0x0000000c0d0e7389 */ /* 0x00006400000c000b */
[----:B01----:R-:W-:Y:S01]  /*15480*/  ENDCOLLECTIVE ;  /* 0x000000000000791b */ /* 0x003fe20003800000 */
.L_x_2266:
[----:B------:R-:W-:-:S05]  /*15490*/  IADD3 R2, P0, R2, R0, RZ ;  /* 0x0000000002027210 */ /* 0x000fca0007f1e0ff */
        /* <DEDUP_REMOVED lines=12> */
.L_x_2267:
        /* <DEDUP_REMOVED lines=8> */
.L_x_2187:
[----:B-1----:R1:W2:Y:S02]  /*155e0*/  SYNCS.PHASECHK.TRANS64.TRYWAIT P0, [R0+URZ+0x2d860], R3 ;  /* 0x02d86003000075a7 */ /* 0x0022a4000800017f */
[----:B--2---:R-:W-:Y:S05]  /*155f0*/  @!P0 NANOSLEEP.SYNCS 0x989680 ;  /* 0x009896800000895d */ /* 0x004fea0003900000 */
[----:B------:R-:W2:Y:S02]  /*15600*/  @!P0 SYNCS.PHASECHK.TRANS64 P0, [R0+URZ+0x2d860], R3 ;  /* 0x02d86003000085a7 */ /* 0x000ea4000800007f */
[----:B--2---:R-:W-:Y:S05]  /*15610*/  @!P0 BRA `(.L_x_2187) ;  /* 0xfffffffc00f08947 */ /* 0x004fea000383ffff */
[----:B------:R-:W-:Y:S05]  /*15620*/  BRA `(.L_x_2269) ;  /* 0xffffffc8002c7947 */ /* 0x000fea000383ffff */
.L_x_2188:
        /* <DEDUP_REMOVED lines=8> */
.L_x_2271:
[----:B------:R-:W-:Y:S05]  /*156b0*/  BSYNC B0 ;  /* 0x0000000000007941 */ /* 0x000fea0003800000 */
.L_x_2270:
        /* <DEDUP_REMOVED lines=10> */
.L_x_2272:
        /* <DEDUP_REMOVED lines=17> */
.L_x_2273:
        /* <DEDUP_REMOVED lines=14> */
.L_x_2274:
[----:B------:R-:W-:Y:S01]  /*15950*/  MOV R13, R23 ;  /* 0x00000017000d7202 */ /* 0x000fe20000000f00 */
[----:B------:R-:W-:Y:S01]  /*15960*/  IMAD.MOV.U32 R12, RZ, RZ, 0x2 ;  /* 0x00000002ff0c7424 */ /* 0x000fe200078e00ff */
[----:B------:R-:W-:-:S13]  /*15970*/  IADD3 R2, P4, R14, R5, RZ ;  /* 0x000000050e027210 */ /* 0x000fda0007f9e0ff */
[----:B------:R-:W-:Y:S05]  /*15980*/  WARPSYNC.COLLECTIVE R15, `(.L_x_2275) ;  /* 0x000000000f087348 */ /* 0x000fea0003c00000 */
[----:B------:R0:W1:Y:S02]  /*15990*/  SHFL.IDX P6, R14, R13, R12, R11 ;  /* 0x0000000c0d0e7389 */ /* 0x00006400000c000b */
[----:B01----:R-:W-:Y:S01]  /*159a0*/  ENDCOLLECTIVE ;  /* 0x000000000000791b */ /* 0x003fe20003800000 */
.L_x_2275:
        /* <DEDUP_REMOVED lines=15> */
.L_x_2276:
[----:B------:R-:W-:Y:S02]  /*15aa0*/  IMAD.MOV.U32 R13, RZ, RZ, R23 ;  /* 0x000000ffff0d7224 */ /* 0x000fe400078e0017 */
[----:B------:R-:W-:Y:S01]  /*15ab0*/  IMAD.MOV.U32 R12, RZ, RZ, 0x3 ;  /* 0x00000003ff0c7424 */ /* 0x000fe200078e00ff */
[----:B------:R-:W-:-:S13]  /*15ac0*/  IADD3 R2, P4, R14, R5, RZ ;  /* 0x000000050e027210 */ /* 0x000fda0007f9e0ff */
[----:B------:R-:W-:Y:S05]  /*15ad0*/  WARPSYNC.COLLECTIVE R15, `(.L_x_2277) ;  /* 0x000000000f087348 */ /* 0x000fea0003c00000 */
[----:B------:R0:W1:Y:S02]  /*15ae0*/  SHFL.IDX P6, R14, R13, R12, R11 ;  /* 0x0000000c0d0e7389 */ /* 0x00006400000c000b */
[----:B01----:R-:W-:Y:S01]  /*15af0*/  ENDCOLLECTIVE ;  /* 0x000000000000791b */ /* 0x003fe20003800000 */
.L_x_2277:
        /* <DEDUP_REMOVED lines=14> */
.L_x_2278:
[----:B------:R-:W-:Y:S05]  /*15be0*/  BRA `(.L_x_2279) ;  /* 0xffffffc400a07947 */ /* 0x000fea000383ffff */
.L_x_2193:
        /* <DEDUP_REMOVED lines=8> */
.L_x_2281:
[----:B------:R-:W-:Y:S05]  /*15c70*/  BSYNC B0 ;  /* 0x0000000000007941 */ /* 0x000fea0003800000 */
.L_x_2280:
        /* <DEDUP_REMOVED lines=9> */
.L_x_2282:
        /* <DEDUP_REMOVED lines=15> */
[C---:B------:R-:W-:Y:S02]  /*15e00*/  ISETP.GE.U32.AND P5, PT, R8.reuse, 0x10, PT ;  /* 0x000000100800780c */ /* 0x040fe40003fa6070 */
[----:B--2---:R-:W-:Y:S01]  /*15e10*/  @!P1 MOV R17, R7 ;  /* 0x0000000700119202 */ /* 0x004fe20000000f00 */
[----:B---3--:R-:W-:Y:S01]  /*15e20*/  @!P1 IMAD.MOV.U32 R5, RZ, RZ, R4 ;  /* 0x000000ffff059224 */ /* 0x008fe200078e0004 */
[----:B------:R-:W-:-:S03]  /*15e30*/  ISETP.NE.AND P1, PT, R8, RZ, PT ;  /* 0x000000ff0800720c */ /* 0x000fc60003f25270 */
[----:B------:R-:W-:-:S10]  /*15e40*/  IMAD R13, R5, R17, RZ ;  /* 0x00000011050d7224 */ /* 0x000fd400078e02ff */
[----:B------:R-:W-:Y:S05]  /*15e50*/  WARPSYNC.COLLECTIVE R15, `(.L_x_2283) ;  /* 0x000000000f087348 */ /* 0x000fea0003c00000 */
[----:B------:R0:W1:Y:S02]  /*15e60*/  SHFL.UP P6, R14, R13, R12, R11 ;  /* 0x0400000c0d0e7389 */ /* 0x00006400000c000b */
[----:B01----:R-:W-:Y:S01]  /*15e70*/  ENDCOLLECTIVE ;  /* 0x000000000000791b */ /* 0x003fe20003800000 */
.L_x_2283:
[----:B------:R-:W-:Y:S01]  /*15e80*/  IMAD.MOV.U32 R12, RZ, RZ, 0x2 ;  /* 0x00000002ff0c7424 */ /* 0x000fe200078e00ff */
[----:B------:R-:W-:-:S05]  /*15e90*/  SEL R4, R14, RZ, P1 ;  /* 0x000000ff0e047207 */ /* 0x000fca0000800000 */
[----:B------:R-:W-:-:S04]  /*15ea0*/  IMAD.IADD R4, R13, 0x1, R4 ;  /* 0x000000010d047824 */ /* 0x000fc800078e0204 */
[----:B------:R-:W-:-:S07]  /*15eb0*/  IMAD.MOV.U32 R13, RZ, RZ, R4 ;  /* 0x000000ffff0d7224 */ /* 0x000fce00078e0004 */
[----:B------:R-:W-:Y:S05]  /*15ec0*/  WARPSYNC.COLLECTIVE R15, `(.L_x_2284) ;  /* 0x000000000f087348 */ /* 0x000fea0003c00000 */
[----:B------:R0:W1:Y:S02]  /*15ed0*/  SHFL.UP P6, R14, R13, R12, R11 ;  /* 0x0400000c0d0e7389 */ /* 0x00006400000c000b */
[----:B01----:R-:W-:Y:S01]  /*15ee0*/  ENDCOLLECTIVE ;  /* 0x000000000000791b */ /* 0x003fe20003800000 */
.L_x_2284:
[----:B------:R-:W-:Y:S01]  /*15ef0*/  IMAD.MOV.U32 R12, RZ, RZ, 0x4 ;  /* 0x00000004ff0c7424 */ /* 0x000fe200078e00ff */
[----:B------:R-:W-:-:S05]  /*15f00*/  SEL R3, R14, RZ, P2 ;  /* 0x000000ff0e037207 */ /* 0x000fca0001000000 */
[----:B------:R-:W-:-:S04]  /*15f10*/  IMAD.IADD R2, R4, 0x1, R3 ;  /* 0x0000000104027824 */ /* 0x000fc800078e0203 */
[----:B------:R-:W-:-:S07]  /*15f20*/  IMAD.MOV.U32 R13, RZ, RZ, R2 ;  /* 0x000000ffff0d7224 */ /* 0x000fce00078e0002 */
[----:B------:R-:W-:Y:S05]  /*15f30*/  WARPSYNC.COLLECTIVE R15, `(.L_x_2285) ;  /* 0x000000000f087348 */ /* 0x000fea0003c00000 */
[----:B------:R0:W1:Y:S02]  /*15f40*/  SHFL.UP P6, R14, R13, R12, R11 ;  /* 0x0400000c0d0e7389 */ /* 0x00006400000c000b */
[----:B01----:R-:W-:Y:S01]  /*15f50*/  ENDCOLLECTIVE ;  /* 0x000000000000791b */ /* 0x003fe20003800000 */
.L_x_2285:
[----:B------:R-:W-:Y:S01]  /*15f60*/  IMAD.MOV.U32 R12, RZ, RZ, 0x8 ;  /* 0x00000008ff0c7424 */ /* 0x000fe200078e00ff */
[----:B------:R-:W-:-:S04]  /*15f70*/  SEL R3, R14, RZ, P3 ;  /* 0x000000ff0e037207 */ /* 0x000fc80001800000 */
[----:B------:R-:W-:-:S05]  /*15f80*/  IADD3 R3, R2, R3, RZ ;  /* 0x0000000302037210 */ /* 0x000fca0007ffe0ff */
[----:B------:R-:W-:-:S07]  /*15f90*/  IMAD.MOV.U32 R13, RZ, RZ, R3 ;  /* 0x000000ffff0d7224 */ /* 0x000fce00078e0003 */
[----:B------:R-:W-:Y:S05]  /*15fa0*/  WARPSYNC.COLLECTIVE R15, `(.L_x_2286) ;  /* 0x000000000f087348 */ /* 0x000fea0003c00000 */
[----:B------:R0:W1:Y:S02]  /*15fb0*/  SHFL.UP P6, R14, R13, R12, R11 ;  /* 0x0400000c0d0e7389 */ /* 0x00006400000c000b */
[----:B01----:R-:W-:Y:S01]  /*15fc0*/  ENDCOLLECTIVE ;  /* 0x000000000000791b */ /* 0x003fe20003800000 */
.L_x_2286:
[----:B------:R-:W-:Y:S01]  /*15fd0*/  IMAD.MOV.U32 R12, RZ, RZ, 0x10 ;  /* 0x00000010ff0c7424 */ /* 0x000fe200078e00ff */
[----:B------:R-:W-:-:S05]  /*15fe0*/  SEL R4, R14, RZ, P4 ;  /* 0x000000ff0e047207 */ /* 0x000fca0002000000 */
[----:B------:R-:W-:-:S04]  /*15ff0*/  IMAD.IADD R4, R3, 0x1, R4 ;  /* 0x0000000103047824 */ /* 0x000fc800078e0204 */
[----:B------:R-:W-:-:S07]  /*16000*/  IMAD.MOV.U32 R13, RZ, RZ, R4 ;  /* 0x000000ffff0d7224 */ /* 0x000fce00078e0004 */
[----:B------:R-:W-:Y:S05]  /*16010*/  WARPSYNC.COLLECTIVE R15, `(.L_x_2287) ;  /* 0x000000000f087348 */ /* 0x000fea0003c00000 */
[----:B------:R0:W1:Y:S02]  /*16020*/  SHFL.UP P6, R14, R13, R12, R11 ;  /* 0x0400000c0d0e7389 */ /* 0x00006400000c000b */
[----:B01----:R-:W-:Y:S01]  /*16030*/  ENDCOLLECTIVE ;  /* 0x000000000000791b */ /* 0x003fe20003800000 */
.L_x_2287:
        /* <DEDUP_REMOVED lines=8> */
.L_x_2288:
[----:B------:R-:W-:Y:S05]  /*160c0*/  BRA `(.L_x_2289) ;  /* 0xffffffc400c07947 */ /* 0x000fea000383ffff */
.L_x_2196:
[----:B------:R-:W-:Y:S01]  /*160d0*/  BSSY B0, `(.L_x_2290) ;  /* 0x0000007000007945 */ /* 0x000fe20003800000 */
[----:B------:R-:W-:Y:S01]  /*160e0*/  MOV R12, 0x1 ;  /* 0x00000001000c7802 */ /* 0x000fe20000000f00 */
[----:B------:R-:W-:Y:S02]  /*160f0*/  IMAD.MOV.U32 R11, RZ, RZ, RZ ;  /* 0x000000ffff0b7224 */ /* 0x000fe400078e00ff */
[----:B------:R-:W-:-:S07]  /*16100*/  IMAD.MOV.U32 R15, RZ, RZ, -0x1 ;  /* 0xffffffffff0f7424 */ /* 0x000fce00078e00ff */
[----:B------:R-:W-:Y:S05]  /*16110*/  WARPSYNC.COLLECTIVE R15, `(.L_x_2291) ;  /* 0x000000000f087348 */ /* 0x000fea0003c00000 */
[----:B------:R0:W1:Y:S02]  /*16120*/  SHFL.UP P6, R14, R13, R12, R11 ;  /* 0x0400000c0d0e7389 */ /* 0x00006400000c000b */
[----:B01----:R-:W-:Y:S01]  /*16130*/  ENDCOLLECTIVE ;  /* 0x000000000000791b */ /* 0x003fe20003800000 */
.L_x_2291:
[----:B------:R-:W-:Y:S05]  /*16140*/  BSYNC B0 ;  /* 0x0000000000007941 */ /* 0x000fea0003800000 */
.L_x_2290:
        /* <DEDUP_REMOVED lines=8> */
.L_x_2292:
[----:B------:R-:W-:Y:S01]  /*161d0*/  IMAD.MOV.U32 R12, RZ, RZ, 0x4 ;  /* 0x00000004ff0c7424 */ /* 0x000fe200078e00ff */
[----:B------:R-:W-:-:S05]  /*161e0*/  SEL R14, R14, RZ, P2 ;  /* 0x000000ff0e0e7207 */ /* 0x000fca0001000000 */
[----:B------:R-:W-:-:S04]  /*161f0*/  IMAD.IADD R3, R13, 0x1, R14 ;  /* 0x000000010d037824 */ /* 0x000fc800078e020e */
[----:B------:R-:W-:-:S07]  /*16200*/  IMAD.MOV.U32 R13, RZ, RZ, R3 ;  /* 0x000000ffff0d7224 */ /* 0x000fce00078e0003 */
[----:B------:R-:W-:Y:S05]  /*16210*/  WARPSYNC.COLLECTIVE R15, `(.L_x_2293) ;  /* 0x000000000f087348 */ /* 0x000fea0003c00000 */
[----:B------:R0:W1:Y:S02]  /*16220*/  SHFL.UP P6, R14, R13, R12, R11 ;  /* 0x0400000c0d0e7389 */ /* 0x00006400000c000b */
[----:B01----:R-:W-:Y:S01]  /*16230*/  ENDCOLLECTIVE ;  /* 0x000000000000791b */ /* 0x003fe20003800000 */
.L_x_2293:
[----:B------:R-:W-:Y:S01]  /*16240*/  IMAD.MOV.U32 R12, RZ, RZ, 0x8 ;  /* 0x00000008ff0c7424 */ /* 0x000fe200078e00ff */
[----:B------:R-:W-:-:S04]  /*16250*/  SEL R4, R14, RZ, P3 ;  /* 0x000000ff0e047207 */ /* 0x000fc80001800000 */
[----:B------:R-:W-:-:S05]  /*16260*/  IADD3 R4, R3, R4, RZ ;  /* 0x0000000403047210 */ /* 0x000fca0007ffe0ff */
[----:B------:R-:W-:-:S07]  /*16270*/  IMAD.MOV.U32 R13, RZ, RZ, R4 ;  /* 0x000000ffff0d7224 */ /* 0x000fce00078e0004 */
[----:B------:R-:W-:Y:S05]  /*16280*/  WARPSYNC.COLLECTIVE R15, `(.L_x_2294) ;  /* 0x000000000f087348 */ /* 0x000fea0003c00000 */
[----:B------:R0:W1:Y:S02]  /*16290*/  SHFL.UP P6, R14, R13, R12, R11 ;  /* 0x0400000c0d0e7389 */ /* 0x00006400000c000b */
[----:B01----:R-:W-:Y:S01]  /*162a0*/  ENDCOLLECTIVE ;  /* 0x000000000000791b */ /* 0x003fe20003800000 */
.L_x_2294:
[----:B------:R-:W-:Y:S01]  /*162b0*/  IMAD.MOV.U32 R12, RZ, RZ, 0x10 ;  /* 0x00000010ff0c7424 */ /* 0x000fe200078e00ff */
[----:B------:R-:W-:-:S05]  /*162c0*/  SEL R7, R14, RZ, P4 ;  /* 0x000000ff0e077207 */ /* 0x000fca0002000000 */
[----:B------:R-:W-:-:S04]  /*162d0*/  IMAD.IADD R7, R4, 0x1, R7 ;  /* 0x0000000104077824 */ /* 0x000fc800078e0207 */
[----:B------:R-:W-:-:S07]  /*162e0*/  IMAD.MOV.U32 R13, RZ, RZ, R7 ;  /* 0x000000ffff0d7224 */ /* 0x000fce00078e0007 */
[----:B------:R-:W-:Y:S05]  /*162f0*/  WARPSYNC.COLLECTIVE R15, `(.L_x_2295) ;  /* 0x000000000f087348 */ /* 0x000fea0003c00000 */
[----:B------:R0:W1:Y:S02]  /*16300*/  SHFL.UP P6, R14, R13, R12, R11 ;  /* 0x0400000c0d0e7389 */ /* 0x00006400000c000b */
[----:B01----:R-:W-:Y:S01]  /*16310*/  ENDCOLLECTIVE ;  /* 0x000000000000791b */ /* 0x003fe20003800000 */
.L_x_2295:
        /* <DEDUP_REMOVED lines=8> */
.L_x_2296:
[----:B------:R-:W-:Y:S05]  /*163a0*/  BRA `(.L_x_2297) ;  /* 0xffffffc400ac7947 */ /* 0x000fea000383ffff */
.L_x_2198:
[----:B------:R-:W-:Y:S01]  /*163b0*/  BSSY B0, `(.L_x_2298) ;  /* 0x0000006000007945 */ /* 0x000fe20003800000 */
[----:B------:R-:W-:Y:S02]  /*163c0*/  PLOP3.LUT P6, PT, P6, PT, PT, 0x8, 0x0 ;  /* 0x000000000000781c */ /* 0x000fe400037ce170 */
[----:B------:R-:W-:-:S11]  /*163d0*/  MOV R15, 0xffffffff ;  /* 0xffffffff000f7802 */ /* 0x000fd60000000f00 */
[----:B0-----:R-:W-:Y:S05]  /*163e0*/  WARPSYNC.COLLECTIVE R15, `(.L_x_2299) ;  /* 0x000000000f087348 */ /* 0x001fea0003c00000 */
[----:B------:R-:W-:Y:S01]  /*163f0*/  VOTE.ANY R14, PT, P6 ;  /* 0x00000000000e7806 */ /* 0x000fe200030e0100 */
[----:B0-----:R-:W-:Y:S06]  /*16400*/  ENDCOLLECTIVE ;  /* 0x000000000000791b */ /* 0x001fec0003800000 */
.L_x_2299:
[----:B------:R-:W-:Y:S05]  /*16410*/  BSYNC B0 ;  /* 0x0000000000007941 */ /* 0x000fea0003800000 */
.L_x_2298:
        /* <DEDUP_REMOVED lines=10> */
.L_x_2300:
[----:B------:R-:W-:Y:S02]  /*164c0*/  IMAD.MOV.U32 R13, RZ, RZ, R5 ;  /* 0x000000ffff0d7224 */ /* 0x000fe400078e0005 */
[----:B------:R-:W-:-:S07]  /*164d0*/  IMAD.MOV.U32 R17, RZ, RZ, R14 ;  /* 0x000000ffff117224 */ /* 0x000fce00078e000e */
[----:B------:R-:W-:Y:S05]  /*164e0*/  WARPSYNC.COLLECTIVE R15, `(.L_x_2301) ;  /* 0x000000000f087348 */ /* 0x000fea0003c00000 */
[----:B------:R0:W1:Y:S02]  /*164f0*/  SHFL.IDX P6, R14, R13, R12, R11 ;  /* 0x0000000c0d0e7389 */ /* 0x00006400000c000b */
[----:B01----:R-:W-:Y:S01]  /*16500*/  ENDCOLLECTIVE ;  /* 0x000000000000791b */ /* 0x003fe20003800000 */
.L_x_2301:
[----:B------:R-:W-:Y:S01]  /*16510*/  IMAD.MOV.U32 R5, RZ, RZ, R14 ;  /* 0x000000ffff057224 */ /* 0x000fe200078e000e */
[----:B------:R-:W-:Y:S06]  /*16520*/  BRA `(.L_x_2302) ;  /* 0xffffffc4008c7947 */ /* 0x000fec000383ffff */
.L_x_2200:
[----:B------:R-:W-:Y:S01]  /*16530*/  BSSY B0, `(.L_x_2303) ;  /* 0x0000007000007945 */ /* 0x000fe20003800000 */
[----:B------:R-:W-:Y:S01]  /*16540*/  MOV R13, R2 ;  /* 0x00000002000d7202 */ /* 0x000fe20000000f00 */
[----:B------:R-:W-:Y:S02]  /*16550*/  IMAD.MOV.U32 R11, RZ, RZ, 0x1f ;  /* 0x0000001fff0b7424 */ /* 0x000fe400078e00ff */
[----:B------:R-:W-:-:S07]  /*16560*/  IMAD.MOV.U32 R15, RZ, RZ, -0x1 ;  /* 0xffffffffff0f7424 */ /* 0x000fce00078e00ff */
[----:B0123--:R-:W-:Y:S05]  /*16570*/  WARPSYNC.COLLECTIVE R15, `(.L_x_2304) ;  /* 0x000000000f087348 */ /* 0x00ffea0003c00000 */
[----:B------:R4:W0:Y:S02]  /*16580*/  SHFL.IDX P6, R14, R13, R12, R11 ;  /* 0x0000000c0d0e7389 */ /* 0x00082400000c000b */
[----:B01234-:R-:W-:Y:S01]  /*16590*/  ENDCOLLECTIVE ;  /* 0x000000000000791b */ /* 0x01ffe20003800000 */
.L_x_2304:
[----:B------:R-:W-:Y:S05]  /*165a0*/  BSYNC B0 ;  /* 0x0000000000007941 */ /* 0x000fea0003800000 */
.L_x_2303:
[----:B------:R-:W-:Y:S01]  /*165b0*/  IMAD.MOV.U32 R16, RZ, RZ, R14 ;  /* 0x000000ffff107224 */ /* 0x000fe200078e000e */
[----:B------:R-:W-:Y:S06]  /*165c0*/  BRA `(.L_x_2199) ;  /* 0xffffffc4007c7947 */ /* 0x000fec000383ffff */
.L_x_2206:
[----:B0-----:R0:W1:Y:S02]  /*165d0*/  SYNCS.PHASECHK.TRANS64.TRYWAIT P0, [R7+URZ+0x2d820], R0 ;  /* 0x02d82000070075a7 */ /* 0x001064000800017f */
[----:B-1----:R-:W-:Y:S05]  /*165e0*/  @!P0 NANOSLEEP.SYNCS 0x989680 ;  /* 0x009896800000895d */ /* 0x002fea0003900000 */
[----:B------:R-:W1:Y:S02]  /*165f0*/  @!P0 SYNCS.PHASECHK.TRANS64 P0, [R7+URZ+0x2d820], R0 ;  /* 0x02d82000070085a7 */ /* 0x000e64000800007f */
[----:B-1----:R-:W-:Y:S05]  /*16600*/  @!P0 BRA `(.L_x_2206) ;  /* 0xfffffffc00f08947 */ /* 0x002fea000383ffff */
[----:B------:R-:W-:Y:S05]  /*16610*/  BRA `(.L_x_2305) ;  /* 0xffffffcc00d87947 */ /* 0x000fea000383ffff */
.L_x_2207:
        /* <DEDUP_REMOVED lines=8> */
[----:B0-----:R-:W-:Y:S05]  /*166a0*/  WARPSYNC.COLLECTIVE R15, `(.L_x_2307) ;  /* 0x000000000f087348 */ /* 0x001fea0003c00000 */
[----:B------:R1:W2:Y:S02]  /*166b0*/  SHFL.IDX P6, R14, R13, R12, R11 ;  /* 0x0000000c0d0e7389 */ /* 0x0002a400000c000b */
[----:B012---:R-:W-:Y:S01]  /*166c0*/  ENDCOLLECTIVE ;  /* 0x000000000000791b */ /* 0x007fe20003800000 */
.L_x_2307:
[----:B------:R-:W-:Y:S05]  /*166d0*/  BSYNC B0 ;  /* 0x0000000000007941 */ /* 0x000fea0003800000 */
.L_x_2306:
[----:B------:R-:W-:Y:S05]  /*166e0*/  BRA `(.L_x_2308) ;  /* 0xffffffcc00c07947 */ /* 0x000fea000383ffff */
.L_x_2210:
[----:B------:R-:W-:Y:S01]  /*166f0*/  BSSY B1, `(.L_x_2309) ;  /* 0x0000006000017945 */ /* 0x000fe20003800000 */
[----:B------:R-:W-:-:S07]  /*16700*/  IMAD.MOV.U32 R15, RZ, RZ, -0x1 ;  /* 0xffffffffff0f7424 */ /* 0x000fce00078e00ff */
[----:B0-----:R-:W-:Y:S05]  /*16710*/  WARPSYNC.COLLECTIVE R15, `(.L_x_2310) ;  /* 0x000000000f0c7348 */ /* 0x001fea0003c00000 */
[----:B------:R-:W-:Y:S02]  /*16720*/  ELECT P6, UR62, PT ;  /* 0x00000000003e782f */ /* 0x000fe400038c0000 */
[----:B------:R-:W-:Y:S01]  /*16730*/  MOV R14, UR62 ;  /* 0x0000003e000e7c02 */ /* 0x000fe20008000f00 */
[----:B0-----:R-:W-:Y:S10]  /*16740*/  ENDCOLLECTIVE ;  /* 0x000000000000791b */ /* 0x001ff40003800000 */
.L_x_2310:
[----:B------:R-:W-:Y:S05]  /*16750*/  BSYNC B1 ;  /* 0x0000000000017941 */ /* 0x000fea0003800000 */
.L_x_2309:
[----:B------:R-:W-:Y:S05]  /*16760*/  BRA `(.L_x_2311) ;  /* 0xffffffcc00b87947 */ /* 0x000fea000383ffff */
.L_x_2212:
[----:B0-----:R0:W1:Y:S02]  /*16770*/  SYNCS.PHASECHK.TRANS64.TRYWAIT P1, [R5+URZ+0x2d840], R0 ;  /* 0x02d84000050075a7 */ /* 0x001064000802017f */
[----:B-1----:R-:W-:Y:S05]  /*16780*/  @!P1 NANOSLEEP.SYNCS 0x989680 ;  /* 0x009896800000995d */ /* 0x002fea0003900000 */
[----:B------:R-:W1:Y:S02]  /*16790*/  @!P1 SYNCS.PHASECHK.TRANS64 P1, [R5+URZ+0x2d840], R0 ;  /* 0x02d84000050095a7 */ /* 0x000e64000802007f */
[----:B-1----:R-:W-:Y:S05]  /*167a0*/  @!P1 BRA `(.L_x_2212) ;  /* 0xfffffffc00f09947 */ /* 0x002fea000383ffff */
[----:B------:R-:W-:Y:S05]  /*167b0*/  BRA `(.L_x_2312) ;  /* 0xffffffcc00d87947 */ /* 0x000fea000383ffff */
.L_x_2214:
[----:B-1----:R1:W2:Y:S02]  /*167c0*/  SYNCS.PHASECHK.TRANS64.TRYWAIT P1, [R3+URZ+0x2d840], R2 ;  /* 0x02d84002030075a7 */ /* 0x0022a4000802017f */
[----:B--2---:R-:W-:Y:S05]  /*167d0*/  @!P1 NANOSLEEP.SYNCS 0x989680 ;  /* 0x009896800000995d */ /* 0x004fea0003900000 */
[----:B------:R-:W2:Y:S02]  /*167e0*/  @!P1 SYNCS.PHASECHK.TRANS64 P1, [R3+URZ+0x2d840], R2 ;  /* 0x02d84002030095a7 */ /* 0x000ea4000802007f */
[----:B--2---:R-:W-:Y:S05]  /*167f0*/  @!P1 BRA `(.L_x_2214) ;  /* 0xfffffffc00f09947 */ /* 0x004fea000383ffff */
[----:B------:R-:W-:Y:S05]  /*16800*/  BRA `(.L_x_2313) ;  /* 0xffffffcc00e47947 */ /* 0x000fea000383ffff */
.L_x_2216:
[----:B--2---:R2:W3:Y:S02]  /*16810*/  SYNCS.PHASECHK.TRANS64.TRYWAIT P1, [R5+URZ+0x2d860], R0 ;  /* 0x02d86000050075a7 */ /* 0x0044e4000802017f */
[----:B---3--:R-:W-:Y:S05]  /*16820*/  @!P1 NANOSLEEP.SYNCS 0x989680 ;  /* 0x009896800000995d */ /* 0x008fea0003900000 */
[----:B------:R-:W3:Y:S02]  /*16830*/  @!P1 SYNCS.PHASECHK.TRANS64 P1, [R5+URZ+0x2d860], R0 ;  /* 0x02d86000050095a7 */ /* 0x000ee4000802007f */
[----:B---3--:R-:W-:Y:S05]  /*16840*/  @!P1 BRA `(.L_x_2216) ;  /* 0xfffffffc00f09947 */ /* 0x008fea000383ffff */
[----:B------:R-:W-:Y:S05]  /*16850*/  BRA `(.L_x_2314) ;  /* 0xffffffcc00e07947 */ /* 0x000fea000383ffff */
.L_x_2315:
        /* <DEDUP_REMOVED lines=10> */
.L_x_2787:


//--------------------- .text._ZN7cutlass13device_kernelIN5flash11enable_sm90INS1_16FlashAttnFwdSm90INS1_25CollectiveMainloopFwdSm90ILi2EN4cute5tupleIJNS5_1CILi1EEES8_S8_EEENS6_IJNS7_ILi192EEENS7_ILi128EEENS7_ILi96EEEEEELi96ENS_6half_tEfNS_4arch4Sm90ELb1ELb0ELb1ELb1ELb1ELb1ELb0ELb0ELb1ELb1ELb1ELb0EEENS1_21CollectiveEpilogueFwdINS6_IJSA_SC_SB_EEES9_SE_SG_Li384ELb1ELb1ELb1ELb0EEENS1_36VarlenDynamicPersistentTileSchedulerILi192ELi128ELi384ELi128ELb1ELb1ELb1ELb1ELb1ELb1EEEEEEEEEvNT_6ParamsE --------------------------
	.section	.text._ZN7cutlass13device_kernelIN5flash11enable_sm90INS1_16FlashAttnFwdSm90INS1_25CollectiveMainloopFwdSm90ILi2EN4cute5tupleIJNS5_1CILi1EEES8_S8_EEENS6_IJNS7_ILi192EEENS7_ILi128EEENS7_ILi96EEEEEELi96ENS_6half_tEfNS_4arch4Sm90ELb1ELb0ELb1ELb1ELb1ELb1ELb0ELb0ELb1ELb1ELb1ELb0EEENS1_21CollectiveEpilogueFwdINS6_IJSA_SC_SB_EEES9_SE_SG_Li384ELb1ELb1ELb1ELb0EEENS1_36VarlenDynamicPersistentTileSchedulerILi192ELi128ELi384ELi128ELb1ELb1ELb1ELb1ELb1ELb1EEEEEEEEEvNT_6ParamsE,"ax",@progbits
	.align	128
.text._ZN7cutlass13device_kernelIN5flash11enable_sm90INS1_16FlashAttnFwdSm90INS1_25CollectiveMainloopFwdSm90ILi2EN4cute5tupleIJNS5_1CILi1EEES8_S8_EEENS6_IJNS7_ILi192EEENS7_ILi128EEENS7_ILi96EEEEEELi96ENS_6half_tEfNS_4arch4Sm90ELb1ELb0ELb1ELb1ELb1ELb1ELb0ELb0ELb1ELb1ELb1ELb0EEENS1_21CollectiveEpilogueFwdINS6_IJSA_SC_SB_EEES9_SE_SG_Li384ELb1ELb1ELb1ELb0EEENS1_36VarlenDynamicPersistentTileSchedulerILi192ELi128ELi384ELi128ELb1ELb1ELb1ELb1ELb1ELb1EEEEEEEEEvNT_6ParamsE:
        .type           _ZN7cutlass13device_kernelIN5flash11enable_sm90INS1_16FlashAttnFwdSm90INS1_25CollectiveMainloopFwdSm90ILi2EN4cute5tupleIJNS5_1CILi1EEES8_S8_EEENS6_IJNS7_ILi192EEENS7_ILi128EEENS7_ILi96EEEEEELi96ENS_6half_tEfNS_4arch4Sm90ELb1ELb0ELb1ELb1ELb1ELb1ELb0ELb0ELb1ELb1ELb1ELb0EEENS1_21CollectiveEpilogueFwdINS6_IJSA_SC_SB_EEES9_SE_SG_Li384ELb1ELb1ELb1ELb0EEENS1_36VarlenDynamicPersistentTileSchedulerILi192ELi128ELi384ELi128ELb1ELb1ELb1ELb1ELb1ELb1EEEEEEEEEvNT_6ParamsE,@function
        .size           _ZN7cutlass13device_kernelIN5flash11enable_sm90INS1_16FlashAttnFwdSm90INS1_25CollectiveMainloopFwdSm90ILi2EN4cute5tupleIJNS5_1CILi1EEES8_S8_EEENS6_IJNS7_ILi192EEENS7_ILi128EEENS7_ILi96EEEEEELi96ENS_6half_tEfNS_4arch4Sm90ELb1ELb0ELb1ELb1ELb1ELb1ELb0ELb0ELb1ELb1ELb1ELb0EEENS1_21CollectiveEpilogueFwdINS6_IJSA_SC_SB_EEES9_SE_SG_Li384ELb1ELb1ELb1ELb0EEENS1_36VarlenDynamicPersistentTileSchedulerILi192ELi128ELi384ELi128ELb1ELb1ELb1ELb1ELb1ELb1EEEEEEEEEvNT_6ParamsE,(.L_x_2788 - _ZN7cutlass13device_kernelIN5flash11enable_sm90INS1_16FlashAttnFwdSm90INS1_25CollectiveMainloopFwdSm90ILi2EN4cute5tupleIJNS5_1CILi1EEES8_S8_EEENS6_IJNS7_ILi192EEENS7_ILi128EEENS7_ILi96EEEEEELi96ENS_6half_tEfNS_4arch4Sm90ELb1ELb0ELb1ELb1ELb1ELb1ELb0ELb0ELb1ELb1ELb1ELb0EEENS1_21CollectiveEpilogueFwdINS6_IJSA_SC_SB_EEES9_SE_SG_Li384ELb1ELb1ELb1ELb0EEENS1_36VarlenDynamicPersistentTileSchedulerILi192ELi128ELi384ELi128ELb1ELb1ELb1ELb1ELb1ELb1EEEEEEEEEvNT_6ParamsE)
        .other          _ZN7cutlass13device_kernelIN5flash11enable_sm90INS1_16FlashAttnFwdSm90INS1_25CollectiveMainloopFwdSm90ILi2EN4cute5tupleIJNS5_1CILi1EEES8_S8_EEENS6_IJNS7_ILi192EEENS7_ILi128EEENS7_ILi96EEEEEELi96ENS_6half_tEfNS_4arch4Sm90ELb1ELb0ELb1ELb1ELb1ELb1ELb0ELb0ELb1ELb1ELb1ELb0EEENS1_21CollectiveEpilogueFwdINS6_IJSA_SC_SB_EEES9_SE_SG_Li384ELb1ELb1ELb1ELb0EEENS1_36VarlenDynamicPersistentTileSchedulerILi192ELi128ELi384ELi128ELb1ELb1ELb1ELb1ELb1ELb1EEEEEEEEEvNT_6ParamsE,@"STO_CUDA_ENTRY STV_DEFAULT"
_ZN7cutlass13device_kernelIN5flash11enable_sm90INS1_16FlashAttnFwdSm90INS1_25CollectiveMainloopFwdSm90ILi2EN4cute5tupleIJNS5_1CILi1EEES8_S8_EEENS6_IJNS7_ILi192EEENS7_ILi128EEENS7_ILi96EEEEEELi96ENS_6half_tEfNS_4arch4Sm90ELb1ELb0ELb1ELb1ELb1ELb1ELb0ELb0ELb1ELb1ELb1ELb0EEENS1_21CollectiveEpilogueFwdINS6_IJSA_SC_SB_EEES9_SE_SG_Li384ELb1ELb1ELb1ELb0EEENS1_36VarlenDynamicPersistentTileSchedulerILi192ELi128ELi384ELi128ELb1ELb1ELb1ELb1ELb1ELb1EEEEEEEEEvNT_6ParamsE:
        /* <DEDUP_REMOVED lines=18> */
.L_x_2317:
[----:B------:R-:W-:Y:S05]  /*0120*/  BSYNC B0 ;  /* 0x0000000000007941 */ /* 0x000fea0003800000 */
.L_x_2316:
        /* <DEDUP_REMOVED lines=41> */
.L_x_2318:
        /* <DEDUP_REMOVED lines=22> */
.L_x_2319:
        /* <DEDUP_REMOVED lines=18> */
.L_x_2320:
        /* <DEDUP_REMOVED lines=22> */
.L_x_2321:
        /* <DEDUP_REMOVED lines=22> */
.L_x_2322:
        /* <DEDUP_REMOVED lines=8> */
.L_x_2325:
        /* <DEDUP_REMOVED lines=35> */
[--C-:B------:R-:W-:Y:S02]  /*0bb0*/  SHF.R.S32.HI R8, RZ, 0x2, R4.reuse ;  /* 0x00000002ff087819 */ /* 0x100fe40000011404 */
[----:B------:R-:W-:Y:S02]  /*0bc0*/  SHF.R.S32.HI R13, RZ, 0x1f, R4 ;  /* 0x0000001fff0d7819 */ /* 0x000fe40000011404 */
[----:B------:R-:W-:Y:S02]  /*0bd0*/  LOP3.LUT R15, R4, 0xfffffffc, RZ, 0xc0, !PT ;  /* 0xfffffffc040f7812 */ /* 0x000fe400078ec0ff */
[----:B------:R-:W-:Y:S02]  /*0be0*/  SHF.R.S32.HI R4, RZ, 0x7, R3 ;  /* 0x00000007ff047819 */ /* 0x000fe40000011403 */
[----:B------:R-:W-:Y:S02]  /*0bf0*/  LOP3.LUT R11, R9, 0xfffffffe, RZ, 0xc0, !PT ;  /* 0xfffffffe090b7812 */ /* 0x000fe400078ec0ff */
[----:B------:R-:W-:Y:S01]  /*0c00*/  SHF.R.S32.HI R156, RZ, 0x1, R9 ;  /* 0x00000001ff9c7819 */ /* 0x000fe20000011409 */
[----:B------:R-:W-:Y:S01]  /*0c10*/  IMAD.HI R10, R4, 0x55555556, RZ ;  /* 0x55555556040a7827 */ /* 0x000fe200078e02ff */
[----:B------:R-:W-:-:S02]  /*0c20*/  LOP3.LUT R17, R3, 0xffffff80, RZ, 0xc0, !PT ;  /* 0xffffff8003117812 */ /* 0x000fc400078ec0ff */
[----:B------:R-:W-:Y:S01]  /*0c30*/  LEA.HI R13, R13, R8, RZ, 0x2 ;  /* 0x000000080d0d7211 */ /* 0x000fe200078f10ff */
[C---:B------:R-:W-:Y:S01]  /*0c40*/  IMAD.IADD R16, R0.reuse, 0x1, -R11 ;  /* 0x0000000100107824 */ /* 0x040fe200078e0a0b */
[----:B------:R-:W-:Y:S01]  /*0c50*/  LEA.HI R9, R9, R156, RZ, 0x1 ;  /* 0x0000009c09097211 */ /* 0x000fe200078f08ff */
[----:B------:R-:W-:Y:S01]  /*0c60*/  IMAD.IADD R21, R0, 0x1, -R17 ;  /* 0x0000000100157824 */ /* 0x000fe200078e0a11 */
[----:B------:R-:W-:Y:S01]  /*0c70*/  LOP3.LUT R3, R5, 0xfffffff0, RZ, 0xc0, !PT ;  /* 0xfffffff005037812 */ /* 0x000fe200078ec0ff */
[----:B------:R-:W-:Y:S01]  /*0c80*/  IMAD.SHL.U32 R24, R16, 0x4, RZ ;  /* 0x0000000410187824 */ /* 0x000fe200078e00ff */
[----:B------:R-:W-:Y:S01]  /*0c90*/  SHF.R.S32.HI R6, RZ, 0x4, R5 ;  /* 0x00000004ff067819 */ /* 0x000fe20000011405 */
[----:B------:R0:W-:Y:S01]  /*0ca0*/  STL [R1+0xdc], R16 ;  /* 0x0000dc1001007387 */ /* 0x0001e20000100800 */
[----:B------:R-:W-:Y:S01]  /*0cb0*/  LOP3.LUT R13, R13, 0xfffffffc, RZ, 0xc0, !PT ;  /* 0xfffffffc0d0d7812 */ /* 0x000fe200078ec0ff */
[----:B------:R-:W-:Y:S01]  /*0cc0*/  IMAD.IADD R3, R0, 0x1, -R3 ;  /* 0x0000000100037824 */ /* 0x000fe200078e0a03 */
[----:B------:R-:W-:Y:S01]  /*0cd0*/  LEA.HI R11, R10, R10, RZ, 0x1 ;  /* 0x0000000a0a0b7211 */ /* 0x000fe200078f08ff */
[----:B------:R-:W-:Y:S01]  /*0ce0*/  VIADD R12, R24, 0x10 ;  /* 0x00000010180c7836 */ /* 0x000fe20000000000 */
[----:B------:R-:W-:Y:S01]  /*0cf0*/  IADD3 R15, R0, -R15, RZ ;  /* 0x8000000f000f7210 */ /* 0x000fe20007ffe0ff */
[----:B------:R-:W-:Y:S01]  /*0d00*/  IMAD.IADD R13, R8, 0x1, -R13 ;  /* 0x00000001080d7824 */ /* 0x000fe200078e0a0d */
[----:B------:R-:W-:Y:S01]  /*0d10*/  LOP3.LUT R9, R9, 0x7fffffe, RZ, 0xc0, !PT ;  /* 0x07fffffe09097812 */ /* 0x000fe200078ec0ff */
[----:B------:R-:W-:Y:S01]  /*0d20*/  IMAD R11, R11, -0x3, R4 ;  /* 0xfffffffd0b0b7824 */ /* 0x000fe200078e0204 */
[----:B------:R-:W-:Y:S01]  /*0d30*/  LEA.HI R5, R5, R6, RZ, 0x1 ;  /* 0x0000000605057211 */ /* 0x000fe200078f08ff */
[----:B------:R-:W-:Y:S01]  /*0d40*/  STL [R1+0xe0], R21 ;  /* 0x0000e01501007387 */ /* 0x000fe20000100800 */
[----:B------:R-:W-:Y:S01]  /*0d50*/  SHF.R.S32.HI R8, RZ, 0x1f, R21 ;  /* 0x0000001fff087819 */ /* 0x000fe20000011415 */
[----:B------:R-:W-:Y:S01]  /*0d60*/  IMAD.IADD R9, R156, 0x1, -R9 ;  /* 0x000000019c097824 */ /* 0x000fe200078e0a09 */
[----:B------:R-:W-:Y:S01]  /*0d70*/  LEA.HI R4, R15, R15, RZ, 0x1 ;  /* 0x0000000f0f047211 */ /* 0x000fe200078f08ff */
[----:B------:R-:W-:Y:S01]  /*0d80*/  STL [R1+0x38], R24 ;  /* 0x0000381801007387 */ /* 0x000fe20000100800 */
[----:B------:R-:W-:Y:S01]  /*0d90*/  LOP3.LUT R5, R5, 0x1ffffffe, RZ, 0xc0, !PT ;  /* 0x1ffffffe05057812 */ /* 0x000fe200078ec0ff */
[----:B------:R-:W-:Y:S01]  /*0da0*/  VIADD R18, R24, 0x20 ;  /* 0x0000002018127836 */ /* 0x000fe20000000000 */
[----:B------:R-:W-:Y:S01]  /*0db0*/  SHF.R.S32.HI R0, RZ, 0x1f, R3 ;  /* 0x0000001fff007819 */ /* 0x000fe20000011403 */
[----:B------:R1:W-:Y:S01]  /*0dc0*/  STL [R1+0x6c], R12 ;  /* 0x00006c0c01007387 */ /* 0x0003e20000100800 */
[----:B------:R-:W-:Y:S01]  /*0dd0*/  LEA.HI R10, R8, R21, RZ, 0x2 ;  /* 0x00000015080a7211 */ /* 0x000fe200078f10ff */
[----:B------:R-:W-:Y:S01]  /*0de0*/  IMAD.IADD R5, R6, 0x1, -R5 ;  /* 0x0000000106057824 */ /* 0x000fe200078e0a05 */
[----:B------:R-:W-:Y:S01]  /*0df0*/  LOP3.LUT R4, R4, 0x1ffffffe, RZ, 0xc0, !PT ;  /* 0x1ffffffe04047812 */ /* 0x000fe200078ec0ff */
[----:B------:R2:W-:Y:S01]  /*0e00*/  STL [R1+0x68], R18 ;  /* 0x0000681201007387 */ /* 0x0005e20000100800 */
[----:B------:R-:W-:Y:S01]  /*0e10*/  LEA R20, R6, R9, 0x3 ;  /* 0x0000000906147211 */ /* 0x000fe200078e18ff */
[----:B0-----:R-:W-:Y:S01]  /*0e20*/  IMAD.SHL.U32 R16, R16, 0x8, RZ ;  /* 0x0000000810107824 */ /* 0x001fe200078e00ff */
[----:B------:R-:W-:Y:S01]  /*0e30*/  LEA.HI R0, R0, R3, RZ, 0x3 ;  /* 0x0000000300007211 */ /* 0x000fe200078f18ff */
[----:B------:R-:W-:Y:S01]  /*0e40*/  IMAD.IADD R15, R15, 0x1, -R4 ;  /* 0x000000010f0f7824 */ /* 0x000fe200078e0a04 */
[----:B------:R-:W-:Y:S01]  /*0e50*/  SHF.R.S32.HI R6, RZ, 0x2, R10 ;  /* 0x00000002ff067819 */ /* 0x000fe2000001140a */
[----:B-1----:R-:W-:Y:S01]  /*0e60*/  IMAD.IADD R12, R24, 0x1, R12 ;  /* 0x00000001180c7824 */ /* 0x002fe200078e020c */
[----:B------:R-:W-:Y:S01]  /*0e70*/  SHF.R.S32.HI R9, RZ, 0x1f, R10 ;  /* 0x0000001fff097819 */ /* 0x000fe2000001140a */
[----:B------:R-:W-:Y:S01]  /*0e80*/  VIADD R136, R16, 0x30 ;  /* 0x0000003010887836 */ /* 0x000fe20000000000 */
[----:B------:R-:W-:Y:S01]  /*0e90*/  LOP3.LUT R4, R0, 0xfffffff8, RZ, 0xc0, !PT ;  /* 0xfffffff800047812 */ /* 0x000fe200078ec0ff */
[C---:B------:R-:W-:Y:S01]  /*0ea0*/  VIADD R23, R16.reuse, 0x40 ;  /* 0x0000004010177836 */ /* 0x040fe20000000000 */
[----:B------:R-:W-:Y:S01]  /*0eb0*/  LEA.HI R9, R9, R6, RZ, 0x3 ;  /* 0x0000000609097211 */ /* 0x000fe200078f18ff */
[----:B------:R-:W-:Y:S01]  /*0ec0*/  VIADD R137, R16, 0x50 ;  /* 0x0000005010897836 */ /* 0x000fe20000000000 */
[----:B------:R-:W-:Y:S01]  /*0ed0*/  SHF.R.S32.HI R17, RZ, 0x1f, R12 ;  /* 0x0000001fff117819 */ /* 0x000fe2000001140c */
[----:B------:R-:W-:Y:S01]  /*0ee0*/  IMAD.SHL.U32 R13, R13, 0x40, RZ ;  /* 0x000000400d0d7824 */ /* 0x000fe200078e00ff */
[----:B------:R-:W-:-:S02]  /*0ef0*/  SHF.R.S32.HI R7, RZ, 0x5, R7 ;  /* 0x00000005ff077819 */ /* 0x000fc40000011407 */
[----:B------:R-:W-:Y:S02]  /*0f00*/  IADD3 R4, R3, -R4, RZ ;  /* 0x8000000403047210 */ /* 0x000fe40007ffe0ff */
[----:B------:R-:W-:Y:S02]  /*0f10*/  LOP3.LUT R9, R9, 0xfffffff8, RZ, 0xc0, !PT ;  /* 0xfffffff809097812 */ /* 0x000fe400078ec0ff */
[----:B------:R-:W-:Y:S01]  /*0f20*/  LEA.HI R14, R17, R12, RZ, 0x3 ;  /* 0x0000000c110e7211 */ /* 0x000fe200078f18ff */
[----:B------:R-:W-:Y:S01]  /*0f30*/  IMAD R17, R7, 0x10, R3 ;  /* 0x0000001007117824 */ /* 0x000fe200078e0203 */
[----:B------:R-:W-:Y:S01]  /*0f40*/  LEA.HI R8, R8, R21, RZ, 0x5 ;  /* 0x0000001508087211 */ /* 0x000fe200078f28ff */
[C---:B------:R-:W-:Y:S01]  /*0f50*/  IMAD.SHL.U32 R3, R4.reuse, 0x40, RZ ;  /* 0x0000004004037824 */ /* 0x040fe200078e00ff */
[----:B------:R-:W-:Y:S01]  /*0f60*/  R2P PR, R4, 0x6 ;  /* 0x0000000604007804 */ /* 0x000fe20000000000 */
[----:B------:R-:W-:Y:S01]  /*0f70*/  IMAD.IADD R9, R6, 0x1, -R9 ;  /* 0x0000000106097824 */ /* 0x000fe200078e0a09 */
[----:B------:R-:W-:Y:S01]  /*0f80*/  SHF.R.S32.HI R8, RZ, 0x5, R8 ;  /* 0x00000005ff087819 */ /* 0x000fe20000011408 */
[----:B------:R-:W-:Y:S01]  /*0f90*/  IMAD.SHL.U32 R6, R0, 0x40, RZ ;  /* 0x0000004000067824 */ /* 0x000fe200078e00ff */
[----:B------:R-:W-:Y:S01]  /*0fa0*/  LOP3.LUT R3, R3, 0x1c0, RZ, 0xc0, !PT ;  /* 0x000001c003037812 */ /* 0x000fe200078ec0ff */
[----:B------:R-:W-:Y:S01]  /*0fb0*/  IMAD.SHL.U32 R0, R5, 0x8, RZ ;  /* 0x0000000805007824 */ /* 0x000fe200078e00ff */
[----:B------:R-:W-:Y:S01]  /*0fc0*/  LOP3.LUT R10, R10, 0x7ffffffc, RZ, 0xc0, !PT ;  /* 0x7ffffffc0a0a7812 */ /* 0x000fe200078ec0ff */
[----:B------:R-:W-:Y:S01]  /*0fd0*/  IMAD.IADD R12, R24, 0x1, R18 ;  /* 0x00000001180c7824 */ /* 0x000fe200078e0212 */
[----:B------:R-:W-:Y:S01]  /*0fe0*/  LOP3.LUT R6, R6, 0x7ffffe00, RZ, 0xc0, !PT ;  /* 0x7ffffe0006067812 */ /* 0x000fe200078ec0ff */
[----:B------:R-:W-:Y:S01]  /*0ff0*/  IMAD R8, R8, 0x10, R9 ;  /* 0x0000001008087824 */ /* 0x000fe200078e0209 */
[----:B--2---:R-:W-:Y:S01]  /*1000*/  LEA R18, R17, R0, 0x5 ;  /* 0x0000000011127211 */ /* 0x004fe200078e28ff */
[C---:B------:R-:W-:Y:S01]  /*1010*/  VIADD R4, R24.reuse, 0x18 ;  /* 0x0000001818047836 */ /* 0x040fe20000000000 */
[----:B------:R-:W-:Y:S01]  /*1020*/  LOP3.LUT R0, R3, 0x8, R0, 0xf8, !PT ;  /* 0x0000000803007812 */ /* 0x000fe200078ef800 */
[----:B------:R-:W-:Y:S01]  /*1030*/  IMAD R6, R7, 0x400, R6 ;  /* 0x0000040007067824 */ /* 0x000fe200078e0206 */
[----:B------:R-:W-:Y:S01]  /*1040*/  SHF.R.U32.HI R3, RZ, 0x3, R3 ;  /* 0x00000003ff037819 */ /* 0x000fe20000011603 */
[----:B------:R-:W-:Y:S01]  /*1050*/  IMAD R11, R11, 0x40, R8 ;  /* 0x000000400b0b7824 */ /* 0x000fe200078e0208 */
[----:B------:R-:W-:Y:S01]  /*1060*/  IADD3 R7, R24, 0x8, RZ ;  /* 0x0000000818077810 */ /* 0x000fe20007ffe0ff */
[----:B------:R0:W-:Y:S01]  /*1070*/  STL [R1+0x110], R18 ;  /* 0x0001101201007387 */ /* 0x0001e20000100800 */
[----:B------:R-:W-:Y:S01]  /*1080*/  LOP3.LUT R3, R0, R3, RZ, 0x3c, !PT ;  /* 0x0000000300037212 */ /* 0x000fe200078e3cff */
[----:B------:R-:W-:Y:S01]  /*1090*/  VIADD R0, R24, 0x28 ;  /* 0x0000002818007836 */ /* 0x000fe20000000000 */
[----:B------:R-:W-:Y:S01]  /*10a0*/  SHF.R.S32.HI R5, RZ, 0x1f, R12 ;  /* 0x0000001fff057819 */ /* 0x000fe2000001140c */
[----:B------:R-:W-:Y:S01]  /*10b0*/  STL [R1+0x10c], R11 ;  /* 0x00010c0b01007387 */ /* 0x000fe20000100800 */
[----:B------:R-:W-:Y:S01]  /*10c0*/  IMAD.IADD R10, R21, 0x1, -R10 ;  /* 0x00000001150a7824 */ /* 0x000fe200078e0a0a */
[----:B------:R-:W-:Y:S01]  /*10d0*/  SHF.R.S32.HI R8, RZ, 0x3, R14 ;  /* 0x00000003ff087819 */ /* 0x000fe2000001140e */
[----:B------:R-:W-:Y:S01]  /*10e0*/  IMAD.SHL.U32 R21, R20, 0x20, RZ ;  /* 0x0000002014157824 */ /* 0x000fe200078e00ff */
[----:B------:R-:W-:Y:S01]  /*10f0*/  STL [R1+0x78], R7 ;  /* 0x0000780701007387 */ /* 0x000fe20000100800 */
[----:B------:R-:W-:Y:S01]  /*1100*/  LEA.HI R5, R5, R12, RZ, 0x3 ;  /* 0x0000000c05057211 */ /* 0x000fe200078f18ff */
[----:B------:R-:W-:Y:S01]  /*1110*/  IMAD.IADD R3, R6, 0x1, R3 ;  /* 0x0000000106037824 */ /* 0x000fe200078e0203 */
[----:B------:R-:W-:Y:S01]  /*1120*/  SHF.L.U32 R24, R10, 0x1, RZ ;  /* 0x000000010a187819 */ /* 0x000fe200000006ff */
[----:B------:R1:W-:Y:S01]  /*1130*/  STL [R1+0x74], R4 ;  /* 0x0000740401007387 */ /* 0x0003e20000100800 */
[----:B------:R-:W-:Y:S01]  /*1140*/  IMAD.MOV.U32 R6, RZ, RZ, 0x40 ;  /* 0x00000040ff067424 */ /* 0x000fe200078e00ff */
[----:B0-----:R-:W-:-:S02]  /*1150*/  CS2R R18, SRZ ;  /* 0x0000000000127805 */ /* 0x001fc4000001ff00 */
[C---:B------:R-:W-:Y:S01]  /*1160*/  IADD3 R9, R24.reuse, 0x30, RZ ;  /* 0x0000003018097810 */ /* 0x040fe20007ffe0ff */
[----:B------:R0:W-:Y:S01]  /*1170*/  STL [R1+0x7c], R0 ;  /* 0x00007c0001007387 */ /* 0x0001e20000100800 */
[C---:B------:R-:W-:Y:S01]  /*1180*/  VIADD R20, R24.reuse, 0x8 ;  /* 0x0000000818147836 */ /* 0x040fe20000000000 */
[----:B------:R-:W-:Y:S01]  /*1190*/  SHF.R.S32.HI R17, RZ, 0x1f, R16 ;  /* 0x0000001fff117819 */ /* 0x000fe20000011410 */
[C---:B------:R-:W-:Y:S02]  /*11a0*/  VIADD R14, R24.reuse, 0x10 ;  /* 0x00000010180e7836 */ /* 0x040fe40000000000 */
[C---:B------:R-:W-:Y:S01]  /*11b0*/  VIADD R12, R24.reuse, 0x20 ;  /* 0x00000020180c7836 */ /* 0x040fe20000000000 */
[----:B-1----:R-:W-:Y:S01]  /*11c0*/  SHF.R.S32.HI R4, RZ, 0x1f, R136 ;  /* 0x0000001fff047819 */ /* 0x002fe20000011488 */
[----:B------:R-:W-:Y:S02]  /*11d0*/  VIADD R10, R24, 0x28 ;  /* 0x00000028180a7836 */ /* 0x000fe40000000000 */
[----:B------:R-:W-:Y:S01]  /*11e0*/  IMAD R157, R3, 0x2, R2 ;  /* 0x00000002039d7824 */ /* 0x000fe200078e0202 */
[----:B0-----:R-:W-:Y:S01]  /*11f0*/  SHF.R.S32.HI R0, RZ, 0x1f, R23 ;  /* 0x0000001fff007819 */ /* 0x001fe20000011417 */
[----:B------:R0:W-:Y:S01]  /*1200*/  STL [R1+0x5c], R4 ;  /* 0x00005c0401007387 */ /* 0x0001e20000100800 */
[----:B------:R-:W-:-:S03]  /*1210*/  SHF.R.S32.HI R3, RZ, 0x1f, R10 ;  /* 0x0000001fff037819 */ /* 0x000fc6000001140a */
[----:B------:R1:W-:Y:S01]  /*1220*/  STL [R1+0x58], R0 ;  /* 0x0000580001007387 */ /* 0x0003e20000100800 */
[----:B0-----:R-:W-:Y:S01]  /*1230*/  LOP3.LUT R4, R13, 0xc0, RZ, 0xc0, !PT ;  /* 0x000000c00d047812 */ /* 0x001fe200078ec0ff */
[----:B------:R-:W-:Y:S01]  /*1240*/  VIADD R13, R24, 0x18 ;  /* 0x00000018180d7836 */ /* 0x000fe20000000000 */
[----:B-1----:R-:W-:Y:S02]  /*1250*/  SHF.R.S32.HI R0, RZ, 0x1f, R137 ;  /* 0x0000001fff007819 */ /* 0x002fe40000011489 */
[----:B------:R-:W-:-:S03]  /*1260*/  SHF.R.U32.HI R7, RZ, 0x3, R4 ;  /* 0x00000003ff077819 */ /* 0x000fc60000011604 */
[----:B------:R0:W-:Y:S04]  /*1270*/  STL [R1+0x54], R0 ;  /* 0x0000540001007387 */ /* 0x0001e80000100800 */
[----:B------:R1:W-:Y:S04]  /*1280*/  STL [R1+0x40], R4 ;  /* 0x0000400401007387 */ /* 0x0003e80000100800 */
[----:B------:R-:W-:Y:S01]  /*1290*/  STL [R1+0x48], R21 ;  /* 0x0000481501007387 */ /* 0x000fe20000100800 */
[----:B0-----:R-:W-:-:S03]  /*12a0*/  LOP3.LUT R0, R4, 0x8, R16, 0xf8, !PT ;  /* 0x0000000804007812 */ /* 0x001fc600078ef810 */
[----:B------:R-:W-:Y:S01]  /*12b0*/  STL [R1+0x90], R24 ;  /* 0x0000901801007387 */ /* 0x000fe20000100800 */
[----:B-1----:R-:W-:-:S03]  /*12c0*/  LOP3.LUT R4, R4, 0x18, R16, 0xf8, !PT ;  /* 0x0000001804047812 */ /* 0x002fc600078ef810 */
[----:B------:R0:W-:Y:S01]  /*12d0*/  STL [R1+0x44], R7 ;  /* 0x0000440701007387 */ /* 0x0001e20000100800 */
[-C--:B------:R-:W-:Y:S02]  /*12e0*/  LOP3.LUT R0, R0, R7.reuse, RZ, 0x3c, !PT ;  /* 0x0000000700007212 */ /* 0x080fe400078e3cff */
[----:B------:R-:W-:Y:S01]  /*12f0*/  LOP3.LUT R4, R4, R7, RZ, 0x3c, !PT ;  /* 0x0000000704047212 */ /* 0x000fe200078e3cff */
[----:B------:R1:W-:Y:S02]  /*1300*/  STL [R1+0x4c], R8 ;  /* 0x00004c0801007387 */ /* 0x0003e40000100800 */
[C---:B------:R-:W-:Y:S01]  /*1310*/  IMAD.IADD R0, R21.reuse, 0x1, R0 ;  /* 0x0000000115007824 */ /* 0x040fe200078e0200 */
[----:B------:R-:W-:Y:S01]  /*1320*/  IADD3 R4, R21, R4, RZ ;  /* 0x0000000415047210 */ /* 0x000fe20007ffe0ff */
[----:B0-----:R-:W-:Y:S01]  /*1330*/  VIADD R7, R24, 0x40 ;  /* 0x0000004018077836 */ /* 0x001fe20000000000 */
[----:B-1----:R-:W-:Y:S02]  /*1340*/  SHF.R.S32.HI R8, RZ, 0x3, R5 ;  /* 0x00000003ff087819 */ /* 0x002fe40000011405 */
[----:B------:R-:W-:Y:S01]  /*1350*/  SEL R5, R6, 0xffffffc0, !P2 ;  /* 0xffffffc006057807 */ /* 0x000fe20005000000 */
[----:B------:R-:W-:-:S02]  /*1360*/  VIADD R6, R24, 0x48 ;  /* 0x0000004818067836 */ /* 0x000fc40000000000 */
[----:B------:R0:W-:Y:S04]  /*1370*/  STL [R1+0x50], R8 ;  /* 0x0000500801007387 */ /* 0x0001e80000100800 */
[----:B------:R1:W-:Y:S04]  /*1380*/  STL [R1+0xd4], R20 ;  /* 0x0000d41401007387 */ /* 0x0003e80000100800 */
[----:B------:R-:W-:Y:S01]  /*1390*/  STL [R1+0xd0], R14 ;  /* 0x0000d00e01007387 */ /* 0x000fe20000100800 */
[----:B0-----:R-:W-:-:S03]  /*13a0*/  VIADD R8, R24, 0x38 ;  /* 0x0000003818087836 */ /* 0x001fc60000000000 */
[----:B------:R0:W-:Y:S01]  /*13b0*/  STL [R1+0xcc], R13 ;  /* 0x0000cc0d01007387 */ /* 0x0001e20000100800 */
[----:B------:R-:W-:Y:S01]  /*13c0*/  VIADD R24, R24, 0x50 ;  /* 0x0000005018187836 */ /* 0x000fe20000000000 */
[----:B-1----:R-:W-:Y:S02]  /*13d0*/  SHF.R.S32.HI R20, RZ, 0x1f, R20 ;  /* 0x0000001fff147819 */ /* 0x002fe40000011414 */
[----:B------:R-:W-:Y:S04]  /*13e0*/  STL [R1+0xc8], R12 ;  /* 0x0000c80c01007387 */ /* 0x000fe80000100800 */
[----:B------:R-:W-:Y:S01]  /*13f0*/  STL [R1+0xc4], R10 ;  /* 0x0000c40a01007387 */ /* 0x000fe20000100800 */
[----:B0-----:R-:W-:-:S03]  /*1400*/  SHF.R.S32.HI R13, RZ, 0x1f, R13 ;  /* 0x0000001fff0d7819 */ /* 0x001fc6000001140d */
[----:B------:R0:W-:Y:S04]  /*1410*/  STL [R1+0xc0], R9 ;  /* 0x0000c00901007387 */ /* 0x0001e80000100800 */
[----:B------:R-:W-:Y:S04]  /*1420*/  STL [R1+0xbc], R8 ;  /* 0x0000bc0801007387 */ /* 0x000fe80000100800 */
[----:B------:R-:W-:Y:S01]  /*1430*/  STL [R1+0xac], R24 ;  /* 0x0000ac1801007387 */ /* 0x000fe20000100800 */
[----:B0-----:R-:W-:-:S03]  /*1440*/  SHF.R.S32.HI R9, RZ, 0x1f, R9 ;  /* 0x0000001fff097819 */ /* 0x001fc60000011409 */
[----:B------:R-:W-:Y:S04]  /*1450*/  STL [R1+0xb8], R7 ;  /* 0x0000b80701007387 */ /* 0x000fe80000100800 */
[----:B------:R0:W-:Y:S04]  /*1460*/  STL [R1+0x94], R0 ;  /* 0x0000940001007387 */ /* 0x0001e80000100800 */
[----:B------:R-:W-:Y:S04]  /*1470*/  STL [R1+0xb4], R6 ;  /* 0x0000b40601007387 */ /* 0x000fe80000100800 */
[----:B------:R-:W-:Y:S01]  /*1480*/  STL [R1+0x104], R20 ;  /* 0x0001041401007387 */ /* 0x000fe20000100800 */
[----:B0-----:R-:W-:-:S05]  /*1490*/  SHF.R.S32.HI R0, RZ, 0x1f, R14 ;  /* 0x0000001fff007819 */ /* 0x001fca000001140e */
[----:B------:R0:W-:Y:S04]  /*14a0*/  STL [R1+0x100], R0 ;  /* 0x0001000001007387 */ /* 0x0001e80000100800 */
[----:B------:R-:W-:Y:S01]  /*14b0*/  STL [R1+0xfc], R13 ;  /* 0x0000fc0d01007387 */ /* 0x000fe20000100800 */
[----:B0-----:R-:W-:-:S05]  /*14c0*/  SHF.R.S32.HI R0, RZ, 0x1f, R12 ;  /* 0x0000001fff007819 */ /* 0x001fca000001140c */
[----:B------:R0:W-:Y:S04]  /*14d0*/  STL [R1+0xf8], R0 ;  /* 0x0000f80001007387 */ /* 0x0001e80000100800 */
[----:B------:R1:W-:Y:S04]  /*14e0*/  STL [R1+0xf4], R3 ;  /* 0x0000f40301007387 */ /* 0x0003e80000100800 */
[----:B------:R2:W-:Y:S01]  /*14f0*/  STL [R1+0xf0], R9 ;  /* 0x0000f00901007387 */ /* 0x0005e20000100800 */
[C---:B0-----:R-:W-:Y:S02]  /*1500*/  VIADD R0, R157.reuse, 0x21800 ;  /* 0x000218009d007836 */ /* 0x041fe40000000000 */
[----:B-1----:R-:W-:-:S02]  /*1510*/  VIADD R3, R157, 0x21820 ;  /* 0x000218209d037836 */ /* 0x002fc40000000000 */
[C---:B------:R-:W-:Y:S01]  /*1520*/  @P1 VIADD R3, R0.reuse, 0xffffffe0 ;  /* 0xffffffe000031836 */ /* 0x040fe20000000000 */
[----:B------:R-:W-:Y:S02]  /*1530*/  IADD3 R0, R0, R5, RZ ;  /* 0x0000000500007210 */ /* 0x000fe40007ffe0ff */
[----:B--2---:R-:W-:Y:S02]  /*1540*/  SHF.R.S32.HI R9, RZ, 0x1f, R8 ;  /* 0x0000001fff097819 */ /* 0x004fe40000011408 */
[----:B------:R-:W-:Y:S02]  /*1550*/  SHF.R.S32.HI R8, RZ, 0x1f, R7 ;  /* 0x0000001fff087819 */ /* 0x000fe40000011407 */
[----:B------:R-:W-:Y:S01]  /*1560*/  SHF.R.S32.HI R7, RZ, 0x1f, R6 ;  /* 0x0000001fff077819 */ /* 0x000fe20000011406 */
[----:B------:R-:W-:Y:S01]  /*1570*/  STL [R1+0xec], R9 ;  /* 0x0000ec0901007387 */ /* 0x000fe20000100800 */
[----:B------:R-:W-:Y:S01]  /*1580*/  LEA R6, R4, UR42, 0x1 ;  /* 0x0000002a04067c11 */ /* 0x000fe2000f8e08ff */
[----:B------:R-:W-:-:S02]  /*1590*/  IMAD R4, R15, 0x8, R11 ;  /* 0x000000080f047824 */ /* 0x000fc400078e020b */
[----:B------:R-:W-:Y:S04]  /*15a0*/  STL [R1+0xe8], R8 ;  /* 0x0000e80801007387 */ /* 0x000fe80000100800 */
        /* <DEDUP_REMOVED lines=9> */
.L_x_2492:
[----:B0-2---:R-:W0:Y:S02]  /*1640*/  LDC.64 R4, c[0x0][0xc88] ;  /* 0x00032200ff047b82 */ /* 0x005e240000000a00 */
[----:B0-----:R-:W-:-:S05]  /*1650*/  IMAD.WIDE R4, R99, 0x4, R4 ;  /* 0x0000000463047825 */ /* 0x001fca00078e0204 */
[----:B------:R-:W2:Y:S01]  /*1660*/  LDG.E R30, desc[UR38][R4.64] ;  /* 0x00000026041e7981 */ /* 0x000ea2000c1e1900 */
[----:B------:R-:W-:Y:S05]  /*1670*/  YIELD ;  /* 0x0000000000007946 */ /* 0x000fea0003800000 */
[----:B------:R-:W-:Y:S01]  /*1680*/  ULDC.64 UR4, c[0x0][0xa28] ;  /* 0x00028a0000047ab9 */ /* 0x000fe20000000a00 */
[----:B------:R-:W-:Y:S01]  /*1690*/  ULDC.64 UR8, c[0x0][0xa18] ;  /* 0x0002860000087ab9 */ /* 0x000fe20000000a00 */
[----:B------:R-:W-:Y:S01]  /*16a0*/  ISETP.NE.U32.AND P1, PT, RZ, UR4, PT ;  /* 0x00000004ff007c0c */ /* 0x000fe2000bf25070 */
[----:B------:R-:W-:Y:S01]  /*16b0*/  ULDC.64 UR6, c[0x0][0xa08] ;  /* 0x0002820000067ab9 */ /* 0x000fe20000000a00 */
[----:B------:R-:W-:Y:S01]  /*16c0*/  IMAD.MOV.U32 R11, RZ, RZ, RZ ;  /* 0x000000ffff0b7224 */ /* 0x000fe200078e00ff */
[----:B------:R-:W-:Y:S01]  /*16d0*/  ISETP.NE.U32.AND P0, PT, RZ, UR6, PT ;  /* 0x00000006ff007c0c */ /* 0x000fe2000bf05070 */
[----:B------:R-:W-:Y:S01]  /*16e0*/  IMAD.MOV.U32 R77, RZ, RZ, RZ ;  /* 0x000000ffff4d7224 */ /* 0x000fe200078e00ff */
[----:B------:R-:W-:-:S02]  /*16f0*/  ISETP.NE.AND.EX P1, PT, RZ, UR5, PT, P1 ;  /* 0x00000005ff007c0c */ /* 0x000fc4000bf25310 */
[----:B------:R-:W-:Y:S02]  /*1700*/  ISETP.NE.AND.EX P0, PT, RZ, UR7, PT, P0 ;  /* 0x00000007ff007c0c */ /* 0x000fe4000bf05300 */
[----:B--2---:R-:W-:Y:S01]  /*1710*/  SHF.R.S32.HI R0, RZ, 0x1f, R30 ;  /* 0x0000001fff007819 */ /* 0x004fe2000001141e */
[----:B----4-:R-:W-:-:S08]  /*1720*/  IMAD.SHL.U32 R27, R30, 0x4, RZ ;  /* 0x000000041e1b7824 */ /* 0x010fd000078e00ff */
[C---:B------:R-:W-:Y:S01]  /*1730*/  @P1 LEA R6, P2, R30.reuse, UR4, 0x2 ;  /* 0x000000041e061c11 */ /* 0x040fe2000f8410ff */
[----:B------:R0:W-:Y:S01]  /*1740*/  STL [R1+0xa0], R30 ;  /* 0x0000a01e01007387 */ /* 0x0001e20000100800 */
[C-C-:B------:R-:W-:Y:S02]  /*1750*/  SHF.L.U64.HI R31, R30.reuse, 0x2, R0.reuse ;  /* 0x000000021e1f7819 */ /* 0x140fe40000010200 */
[----:B------:R-:W-:Y:S01]  /*1760*/  @P1 LEA.HI.X R7, R30, UR5, R0, 0x2, P2 ;  /* 0x000000051e071c11 */ /* 0x000fe200090f1400 */
[----:B------:R-:W-:Y:S01]  /*1770*/  ULDC UR4, c[0x0][0x288] ;  /* 0x0000a20000047ab9 */ /* 0x000fe20000000800 */
[----:B------:R-:W-:Y:S01]  /*1780*/  ISETP.NE.U32.AND P2, PT, RZ, UR8, PT ;  /* 0x00000008ff007c0c */ /* 0x000fe2000bf45070 */
[----:B------:R0:W-:Y:S01]  /*1790*/  STL [R1+0xd8], R0 ;  /* 0x0000d80001007387 */ /* 0x0001e20000100800 */
[----:B------:R-:W-:Y:S02]  /*17a0*/  IADD3 R4, P3, R27, UR6, RZ ;  /* 0x000000061b047c10 */ /* 0x000fe4000ff7e0ff */
[----:B------:R-:W-:Y:S01]  /*17b0*/  ISETP.NE.AND.EX P2, PT, RZ, UR9, PT, P2 ;  /* 0x00000009ff007c0c */ /* 0x000fe2000bf45320 */
[----:B------:R0:W5:Y:S01]  /*17c0*/  @P1 LDG.E R11, desc[UR38][R6.64] ;  /* 0x00000026060b1981 */ /* 0x000162000c1e1900 */
[----:B------:R-:W-:Y:S01]  /*17d0*/  MOV R147, UR4 ;  /* 0x0000000400937c02 */ /* 0x000fe20008000f00 */
[----:B------:R-:W-:Y:S01]  /*17e0*/  ULDC.64 UR4, c[0x0][0x418] ;  /* 0x0001060000047ab9 */ /* 0x000fe20000000a00 */
[----:B------:R-:W-:Y:S01]  /*17f0*/  IADD3.X R5, R31, UR7, RZ, P3, !PT ;  /* 0x000000071f057c10 */ /* 0x000fe20009ffe4ff */
        /* <DEDUP_REMOVED lines=25> */
.L_x_2327:
[----:B------:R-:W-:Y:S01]  /*1990*/  ULDC.64 UR4, c[0x0][0xa20] ;  /* 0x0002880000047ab9 */ /* 0x000fe20000000a00 */
[C---:B------:R-:W-:Y:S02]  /*19a0*/  LOP3.LUT R3, R98.reuse, 0xff000000, RZ, 0xc0, !PT ;  /* 0xff00000062037812 */ /* 0x040fe400078ec0ff */
[----:B------:R-:W-:Y:S02]  /*19b0*/  ISETP.NE.U32.AND P1, PT, RZ, UR4, PT ;  /* 0x00000004ff007c0c */ /* 0x000fe4000bf25070 */
[C---:B------:R-:W-:Y:S02]  /*19c0*/  LOP3.LUT R0, R98.reuse, 0xff0000, RZ, 0xc0, !PT ;  /* 0x00ff000062007812 */ /* 0x040fe400078ec0ff */
[----:B------:R-:W-:Y:S02]  /*19d0*/  ISETP.NE.AND.EX P1, PT, RZ, UR5, PT, P1 ;  /* 0x00000005ff007c0c */ /* 0x000fe4000bf25310 */
[----:B------:R-:W-:Y:S02]  /*19e0*/  SHF.R.U32.HI R3, RZ, 0x8, R3 ;  /* 0x00000008ff037819 */ /* 0x000fe40000011603 */
[----:B------:R-:W-:-:S02]  /*19f0*/  LOP3.LUT R138, R98, 0xffff, RZ, 0xc0, !PT ;  /* 0x0000ffff628a7812 */ /* 0x000fc400078ec0ff */
[----:B------:R-:W-:-:S07]  /*1a00*/  LEA.HI R10, R0, R3, RZ, 0x10 ;  /* 0x00000003000a7211 */ /* 0x000fce00078f80ff */
[----:B------:R-:W-:Y:S05]  /*1a10*/  @!P1 BRA `(.L_x_2328) ;  /* 0x0000000000109947 */ /* 0x000fea0003800000 */
[----:B------:R-:W-:-:S04]  /*1a20*/  IADD3 R28, P0, R27, UR4, RZ ;  /* 0x000000041b1c7c10 */ /* 0x000fc8000ff1e0ff */
[----:B------:R-:W-:-:S05]  /*1a30*/  IADD3.X R29, R31, UR5, RZ, P0, !PT ;  /* 0x000000051f1d7c10 */ /* 0x000fca00087fe4ff */
[----:B------:R0:W5:Y:S01]  /*1a40*/  LDG.E R28, desc[UR38][R28.64] ;  /* 0x000000261c1c7981 */ /* 0x000162000c1e1900 */
[----:B------:R-:W-:Y:S05]  /*1a50*/  BRA `(.L_x_2329) ;  /* 0x0000000000107947 */ /* 0x000fea0003800000 */
.L_x_2328:
[----:B------:R-:W-:Y:S05]  /*1a60*/  @!P0 BRA `(.L_x_2329) ;  /* 0x00000000000c8947 */ /* 0x000fea0003800000 */
[----:B------:R-:W2:Y:S04]  /*1a70*/  LDG.E R3, desc[UR38][R4.64] ;  /* 0x0000002604037981 */ /* 0x000ea8000c1e1900 */
[----:B------:R-:W2:Y:S02]  /*1a80*/  LDG.E R28, desc[UR38][R4.64+0x4] ;  /* 0x00000426041c7981 */ /* 0x000ea4000c1e1900 */
[----:B--2---:R-:W-:-:S07]  /*1a90*/  IMAD.IADD R28, R28, 0x1, -R3 ;  /* 0x000000011c1c7824 */ /* 0x004fce00078e0a03 */
.L_x_2329:
[----:B------:R-:W-:Y:S01]  /*1aa0*/  ULDC.64 UR4, c[0x0][0xa10] ;  /* 0x0002840000047ab9 */ /* 0x000fe20000000a00 */
[----:B------:R-:W1:Y:S01]  /*1ab0*/  LDC R8, c[0x0][0x448] ;  /* 0x00011200ff087b82 */ /* 0x000e620000000800 */
[----:B------:R-:W-:-:S04]  /*1ac0*/  ISETP.NE.U32.AND P0, PT, RZ, UR4, PT ;  /* 0x00000004ff007c0c */ /* 0x000fc8000bf05070 */
[----:B------:R-:W-:Y:S01]  /*1ad0*/  ISETP.NE.AND.EX P0, PT, RZ, UR5, PT, P0 ;  /* 0x00000005ff007c0c */ /* 0x000fe2000bf05300 */
[----:B------:R-:W-:-:S12]  /*1ae0*/  ULDC.64 UR4, c[0x0][0xa30] ;  /* 0x00028c0000047ab9 */ /* 0x000fd80000000a00 */
[----:B------:R-:W2:Y:S02]  /*1af0*/  @P0 LDC.64 R4, c[0x0][0xa10] ;  /* 0x00028400ff040b82 */ /* 0x000ea40000000a00 */
[----:B--2---:R-:W-:-:S05]  /*1b00*/  @P0 IMAD.WIDE R4, R30, 0x4, R4 ;  /* 0x000000041e040825 */ /* 0x004fca00078e0204 */
[----:B------:R-:W2:Y:S04]  /*1b10*/  @P0 LDG.E R0, desc[UR38][R4.64] ;  /* 0x0000002604000981 */ /* 0x000ea8000c1e1900 */
[----:B------:R3:W2:Y:S01]  /*1b20*/  @P0 LDG.E R3, desc[UR38][R4.64+0x4] ;  /* 0x0000042604030981 */ /* 0x0006a2000c1e1900 */
[----:B------:R-:W-:Y:S01]  /*1b30*/  ISETP.NE.U32.AND P1, PT, RZ, UR4, PT ;  /* 0x00000004ff007c0c */ /* 0x000fe2000bf25070 */
[----:B-----5:R-:W-:-:S03]  /*1b40*/  IMAD.MOV.U32 R95, RZ, RZ, R28 ;  /* 0x000000ffff5f7224 */ /* 0x020fc600078e001c */
[----:B------:R-:W-:-:S13]  /*1b50*/  ISETP.NE.AND.EX P1, PT, RZ, UR5, PT, P1 ;  /* 0x00000005ff007c0c */ /* 0x000fda000bf25310 */
[----:B------:R-:W-:-:S04]  /*1b60*/  @P1 IADD3 R6, P2, R27, UR4, RZ ;  /* 0x000000041b061c10 */ /* 0x000fc8000ff5e0ff */
[----:B------:R-:W-:-:S05]  /*1b70*/  @P1 IADD3.X R7, R31, UR5, RZ, P2, !PT ;  /* 0x000000051f071c10 */ /* 0x000fca00097fe4ff */
[----:B------:R4:W5:Y:S01]  /*1b80*/  @P1 LDG.E R95, desc[UR38][R6.64] ;  /* 0x00000026065f1981 */ /* 0x000962000c1e1900 */
[----:B-1----:R-:W-:Y:S01]  /*1b90*/  ISETP.NE.AND P1, PT, R8, 0x1, PT ;  /* 0x000000010800780c */ /* 0x002fe20003f25270 */
[----:B------:R-:W-:Y:S01]  /*1ba0*/  IMAD R12, R97, 0xc0, RZ ;  /* 0x000000c0610c7824 */ /* 0x000fe200078e02ff */
[----:B------:R-:W-:Y:S01]  /*1bb0*/  LOP3.LUT R13, R10, 0xff, RZ, 0xc0, !PT ;  /* 0x000000ff0a0d7812 */ /* 0x000fe200078ec0ff */
[----:B------:R-:W-:Y:S01]  /*1bc0*/  IMAD.IADD R11, R28, 0x1, -R11 ;  /* 0x000000011c0b7824 */ /* 0x000fe200078e0a0b */
[----:B------:R-:W-:Y:S02]  /*1bd0*/  BSSY B0, `(.L_x_2330) ;  /* 0x0000036000007945 */ /* 0x000fe40003800000 */
[----:B---3--:R-:W-:Y:S01]  /*1be0*/  IADD3 R4, R12, 0xbf, RZ ;  /* 0x000000bf0c047810 */ /* 0x008fe20007ffe0ff */
[----:B------:R1:W-:Y:S01]  /*1bf0*/  STL [R1+0x88], R12 ;  /* 0x0000880c01007387 */ /* 0x0003e20000100800 */
[----:B----4-:R-:W-:-:S03]  /*1c00*/  SHF.R.U32.HI R6, RZ, 0x10, R10 ;  /* 0x00000010ff067819 */ /* 0x010fc6000001160a */
[----:B------:R1:W-:Y:S02]  /*1c10*/  STL [R1+0xb0], R13 ;  /* 0x0000b00d01007387 */ /* 0x0003e40000100800 */
[----:B------:R-:W3:Y:S02]  /*1c20*/  @P1 LDC R9, c[0x0][0x44c] ;  /* 0x00011300ff091b82 */ /* 0x000ee40000000800 */
[----:B------:R1:W-:Y:S06]  /*1c30*/  STL [R1+0x9c], R6 ;  /* 0x00009c0601007387 */ /* 0x0003ec0000100800 */
[----:B------:R-:W4:Y:S01]  /*1c40*/  @P1 LDC R5, c[0x0][0x450] ;  /* 0x00011400ff051b82 */ /* 0x000f220000000800 */
[----:B--2---:R-:W-:-:S02]  /*1c50*/  @P0 IMAD.IADD R24, R3, 0x1, -R0 ;  /* 0x0000000103180824 */ /* 0x004fc400078e0a00 */
[----:B---3--:R-:W-:-:S04]  /*1c60*/  @P1 IMAD.HI.U32 R0, R4, R9, RZ ;  /* 0x0000000904001227 */ /* 0x008fc800078e00ff */
[----:B------:R-:W-:Y:S01]  /*1c70*/  IMAD.IADD R148, R11, 0x1, R24 ;  /* 0x000000010b947824 */ /* 0x000fe200078e0218 */
[----:B----4-:R-:W-:-:S03]  /*1c80*/  @P1 SHF.R.U32.HI R4, RZ, R5, R0 ;  /* 0x00000005ff041219 */ /* 0x010fc60000011600 */
[C---:B------:R-:W-:Y:S01]  /*1c90*/  VIADD R0, R148.reuse, 0x7f ;  /* 0x0000007f94007836 */ /* 0x040fe20000000000 */
[----:B------:R-:W-:-:S04]  /*1ca0*/  IADD3 R100, R148, 0x80, -R147 ;  /* 0x0000008094647810 */ /* 0x000fc80007ffe893 */
[----:B------:R-:W-:Y:S01]  /*1cb0*/  SHF.R.S32.HI R3, RZ, 0x1f, R0 ;  /* 0x0000001fff037819 */ /* 0x000fe20000011400 */
[----:B------:R-:W-:-:S03]  /*1cc0*/  IMAD.IADD R4, R100, 0x1, R4 ;  /* 0x0000000164047824 */ /* 0x000fc600078e0204 */
[----:B------:R-:W-:Y:S02]  /*1cd0*/  LEA.HI R3, R3, R0, RZ, 0x7 ;  /* 0x0000000003037211 */ /* 0x000fe400078f38ff */
[----:B------:R-:W-:Y:S02]  /*1ce0*/  SHF.R.S32.HI R5, RZ, 0x1f, R4 ;  /* 0x0000001fff057819 */ /* 0x000fe40000011404 */
[----:B------:R-:W-:Y:S02]  /*1cf0*/  SHF.R.S32.HI R101, RZ, 0x7, R3 ;  /* 0x00000007ff657819 */ /* 0x000fe40000011403 */
[----:B------:R-:W-:-:S04]  /*1d00*/  LEA.HI R5, R5, R4, RZ, 0x7 ;  /* 0x0000000405057211 */ /* 0x000fc800078f38ff */
[----:B------:R-:W-:-:S04]  /*1d10*/  SHF.R.S32.HI R0, RZ, 0x7, R5 ;  /* 0x00000007ff007819 */ /* 0x000fc80000011405 */
[----:B------:R-:W-:Y:S02]  /*1d20*/  VIMNMX R9, R101, R0, PT ;  /* 0x0000000065097248 */ /* 0x000fe40003fe0100 */
[----:B------:R-:W-:Y:S02]  /*1d30*/  MOV R0, RZ ;  /* 0x000000ff00007202 */ /* 0x000fe40000000f00 */
[----:B------:R-:W-:-:S13]  /*1d40*/  ISETP.GE.AND P0, PT, R9, 0x1, PT ;  /* 0x000000010900780c */ /* 0x000fda0003f06270 */
[----:B-1----:R-:W-:Y:S05]  /*1d50*/  @!P0 BRA `(.L_x_2331) ;  /* 0x0000000000748947 */ /* 0x002fea0003800000 */
[----:B------:R-:W-:Y:S01]  /*1d60*/  ISETP.NE.AND P0, PT, R6, RZ, PT ;  /* 0x000000ff0600720c */ /* 0x000fe20003f05270 */
[----:B------:R-:W-:-:S03]  /*1d70*/  ULDC UR4, c[0x0][0x9f0] ;  /* 0x00027c0000047ab9 */ /* 0x000fc60000000800 */
[----:B------:R-:W-:-:S04]  /*1d80*/  SEL R10, R6, UR4, P0 ;  /* 0x00000004060a7c07 */ /* 0x000fc80008000000 */
[-C--:B------:R-:W-:Y:S02]  /*1d90*/  IABS R6, R10.reuse ;  /* 0x0000000a00067213 */ /* 0x080fe40000000000 */
[----:B------:R-:W-:Y:S02]  /*1da0*/  IADD3 R0, R10, -0x1, R9 ;  /* 0xffffffff0a007810 */ /* 0x000fe40007ffe009 */
[----:B------:R-:W1:Y:S01]  /*1db0*/  I2F.RP R3, R6 ;  /* 0x0000000600037306 */ /* 0x000e620000209400 */
[----:B------:R-:W-:Y:S02]  /*1dc0*/  IABS R12, R10 ;  /* 0x0000000a000c7213 */ /* 0x000fe40000000000 */
        /* <DEDUP_REMOVED lines=14> */
[----:B------:R-:W-:Y:S01]  /*1eb0*/  @!P1 IMAD.IADD R3, R3, 0x1, -R6 ;  /* 0x0000000103039824 */ /* 0x000fe200078e0a06 */
[----:B------:R-:W-:Y:S02]  /*1ec0*/  @!P1 IADD3 R5, R5, 0x1, RZ ;  /* 0x0000000105059810 */ /* 0x000fe40007ffe0ff */
[----:B------:R-:W-:Y:S02]  /*1ed0*/  ISETP.NE.AND P1, PT, R10, RZ, PT ;  /* 0x000000ff0a00720c */ /* 0x000fe40003f25270 */
[----:B------:R-:W-:-:S13]  /*1ee0*/  ISETP.GE.U32.AND P0, PT, R3, R6, PT ;  /* 0x000000060300720c */ /* 0x000fda0003f06070 */
[----:B------:R-:W-:-:S04]  /*1ef0*/  @P0 VIADD R5, R5, 0x1 ;  /* 0x0000000105050836 */ /* 0x000fc80000000000 */
[----:B------:R-:W-:-:S04]  /*1f00*/  IMAD.MOV.U32 R0, RZ, RZ, R5 ;  /* 0x000000ffff007224 */ /* 0x000fc800078e0005 */
[----:B------:R-:W-:Y:S01]  /*1f10*/  @!P2 IMAD.MOV R0, RZ, RZ, -R0 ;  /* 0x000000ffff00a224 */ /* 0x000fe200078e0a00 */
[----:B------:R-:W-:-:S07]  /*1f20*/  @!P1 LOP3.LUT R0, RZ, R10, RZ, 0x33, !PT ;  /* 0x0000000aff009212 */ /* 0x000fce00078e33ff */
.L_x_2331:
[----:B------:R-:W-:Y:S05]  /*1f30*/  BSYNC B0 ;  /* 0x0000000000007941 */ /* 0x000fea0003800000 */
.L_x_2330:
[----:B------:R-:W-:-:S05]  /*1f40*/  IMAD R3, R13, R0, RZ ;  /* 0x000000000d037224 */ /* 0x000fca00078e02ff */
        /* <DEDUP_REMOVED lines=8> */
[----:B------:R-:W-:-:S04]  /*1fd0*/  @P0 IADD3 R0, R0, 0x7f, RZ ;  /* 0x0000007f00000810 */ /* 0x000fc80007ffe0ff */
        /* <DEDUP_REMOVED lines=22> */
[----:B------:R-:W-:Y:S02]  /*2140*/  IMAD.MOV.U32 R12, RZ, RZ, 0x1 ;  /* 0x00000001ff0c7424 */ /* 0x000fe400078e00ff */
[----:B------:R-:W-:-:S07]  /*2150*/  IMAD.MOV.U32 R13, RZ, RZ, RZ ;  /* 0x000000ffff0d7224 */ /* 0x000fce00078e00ff */
[----:B------:R-:W-:-:S07]  /*2160*/  LEPC R20, `(.L_x_2334) ;  /* 0x000000001014794e */ /* 0x000fce0000000000 */
[----:B01---5:R-:W-:Y:S05]  /*2170*/  CALL.ABS.NOINC R14 ;  /* 0x000000000e007343 */ /* 0x023fea0003c00000 */
.L_x_2334:
[----:B------:R-:W-:Y:S05]  /*2180*/  BSYNC B6 ;  /* 0x0000000000067941 */ /* 0x000fea0003800000 */
.L_x_2333:
[----:B------:R-:W-:Y:S01]  /*2190*/  IADD3 R26, R2, 0x400, RZ ;  /* 0x00000400021a7810 */ /* 0x000fe20007ffe0ff */
[----:B------:R-:W-:Y:S03]  /*21a0*/  BSSY B6, `(.L_x_2335) ;  /* 0x0000013000067945 */ /* 0x000fe60003800000 */
[----:B------:R-:W-:-:S13]  /*21b0*/  LOP3.LUT P0, RZ, R26, 0x1bf, RZ, 0xc0, !PT ;  /* 0x000001bf1aff7812 */ /* 0x000fda000780c0ff */
[----:B------:R-:W-:Y:S05]  /*21c0*/  @!P0 BRA `(.L_x_2336) ;  /* 0x0000000000408947 */ /* 0x000fea0003800000 */
[----:B------:R-:W-:Y:S01]  /*21d0*/  MOV R14, 0x0 ;  /* 0x00000000000e7802 */ /* 0x000fe20000000f00 */
[----:B------:R-:W-:Y:S01]  /*21e0*/  ULDC.64 UR4, c[0x4][0x88] ;  /* 0x0100220000047ab9 */ /* 0x000fe20000000a00 */
[----:B------:R-:W-:Y:S01]  /*21f0*/  ULDC.64 UR6, c[0x4][0x18] ;  /* 0x0100060000067ab9 */ /* 0x000fe20000000a00 */
[----:B------:R-:W-:Y:S01]  /*2200*/  IMAD.U32 R4, RZ, RZ, UR4 ;  /* 0x00000004ff047e24 */ /* 0x000fe2000f8e00ff */
[----:B------:R-:W-:Y:S01]  /*2210*/  MOV R11, UR7 ;  /* 0x00000007000b7c02 */ /* 0x000fe20008000f00 */
[----:B------:R-:W-:Y:S01]  /*2220*/  IMAD.U32 R5, RZ, RZ, UR5 ;  /* 0x00000005ff057e24 */ /* 0x000fe2000f8e00ff */
[----:B------:R-:W1:Y:S01]  /*2230*/  LDC.64 R14, c[0x4][R14] ;  /* 0x010000000e0e7b82 */ /* 0x000e620000000a00 */
[----:B------:R-:W-:Y:S01]  /*2240*/  ULDC.64 UR4, c[0x4][0x90] ;  /* 0x0100240000047ab9 */ /* 0x000fe20000000a00 */
[----:B------:R-:W-:Y:S02]  /*2250*/  IMAD.U32 R10, RZ, RZ, UR6 ;  /* 0x00000006ff0a7e24 */ /* 0x000fe4000f8e00ff */
[----:B------:R-:W-:-:S02]  /*2260*/  IMAD.U32 R6, RZ, RZ, UR4 ;  /* 0x00000004ff067e24 */ /* 0x000fc4000f8e00ff */
[----:B------:R-:W-:Y:S02]  /*2270*/  IMAD.U32 R7, RZ, RZ, UR5 ;  /* 0x00000005ff077e24 */ /* 0x000fe4000f8e00ff */
[----:B------:R-:W-:Y:S02]  /*2280*/  IMAD.MOV.U32 R8, RZ, RZ, 0x70 ;  /* 0x00000070ff087424 */ /* 0x000fe400078e00ff */
[----:B------:R-:W-:Y:S02]  /*2290*/  IMAD.MOV.U32 R12, RZ, RZ, 0x1 ;  /* 0x00000001ff0c7424 */ /* 0x000fe400078e00ff */
[----:B------:R-:W-:-:S07]  /*22a0*/  IMAD.MOV.U32 R13, RZ, RZ, RZ ;  /* 0x000000ffff0d7224 */ /* 0x000fce00078e00ff */
[----:B------:R-:W-:-:S07]  /*22b0*/  LEPC R20, `(.L_x_2336) ;  /* 0x000000001014794e */ /* 0x000fce0000000000 */
[----:B01---5:R-:W-:Y:S05]  /*22c0*/  CALL.ABS.NOINC R14 ;  /* 0x000000000e007343 */ /* 0x023fea0003c00000 */
.L_x_2336:
[----:B------:R-:W-:Y:S05]  /*22d0*/  BSYNC B6 ;  /* 0x0000000000067941 */ /* 0x000fea0003800000 */
.L_x_2335:
[----:B------:R-:W2:Y:S01]  /*22e0*/  LDL.64 R20, [R1+0x38] ;  /* 0x0000380001147983 */ /* 0x000ea20000100a00 */
[----:B------:R-:W-:Y:S01]  /*22f0*/  ULDC.64 UR4, c[0x0][0x9f8] ;  /* 0x00027e0000047ab9 */ /* 0x000fe20000000a00 */
[----:B------:R-:W1:Y:S02]  /*2300*/  LDC.64 R8, c[0x0][0x408] ;  /* 0x00010200ff087b82 */ /* 0x000e640000000a00 */
[----:B------:R-:W2:Y:S01]  /*2310*/  LDL.64 R32, [R1+0x38] ;  /* 0x0000380001207983 */ /* 0x000ea20000100a00 */
[----:B------:R-:W-:Y:S01]  /*2320*/  ISETP.NE.U32.AND P0, PT, RZ, UR4, PT ;  /* 0x00000004ff007c0c */ /* 0x000fe2000bf05070 */
[----:B------:R-:W-:-:S03]  /*2330*/  IMAD.MOV.U32 R0, RZ, RZ, R30 ;  /* 0x000000ffff007224 */ /* 0x000fc600078e001e */
[----:B------:R-:W-:Y:S01]  /*2340*/  ISETP.NE.AND.EX P0, PT, RZ, UR5, PT, P0 ;  /* 0x00000005ff007c0c */ /* 0x000fe2000bf05300 */
[----:B------:R-:W3:Y:S01]  /*2350*/  LDC.64 R10, c[0x0][0x3f8] ;  /* 0x0000fe00ff0a7b82 */ /* 0x000ee20000000a00 */
[----:B------:R-:W-:-:S07]  /*2360*/  SHF.R.S32.HI R15, RZ, 0x1f, R156 ;  /* 0x0000001fff0f7819 */ /* 0x000fce000001149c */
[----:B------:R-:W4:Y:S04]  /*2370*/  LDC R13, c[0x0][0x3f4] ;  /* 0x0000fd00ff0d7b82 */ /* 0x000f280000000800 */
[----:B------:R-:W-:Y:S02]  /*2380*/  @P0 IADD3 R4, P1, R27, UR4, RZ ;  /* 0x000000041b040c10 */ /* 0x000fe4000ff3e0ff */
[----:B------:R-:W0:Y:S02]  /*2390*/  S2R R27, SR_TID.X ;  /* 0x00000000001b7919 */ /* 0x000e240000002100 */
[----:B------:R-:W-:-:S05]  /*23a0*/  @P0 IADD3.X R5, R31, UR5, RZ, P1, !PT ;  /* 0x000000051f050c10 */ /* 0x000fca0008ffe4ff */
[----:B------:R4:W2:Y:S01]  /*23b0*/  @P0 LDG.E R0, desc[UR38][R4.64] ;  /* 0x0000002604000981 */ /* 0x0008a2000c1e1900 */
[----:B------:R-:W-:Y:S01]  /*23c0*/  LOP3.LUT R22, R22, 0xfffffffb, RZ, 0xc0, !PT ;  /* 0xfffffffb16167812 */ /* 0x000fe200078ec0ff */
[----:B-1----:R-:W-:Y:S01]  /*23d0*/  IMAD.WIDE.U32 R64, R156, R8, R16 ;  /* 0x000000089c407225 */ /* 0x002fe200078e0010 */
[----:B------:R-:W-:-:S03]  /*23e0*/  IADD3 R77, R77, R28, RZ ;  /* 0x0000001c4d4d7210 */ /* 0x000fc60007ffe0ff */
[----:B---3--:R-:W-:-:S04]  /*23f0*/  IMAD.WIDE.U32 R68, R156, R10, R16 ;  /* 0x0000000a9c447225 */ /* 0x008fc800078e0010 */
[----:B0-----:R-:W-:Y:S01]  /*2400*/  VIADD R3, R27, 0xffffff80 ;  /* 0xffffff801b037836 */ /* 0x001fe20000000000 */
[----:B------:R-:W-:-:S04]  /*2410*/  SHF.R.U32.HI R30, RZ, 0x7, R27 ;  /* 0x00000007ff1e7819 */ /* 0x000fc8000001161b */
[----:B------:R-:W-:Y:S02]  /*2420*/  ISETP.NE.AND P6, PT, R30, 0x1, PT ;  /* 0x000000011e00780c */ /* 0x000fe40003fc5270 */
[----:B------:R-:W-:-:S04]  /*2430*/  SHF.R.S32.HI R6, RZ, 0x1f, R3 ;  /* 0x0000001fff067819 */ /* 0x000fc80000011403 */
[----:B------:R-:W-:Y:S02]  /*2440*/  LEA.HI R6, R6, R3, RZ, 0x2 ;  /* 0x0000000306067211 */ /* 0x000fe400078f10ff */
[C---:B------:R-:W-:Y:S02]  /*2450*/  IADD3 R3, R16.reuse, 0x10, RZ ;  /* 0x0000001010037810 */ /* 0x040fe40007ffe0ff */
[--C-:B------:R-:W-:Y:S02]  /*2460*/  SHF.R.S32.HI R56, RZ, 0x2, R6.reuse ;  /* 0x00000002ff387819 */ /* 0x100fe40000011406 */
[----:B------:R-:W-:Y:S01]  /*2470*/  SHF.R.S32.HI R7, RZ, 0x1f, R6 ;  /* 0x0000001fff077819 */ /* 0x000fe20000011406 */
[----:B------:R-:W-:Y:S05]  /*2480*/  @!P6 WARPSYNC.ALL ;  /* 0x000000000000e948 */ /* 0x000fea0003800000 */
[----:B------:R-:W-:Y:S01]  /*2490*/  ULDC UR4, c[0x0][0x2f4] ;  /* 0x0000bd0000047ab9 */ /* 0x000fe20000000800 */
[----:B------:R-:W-:Y:S01]  /*24a0*/  LEA.HI R7, R7, R56, RZ, 0x2 ;  /* 0x0000003807077211 */ /* 0x000fe200078f10ff */
[----:B------:R-:W-:Y:S01]  /*24b0*/  IMAD R6, R15, R8, RZ ;  /* 0x000000080f067224 */ /* 0x000fe200078e02ff */
[----:B------:R-:W-:Y:S01]  /*24c0*/  ISETP.GE.AND P1, PT, R3, UR4, PT ;  /* 0x0000000403007c0c */ /* 0x000fe2000bf26270 */
[----:B------:R-:W-:Y:S01]  /*24d0*/  IMAD R15, R15, R10, RZ ;  /* 0x0000000a0f0f7224 */ /* 0x000fe200078e02ff */
[----:B------:R-:W-:-:S02]  /*24e0*/  ISETP.GE.AND P0, PT, R16, UR4, PT ;  /* 0x0000000410007c0c */ /* 0x000fc4000bf06270 */
[----:B----4-:R-:W-:Y:S01]  /*24f0*/  SEL R5, RZ, 0xffffffff, P1 ;  /* 0xffffffffff057807 */ /* 0x010fe20000800000 */
[----:B------:R-:W-:Y:S01]  /*2500*/  IMAD R15, R156, R11, R15 ;  /* 0x0000000b9c0f7224 */ /* 0x000fe200078e020f */
[----:B------:R-:W-:Y:S02]  /*2510*/  SEL R4, RZ, 0x1, P0 ;  /* 0x00000001ff047807 */ /* 0x000fe40000000000 */
[----:B------:R-:W-:Y:S01]  /*2520*/  LOP3.LUT R7, R7, 0xfffffffc, RZ, 0xc0, !PT ;  /* 0xfffffffc07077812 */ /* 0x000fe200078ec0ff */
[----:B------:R-:W-:Y:S01]  /*2530*/  IMAD.SHL.U32 R5, R5, 0x2, RZ ;  /* 0x0000000205057824 */ /* 0x000fe200078e00ff */
[----:B------:R-:W-:Y:S02]  /*2540*/  ISETP.GE.AND P1, PT, R136, UR4, PT ;  /* 0x0000000488007c0c */ /* 0x000fe4000bf26270 */
[----:B------:R-:W-:Y:S01]  /*2550*/  ISETP.GE.AND P2, PT, R3, R13, PT ;  /* 0x0000000d0300720c */ /* 0x000fe20003f46270 */
[----:B------:R-:W-:Y:S01]  /*2560*/  IMAD.IADD R56, R56, 0x1, -R7 ;  /* 0x0000000138387824 */ /* 0x000fe200078e0a07 */
[----:B------:R-:W-:Y:S01]  /*2570*/  LOP3.LUT R5, R5, 0x2, R4, 0xe2, !PT ;  /* 0x0000000205057812 */ /* 0x000fe200078ee204 */
[----:B------:R-:W-:Y:S01]  /*2580*/  VIADD R4, R16, 0x20 ;  /* 0x0000002010047836 */ /* 0x000fe20000000000 */
[----:B------:R-:W-:-:S04]  /*2590*/  SEL R7, RZ, 0x8, P1 ;  /* 0x00000008ff077807 */ /* 0x000fc80000800000 */
[C---:B------:R-:W-:Y:S02]  /*25a0*/  ISETP.GE.AND P0, PT, R4.reuse, UR4, PT ;  /* 0x0000000404007c0c */ /* 0x040fe4000bf06270 */
[----:B------:R-:W-:Y:S01]  /*25b0*/  ISETP.GE.AND P1, PT, R4, R13, PT ;  /* 0x0000000d0400720c */ /* 0x000fe20003f26270 */
[----:B--2---:R-:W-:Y:S02]  /*25c0*/  IMAD.MOV.U32 R32, RZ, RZ, R20 ;  /* 0x000000ffff207224 */ /* 0x004fe400078e0014 */
[----:B------:R-:W-:Y:S01]  /*25d0*/  IMAD R21, R156, R9, R6 ;  /* 0x000000099c157224 */ /* 0x000fe200078e0206 */
[----:B------:R-:W-:Y:S02]  /*25e0*/  SEL R6, RZ, 0x4, P0 ;  /* 0x00000004ff067807 */ /* 0x000fe40000000000 */
[----:B------:R-:W-:Y:S01]  /*25f0*/  SHF.R.S32.HI R33, RZ, 0x1f, R32 ;  /* 0x0000001fff217819 */ /* 0x000fe20000011420 */
[----:B------:R-:W-:Y:S01]  /*2600*/  IMAD.IADD R65, R65, 0x1, R21 ;  /* 0x0000000141417824 */ /* 0x000fe200078e0215 */
[----:B------:R-:W-:-:S02]  /*2610*/  ISETP.GE.AND P0, PT, R23, UR4, PT ;  /* 0x0000000417007c0c */ /* 0x000fc4000bf06270 */
[----:B------:R-:W-:Y:S01]  /*2620*/  LOP3.LUT R5, R7, R5, R6, 0xfe, !PT ;  /* 0x0000000507057212 */ /* 0x000fe200078efe06 */
[----:B------:R0:W-:Y:S01]  /*2630*/  STL [R1+0x3c], R33 ;  /* 0x00003c2101007387 */ /* 0x0001e20000100800 */
[C-C-:B------:R-:W-:Y:S01]  /*2640*/  IMAD.WIDE.U32 R66, R156.reuse, R8, R32.reuse ;  /* 0x000000089c427225 */ /* 0x140fe200078e0020 */
[----:B------:R-:W-:Y:S02]  /*2650*/  SEL R6, RZ, 0x10, P0 ;  /* 0x00000010ff067807 */ /* 0x000fe40000000000 */
[----:B------:R-:W2:Y:S01]  /*2660*/  LDL R27, [R1+0x40] ;  /* 0x00004000011b7983 */ /* 0x000ea20000100800 */
[----:B------:R-:W-:Y:S01]  /*2670*/  IMAD.WIDE.U32 R70, R156, R10, R32 ;  /* 0x0000000a9c467225 */ /* 0x000fe200078e0020 */
[----:B------:R-:W-:Y:S02]  /*2680*/  LOP3.LUT P0, RZ, R56, 0x2, RZ, 0xc0, !PT ;  /* 0x0000000238ff7812 */ /* 0x000fe4000780c0ff */
[----:B------:R-:W3:Y:S01]  /*2690*/  LDL R34, [R1+0x44] ;  /* 0x0000440001227983 */ /* 0x000ee20000100800 */
[----:B------:R-:W-:Y:S01]  /*26a0*/  LOP3.LUT R29, R5, R6, RZ, 0xfc, !PT ;  /* 0x00000006051d7212 */ /* 0x000fe200078efcff */
[----:B------:R-:W-:-:S02]  /*26b0*/  IMAD.IADD R67, R21, 0x1, R67 ;  /* 0x0000000115437824 */ /* 0x000fc400078e0243 */
[----:B0-----:R-:W4:Y:S04]  /*26c0*/  LDL R33, [R1+0x48] ;  /* 0x0000480001217983 */ /* 0x001f280000100800 */
[----:B------:R-:W4:Y:S03]  /*26d0*/  LDL R32, [R1+0xdc] ;  /* 0x0000dc0001207983 */ /* 0x000f260000100800 */
[----:B------:R-:W-:Y:S02]  /*26e0*/  @P0 LOP3.LUT R22, R22, 0x4, RZ, 0xfc, !PT ;  /* 0x0000000416160812 */ /* 0x000fe400078efcff */
[----:B------:R-:W-:-:S04]  /*26f0*/  ISETP.GE.AND P0, PT, R16, R13, PT ;  /* 0x0000000d1000720c */ /* 0x000fc80003f06270 */
[C---:B------:R-:W-:Y:S02]  /*2700*/  SEL R5, R13.reuse, RZ, P0 ;  /* 0x000000ff0d057207 */ /* 0x040fe40000000000 */
[C---:B------:R-:W-:Y:S02]  /*2710*/  SEL R7, R13.reuse, RZ, P1 ;  /* 0x000000ff0d077207 */ /* 0x040fe40000800000 */
[----:B------:R-:W-:Y:S01]  /*2720*/  SEL R12, R13, RZ, P2 ;  /* 0x000000ff0d0c7207 */ /* 0x000fe20001000000 */
[----:B------:R-:W-:Y:S01]  /*2730*/  IMAD.IADD R6, R16, 0x1, R5 ;  /* 0x0000000110067824 */ /* 0x000fe200078e0205 */
[----:B------:R-:W-:-:S03]  /*2740*/  IADD3 R20, R4, R7, RZ ;  /* 0x0000000704147210 */ /* 0x000fc60007ffe0ff */
[----:B------:R-:W-:Y:S01]  /*2750*/  IMAD.IADD R14, R3, 0x1, R12 ;  /* 0x00000001030e7824 */ /* 0x000fe200078e020c */
[----:B------:R-:W-:Y:S02]  /*2760*/  SHF.R.S32.HI R7, RZ, 0x1f, R6 ;  /* 0x0000001fff077819 */ /* 0x000fe40000011406 */
[----:B------:R-:W-:Y:S01]  /*2770*/  SHF.R.S32.HI R21, RZ, 0x1f, R20 ;  /* 0x0000001fff157819 */ /* 0x000fe20000011414 */
[----:B------:R-:W-:Y:S01]  /*2780*/  IMAD.IADD R69, R69, 0x1, R15 ;  /* 0x0000000145457824 */ /* 0x000fe200078e020f */
[-C--:B------:R-:W-:Y:S01]  /*2790*/  LEA.HI R5, R7, R6.reuse, RZ, 0x3 ;  /* 0x0000000607057211 */ /* 0x080fe200078f18ff */
[----:B------:R-:W-:Y:S01]  /*27a0*/  IMAD.IADD R71, R15, 0x1, R71 ;  /* 0x000000010f477824 */ /* 0x000fe200078e0247 */
[----:B------:R-:W-:Y:S02]  /*27b0*/  SHF.R.S32.HI R15, RZ, 0x1f, R14 ;  /* 0x0000001fff0f7819 */ /* 0x000fe4000001140e */
[----:B------:R-:W-:Y:S02]  /*27c0*/  LEA.HI R12, R7, R6, RZ, 0x5 ;  /* 0x00000006070c7211 */ /* 0x000fe400078f28ff */
[----:B------:R-:W-:-:S02]  /*27d0*/  LOP3.LUT R22, R22, 0xfffffffe, RZ, 0xc0, !PT ;  /* 0xfffffffe16167812 */ /* 0x000fc400078ec0ff */
[CC--:B------:R-:W-:Y:S02]  /*27e0*/  LEA.HI R7, R21.reuse, R20.reuse, RZ, 0x3 ;  /* 0x0000001415077211 */ /* 0x0c0fe400078f18ff */
[----:B------:R-:W-:Y:S02]  /*27f0*/  LEA.HI R20, R21, R20, RZ, 0x5 ;  /* 0x0000001415147211 */ /* 0x000fe400078f28ff */
[CC--:B------:R-:W-:Y:S02]  /*2800*/  LEA.HI R6, R15.reuse, R14.reuse, RZ, 0x3 ;  /* 0x0000000e0f067211 */ /* 0x0c0fe400078f18ff */
[----:B------:R-:W-:Y:S02]  /*2810*/  @P2 LOP3.LUT R22, R22, 0x1, RZ, 0xfc, !PT ;  /* 0x0000000116162812 */ /* 0x000fe400078efcff */
[----:B------:R-:W-:Y:S01]  /*2820*/  LEA.HI R15, R15, R14, RZ, 0x5 ;  /* 0x0000000e0f0f7211 */ /* 0x000fe200078f28ff */
[----:B------:R-:W-:Y:S01]  /*2830*/  IMAD.SHL.U32 R14, R12, 0x80, RZ ;  /* 0x000000800c0e7824 */ /* 0x000fe200078e00ff */
[----:B-----5:R-:W-:Y:S01]  /*2840*/  SHF.R.S32.HI R31, RZ, 0x1f, R95 ;  /* 0x0000001fff1f7819 */ /* 0x020fe2000001145f */
[----:B------:R-:W-:Y:S01]  /*2850*/  IMAD.SHL.U32 R28, R20, 0x80, RZ ;  /* 0x00000080141c7824 */ /* 0x000fe200078e00ff */
[----:B------:R-:W-:Y:S01]  /*2860*/  LOP3.LUT R22, R22, 0xfffffffd, RZ, 0xc0, !PT ;  /* 0xfffffffd16167812 */ /* 0x000fe200078ec0ff */
[----:B------:R-:W-:Y:S01]  /*2870*/  IMAD.SHL.U32 R21, R15, 0x80, RZ ;  /* 0x000000800f157824 */ /* 0x000fe200078e00ff */
[----:B------:R-:W-:-:S02]  /*2880*/  LOP3.LUT R14, R14, 0xfffff000, RZ, 0xc0, !PT ;  /* 0xfffff0000e0e7812 */ /* 0x000fc400078ec0ff */
[----:B------:R-:W-:Y:S02]  /*2890*/  @P1 LOP3.LUT R22, R22, 0x2, RZ, 0xfc, !PT ;  /* 0x0000000216161812 */ /* 0x000fe400078efcff */
[----:B------:R-:W-:Y:S02]  /*28a0*/  LOP3.LUT R28, R28, 0xfffff000, RZ, 0xc0, !PT ;  /* 0xfffff0001c1c7812 */ /* 0x000fe400078ec0ff */
[----:B------:R-:W-:Y:S02]  /*28b0*/  ISETP.GE.AND P1, PT, R137, UR4, PT ;  /* 0x0000000489007c0c */ /* 0x000fe4000bf26270 */
[----:B------:R-:W-:Y:S01]  /*28c0*/  LOP3.LUT R21, R21, 0xfffff000, RZ, 0xc0, !PT ;  /* 0xfffff00015157812 */ /* 0x000fe200078ec0ff */
[----:B------:R-:W-:Y:S01]  /*28d0*/  IMAD.WIDE.U32 R68, R95, R10, R68 ;  /* 0x0000000a5f447225 */ /* 0x000fe200078e0044 */
[----:B------:R-:W-:-:S03]  /*28e0*/  SHF.L.U64.HI R79, R8, 0x7, R9 ;  /* 0x00000007084f7819 */ /* 0x000fc60000010209 */
[----:B------:R-:W-:Y:S01]  /*28f0*/  IMAD.WIDE.U32 R64, R95, R8, R64 ;  /* 0x000000085f407225 */ /* 0x000fe200078e0040 */
[----:B------:R-:W-:-:S03]  /*2900*/  SHF.L.U64.HI R86, R10, 0x7, R11 ;  /* 0x000000070a567819 */ /* 0x000fc6000001020b */
[----:B------:R-:W-:Y:S01]  /*2910*/  IMAD.WIDE.U32 R66, R95, R8, R66 ;  /* 0x000000085f427225 */ /* 0x000fe200078e0042 */
[----:B------:R-:W-:-:S03]  /*2920*/  IADD3 R99, R30, 0x8, RZ ;  /* 0x000000081e637810 */ /* 0x000fc60007ffe0ff */
[----:B------:R-:W-:Y:S01]  /*2930*/  IMAD.WIDE.U32 R70, R95, R10, R70 ;  /* 0x0000000a5f467225 */ /* 0x000fe200078e0046 */
[----:B------:R-:W-:-:S03]  /*2940*/  SHF.R.S32.HI R78, RZ, 0x1f, R0 ;  /* 0x0000001fff4e7819 */ /* 0x000fc60000011400 */
[----:B------:R-:W-:Y:S01]  /*2950*/  IMAD.SHL.U32 R98, R13, 0x2, RZ ;  /* 0x000000020d627824 */ /* 0x000fe200078e00ff */
[----:B------:R-:W-:Y:S01]  /*2960*/  @!P6 BAR.SYNC.DEFER_BLOCKING 0x9, 0x100 ;  /* 0x024400000000eb1d */ /* 0x000fe20000010000 */
[C---:B--2---:R-:W-:Y:S02]  /*2970*/  LOP3.LUT R12, R27.reuse, 0x18, R5, 0xf8, !PT ;  /* 0x000000181b0c7812 */ /* 0x044fe400078ef805 */
[C---:B------:R-:W-:Y:S02]  /*2980*/  LOP3.LUT R20, R27.reuse, 0x18, R6, 0xf8, !PT ;  /* 0x000000181b147812 */ /* 0x040fe400078ef806 */
[----:B------:R-:W-:Y:S02]  /*2990*/  LOP3.LUT R27, R27, 0x18, R7, 0xf8, !PT ;  /* 0x000000181b1b7812 */ /* 0x000fe400078ef807 */
[----:B---3--:R-:W-:Y:S01]  /*29a0*/  LOP3.LUT R15, R12, R34, RZ, 0x3c, !PT ;  /* 0x000000220c0f7212 */ /* 0x008fe200078e3cff */
[----:B------:R-:W-:Y:S01]  /*29b0*/  IMAD R12, R31, R8, RZ ;  /* 0x000000081f0c7224 */ /* 0x000fe200078e02ff */
[----:B------:R-:W-:-:S02]  /*29c0*/  LOP3.LUT R27, R27, R34, RZ, 0x3c, !PT ;  /* 0x000000221b1b7212 */ /* 0x000fc400078e3cff */
[--C-:B----4-:R-:W-:Y:S01]  /*29d0*/  IADD3 R94, R15, R14, R33.reuse ;  /* 0x0000000e0f5e7210 */ /* 0x110fe20007ffe021 */
[----:B------:R-:W-:Y:S01]  /*29e0*/  IMAD R15, R95, R9, R12 ;  /* 0x000000095f0f7224 */ /* 0x000fe200078e020c */
[----:B------:R-:W-:Y:S01]  /*29f0*/  LOP3.LUT R20, R20, R34, RZ, 0x3c, !PT ;  /* 0x0000002214147212 */ /* 0x000fe200078e3cff */
[----:B------:R-:W-:Y:S01]  /*2a00*/  IMAD R12, R31, R10, RZ ;  /* 0x0000000a1f0c7224 */ /* 0x000fe200078e02ff */
[--C-:B------:R-:W-:Y:S02]  /*2a10*/  IADD3 R92, R27, R28, R33.reuse ;  /* 0x0000001c1b5c7210 */ /* 0x100fe40007ffe021 */
[----:B------:R-:W-:Y:S01]  /*2a20*/  SEL R28, RZ, 0x20, P1 ;  /* 0x00000020ff1c7807 */ /* 0x000fe20000800000 */
[----:B------:R-:W-:Y:S01]  /*2a30*/  IMAD R73, R95, R11, R12 ;  /* 0x0000000b5f497224 */ /* 0x000fe200078e020c */
[----:B------:R-:W-:Y:S02]  /*2a40*/  IADD3 R93, R20, R21, R33 ;  /* 0x00000015145d7210 */ /* 0x000fe40007ffe021 */
[----:B------:R-:W-:-:S02]  /*2a50*/  LOP3.LUT R20, R5, 0xfffffff8, RZ, 0xc0, !PT ;  /* 0xfffffff805147812 */ /* 0x000fc400078ec0ff */
[----:B------:R-:W-:Y:S02]  /*2a60*/  LOP3.LUT R21, R6, 0xfffffff8, RZ, 0xc0, !PT ;  /* 0xfffffff806157812 */ /* 0x000fe400078ec0ff */
[----:B------:R-:W-:Y:S02]  /*2a70*/  LOP3.LUT R27, R7, 0xfffffff8, RZ, 0xc0, !PT ;  /* 0xfffffff8071b7812 */ /* 0x000fe400078ec0ff */
[----:B------:R-:W-:Y:S01]  /*2a80*/  LOP3.LUT R28, R29, R28, RZ, 0xfc, !PT ;  /* 0x0000001c1d1c7212 */ /* 0x000fe200078efcff */
[----:B------:R-:W-:Y:S01]  /*2a90*/  IMAD.SHL.U32 R9, R10, 0x80, RZ ;  /* 0x000000800a097824 */ /* 0x000fe200078e00ff */
[----:B------:R-:W-:Y:S01]  /*2aa0*/  SHF.R.S32.HI R91, RZ, 0x1f, R20 ;  /* 0x0000001fff5b7819 */ /* 0x000fe20000011414 */
[----:B------:R-:W-:Y:S01]  /*2ab0*/  IMAD.IADD R75, R69, 0x1, R73 ;  /* 0x00000001454b7824 */ /* 0x000fe200078e0249 */
[----:B------:R-:W-:Y:S01]  /*2ac0*/  SHF.R.S32.HI R90, RZ, 0x1f, R21 ;  /* 0x0000001fff5a7819 */ /* 0x000fe20000011415 */
[----:B------:R-:W-:Y:S01]  /*2ad0*/  IMAD.SHL.U32 R8, R8, 0x80, RZ ;  /* 0x0000008008087824 */ /* 0x000fe200078e00ff */
[----:B------:R-:W-:Y:S01]  /*2ae0*/  SHF.R.S32.HI R87, RZ, 0x1f, R27 ;  /* 0x0000001fff577819 */ /* 0x000fe2000001141b */
[----:B------:R-:W-:Y:S01]  /*2af0*/  IMAD R10, R32, 0xc0, R156 ;  /* 0x000000c0200a7824 */ /* 0x000fe200078e029c */
[----:B------:R-:W-:Y:S01]  /*2b00*/  LOP3.LUT R29, R29, 0x1, RZ, 0xc0, !PT ;  /* 0x000000011d1d7812 */ /* 0x000fe200078ec0ff */
[----:B------:R-:W-:Y:S01]  /*2b10*/  IMAD.IADD R76, R65, 0x1, R15 ;  /* 0x00000001414c7824 */ /* 0x000fe200078e020f */
[C---:B------:R-:W-:Y:S01]  /*2b20*/  LOP3.LUT R30, R28.reuse, 0x2, RZ, 0xc0, !PT ;  /* 0x000000021c1e7812 */ /* 0x040fe200078ec0ff */
[----:B------:R-:W-:Y:S01]  /*2b30*/  IMAD.IADD R74, R15, 0x1, R67 ;  /* 0x000000010f4a7824 */ /* 0x000fe200078e0243 */
[----:B------:R-:W-:Y:S01]  /*2b40*/  LOP3.LUT R31, R28, 0x4, RZ, 0xc0, !PT ;  /* 0x000000041c1f7812 */ /* 0x000fe200078ec0ff */
[----:B------:R-:W-:-:S07]  /*2b50*/  IMAD.IADD R73, R73, 0x1, R71 ;  /* 0x0000000149497824 */ /* 0x000fce00078e0247 */
.L_x_2395:
[----:B--2---:R-:W2:Y:S01]  /*2b60*/  LDL R35, [R1+0x94] ;  /* 0x0000940001237983 */ /* 0x004ea20000100800 */
[----:B------:R-:W0:Y:S01]  /*2b70*/  LDC R81, c[0x0][0x430] ;  /* 0x00010c00ff517b82 */ /* 0x000e220000000800 */
[----:B------:R-:W-:Y:S01]  /*2b80*/  IADD3 R11, R25, -0x1, RZ ;  /* 0xffffffff190b7810 */ /* 0x000fe20007ffe0ff */
[----:B------:R-:W-:-:S04]  /*2b90*/  IMAD.MOV.U32 R80, RZ, RZ, RZ ;  /* 0x000000ffff507224 */ /* 0x000fc800078e00ff */
[----:B------:R-:W-:Y:S02]  /*2ba0*/  IMAD R12, R11, 0x80, R10 ;  /* 0x000000800b0c7824 */ /* 0x000fe400078e020a */
[----:B-1----:R-:W1:Y:S02]  /*2bb0*/  LDC R96, c[0x0][0x3f4] ;  /* 0x0000fd00ff607b82 */ /* 0x002e640000000800 */
[----:B------:R-:W-:Y:S01]  /*2bc0*/  IMAD.IADD R36, R77, 0x1, R12 ;  /* 0x000000014d247824 */ /* 0x000fe200078e020c */
[----:B------:R-:W-:-:S03]  /*2bd0*/  ISETP.GE.AND P1, PT, R12, R24, PT ;  /* 0x000000180c00720c */ /* 0x000fc60003f26270 */
[----:B------:R-:W-:Y:S01]  /*2be0*/  IMAD.MOV.U32 R32, RZ, RZ, R36 ;  /* 0x000000ffff207224 */ /* 0x000fe200078e0024 */
[----:B------:R-:W-:Y:S02]  /*2bf0*/  ISETP.GT.OR P1, PT, R10, 0x7f, P1 ;  /* 0x0000007f0a00780c */ /* 0x000fe40000f24670 */
[----:B0-----:R-:W-:-:S11]  /*2c00*/  ISETP.NE.AND P2, PT, R81, 0x1, PT ;  /* 0x000000015100780c */ /* 0x001fd60003f45270 */
[----:B------:R-:W0:Y:S08]  /*2c10*/  @!P1 LDC.64 R14, c[0x0][0x428] ;  /* 0x00010a00ff0e9b82 */ /* 0x000e300000000a00 */
[----:B---3--:R-:W3:Y:S08]  /*2c20*/  @!P1 LDC.64 R12, c[0x0][0x418] ;  /* 0x00010600ff0c9b82 */ /* 0x008ef00000000a00 */
        /* <DEDUP_REMOVED lines=13> */
[----:B------:R-:W-:Y:S05]  /*2d00*/  YIELD ;  /* 0x0000000000007946 */ /* 0x000fea0003800000 */
[----:B------:R-:W-:Y:S01]  /*2d10*/  IADD3 R14, -R32, RZ, RZ ;  /* 0x000000ff200e7210 */ /* 0x000fe20007ffe1ff */
[----:B------:R-:W-:Y:S01]  /*2d20*/  BSSY B0, `(.L_x_2337) ;  /* 0x0000424000007945 */ /* 0x000fe20003800000 */
[----:B------:R0:W5:Y:S01]  /*2d30*/  @!P1 LDG.E R80, desc[UR38][R12.64] ;  /* 0x000000260c509981 */ /* 0x000162000c1e1900 */
[----:B------:R-:W-:Y:S01]  /*2d40*/  ISETP.GT.AND P1, PT, R11, R72, PT ;  /* 0x000000480b00720c */ /* 0x000fe20003f24270 */
[----:B------:R-:W-:-:S02]  /*2d50*/  IMAD.MOV.U32 R25, RZ, RZ, R11 ;  /* 0x000000ffff197224 */ /* 0x000fc400078e000b */
[----:B------:R-:W-:Y:S02]  /*2d60*/  IMAD R81, R81, R14, R36 ;  /* 0x0000000e51517224 */ /* 0x000fe400078e0224 */
        /* <DEDUP_REMOVED lines=13> */
[----:B------:R-:W-:Y:S01]  /*2e40*/  ULDC.64 UR4, c[0x0][0x310] ;  /* 0x0000c40000047ab9 */ /* 0x000fe20000000a00 */
[----:B------:R-:W-:Y:S01]  /*2e50*/  SHF.R.S32.HI R14, RZ, 0x1f, R25 ;  /* 0x0000001fff0e7819 */ /* 0x000fe20000011419 */
[----:B------:R-:W-:Y:S01]  /*2e60*/  IMAD R33, R83, UR4, RZ ;  /* 0x0000000453217c24 */ /* 0x000fe2000f8e02ff */
[----:B------:R-:W-:Y:S02]  /*2e70*/  VIMNMX R84, R84, 0x80, PT ;  /* 0x0000008054547848 */ /* 0x000fe40003fe0100 */
[----:B------:R-:W-:Y:S01]  /*2e80*/  IADD3 R13, R13, R15, RZ ;  /* 0x0000000f0d0d7210 */ /* 0x000fe20007ffe0ff */
[----:B------:R-:W-:-:S02]  /*2e90*/  IMAD R33, R80, UR5, R33 ;  /* 0x0000000550217c24 */ /* 0x000fc4000f8e0221 */
[----:B------:R-:W-:Y:S02]  /*2ea0*/  IMAD R15, R86, R25, RZ ;  /* 0x00000019560f7224 */ /* 0x000fe400078e02ff */
[----:B------:R-:W-:Y:S01]  /*2eb0*/  IMAD.WIDE.U32 R12, R80, UR4, R12 ;  /* 0x00000004500c7c25 */ /* 0x000fe2000f8e000c */
[----:B------:R-:W-:-:S03]  /*2ec0*/  ULDC.64 UR4, c[0x0][0x308] ;  /* 0x0000c20000047ab9 */ /* 0x000fc60000000a00 */
[----:B------:R-:W-:Y:S02]  /*2ed0*/  IMAD.IADD R13, R13, 0x1, R33 ;  /* 0x000000010d0d7824 */ /* 0x000fe400078e0221 */
[----:B------:R-:W-:Y:S02]  /*2ee0*/  IMAD R33, R14, R9, R15 ;  /* 0x000000090e217224 */ /* 0x000fe400078e020f */
[----:B------:R-:W-:-:S04]  /*2ef0*/  IMAD.WIDE.U32 R12, R138, UR4, R12 ;  /* 0x000000048a0c7c25 */ /* 0x000fc8000f8e000c */
[----:B------:R-:W-:Y:S01]  /*2f00*/  IMAD R61, R138, UR5, R13 ;  /* 0x000000058a3d7c24 */ /* 0x000fe2000f8e020d */
[----:B------:R-:W-:Y:S01]  /*2f10*/  ULDC.64 UR4, c[0x0][0x2e8] ;  /* 0x0000ba0000047ab9 */ /* 0x000fe20000000a00 */
[-C--:B------:R-:W-:Y:S01]  /*2f20*/  IMAD R13, R79, R25.reuse, RZ ;  /* 0x000000194f0d7224 */ /* 0x080fe200078e02ff */
[----:B------:R-:W-:Y:S01]  /*2f30*/  LEA R60, P2, R12, UR4, 0x1 ;  /* 0x000000040c3c7c11 */ /* 0x000fe2000f8408ff */
[----:B------:R-:W-:Y:S02]  /*2f40*/  ULDC.U8 UR4, c[0x0][0x410] ;  /* 0x0001040000047ab9 */ /* 0x000fe40000000000 */
[----:B------:R-:W-:Y:S01]  /*2f50*/  IMAD R57, R14, R8, R13 ;  /* 0x000000080e397224 */ /* 0x000fe200078e020d */
[----:B------:R-:W-:Y:S01]  /*2f60*/  LEA.HI.X R61, R12, UR5, R61, 0x1, P2 ;  /* 0x000000050c3d7c11 */ /* 0x000fe200090f0c3d */
[----:B------:R-:W-:Y:S01]  /*2f70*/  IMAD.WIDE.U32 R14, R9, R25, RZ ;  /* 0x00000019090e7225 */ /* 0x000fe200078e00ff */
[----:B------:R-:W-:-:S03]  /*2f80*/  ISETP.NE.AND P2, PT, RZ, UR4, PT ;  /* 0x00000004ff007c0c */ /* 0x000fc6000bf45270 */
[----:B------:R-:W-:-:S04]  /*2f90*/  IMAD.WIDE.U32 R12, R8, R25, RZ ;  /* 0x00000019080c7225 */ /* 0x000fc800078e00ff */
[----:B------:R-:W-:Y:S02]  /*2fa0*/  IMAD.IADD R11, R15, 0x1, R33 ;  /* 0x000000010f0b7824 */ /* 0x000fe400078e0221 */
[----:B------:R-:W-:-:S04]  /*2fb0*/  IMAD.IADD R57, R13, 0x1, R57 ;  /* 0x000000010d397824 */ /* 0x000fc800078e0239 */
[----:B------:R-:W-:Y:S05]  /*2fc0*/  @!P2 BRA `(.L_x_2339) ;  /* 0x0000001c0030a947 */ /* 0x000fea0003800000 */
        /* <DEDUP_REMOVED lines=61> */
.L_x_2341:
[----:B------:R-:W-:Y:S05]  /*33a0*/  BSYNC B1 ;  /* 0x0000000000017941 */ /* 0x000fea0003800000 */
.L_x_2340:
        /* <DEDUP_REMOVED lines=43> */
.L_x_2342:
[----:B------:R-:W-:Y:S01]  /*3660*/  LEA R57, R18, R2, 0x3 ;  /* 0x0000000212397211 */ /* 0x000fe200078e18ff */
[----:B------:R-:W-:Y:S01]  /*3670*/  BSSY B1, `(.L_x_2343) ;  /* 0x0000004000017945 */ /* 0x000fe20003800000 */
[----:B------:R-:W-:-:S04]  /*3680*/  SHF.L.U32 R85, R149, 0x1f, RZ ;  /* 0x0000001f95557819 */ /* 0x000fc800000006ff */
[----:B------:R-:W0:Y:S02]  /*3690*/  SYNCS.PHASECHK.TRANS64.TRYWAIT P4, [R57+URZ+0x2d890], R85 ;  /* 0x02d89055390075a7 */ /* 0x000e24000808017f */
[----:B0-----:R-:W-:Y:S05]  /*36a0*/  @!P4 BRA `(.L_x_2344) ;  /* 0x000001c800ecc947 */ /* 0x001fea0003800000 */
.L_x_2619:
[----:B------:R-:W-:Y:S05]  /*36b0*/  BSYNC B1 ;  /* 0x0000000000017941 */ /* 0x000fea0003800000 */
.L_x_2343:
[----:B------:R-:W-:-:S03]  /*36c0*/  UMOV UR4, 0xffffffff ;  /* 0xffffffff00047882 */ /* 0x000fc60000000000 */
[----:B------:R-:W-:Y:S05]  /*36d0*/  BRA.DIV UR4, `(.L_x_2345) ;  /* 0x000001ca04f47947 */ /* 0x000fea000b800000 */
[----:B------:R-:W1:Y:S04]  /*36e0*/  SHFL.IDX PT, R61, R61, RZ, 0x1e1f ;  /* 0x001e1fff3d3d7589 */ /* 0x000e6800000e0000 */
[----:B------:R-:W2:Y:S02]  /*36f0*/  SHFL.IDX PT, R60, R60, RZ, 0x1e1f ;  /* 0x001e1fff3c3c7589 */ /* 0x000ea400000e0000 */
.L_x_2623:
        /* <DEDUP_REMOVED lines=20> */
[----:B------:R-:W-:-:S03]  /*3840*/  FMUL.FTZ R13, R88, R13 ;  /* 0x0000000d580d7220 */ /* 0x000fc60000410000 */
[-C--:B------:R-:W-:Y:S01]  /*3850*/  FFMA.FTZ R11, R88, R55.reuse, -R11 ;  /* 0x00000037580b7223 */ /* 0x080fe2000001080b */
[----:B------:R-:W-:Y:S02]  /*3860*/  IMAD.MOV.U32 R88, RZ, RZ, R12 ;  /* 0x000000ffff587224 */ /* 0x000fe400078e000c */
[----:B------:R-:W-:Y:S01]  /*3870*/  FFMA.FTZ R13, R53, R55, R13 ;  /* 0x00000037350d7223 */ /* 0x000fe2000001000d */
[----:B------:R-:W-:Y:S02]  /*3880*/  IMAD.MOV.U32 R53, RZ, RZ, R15 ;  /* 0x000000ffff357224 */ /* 0x000fe400078e000f */
[----:B------:R-:W-:Y:S02]  /*3890*/  HADD2.F32 R55, -RZ, R52.H0_H0 ;  /* 0x20000034ff377230 */ /* 0x000fe40000004100 */
[----:B------:R-:W-:Y:S01]  /*38a0*/  HADD2.F32 R12, -RZ, R88.H1_H1 ;  /* 0x30000058ff0c7230 */ /* 0x000fe20000004100 */
[----:B------:R-:W-:Y:S01]  /*38b0*/  F2FP.F16.F32.PACK_AB R13, R13, R11 ;  /* 0x0000000b0d0d723e */ /* 0x000fe200000000ff */
[----:B------:R-:W-:-:S02]  /*38c0*/  HADD2.F32 R15, -RZ, R53.H1_H1 ;  /* 0x30000035ff0f7230 */ /* 0x000fc40000004100 */
[----:B------:R-:W-:Y:S02]  /*38d0*/  HADD2.F32 R53, -RZ, R53.H0_H0 ;  /* 0x20000035ff357230 */ /* 0x000fe40000004100 */
[----:B------:R-:W-:Y:S02]  /*38e0*/  HADD2.F32 R88, -RZ, R88.H0_H0 ;  /* 0x20000058ff587230 */ /* 0x000fe40000004100 */
[----:B------:R-:W-:-:S04]  /*38f0*/  FMUL.FTZ R52, R15, R54 ;  /* 0x000000360f347220 */ /* 0x000fc80000410000 */
        /* <DEDUP_REMOVED lines=20> */
.L_x_2350:
[----:B------:R-:W-:Y:S05]  /*3a40*/  BSYNC B2 ;  /* 0x0000000000027941 */ /* 0x000fea0003800000 */
.L_x_2349:
[----:B--2---:R-:W-:-:S04]  /*3a50*/  LEA R52, P3, R16, R60, 0x1 ;  /* 0x0000003c10347211 */ /* 0x004fc800078608ff */
[----:B-1----:R-:W-:-:S05]  /*3a60*/  LEA.HI.X R53, R16, R61, R17, 0x1, P3 ;  /* 0x0000003d10357211 */ /* 0x002fca00018f0c11 */
[----:B------:R3:W-:Y:S04]  /*3a70*/  ST.E.128 desc[UR38][R52.64], R12 ;  /* 0x0000000c34007985 */ /* 0x0007e8000c101d26 */
.L_x_2348:
[----:B------:R-:W-:Y:S05]  /*3a80*/  BSYNC B1 ;  /* 0x0000000000017941 */ /* 0x000fea0003800000 */
.L_x_2347:
        /* <DEDUP_REMOVED lines=41> */
[----:B------:R-:W-:Y:S02]  /*3d20*/  HADD2.F32 R51, -RZ, R14.H1_H1 ;  /* 0x3000000eff337230 */ /* 0x000fe40000004100 */
        /* <DEDUP_REMOVED lines=8> */
.L_x_2354:
[----:B------:R-:W-:Y:S05]  /*3db0*/  BSYNC B2 ;  /* 0x0000000000027941 */ /* 0x000fea0003800000 */
.L_x_2353:
[----:B------:R-:W3:Y:S01]  /*3dc0*/  LDL R11, [R1+0x4c] ;  /* 0x00004c00010b7983 */ /* 0x000ee20000100800 */
[----:B--2---:R-:W-:Y:S02]  /*3dd0*/  IMAD.MOV.U32 R48, RZ, RZ, R60 ;  /* 0x000000ffff307224 */ /* 0x004fe400078e003c */
[----:B-1----:R-:W-:Y:S01]  /*3de0*/  IMAD.MOV.U32 R49, RZ, RZ, R61 ;  /* 0x000000ffff317224 */ /* 0x002fe200078e003d */
[----:B---3--:R-:W-:-:S05]  /*3df0*/  SHF.L.U32 R11, R11, 0x3, RZ ;  /* 0x000000030b0b7819 */ /* 0x008fca00000006ff */
[----:B------:R-:W-:-:S05]  /*3e00*/  IMAD.WIDE R48, R11, 0x2, R48 ;  /* 0x000000020b307825 */ /* 0x000fca00078e0230 */
[----:B------:R4:W-:Y:S02]  /*3e10*/  ST.E.128 desc[UR38][R48.64], R12 ;  /* 0x0000000c30007985 */ /* 0x0009e4000c101d26 */
.L_x_2352:
[----:B------:R-:W-:Y:S05]  /*3e20*/  BSYNC B1 ;  /* 0x0000000000017941 */ /* 0x000fea0003800000 */
.L_x_2351:
        /* <DEDUP_REMOVED lines=50> */
[----:B------:R-:W-:-:S03]  /*4150*/  IMAD.MOV.U32 R12, RZ, RZ, R46 ;  /* 0x000000ffff0c7224 */ /* 0x000fc600078e002e */
[----:B------:R-:W-:-:S07]  /*4160*/  MOV R14, R47 ;  /* 0x0000002f000e7202 */ /* 0x000fce0000000f00 */
.L_x_2358:
[----:B------:R-:W-:Y:S05]  /*4170*/  BSYNC B2 ;  /* 0x0000000000027941 */ /* 0x000fea0003800000 */
.L_x_2357:
[----:B------:R-:W3:Y:S01]  /*4180*/  LDL R11, [R1+0x50] ;  /* 0x00005000010b7983 */ /* 0x000ee20000100800 */
[----:B--2---:R-:W-:Y:S02]  /*4190*/  IMAD.MOV.U32 R44, RZ, RZ, R60 ;  /* 0x000000ffff2c7224 */ /* 0x004fe400078e003c */
[----:B-1----:R-:W-:Y:S02]  /*41a0*/  IMAD.MOV.U32 R45, RZ, RZ, R61 ;  /* 0x000000ffff2d7224 */ /* 0x002fe400078e003d */
[----:B---3--:R-:W-:-:S04]  /*41b0*/  IMAD.SHL.U32 R11, R11, 0x8, RZ ;  /* 0x000000080b0b7824 */ /* 0x008fc800078e00ff */
[----:B------:R-:W-:-:S05]  /*41c0*/  IMAD.WIDE R44, R11, 0x2, R44 ;  /* 0x000000020b2c7825 */ /* 0x000fca00078e022c */
[----:B------:R1:W-:Y:S02]  /*41d0*/  ST.E.128 desc[UR38][R44.64], R12 ;  /* 0x0000000c2c007985 */ /* 0x0003e4000c101d26 */
.L_x_2356:
[----:B------:R-:W-:Y:S05]  /*41e0*/  BSYNC B1 ;  /* 0x0000000000017941 */ /* 0x000fea0003800000 */
.L_x_2355:
        /* <DEDUP_REMOVED lines=8> */
[----:B------:R-:W-:Y:S01]  /*4270*/  SHF.R.U64 R11, R40, 0x10, R41 ;  /* 0x00000010280b7819 */ /* 0x000fe20000001229 */
[----:B------:R-:W-:Y:S01]  /*4280*/  IMAD.MOV.U32 R44, RZ, RZ, R13 ;  /* 0x000000ffff2c7224 */ /* 0x000fe200078e000d */
[----:B------:R-:W-:Y:S02]  /*4290*/  SHF.R.U32.HI R40, RZ, 0x10, R41 ;  /* 0x00000010ff287819 */ /* 0x000fe40000011629 */
[--C-:B------:R-:W-:Y:S01]  /*42a0*/  SHF.R.U64 R41, R42, 0x10, R43.reuse ;  /* 0x000000102a297819 */ /* 0x100fe2000000122b */
[----:B------:R-:W-:Y:S01]  /*42b0*/  HADD2.F32 R11, -RZ, R11.H0_H0 ;  /* 0x2000000bff0b7230 */ /* 0x000fe20000004100 */
[----:B------:R-:W-:Y:S01]  /*42c0*/  SHF.R.U32.HI R42, RZ, 0x10, R43 ;  /* 0x00000010ff2a7819 */ /* 0x000fe2000001162b */
[--C-:B------:R-:W-:Y:S02]  /*42d0*/  HADD2.F32 R13, -RZ, R44.reuse.H1_H1 ;  /* 0x3000002cff0d7230 */ /* 0x100fe40000004100 */
[----:B------:R-:W-:Y:S02]  /*42e0*/  HADD2.F32 R43, -RZ, R41.H0_H0 ;  /* 0x20000029ff2b7230 */ /* 0x000fe40000004100 */
[----:B------:R-:W-:-:S02]  /*42f0*/  HADD2.F32 R41, -RZ, R44.H0_H0 ;  /* 0x2000002cff297230 */ /* 0x000fc40000004100 */
[----:B------:R-:W-:Y:S02]  /*4300*/  HADD2.F32 R42, -RZ, R42.H0_H0 ;  /* 0x2000002aff2a7230 */ /* 0x000fe40000004100 */
[-C--:B------:R-:W-:Y:S01]  /*4310*/  FMUL.FTZ R44, R13, R43.reuse ;  /* 0x0000002b0d2c7220 */ /* 0x080fe20000410000 */
[----:B------:R-:W-:Y:S02]  /*4320*/  HADD2.F32 R40, -RZ, R40.H0_H0 ;  /* 0x20000028ff287230 */ /* 0x000fe40000004100 */
[C---:B------:R-:W-:Y:S01]  /*4330*/  FMUL.FTZ R43, R41.reuse, R43 ;  /* 0x0000002b292b7220 */ /* 0x040fe20000410000 */
[----:B------:R-:W-:-:S03]  /*4340*/  FFMA.FTZ R44, R41, R11, -R44 ;  /* 0x0000000b292c7223 */ /* 0x000fc6000001082c */
        /* <DEDUP_REMOVED lines=30> */
.L_x_2362:
[----:B------:R-:W-:Y:S05]  /*4530*/  BSYNC B2 ;  /* 0x0000000000027941 */ /* 0x000fea0003800000 */
.L_x_2361:
[----:B------:R-:W3:Y:S01]  /*4540*/  LDL R11, [R1+0x5c] ;  /* 0x00005c00010b7983 */ /* 0x000ee20000100800 */
[----:B--2---:R-:W-:-:S04]  /*4550*/  LEA R40, P3, R136, R60, 0x1 ;  /* 0x0000003c88287211 */ /* 0x004fc800078608ff */
[----:B---3--:R-:W-:-:S05]  /*4560*/  LEA.HI.X R41, R136, R61, R11, 0x1, P3 ;  /* 0x0000003d88297211 */ /* 0x008fca00018f0c0b */
[----:B------:R1:W-:Y:S04]  /*4570*/  ST.E.128 desc[UR38][R40.64], R12 ;  /* 0x0000000c28007985 */ /* 0x0003e8000c101d26 */
.L_x_2360:
[----:B------:R-:W-:Y:S05]  /*4580*/  BSYNC B1 ;  /* 0x0000000000017941 */ /* 0x000fea0003800000 */
.L_x_2359:
        /* <DEDUP_REMOVED lines=45> */
[----:B------:R-:W-:-:S05]  /*4860*/  HADD2.F32 R14, -RZ, R14.H1_H1 ;  /* 0x3000000eff0e7230 */ /* 0x000fca0000004100 */
[-C--:B------:R-:W-:Y:S01]  /*4870*/  FMUL.FTZ R42, R14, R103.reuse ;  /* 0x000000670e2a7220 */ /* 0x080fe20000410000 */
[----:B------:R-:W-:-:S03]  /*4880*/  FMUL.FTZ R103, R37, R103 ;  /* 0x0000006725677220 */ /* 0x000fc60000410000 */
[-C--:B------:R-:W-:Y:S01]  /*4890*/  FFMA.FTZ R42, R37, R102.reuse, -R42 ;  /* 0x00000066252a7223 */ /* 0x080fe2000001082a */
[----:B------:R-:W-:Y:S01]  /*48a0*/  FFMA.FTZ R103, R14, R102, R103 ;  /* 0x000000660e677223 */ /* 0x000fe20000010067 */
[----:B------:R-:W-:Y:S01]  /*48b0*/  F2FP.F16.F32.PACK_AB R37, R13, R12 ;  /* 0x0000000c0d25723e */ /* 0x000fe200000000ff */
[----:B------:R-:W-:Y:S01]  /*48c0*/  IMAD.MOV.U32 R13, RZ, RZ, R11 ;  /* 0x000000ffff0d7224 */ /* 0x000fe200078e000b */
[----:B------:R-:W-:Y:S02]  /*48d0*/  F2FP.F16.F32.PACK_AB R12, R36, R15 ;  /* 0x0000000f240c723e */ /* 0x000fe400000000ff */
[----:B------:R-:W-:Y:S01]  /*48e0*/  F2FP.F16.F32.PACK_AB R14, R103, R42 ;  /* 0x0000002a670e723e */ /* 0x000fe200000000ff */
[----:B------:R-:W-:-:S07]  /*48f0*/  IMAD.MOV.U32 R15, RZ, RZ, R37 ;  /* 0x000000ffff0f7224 */ /* 0x000fce00078e0025 */
.L_x_2366:
[----:B------:R-:W-:Y:S05]  /*4900*/  BSYNC B2 ;  /* 0x0000000000027941 */ /* 0x000fea0003800000 */
.L_x_2365:
[----:B--2---:R1:W-:Y:S02]  /*4910*/  ST.E.128 desc[UR38][R40.64], R12 ;  /* 0x0000000c28007985 */ /* 0x0043e4000c101d26 */
.L_x_2364:
[----:B------:R-:W-:Y:S05]  /*4920*/  BSYNC B1 ;  /* 0x0000000000017941 */ /* 0x000fea0003800000 */
.L_x_2363:
        /* <DEDUP_REMOVED lines=47> */
[----:B------:R-:W-:-:S02]  /*4c20*/  F2FP.F16.F32.PACK_AB R15, R34, R13 ;  /* 0x0000000d220f723e */ /* 0x000fc400000000ff */
[----:B------:R-:W-:Y:S02]  /*4c30*/  F2FP.F16.F32.PACK_AB R12, R38, R39 ;  /* 0x00000027260c723e */ /* 0x000fe400000000ff */
[----:B------:R-:W-:Y:S02]  /*4c40*/  F2FP.F16.F32.PACK_AB R14, R40, R41 ;  /* 0x00000029280e723e */ /* 0x000fe400000000ff */
[----:B------:R-:W-:-:S07]  /*4c50*/  MOV R13, R11 ;  /* 0x0000000b000d7202 */ /* 0x000fce0000000f00 */
.L_x_2368:
[----:B------:R-:W-:Y:S05]  /*4c60*/  BSYNC B1 ;  /* 0x0000000000017941 */ /* 0x000fea0003800000 */
.L_x_2367:
[----:B--2---:R1:W-:Y:S01]  /*4c70*/  ST.E.128 desc[UR38][R36.64], R12 ;  /* 0x0000000c24007985 */ /* 0x0043e2000c101d26 */
[----:B------:R-:W-:Y:S05]  /*4c80*/  BRA `(.L_x_2346) ;  /* 0x0000002000b47947 */ /* 0x000fea0003800000 */
.L_x_2339:
        /* <DEDUP_REMOVED lines=46> */
.L_x_2370:
[----:B------:R-:W-:Y:S05]  /*4f70*/  BSYNC B1 ;  /* 0x0000000000017941 */ /* 0x000fea0003800000 */
.L_x_2369:
[----:B-----5:R-:W-:Y:S01]  /*4f80*/  IMAD.MOV.U32 R11, RZ, RZ, R34 ;  /* 0x000000ffff0b7224 */ /* 0x020fe200078e0022 */
[----:B------:R-:W-:Y:S01]  /*4f90*/  UISETP.NE.AND UP0, UPT, UR41, 0x3, UPT ;  /* 0x000000032900788c */ /* 0x000fe2000bf05270 */
[----:B0-----:R-:W-:-:S05]  /*4fa0*/  IMAD.MOV.U32 R12, RZ, RZ, R35 ;  /* 0x000000ffff0c7224 */ /* 0x001fca00078e0023 */
[----:B------:R-:W-:Y:S01]  /*4fb0*/  PRMT R109, R11, 0x5410, R12 ;  /* 0x000054100b6d7816 */ /* 0x000fe2000000000c */
[----:B------:R-:W-:Y:S01]  /*4fc0*/  IMAD.MOV.U32 R12, RZ, RZ, R32 ;  /* 0x000000ffff0c7224 */ /* 0x000fe200078e0020 */
[----:B------:R-:W-:Y:S02]  /*4fd0*/  MOV R11, R33 ;  /* 0x00000021000b7202 */ /* 0x000fe40000000f00 */
[----:B------:R-:W-:Y:S02]  /*4fe0*/  PLOP3.LUT P2, PT, PT, PT, UP0, 0x80, 0x0 ;  /* 0x000000000000781c */ /* 0x000fe40003f4f008 */
[----:B------:R-:W-:Y:S01]  /*4ff0*/  PRMT R110, R12, 0x5410, R11 ;  /* 0x000054100c6e7816 */ /* 0x000fe2000000000b */
[----:B------:R-:W-:Y:S02]  /*5000*/  IMAD.MOV.U32 R11, RZ, RZ, R39 ;  /* 0x000000ffff0b7224 */ /* 0x000fe400078e0027 */
[----:B------:R-:W-:-:S03]  /*5010*/  IMAD.MOV.U32 R12, RZ, RZ, R38 ;  /* 0x000000ffff0c7224 */ /* 0x000fc600078e0026 */
[----:B------:R-:W-:Y:S01]  /*5020*/  PRMT R115, R11, 0x7610, R115 ;  /* 0x000076100b737816 */ /* 0x000fe20000000073 */
[----:B------:R-:W-:Y:S01]  /*5030*/  IMAD.MOV.U32 R11, RZ, RZ, R37 ;  /* 0x000000ffff0b7224 */ /* 0x000fe200078e0025 */
[----:B------:R-:W-:Y:S01]  /*5040*/  PRMT R113, R113, 0x5410, R12 ;  /* 0x0000541071717816 */ /* 0x000fe2000000000c */
[----:B------:R-:W-:-:S03]  /*5050*/  IMAD.MOV.U32 R12, RZ, RZ, R36 ;  /* 0x000000ffff0c7224 */ /* 0x000fc600078e0024 */
[----:B------:R-:W-:Y:S01]  /*5060*/  PRMT R116, R11, 0x7610, R116 ;  /* 0x000076100b747816 */ /* 0x000fe20000000074 */
[----:B------:R-:W-:Y:S01]  /*5070*/  IMAD.MOV.U32 R11, RZ, RZ, R42 ;  /* 0x000000ffff0b7224 */ /* 0x000fe200078e002a */
[----:B------:R-:W-:Y:S02]  /*5080*/  PRMT R114, R12, 0x7610, R114 ;  /* 0x000076100c727816 */ /* 0x000fe40000000072 */
[----:B------:R-:W-:-:S04]  /*5090*/  MOV R12, R43 ;  /* 0x0000002b000c7202 */ /* 0x000fc80000000f00 */
        /* <DEDUP_REMOVED lines=29> */
.L_x_2371:
[----:B------:R-:W-:Y:S01]  /*5270*/  IMAD R57, R18, 0x8, R2 ;  /* 0x0000000812397824 */ /* 0x000fe200078e0202 */
[----:B------:R-:W-:Y:S01]  /*5280*/  SHF.L.U32 R85, R149, 0x1f, RZ ;  /* 0x0000001f95557819 */ /* 0x000fe200000006ff */
[----:B------:R-:W-:Y:S03]  /*5290*/  BSSY B1, `(.L_x_2372) ;  /* 0x0000003000017945 */ /* 0x000fe60003800000 */
[----:B------:R-:W0:Y:S02]  /*52a0*/  SYNCS.PHASECHK.TRANS64.TRYWAIT P4, [R57+URZ+0x2d890], R85 ;  /* 0x02d89055390075a7 */ /* 0x000e24000808017f */
[----:B0-----:R-:W-:Y:S05]  /*52b0*/  @!P4 BRA `(.L_x_2373) ;  /* 0x000001b00048c947 */ /* 0x001fea0003800000 */
.L_x_2624:
[----:B------:R-:W-:Y:S05]  /*52c0*/  BSYNC B1 ;  /* 0x0000000000017941 */ /* 0x000fea0003800000 */
.L_x_2372:
[----:B------:R-:W-:-:S03]  /*52d0*/  UMOV UR4, 0xffffffff ;  /* 0xffffffff00047882 */ /* 0x000fc60000000000 */
[----:B------:R-:W-:Y:S05]  /*52e0*/  BRA.DIV UR4, `(.L_x_2374) ;  /* 0x000001b204507947 */ /* 0x000fea000b800000 */
[----:B------:R1:W2:Y:S04]  /*52f0*/  SHFL.IDX PT, R89, R61, RZ, 0x1e1f ;  /* 0x001e1fff3d597589 */ /* 0x0002a800000e0000 */
[----:B------:R1:W3:Y:S02]  /*5300*/  SHFL.IDX PT, R88, R60, RZ, 0x1e1f ;  /* 0x001e1fff3c587589 */ /* 0x0002e400000e0000 */
.L_x_2628:
[----:B------:R-:W-:Y:S05]  /*5310*/  @P3 BRA `(.L_x_2346) ;  /* 0x0000001c00103947 */ /* 0x000fea0003800000 */
[----:B------:R-:W4:Y:S01]  /*5320*/  LDC R11, c[0x0][0x2f4] ;  /* 0x0000bd00ff0b7b82 */ /* 0x000f220000000800 */
[----:B------:R-:W-:Y:S01]  /*5330*/  ISETP.NE.AND P3, PT, R29, RZ, PT ;  /* 0x000000ff1d00720c */ /* 0x000fe20003f65270 */
[----:B------:R-:W-:Y:S01]  /*5340*/  BSSY B1, `(.L_x_2375) ;  /* 0x000007c000017945 */ /* 0x000fe20003800000 */
[----:B----4-:R-:W-:-:S11]  /*5350*/  IMAD.IADD R102, R11, 0x1, -R98 ;  /* 0x000000010b667824 */ /* 0x010fd600078e0a62 */
        /* <DEDUP_REMOVED lines=13> */
[----:B------:R-:W-:-:S03]  /*5430*/  IMAD.SHL.U32 R103, R103, 0x8, RZ ;  /* 0x0000000867677824 */ /* 0x000fc600078e00ff */
[----:B------:R-:W-:-:S04]  /*5440*/  SHF.L.U32 R12, R12, 0xa, RZ ;  /* 0x0000000a0c0c7819 */ /* 0x000fc800000006ff */
        /* <DEDUP_REMOVED lines=20> */
[CC--:B------:R-:W-:Y:S01]  /*5590*/  FMUL.FTZ R61, R13.reuse, R106.reuse ;  /* 0x0000006a0d3d7220 */ /* 0x0c0fe20000410000 */
        /* <DEDUP_REMOVED lines=13> */
[CC--:B------:R-:W-:Y:S01]  /*5670*/  FMUL.FTZ R104, R105.reuse, R106.reuse ;  /* 0x0000006a69687220 */ /* 0x0c0fe20000410000 */
[C---:B------:R-:W-:Y:S01]  /*5680*/  FMUL.FTZ R106, R52.reuse, R106 ;  /* 0x0000006a346a7220 */ /* 0x040fe20000410000 */
[----:B------:R-:W-:Y:S02]  /*5690*/  HADD2.F32 R40, -RZ, R40.H0_H0 ;  /* 0x20000028ff287230 */ /* 0x000fe40000004100 */
[-C--:B------:R-:W-:Y:S01]  /*56a0*/  FFMA.FTZ R52, R52, R41.reuse, -R104 ;  /* 0x0000002934347223 */ /* 0x080fe20000010868 */
[----:B------:R-:W-:Y:S01]  /*56b0*/  FFMA.FTZ R41, R105, R41, R106 ;  /* 0x0000002969297223 */ /* 0x000fe2000001006a */
[----:B------:R-:W-:-:S02]  /*56c0*/  HADD2.F32 R105, -RZ, R119.H0_H0 ;  /* 0x20000077ff697230 */ /* 0x000fc40000004100 */
[----:B------:R-:W-:Y:S01]  /*56d0*/  HADD2.F32 R106, -RZ, R63.H0_H0 ;  /* 0x2000003fff6a7230 */ /* 0x000fe20000004100 */
[----:B------:R-:W-:Y:S01]  /*56e0*/  F2FP.F16.F32.PACK_AB R52, R52, R61 ;  /* 0x0000003d3434723e */ /* 0x000fe200000000ff */
[----:B------:R-:W-:Y:S01]  /*56f0*/  HADD2.F32 R42, -RZ, R42.H0_H0 ;  /* 0x2000002aff2a7230 */ /* 0x000fe20000004100 */
        /* <DEDUP_REMOVED lines=13> */
[----:B------:R-:W-:Y:S02]  /*57d0*/  HADD2.F32 R55, -RZ, R55.H0_H0 ;  /* 0x20000037ff377230 */ /* 0x000fe40000004100 */
[----:B------:R-:W-:-:S03]  /*57e0*/  IMAD.MOV.U32 R61, RZ, RZ, R41 ;  /* 0x000000ffff3d7224 */ /* 0x000fc600078e0029 */
        /* <DEDUP_REMOVED lines=21> */
[--C-:B------:R-:W-:Y:S02]  /*5940*/  HADD2.F32 R53, -RZ, R62.reuse.H0_H0 ;  /* 0x2000003eff357230 */ /* 0x100fe40000004100 */
        /* <DEDUP_REMOVED lines=15> */
[----:B------:R-:W-:Y:S02]  /*5a40*/  F2FP.F16.F32.PACK_AB R53, R53, R60 ;  /* 0x0000003c3535723e */ /* 0x000fe400000000ff */
[----:B------:R-:W-:Y:S02]  /*5a50*/  F2FP.F16.F32.PACK_AB R43, R43, R106 ;  /* 0x0000006a2b2b723e */ /* 0x000fe400000000ff */
[----:B------:R-:W-:Y:S01]  /*5a60*/  MOV R60, R40 ;  /* 0x00000028003c7202 */ /* 0x000fe20000000f00 */
[----:B------:R-:W-:Y:S02]  /*5a70*/  IMAD.MOV.U32 R14, RZ, RZ, R53 ;  /* 0x000000ffff0e7224 */ /* 0x000fe400078e0035 */
[----:B------:R-:W-:-:S07]  /*5a80*/  IMAD.MOV.U32 R62, RZ, RZ, R43 ;  /* 0x000000ffff3e7224 */ /* 0x000fce00078e002b */
.L_x_2378:
[----:B------:R-:W-:Y:S05]  /*5a90*/  BSYNC B2 ;  /* 0x0000000000027941 */ /* 0x000fea0003800000 */
.L_x_2377:
[----:B---3--:R-:W-:-:S04]  /*5aa0*/  LEA R40, P3, R20, R88, 0x1 ;  /* 0x0000005814287211 */ /* 0x008fc800078608ff */
[----:B------:R-:W-:Y:S02]  /*5ab0*/  LEA.HI.X R41, R20, R89, R91, 0x1, P3 ;  /* 0x0000005914297211 */ /* 0x000fe400018f0c5b */
[----:B------:R-:W-:-:S03]  /*5ac0*/  ISETP.GE.AND P3, PT, R103, R11, PT ;  /* 0x0000000b6700720c */ /* 0x000fc60003f66270 */
[----:B--2---:R2:W-:Y:S10]  /*5ad0*/  ST.E.128 desc[UR38][R40.64], R12 ;  /* 0x0000000c28007985 */ /* 0x0045f4000c101d26 */
[----:B--2---:R-:W-:-:S05]  /*5ae0*/  @!P3 IMAD.WIDE R12, R103, 0x2, R88 ;  /* 0x00000002670cb825 */ /* 0x004fca00078e0258 */
[----:B-1----:R4:W-:Y:S02]  /*5af0*/  @!P3 ST.E.128 desc[UR38][R12.64], R60 ;  /* 0x0000003c0c00b985 */ /* 0x0029e4000c101d26 */
.L_x_2376:
[----:B------:R-:W-:Y:S05]  /*5b00*/  BSYNC B1 ;  /* 0x0000000000017941 */ /* 0x000fea0003800000 */
.L_x_2375:
        /* <DEDUP_REMOVED lines=81> */
[----:B------:R-:W-:Y:S01]  /*6020*/  HADD2.F32 R53, -RZ, R114.H1_H1 ;  /* 0x30000072ff357230 */ /* 0x000fe20000004100 */
        /* <DEDUP_REMOVED lines=14> */
[--C-:B------:R-:W-:Y:S02]  /*6110*/  HADD2.F32 R40, -RZ, R113.reuse.H0_H0 ;  /* 0x20000071ff287230 */ /* 0x100fe40000004100 */
        /* <DEDUP_REMOVED lines=19> */
[----:B------:R-:W-:Y:S01]  /*6250*/  IMAD.MOV.U32 R14, RZ, RZ, R50 ;  /* 0x000000ffff0e7224 */ /* 0x000fe200078e0032 */
[----:B------:R-:W-:Y:S01]  /*6260*/  MOV R42, R39 ;  /* 0x00000027002a7202 */ /* 0x000fe20000000f00 */
[----:B------:R-:W-:-:S07]  /*6270*/  IMAD.MOV.U32 R43, RZ, RZ, R55 ;  /* 0x000000ffff2b7224 */ /* 0x000fce00078e0037 */
.L_x_2382:
[----:B------:R-:W-:Y:S05]  /*6280*/  BSYNC B2 ;  /* 0x0000000000027941 */ /* 0x000fea0003800000 */
.L_x_2381:
[----:B------:R-:W-:-:S04]  /*6290*/  LEA R36, P3, R21, R88, 0x1 ;  /* 0x0000005815247211 */ /* 0x000fc800078608ff */
[----:B------:R-:W-:Y:S02]  /*62a0*/  LEA.HI.X R37, R21, R89, R90, 0x1, P3 ;  /* 0x0000005915257211 */ /* 0x000fe400018f0c5a */
[----:B------:R-:W-:-:S03]  /*62b0*/  ISETP.GE.AND P3, PT, R52, R11, PT ;  /* 0x0000000b3400720c */ /* 0x000fc60003f66270 */
[----:B---3--:R3:W-:Y:S10]  /*62c0*/  ST.E.128 desc[UR38][R36.64], R12 ;  /* 0x0000000c24007985 */ /* 0x0087f4000c101d26 */
[----:B---3--:R-:W-:-:S05]  /*62d0*/  @!P3 IMAD.WIDE R12, R52, 0x2, R88 ;  /* 0x00000002340cb825 */ /* 0x008fca00078e0258 */
[----:B--2---:R2:W-:Y:S02]  /*62e0*/  @!P3 ST.E.128 desc[UR38][R12.64], R40 ;  /* 0x000000280c00b985 */ /* 0x0045e4000c101d26 */
.L_x_2380:
[----:B------:R-:W-:Y:S05]  /*62f0*/  BSYNC B1 ;  /* 0x0000000000017941 */ /* 0x000fea0003800000 */
.L_x_2379:
        /* <DEDUP_REMOVED lines=55> */
[----:B------:R-:W-:Y:S01]  /*6670*/  MOV R37, R39 ;  /* 0x0000002700257202 */ /* 0x000fe20000000f00 */
[----:B------:R-:W-:Y:S02]  /*6680*/  HADD2.F32 R39, -RZ, R111.H1_H1 ;  /* 0x3000006fff277230 */ /* 0x000fe40000004100 */
[----:B------:R-:W-:Y:S01]  /*6690*/  HADD2.F32 R48, -RZ, R109.H1_H1 ;  /* 0x3000006dff307230 */ /* 0x000fe20000004100 */
[----:B------:R-:W-:Y:S01]  /*66a0*/  F2FP.F16.F32.PACK_AB R33, R33, R51 ;  /* 0x000000332121723e */ /* 0x000fe200000000ff */
[--C-:B------:R-:W-:Y:S01]  /*66b0*/  HADD2.F32 R45, -RZ, R37.reuse.H0_H0 ;  /* 0x20000025ff2d7230 */ /* 0x100fe20000004100 */
[----:B------:R-:W-:Y:S01]  /*66c0*/  F2FP.F16.F32.PACK_AB R43, R13, R43 ;  /* 0x0000002b0d2b723e */ /* 0x000fe200000000ff */
[----:B------:R-:W-:-:S02]  /*66d0*/  HADD2.F32 R37, -RZ, R37.H1_H1 ;  /* 0x30000025ff257230 */ /* 0x000fc40000004100 */
[----:B------:R-:W-:Y:S02]  /*66e0*/  HADD2.F32 R44, -RZ, R44.H0_H0 ;  /* 0x2000002cff2c7230 */ /* 0x000fe40000004100 */
[-C--:B------:R-:W-:Y:S01]  /*66f0*/  FMUL.FTZ R50, R45, R39.reuse ;  /* 0x000000272d327220 */ /* 0x080fe20000410000 */
[----:B------:R-:W-:Y:S01]  /*6700*/  FMUL.FTZ R39, R49, R39 ;  /* 0x0000002731277220 */ /* 0x000fe20000410000 */
[----:B------:R-:W-:Y:S02]  /*6710*/  HADD2.F32 R32, -RZ, R32.H0_H0 ;  /* 0x20000020ff207230 */ /* 0x000fe40000004100 */
[----:B------:R-:W-:Y:S02]  /*6720*/  HADD2.F32 R111, -RZ, R111.H0_H0 ;  /* 0x2000006fff6f7230 */ /* 0x000fe40000004100 */
[-C--:B------:R-:W-:Y:S01]  /*6730*/  FFMA.FTZ R39, R45, R48.reuse, R39 ;  /* 0x000000302d277223 */ /* 0x080fe20000010027 */
[----:B------:R-:W-:Y:S01]  /*6740*/  SHF.R.U32.HI R45, RZ, 0x10, R35 ;  /* 0x00000010ff2d7819 */ /* 0x000fe20000011623 */
[----:B------:R-:W-:Y:S01]  /*6750*/  FFMA.FTZ R50, R49, R48, -R50 ;  /* 0x0000003031327223 */ /* 0x000fe20000010832 */
[--C-:B------:R-:W-:Y:S01]  /*6760*/  SHF.R.U64 R35, R46, 0x10, R47.reuse ;  /* 0x000000102e237819 */ /* 0x100fe2000000122f */
[----:B------:R-:W-:Y:S01]  /*6770*/  HADD2.F32 R109, -RZ, R109.H0_H0 ;  /* 0x2000006dff6d7230 */ /* 0x000fe20000004100 */
[----:B------:R-:W-:Y:S01]  /*6780*/  SHF.R.U32.HI R46, RZ, 0x10, R47 ;  /* 0x00000010ff2e7819 */ /* 0x000fe2000001162f */
[----:B------:R-:W-:-:S02]  /*6790*/  HADD2.F32 R45, -RZ, R45.H0_H0 ;  /* 0x2000002dff2d7230 */ /* 0x000fc40000004100 */
[----:B------:R-:W-:Y:S02]  /*67a0*/  HADD2.F32 R35, -RZ, R35.H0_H0 ;  /* 0x20000023ff237230 */ /* 0x000fe40000004100 */
[----:B------:R-:W-:Y:S02]  /*67b0*/  HADD2.F32 R46, -RZ, R46.H0_H0 ;  /* 0x2000002eff2e7230 */ /* 0x000fe40000004100 */
[----:B------:R-:W-:-:S03]  /*67c0*/  IMAD.MOV.U32 R13, RZ, RZ, R33 ;  /* 0x000000ffff0d7224 */ /* 0x000fc600078e0021 */
        /* <DEDUP_REMOVED lines=14> */
[----:B------:R-:W-:-:S05]  /*68b0*/  HADD2.F32 R37, -RZ, R36.H1_H1 ;  /* 0x30000024ff257230 */ /* 0x000fca0000004100 */
[-C--:B------:R-:W-:Y:S01]  /*68c0*/  FMUL.FTZ R12, R37, R44.reuse ;  /* 0x0000002c250c7220 */ /* 0x080fe20000410000 */
[----:B------:R-:W-:-:S03]  /*68d0*/  FMUL.FTZ R44, R45, R44 ;  /* 0x0000002c2d2c7220 */ /* 0x000fc60000410000 */
[-C--:B------:R-:W-:Y:S01]  /*68e0*/  FFMA.FTZ R45, R45, R32.reuse, -R12 ;  /* 0x000000202d2d7223 */ /* 0x080fe2000001080c */
[----:B------:R-:W-:Y:S01]  /*68f0*/  FFMA.FTZ R37, R37, R32, R44 ;  /* 0x0000002025257223 */ /* 0x000fe2000001002c */
[----:B------:R-:W-:Y:S02]  /*6900*/  HADD2.F32 R32, -RZ, R38.H0_H0 ;  /* 0x20000026ff207230 */ /* 0x000fe40000004100 */
[----:B------:R-:W-:Y:S01]  /*6910*/  HADD2.F32 R12, -RZ, R14.H0_H0 ;  /* 0x2000000eff0c7230 */ /* 0x000fe20000004100 */
[----:B------:R-:W-:Y:S01]  /*6920*/  F2FP.F16.F32.PACK_AB R46, R45, R46 ;  /* 0x0000002e2d2e723e */ /* 0x000fe200000000ff */
[----:B------:R-:W-:Y:S02]  /*6930*/  HADD2.F32 R38, -RZ, R38.H1_H1 ;  /* 0x30000026ff267230 */ /* 0x000fe40000004100 */
[-C--:B------:R-:W-:Y:S01]  /*6940*/  FMUL.FTZ R49, R32, R111.reuse ;  /* 0x0000006f20317220 */ /* 0x080fe20000410000 */
[----:B------:R-:W-:Y:S02]  /*6950*/  HADD2.F32 R14, -RZ, R14.H1_H1 ;  /* 0x3000000eff0e7230 */ /* 0x000fe40000004100 */
[C---:B------:R-:W-:Y:S01]  /*6960*/  FMUL.FTZ R111, R12.reuse, R111 ;  /* 0x0000006f0c6f7220 */ /* 0x040fe20000410000 */
[----:B------:R-:W-:Y:S01]  /*6970*/  F2FP.F16.F32.PACK_AB R36, R37, R112 ;  /* 0x000000702524723e */ /* 0x000fe200000000ff */
[----:B------:R-:W-:Y:S01]  /*6980*/  FFMA.FTZ R12, R12, R109, -R49 ;  /* 0x0000006d0c0c7223 */ /* 0x000fe20000010831 */
[----:B------:R-:W-:-:S02]  /*6990*/  HADD2.F32 R49, -RZ, R34.H0_H0 ;  /* 0x20000022ff317230 */ /* 0x000fc40000004100 */
[-C--:B------:R-:W-:Y:S01]  /*69a0*/  FMUL.FTZ R53, R38, R35.reuse ;  /* 0x0000002326357220 */ /* 0x080fe20000410000 */
[----:B------:R-:W-:Y:S01]  /*69b0*/  FMUL.FTZ R55, R14, R35 ;  /* 0x000000230e377220 */ /* 0x000fe20000410000 */
[----:B------:R-:W-:Y:S01]  /*69c0*/  FFMA.FTZ R32, R32, R109, R111 ;  /* 0x0000006d20207223 */ /* 0x000fe2000001006f */
[----:B------:R-:W-:Y:S02]  /*69d0*/  IMAD.MOV.U32 R37, RZ, RZ, R43 ;  /* 0x000000ffff257224 */ /* 0x000fe400078e002b */
[-C--:B------:R-:W-:Y:S01]  /*69e0*/  FFMA.FTZ R35, R14, R49.reuse, -R53 ;  /* 0x000000310e237223 */ /* 0x080fe20000010835 */
[----:B------:R-:W-:-:S04]  /*69f0*/  FFMA.FTZ R49, R38, R49, R55 ;  /* 0x0000003126317223 */ /* 0x000fc80000010037 */
[----:B------:R-:W-:Y:S01]  /*6a00*/  F2FP.F16.F32.PACK_AB R14, R35, R12 ;  /* 0x0000000c230e723e */ /* 0x000fe200000000ff */
[----:B------:R-:W-:Y:S01]  /*6a10*/  IMAD.MOV.U32 R12, RZ, RZ, R46 ;  /* 0x000000ffff0c7224 */ /* 0x000fe200078e002e */
[----:B------:R-:W-:-:S07]  /*6a20*/  F2FP.F16.F32.PACK_AB R38, R49, R32 ;  /* 0x000000203126723e */ /* 0x000fce00000000ff */
.L_x_2384:
[----:B------:R-:W-:Y:S05]  /*6a30*/  BSYNC B1 ;  /* 0x0000000000017941 */ /* 0x000fea0003800000 */
.L_x_2383:
[----:B---3--:R3:W-:Y:S01]  /*6a40*/  ST.E.128 desc[UR38][R40.64], R12 ;  /* 0x0000000c28007985 */ /* 0x0087e2000c101d26 */
[----:B------:R-:W-:-:S13]  /*6a50*/  ISETP.GE.AND P3, PT, R42, R11, PT ;  /* 0x0000000b2a00720c */ /* 0x000fda0003f66270 */
[----:B------:R-:W-:Y:S05]  /*6a60*/  @P3 BRA `(.L_x_2346) ;  /* 0x00000004003c3947 */ /* 0x000fea0003800000 */
[----:B------:R-:W-:-:S05]  /*6a70*/  IMAD.WIDE R88, R42, 0x2, R88 ;  /* 0x000000022a587825 */ /* 0x000fca00078e0258 */
[----:B--2---:R2:W-:Y:S01]  /*6a80*/  ST.E.128 desc[UR38][R88.64], R36 ;  /* 0x0000002458007985 */ /* 0x0045e2000c101d26 */
[----:B------:R-:W-:Y:S05]  /*6a90*/  BRA `(.L_x_2346) ;  /* 0x0000000400307947 */ /* 0x000fea0003800000 */
.L_x_2338:
[----:B------:R-:W-:-:S06]  /*6aa0*/  UISETP.NE.AND UP0, UPT, UR41, 0x3, UPT ;  /* 0x000000032900788c */ /* 0x000fcc000bf05270 */
[----:B------:R-:W-:-:S13]  /*6ab0*/  PLOP3.LUT P2, PT, PT, PT, UP0, 0x80, 0x0 ;  /* 0x000000000000781c */ /* 0x000fda0003f4f008 */
[----:B------:R-:W-:Y:S05]  /*6ac0*/  @!P2 BRA `(.L_x_2385) ;  /* 0x000000000004a947 */ /* 0x000fea0003800000 */
[----:B------:R-:W-:Y:S01]  /*6ad0*/  BPT.TRAP 0x1 ;  /* 0x000000040000795c */ /* 0x000fe20000300000 */
.L_x_2385:
[----:B------:R-:W-:Y:S01]  /*6ae0*/  IMAD R57, R18, 0x8, R2 ;  /* 0x0000000812397824 */ /* 0x000fe200078e0202 */
[----:B------:R-:W-:Y:S01]  /*6af0*/  SHF.L.U32 R85, R149, 0x1f, RZ ;  /* 0x0000001f95557819 */ /* 0x000fe200000006ff */
[----:B------:R-:W-:Y:S01]  /*6b00*/  BSSY B1, `(.L_x_2386) ;  /* 0x0000004000017945 */ /* 0x000fe20003800000 */
[----:B------:R-:W-:Y:S02]  /*6b10*/  SHF.R.S32.HI R82, RZ, 0x1f, R81 ;  /* 0x0000001fff527819 */ /* 0x000fe40000011451 */
[----:B------:R-:W0:Y:S02]  /*6b20*/  SYNCS.PHASECHK.TRANS64.TRYWAIT P3, [R57+URZ+0x2d890], R85 ;  /* 0x02d89055390075a7 */ /* 0x000e24000806017f */
[----:B0-----:R-:W-:Y:S05]  /*6b30*/  @!P3 BRA `(.L_x_2387) ;  /* 0x000001980088b947 */ /* 0x001fea0003800000 */
.L_x_2629:
[----:B------:R-:W-:Y:S05]  /*6b40*/  BSYNC B1 ;  /* 0x0000000000017941 */ /* 0x000fea0003800000 */
.L_x_2386:
        /* <DEDUP_REMOVED lines=24> */
.L_x_2633:
[----:B------:R-:W-:Y:S05]  /*6cd0*/  @!P3 BRA `(.L_x_2346) ;  /* 0x0000000000a0b947 */ /* 0x000fea0003800000 */
[----:B-1----:R-:W4:Y:S01]  /*6ce0*/  LDL R13, [R1+0x5c] ;  /* 0x00005c00010d7983 */ /* 0x002f220000100800 */
[----:B------:R-:W-:-:S03]  /*6cf0*/  ULDC UR4, c[0x0][0x2f4] ;  /* 0x0000bd0000047ab9 */ /* 0x000fc60000000800 */
[----:B------:R-:W5:Y:S04]  /*6d00*/  LDL R12, [R1+0x58] ;  /* 0x00005800010c7983 */ /* 0x000f680000100800 */
[----:B------:R-:W5:Y:S04]  /*6d10*/  LDL R11, [R1+0x4c] ;  /* 0x00004c00010b7983 */ /* 0x000f680000100800 */
[----:B------:R-:W5:Y:S01]  /*6d20*/  LDL R41, [R1+0x50] ;  /* 0x0000500001297983 */ /* 0x000f620000100800 */
[----:B------:R-:W-:Y:S02]  /*6d30*/  ISETP.GE.AND P5, PT, R16, UR4, PT ;  /* 0x0000000410007c0c */ /* 0x000fe4000bfa6270 */
        /* <DEDUP_REMOVED lines=20> */
[----:B------:R-:W-:Y:S01]  /*6e80*/  @!P5 IMAD.SHL.U32 R11, R41, 0x8, RZ ;  /* 0x00000008290bd824 */ /* 0x000fe200078e00ff */
[----:B-1----:R-:W-:Y:S01]  /*6e90*/  @!P5 MOV R36, R39 ;  /* 0x000000270024d202 */ /* 0x002fe20000000f00 */
[----:B------:R-:W-:-:S04]  /*6ea0*/  @!P5 IMAD.MOV.U32 R37, RZ, RZ, R38 ;  /* 0x000000ffff25d224 */ /* 0x000fc800078e0026 */
        /* <DEDUP_REMOVED lines=11> */
.L_x_2346:
[----:B------:R-:W-:Y:S05]  /*6f60*/  BSYNC B0 ;  /* 0x0000000000007941 */ /* 0x000fea0003800000 */
.L_x_2337:
        /* <DEDUP_REMOVED lines=16> */
.L_x_2390:
[----:B------:R-:W-:Y:S05]  /*7070*/  BSYNC B0 ;  /* 0x0000000000007941 */ /* 0x000fea0003800000 */
.L_x_2389:
[----:B------:R-:W5:Y:S01]  /*7080*/  SYNCS.PHASECHK.TRANS64.TRYWAIT P2, [R57+URZ+0x2d8b0], R85 ;  /* 0x02d8b055390075a7 */ /* 0x000f62000804017f */
[----:B------:R-:W-:Y:S04]  /*7090*/  BSSY B0, `(.L_x_2391) ;  /* 0x0000002000007945 */ /* 0x000fe80003800000 */
[----:B-----5:R-:W-:Y:S05]  /*70a0*/  @!P2 BRA `(.L_x_2392) ;  /* 0x000001940088a947 */ /* 0x020fea0003800000 */
.L_x_2634:
[----:B------:R-:W-:Y:S05]  /*70b0*/  BSYNC B0 ;  /* 0x0000000000007941 */ /* 0x000fea0003800000 */
.L_x_2391:
        /* <DEDUP_REMOVED lines=9> */
[C---:B------:R-:W-:Y:S02]  /*7150*/  IMAD R83, R80.reuse, UR5, R83 ;  /* 0x0000000550537c24 */ /* 0x040fe4000f8e0253 */
[----:B------:R-:W-:Y:S01]  /*7160*/  IMAD.WIDE.U32 R12, R80, UR4, R12 ;  /* 0x00000004500c7c25 */ /* 0x000fe2000f8e000c */
[----:B------:R-:W-:-:S03]  /*7170*/  ULDC.64 UR4, c[0x0][0x330] ;  /* 0x0000cc0000047ab9 */ /* 0x000fc60000000a00 */
[----:B------:R-:W-:Y:S02]  /*7180*/  IMAD.IADD R13, R13, 0x1, R83 ;  /* 0x000000010d0d7824 */ /* 0x000fe400078e0253 */
[----:B------:R-:W-:-:S04]  /*7190*/  IMAD.WIDE.U32 R12, R138, UR4, R12 ;  /* 0x000000048a0c7c25 */ /* 0x000fc8000f8e000c */
[----:B------:R-:W-:Y:S01]  /*71a0*/  IMAD R13, R138, UR5, R13 ;  /* 0x000000058a0d7c24 */ /* 0x000fe2000f8e020d */
[----:B0-----:R-:W-:-:S04]  /*71b0*/  LEA R11, P2, R12, UR6, 0x1 ;  /* 0x000000060c0b7c11 */ /* 0x001fc8000f8408ff */
[----:B------:R-:W-:Y:S01]  /*71c0*/  LEA.HI.X R12, R12, UR7, R13, 0x1, P2 ;  /* 0x000000070c0c7c11 */ /* 0x000fe200090f0c0d */
[----:B------:R0:W1:Y:S01]  /*71d0*/  SHFL.IDX PT, R36, R11, RZ, 0x1e1f ;  /* 0x001e1fff0b247589 */ /* 0x00006200000e0000 */
[----:B------:R-:W-:-:S03]  /*71e0*/  ISETP.GT.AND P2, PT, R84, R156, PT ;  /* 0x0000009c5400720c */ /* 0x000fc60003f44270 */
[----:B------:R0:W2:Y:S10]  /*71f0*/  SHFL.IDX PT, R37, R12, RZ, 0x1e1f ;  /* 0x001e1fff0c257589 */ /* 0x0000b400000e0000 */
[----:B0-----:R-:W-:Y:S05]  /*7200*/  @!P2 BRA `(.L_x_2394) ;  /* 0x000000000098a947 */ /* 0x001fea0003800000 */
[----:B------:R-:W3:Y:S01]  /*7210*/  LDL R15, [R1+0x5c] ;  /* 0x00005c00010f7983 */ /* 0x000ee20000100800 */
[----:B------:R-:W-:-:S03]  /*7220*/  ULDC UR4, c[0x0][0x2f4] ;  /* 0x0000bd0000047ab9 */ /* 0x000fc60000000800 */
[----:B------:R-:W4:Y:S04]  /*7230*/  LDL R14, [R1+0x58] ;  /* 0x00005800010e7983 */ /* 0x000f280000100800 */
[----:B------:R-:W5:Y:S04]  /*7240*/  LDL R42, [R1+0x4c] ;  /* 0x00004c00012a7983 */ /* 0x000f680000100800 */
[----:B------:R-:W5:Y:S01]  /*7250*/  LDL R41, [R1+0x50] ;  /* 0x0000500001297983 */ /* 0x000f620000100800 */
[----:B------:R-:W-:Y:S02]  /*7260*/  ISETP.GE.AND P5, PT, R16, UR4, PT ;  /* 0x0000000410007c0c */ /* 0x000fe4000bfa6270 */
        /* <DEDUP_REMOVED lines=18> */
[----:B------:R-:W-:Y:S01]  /*7390*/  @!P5 SHF.L.U32 R11, R41, 0x3, RZ ;  /* 0x00000003290bd819 */ /* 0x000fe200000006ff */
        /* <DEDUP_REMOVED lines=13> */
.L_x_2394:
[----:B------:R-:W-:Y:S05]  /*7470*/  BSYNC B0 ;  /* 0x0000000000007941 */ /* 0x000fea0003800000 */
.L_x_2393:
[----:B------:R-:W-:Y:S01]  /*7480*/  @!PT LDS RZ, [RZ] ;  /* 0x00000000fffff984 */ /* 0x000fe20000000800 */
[----:B------:R-:W-:Y:S01]  /*7490*/  @!PT LDS RZ, [RZ] ;  /* 0x00000000fffff984 */ /* 0x000fe20000000800 */
[----:B------:R-:W-:Y:S01]  /*74a0*/  @!PT LDS RZ, [RZ] ;  /* 0x00000000fffff984 */ /* 0x000fe20000000800 */
[----:B------:R-:W-:Y:S01]  /*74b0*/  @!PT LDS RZ, [RZ] ;  /* 0x00000000fffff984 */ /* 0x000fe20000000800 */
[----:B------:R3:W-:Y:S06]  /*74c0*/  MEMBAR.ALL.CTA ;  /* 0x0000000000007992 */ /* 0x0007ec0000008000 */
[----:B---3--:R-:W3:Y:S01]  /*74d0*/  FENCE.VIEW.ASYNC.S ;  /* 0x00000000000073c6 */ /* 0x008ee20000000000 */
[----:B------:R-:W-:Y:S02]  /*74e0*/  VIADD R18, R18, 0x1 ;  /* 0x0000000112127836 */ /* 0x000fe40000000000 */
[----:B------:R-:W-:Y:S01]  /*74f0*/  @!P3 VIADD R57, R57, 0x2d8c0 ;  /* 0x0002d8c03939b836 */ /* 0x000fe20000000000 */
[----:B---3--:R3:W-:Y:S02]  /*7500*/  BAR.SYNC.DEFER_BLOCKING R99, 0x80 ;  /* 0x000200630000751d */ /* 0x0087e40000010000 */
[----:B------:R-:W-:-:S02]  /*7510*/  ISETP.NE.AND P2, PT, R18, 0x2, PT ;  /* 0x000000021200780c */ /* 0x000fc40003f45270 */
[----:B------:R-:W-:Y:S02]  /*7520*/  @!P3 PRMT R57, RZ, 0x654, R57 ;  /* 0x00000654ff39b816 */ /* 0x000fe40000000039 */
[----:B0-----:R-:W-:Y:S02]  /*7530*/  SEL R12, RZ, 0x1, P2 ;  /* 0x00000001ff0c7807 */ /* 0x001fe40001000000 */
[----:B------:R-:W-:Y:S02]  /*7540*/  SEL R18, R18, RZ, P2 ;  /* 0x000000ff12127207 */ /* 0x000fe40001000000 */
[----:B------:R-:W-:Y:S01]  /*7550*/  LOP3.LUT R149, R149, R12, RZ, 0x3c, !PT ;  /* 0x0000000c95957212 */ /* 0x000fe200078e3cff */
[----:B------:R3:W-:Y:S01]  /*7560*/  @!P3 SYNCS.ARRIVE.TRANS64.RED.A1T0 RZ, [R57+URZ], RZ ;  /* 0x000000ff39ffb9a7 */ /* 0x0007e2000810043f */
[----:B------:R-:W-:Y:S05]  /*7570*/  @P1 BRA `(.L_x_2395) ;  /* 0xffffffb400781947 */ /* 0x000fea000383ffff */
[----:B------:R-:W0:Y:S01]  /*7580*/  S2R R11, SR_TID.X ;  /* 0x00000000000b7919 */ /* 0x000e220000002100 */
[----:B------:R-:W-:Y:S02]  /*7590*/  PLOP3.LUT P0, PT, PT, PT, PT, 0x8, 0x0 ;  /* 0x000000000000781c */ /* 0x000fe40003f0e170 */
[----:B0-----:R-:W-:-:S04]  /*75a0*/  SHF.R.U32.HI R11, RZ, 0x7, R11 ;  /* 0x00000007ff0b7819 */ /* 0x001fc8000001160b */
[----:B------:R-:W-:-:S13]  /*75b0*/  ISETP.NE.AND P4, PT, R11, 0x1, PT ;  /* 0x000000010b00780c */ /* 0x000fda0003f85270 */
[----:B------:R-:W-:Y:S06]  /*75c0*/  @!P4 BAR.ARV 0x9, 0x100 ;  /* 0x024400000000cb1d */ /* 0x000fec0000002000 */
.L_x_2332:
[----:B------:R-:W4:Y:S01]  /*75d0*/  LDL R3, [R1+0x88] ;  /* 0x0000880001037983 */ /* 0x000f220000100800 */
[----:B------:R-:W0:Y:S01]  /*75e0*/  LDC R0, c[0x0][0x448] ;  /* 0x00011200ff007b82 */ /* 0x000e220000000800 */
[----:B------:R-:W-:Y:S01]  /*75f0*/  IMAD.MOV.U32 R94, RZ, RZ, RZ ;  /* 0x000000ffff5e7224 */ /* 0x000fe200078e00ff */
[----:B0-----:R-:W-:-:S13]  /*7600*/  ISETP.NE.AND P1, PT, R0, 0x1, PT ;  /* 0x000000010000780c */ /* 0x001fda0003f25270 */
[----:B------:R-:W0:Y:S08]  /*7610*/  @P1 LDC R0, c[0x0][0x44c] ;  /* 0x00011300ff001b82 */ /* 0x000e300000000800 */
[----:B------:R-:W1:Y:S01]  /*7620*/  @P1 LDC R5, c[0x0][0x450] ;  /* 0x00011400ff051b82 */ /* 0x000e620000000800 */
[----:B----4-:R-:W-:-:S04]  /*7630*/  VIADD R3, R3, 0xbf ;  /* 0x000000bf03037836 */ /* 0x010fc80000000000 */
[----:B0-----:R-:W-:-:S05]  /*7640*/  @P1 IMAD.HI.U32 R0, R3, R0, RZ ;  /* 0x0000000003001227 */ /* 0x001fca00078e00ff */
[----:B-1----:R-:W-:-:S04]  /*7650*/  @P1 SHF.R.U32.HI R3, RZ, R5, R0 ;  /* 0x00000005ff031219 */ /* 0x002fc80000011600 */
[----:B------:R-:W-:-:S04]  /*7660*/  IADD3 R3, R100, R3, RZ ;  /* 0x0000000364037210 */ /* 0x000fc80007ffe0ff */
[----:B------:R-:W-:-:S04]  /*7670*/  SHF.R.S32.HI R0, RZ, 0x1f, R3 ;  /* 0x0000001fff007819 */ /* 0x000fc80000011403 */
[----:B------:R-:W-:-:S04]  /*7680*/  LEA.HI R0, R0, R3, RZ, 0x7 ;  /* 0x0000000300007211 */ /* 0x000fc800078f38ff */
[----:B------:R-:W-:-:S04]  /*7690*/  SHF.R.S32.HI R0, RZ, 0x7, R0 ;  /* 0x00000007ff007819 */ /* 0x000fc80000011400 */
[----:B------:R-:W-:-:S04]  /*76a0*/  VIMNMX R101, R101, R0, PT ;  /* 0x0000000065657248 */ /* 0x000fc80003fe0100 */
[----:B------:R-:W-:Y:S01]  /*76b0*/  ISETP.GE.AND P1, PT, R101, 0x1, PT ;  /* 0x000000016500780c */ /* 0x000fe20003f26270 */
[----:B------:R-:W-:-:S12]  /*76c0*/  @P0 BRA `(.L_x_2396) ;  /* 0x00000000000c0947 */ /* 0x000fd80003800000 */
[----:B------:R-:W0:Y:S01]  /*76d0*/  FENCE.VIEW.ASYNC.G ;  /* 0x00000000000073c6 */ /* 0x000e220000000100 */
[----:B------:R-:W-:Y:S05]  /*76e0*/  WARPSYNC.ALL ;  /* 0x0000000000007948 */ /* 0x000fea0003800000 */
[----:B0-----:R-:W-:Y:S06]  /*76f0*/  BAR.ARV 0xc, 0x200 ;  /* 0x0308000000007b1d */ /* 0x001fec0000002000 */
.L_x_2396:
[----:B------:R-:W-:Y:S04]  /*7700*/  BSSY B0, `(.L_x_2397) ;  /* 0x0000020000007945 */ /* 0x000fe80003800000 */
[----:B------:R-:W-:Y:S05]  /*7710*/  @!P1 BRA `(.L_x_2398) ;  /* 0x0000000000789947 */ /* 0x000fea0003800000 */
[----:B------:R-:W4:Y:S01]  /*7720*/  LDL R0, [R1+0x9c] ;  /* 0x00009c0001007983 */ /* 0x000f220000100800 */
[----:B------:R-:W-:Y:S01]  /*7730*/  ULDC UR4, c[0x0][0x9f0] ;  /* 0x00027c0000047ab9 */ /* 0x000fe20000000800 */
[----:B----4-:R-:W-:-:S04]  /*7740*/  ISETP.NE.AND P0, PT, R0, RZ, PT ;  /* 0x000000ff0000720c */ /* 0x010fc80003f05270 */
[----:B------:R-:W-:-:S04]  /*7750*/  SEL R9, R0, UR4, P0 ;  /* 0x0000000400097c07 */ /* 0x000fc80008000000 */
[-C--:B------:R-:W-:Y:S02]  /*7760*/  IABS R6, R9.reuse ;  /* 0x0000000900067213 */ /* 0x080fe40000000000 */
[----:B------:R-:W-:Y:S02]  /*7770*/  IADD3 R0, R9, -0x1, R101 ;  /* 0xffffffff09007810 */ /* 0x000fe40007ffe065 */
[----:B------:R-:W0:Y:S01]  /*7780*/  I2F.RP R3, R6 ;  /* 0x0000000600037306 */ /* 0x000e220000209400 */
[-C--:B------:R-:W-:Y:S02]  /*7790*/  IABS R10, R9.reuse ;  /* 0x00000009000a7213 */ /* 0x080fe40000000000 */
        /* <DEDUP_REMOVED lines=10> */
[----:B------:R-:W-:-:S06]  /*7840*/  IMAD.HI.U32 R5, R5, R7, R4 ;  /* 0x0000000705057227 */ /* 0x000fcc00078e0004 */
        /* <DEDUP_REMOVED lines=11> */
.L_x_2398:
[----:B------:R-:W-:Y:S05]  /*7900*/  BSYNC B0 ;  /* 0x0000000000007941 */ /* 0x000fea0003800000 */
.L_x_2397:
        /* <DEDUP_REMOVED lines=26> */
[----:B----4-:R-:W-:Y:S01]  /*7ab0*/  IMAD R4, R0, R94, RZ ;  /* 0x0000005e00047224 */ /* 0x010fe200078e02ff */
[----:B------:R-:W-:-:S04]  /*7ac0*/  MOV R0, RZ ;  /* 0x000000ff00007202 */ /* 0x000fc80000000f00 */
        /* <DEDUP_REMOVED lines=14> */
.L_x_2637:
[----:B------:R-:W1:Y:S01]  /*7bb0*/  LDL R3, [R1+0x60] ;  /* 0x0000600001037983 */ /* 0x000e620000100800 */
[----:B------:R-:W-:Y:S01]  /*7bc0*/  BSSY B6, `(.L_x_2401) ;  /* 0x000001b000067945 */ /* 0x000fe20003800000 */
[----:B-1----:R-:W-:-:S05]  /*7bd0*/  IMAD.HI R0, R3, 0x55555556, RZ ;  /* 0x5555555603007827 */ /* 0x002fca00078e02ff */
[----:B------:R-:W-:-:S05]  /*7be0*/  LEA.HI R44, R0, R0, RZ, 0x1 ;  /* 0x00000000002c7211 */ /* 0x000fca00078f08ff */
[----:B------:R-:W-:Y:S02]  /*7bf0*/  IMAD R44, R44, -0x3, R3 ;  /* 0xfffffffd2c2c7824 */ /* 0x000fe400078e0203 */
[----:B------:R-:W-:-:S04]  /*7c00*/  VIADD R3, R2, 0x21800 ;  /* 0x0002180002037836 */ /* 0x000fc80000000000 */
[----:B------:R-:W-:Y:S01]  /*7c10*/  IMAD R0, R44, 0x2000, R3 ;  /* 0x000020002c007824 */ /* 0x000fe200078e0203 */
[----:B------:R-:W-:-:S04]  /*7c20*/  LOP3.LUT P0, RZ, R3, 0x3ff, RZ, 0xc0, !PT ;  /* 0x000003ff03ff7812 */ /* 0x000fc8000780c0ff */
        /* <DEDUP_REMOVED lines=19> */
[----:B0123-5:R-:W-:Y:S05]  /*7d60*/  CALL.ABS.NOINC R14 ;  /* 0x000000000e007343 */ /* 0x02ffea0003c00000 */
.L_x_2402:
[----:B------:R-:W-:Y:S05]  /*7d70*/  BSYNC B6 ;  /* 0x0000000000067941 */ /* 0x000fea0003800000 */
.L_x_2401:
        /* <DEDUP_REMOVED lines=8> */
[----:B------:R4:W0:Y:S03]  /*7e00*/  SYNCS.PHASECHK.TRANS64.TRYWAIT P0, [R2+URZ+0x2d800], R3 ;  /* 0x02d80003020075a7 */ /* 0x000826000800017f */
[----:B0-----:R-:W-:Y:S05]  /*7e10*/  @!P0 NANOSLEEP.SYNCS 0x989680 ;  /* 0x009896800000895d */ /* 0x001fea0003900000 */
[----:B------:R-:W0:Y:S01]  /*7e20*/  @!P0 SYNCS.PHASECHK.TRANS64 P0, [R2+URZ+0x2d800], R3 ;  /* 0x02d80003020085a7 */ /* 0x000e22000800007f */
[----:B------:R-:W-:Y:S04]  /*7e30*/  BSSY B0, `(.L_x_2404) ;  /* 0x0000006000007945 */ /* 0x000fe80003800000 */
[----:B0-----:R-:W-:Y:S05]  /*7e40*/  @P0 BRA `(.L_x_2405) ;  /* 0x0000000000100947 */ /* 0x001fea0003800000 */
.L_x_2406:
[----:B------:R0:W0:Y:S02]  /*7e50*/  SYNCS.PHASECHK.TRANS64.TRYWAIT P0, [R2+URZ+0x2d800], R3 ;  /* 0x02d80003020075a7 */ /* 0x000024000800017f */
[----:B0-----:R-:W-:Y:S05]  /*7e60*/  @!P0 NANOSLEEP.SYNCS 0x989680 ;  /* 0x009896800000895d */ /* 0x001fea0003900000 */
[----:B------:R-:W0:Y:S02]  /*7e70*/  @!P0 SYNCS.PHASECHK.TRANS64 P0, [R2+URZ+0x2d800], R3 ;  /* 0x02d80003020085a7 */ /* 0x000e24000800007f */
[----:B0-----:R-:W-:Y:S05]  /*7e80*/  @!P0 BRA `(.L_x_2406) ;  /* 0xfffffffc00f08947 */ /* 0x001fea000383ffff */
.L_x_2405:
[----:B------:R-:W-:Y:S05]  /*7e90*/  BSYNC B0 ;  /* 0x0000000000007941 */ /* 0x000fea0003800000 */
.L_x_2404:
[----:B------:R-:W-:Y:S05]  /*7ea0*/  BRA `(.L_x_2407) ;  /* 0x0000003c00907947 */ /* 0x000fea0003800000 */
.L_x_2403:
[----:B------:R-:W-:Y:S01]  /*7eb0*/  ULOP3.LUT UP0, URZ, UR42, 0x1bf, URZ, 0xc0, !UPT ;  /* 0x000001bf2a3f7892 */ /* 0x000fe2000f80c03f */
[----:B-1---5:R-:W-:Y:S01]  /*7ec0*/  SHF.R.S32.HI R0, RZ, 0x1f, R95 ;  /* 0x0000001fff007819 */ /* 0x022fe2000001145f */
[----:B------:R-:W-:Y:S01]  /*7ed0*/  ULDC.64 UR4, c[0x0][0x3f8] ;  /* 0x0000fe0000047ab9 */ /* 0x000fe20000000a00 */
[----:B------:R-:W-:Y:S01]  /*7ee0*/  ULDC.64 UR6, c[0x0][0x408] ;  /* 0x0001020000067ab9 */ /* 0x000fe20000000a00 */
[----:B------:R-:W-:Y:S02]  /*7ef0*/  IMAD.WIDE.U32 R24, R95, UR4, RZ ;  /* 0x000000045f187c25 */ /* 0x000fe4000f8e00ff */
[----:B------:R-:W-:Y:S02]  /*7f00*/  PLOP3.LUT P0, PT, PT, PT, UP0, 0x80, 0x0 ;  /* 0x000000000000781c */ /* 0x000fe40003f0f008 */
[C---:B------:R-:W-:Y:S02]  /*7f10*/  IMAD R4, R0.reuse, UR4, RZ ;  /* 0x0000000400047c24 */ /* 0x040fe4000f8e02ff */
        /* <DEDUP_REMOVED lines=22> */
[----:B0-23--:R-:W-:Y:S05]  /*8080*/  CALL.ABS.NOINC R14 ;  /* 0x000000000e007343 */ /* 0x00dfea0003c00000 */
.L_x_2408:
[----:B------:R-:W4:Y:S01]  /*8090*/  LDL R20, [R1+0x88] ;  /* 0x0000880001147983 */ /* 0x000f220000100800 */
[----:B------:R-:W-:Y:S01]  /*80a0*/  ULDC.U8 UR4, c[0x0][0x410] ;  /* 0x0001040000047ab9 */ /* 0x000fe20000000000 */
[----:B------:R-:W-:Y:S01]  /*80b0*/  BSSY B0, `(.L_x_2409) ;  /* 0x00003bb000007945 */ /* 0x000fe20003800000 */
[----:B------:R-:W-:Y:S01]  /*80c0*/  ISETP.NE.AND P0, PT, RZ, UR4, PT ;  /* 0x00000004ff007c0c */ /* 0x000fe2000bf05270 */
[----:B----4-:R-:W-:-:S12]  /*80d0*/  IMAD.IADD R9, R156, 0x1, R20 ;  /* 0x000000019c097824 */ /* 0x010fd800078e0214 */
[----:B------:R-:W-:Y:S05]  /*80e0*/  @!P0 BRA `(.L_x_2410) ;  /* 0x0000001c00688947 */ /* 0x000fea0003800000 */
[----:B------:R-:W1:Y:S01]  /*80f0*/  LDC R6, c[0x0][0x448] ;  /* 0x00011200ff067b82 */ /* 0x000e620000000800 */
[----:B------:R-:W-:Y:S01]  /*8100*/  IMAD.MOV.U32 R3, RZ, RZ, R9 ;  /* 0x000000ffff037224 */ /* 0x000fe200078e0009 */
[----:B------:R-:W-:Y:S01]  /*8110*/  ULDC.64 UR4, c[0x0][0x3f8] ;  /* 0x0000fe0000047ab9 */ /* 0x000fe20000000a00 */
[----:B------:R-:W-:Y:S01]  /*8120*/  ULDC.64 UR6, c[0x0][0x408] ;  /* 0x0001020000067ab9 */ /* 0x000fe20000000a00 */
[----:B------:R-:W-:Y:S02]  /*8130*/  IMAD.MOV.U32 R25, RZ, RZ, R29 ;  /* 0x000000ffff197224 */ /* 0x000fe400078e001d */
[----:B------:R-:W-:Y:S01]  /*8140*/  IMAD.MOV.U32 R27, RZ, RZ, R31 ;  /* 0x000000ffff1b7224 */ /* 0x000fe200078e001f */
[----:B-1----:R-:W-:-:S13]  /*8150*/  ISETP.NE.AND P0, PT, R6, 0x1, PT ;  /* 0x000000010600780c */ /* 0x002fda0003f05270 */
[----:B------:R-:W1:Y:S08]  /*8160*/  @P0 LDC R0, c[0x0][0x44c] ;  /* 0x00011300ff000b82 */ /* 0x000e700000000800 */
[----:B------:R-:W4:Y:S01]  /*8170*/  @P0 LDC R5, c[0x0][0x450] ;  /* 0x00011400ff050b82 */ /* 0x000f220000000800 */
[----:B-1----:R-:W-:-:S05]  /*8180*/  @P0 IMAD.HI.U32 R0, R9, R0, RZ ;  /* 0x0000000009000227 */ /* 0x002fca00078e00ff */
[----:B----4-:R-:W-:-:S04]  /*8190*/  @P0 SHF.R.U32.HI R3, RZ, R5, R0 ;  /* 0x00000005ff030219 */ /* 0x010fc80000011600 */
        /* <DEDUP_REMOVED lines=12> */
[----:B------:R-:W-:-:S02]  /*8260*/  LEA R39, P1, R26, UR6, 0x1 ;  /* 0x000000061a277c11 */ /* 0x000fc4000f8208ff */
[----:B------:R-:W-:Y:S02]  /*8270*/  IADD3 R3, R27, R3, RZ ;  /* 0x000000031b037210 */ /* 0x000fe40007ffe0ff */
[----:B------:R-:W-:Y:S02]  /*8280*/  LEA.HI.X R13, R24, UR5, R13, 0x1, P0 ;  /* 0x00000005180d7c11 */ /* 0x000fe400080f0c0d */
[----:B------:R-:W-:Y:S01]  /*8290*/  LEA.HI.X R0, R26, UR7, R3, 0x1, P1 ;  /* 0x000000071a007c11 */ /* 0x000fe200088f0c03 */
[----:B------:R-:W-:Y:S06]  /*82a0*/  BRA.DIV UR4, `(.L_x_2411) ;  /* 0x0000018604447947 */ /* 0x000fec000b800000 */
[----:B------:R1:W4:Y:S04]  /*82b0*/  SHFL.IDX PT, R3, R13, RZ, 0x1e1f ;  /* 0x001e1fff0d037589 */ /* 0x00032800000e0000 */
[----:B------:R-:W0:Y:S04]  /*82c0*/  SHFL.IDX PT, R38, R38, RZ, 0x1e1f ;  /* 0x001e1fff26267589 */ /* 0x000e2800000e0000 */
[----:B------:R-:W0:Y:S04]  /*82d0*/  SHFL.IDX PT, R0, R0, RZ, 0x1e1f ;  /* 0x001e1fff00007589 */ /* 0x000e2800000e0000 */
[----:B-1----:R-:W0:Y:S02]  /*82e0*/  SHFL.IDX PT, R39, R39, RZ, 0x1e1f ;  /* 0x001e1fff27277589 */ /* 0x002e2400000e0000 */
.L_x_2643:
        /* <DEDUP_REMOVED lines=8> */
[----:B------:R-:W-:Y:S02]  /*8370*/  CS2R R12, SRZ ;  /* 0x00000000000c7805 */ /* 0x000fe4000001ff00 */
[----:B------:R-:W-:Y:S02]  /*8380*/  CS2R R8, SRZ ;  /* 0x0000000000087805 */ /* 0x000fe4000001ff00 */
[----:B--2---:R-:W-:Y:S02]  /*8390*/  CS2R R36, SRZ ;  /* 0x0000000000247805 */ /* 0x004fe4000001ff00 */
        /* <DEDUP_REMOVED lines=27> */
[-C--:B------:R-:W-:Y:S02]  /*8550*/  @!P3 IADD3 R26, P4, R38, R24.reuse, RZ ;  /* 0x00000018261ab210 */ /* 0x080fe40007f9e0ff */
[----:B------:R-:W-:Y:S02]  /*8560*/  @!P3 IADD3 R24, P5, R39, R24, RZ ;  /* 0x000000182718b210 */ /* 0x000fe40007fbe0ff */
[----:B------:R-:W-:Y:S01]  /*8570*/  SHF.L.U64.HI R5, R48, 0x1, R5 ;  /* 0x0000000130057819 */ /* 0x000fe20000010205 */
[----:B------:R-:W-:Y:S01]  /*8580*/  @!P3 IMAD.X R27, R3, 0x1, R4, P4 ;  /* 0x00000001031bb824 */ /* 0x000fe200020e0604 */
[----:B------:R-:W-:Y:S01]  /*8590*/  @!P2 IADD3 R20, P4, R38, R14, RZ ;  /* 0x0000000e2614a210 */ /* 0x000fe20007f9e0ff */
[----:B------:R-:W-:Y:S01]  /*85a0*/  IMAD.SHL.U32 R31, R42, 0x2, RZ ;  /* 0x000000022a1f7824 */ /* 0x000fe200078e00ff */
[----:B------:R-:W-:-:S02]  /*85b0*/  @!P3 IADD3.X R25, R0, R4, RZ, P5, !PT ;  /* 0x000000040019b210 */ /* 0x000fc40002ffe4ff */
[----:B------:R-:W-:Y:S01]  /*85c0*/  @!P2 IADD3 R14, P5, R39, R14, RZ ;  /* 0x0000000e270ea210 */ /* 0x000fe20007fbe0ff */
[----:B------:R-:W-:Y:S01]  /*85d0*/  @!P2 IMAD.X R21, R3, 0x1, R5, P4 ;  /* 0x000000010315a824 */ /* 0x000fe200020e0605 */
[----:B------:R-:W-:Y:S01]  /*85e0*/  SHF.R.S32.HI R7, RZ, 0x1f, R45 ;  /* 0x0000001fff077819 */ /* 0x000fe2000001142d */
[----:B------:R-:W5:Y:S01]  /*85f0*/  @!P3 LD.E.64 R32, desc[UR38][R26.64] ;  /* 0x000000261a20b980 */ /* 0x000f62000c101b00 */
[-C--:B------:R-:W-:Y:S01]  /*8600*/  @!P1 IADD3 R12, P4, R38, R10.reuse, RZ ;  /* 0x0000000a260c9210 */ /* 0x080fe20007f9e0ff */
[----:B------:R-:W-:Y:S01]  /*8610*/  @!P2 IMAD.X R15, R0, 0x1, R5, P5 ;  /* 0x00000001000fa824 */ /* 0x000fe200028e0605 */
[----:B------:R-:W-:Y:S02]  /*8620*/  SHF.L.U64.HI R7, R45, 0x1, R7 ;  /* 0x000000012d077819 */ /* 0x000fe40000010207 */
[----:B------:R-:W-:Y:S02]  /*8630*/  @!P1 IADD3 R10, P5, R39, R10, RZ ;  /* 0x0000000a270a9210 */ /* 0x000fe40007fbe0ff */
[----:B------:R-:W-:Y:S01]  /*8640*/  SHF.R.S32.HI R6, RZ, 0x1f, R43 ;  /* 0x0000001fff067819 */ /* 0x000fe2000001142b */
[--C-:B------:R-:W-:Y:S01]  /*8650*/  @!P1 IMAD.X R13, R3, 0x1, R7.reuse, P4 ;  /* 0x00000001030d9824 */ /* 0x100fe200020e0607 */
[----:B------:R-:W-:Y:S01]  /*8660*/  ISETP.GE.AND P4, PT, R46, UR4, PT ;  /* 0x000000042e007c0c */ /* 0x000fe2000bf86270 */
[----:B------:R-:W-:Y:S01]  /*8670*/  @!P1 IMAD.X R11, R0, 0x1, R7, P5 ;  /* 0x00000001000b9824 */ /* 0x000fe200028e0607 */
[----:B------:R-:W-:-:S02]  /*8680*/  SHF.L.U64.HI R6, R43, 0x1, R6 ;  /* 0x000000012b067819 */ /* 0x000fc40000010206 */
[----:B------:R-:W-:Y:S02]  /*8690*/  @!P0 IADD3 R8, P5, R38, R28, RZ ;  /* 0x0000001c26088210 */ /* 0x000fe40007fbe0ff */
[----:B------:R-:W-:-:S03]  /*86a0*/  SHF.R.S32.HI R30, RZ, 0x1f, R42 ;  /* 0x0000001fff1e7819 */ /* 0x000fc6000001142a */
[----:B------:R-:W-:Y:S01]  /*86b0*/  @!P0 IMAD.X R9, R3, 0x1, R6, P5 ;  /* 0x0000000103098824 */ /* 0x000fe200028e0606 */
[----:B------:R-:W-:-:S03]  /*86c0*/  @!P0 IADD3 R4, P5, R39, R28, RZ ;  /* 0x0000001c27048210 */ /* 0x000fc60007fbe0ff */
[----:B------:R-:W-:Y:S01]  /*86d0*/  @!P4 IMAD.MOV.U32 R28, RZ, RZ, R38 ;  /* 0x000000ffff1cc224 */ /* 0x000fe200078e0026 */
[----:B------:R-:W-:Y:S01]  /*86e0*/  @!P0 IADD3.X R5, R0, R6, RZ, P5, !PT ;  /* 0x0000000600058210 */ /* 0x000fe20002ffe4ff */
[----:B------:R-:W-:Y:S01]  /*86f0*/  @!P4 IMAD.MOV.U32 R29, RZ, RZ, R3 ;  /* 0x000000ffff1dc224 */ /* 0x000fe200078e0003 */
        /* <DEDUP_REMOVED lines=30> */
.L_x_2413:
[----:B------:R-:W-:Y:S05]  /*88e0*/  BSYNC B1 ;  /* 0x0000000000017941 */ /* 0x000fea0003800000 */
.L_x_2412:
[----:B------:R-:W-:Y:S01]  /*88f0*/  ULEA.HI UR4, UR37, UR37, URZ, 0x1 ;  /* 0x0000002525047291 */ /* 0x000fe2000f8f083f */
[----:B----45:R-:W-:Y:S01]  /*8900*/  IMAD.MOV.U32 R3, RZ, RZ, R35 ;  /* 0x000000ffff037224 */ /* 0x030fe200078e0023 */
[----:B0-----:R-:W-:Y:S01]  /*8910*/  MOV R6, R13 ;  /* 0x0000000d00067202 */ /* 0x001fe20000000f00 */
[----:B------:R-:W-:Y:S01]  /*8920*/  IMAD.MOV.U32 R4, RZ, RZ, R30 ;  /* 0x000000ffff047224 */ /* 0x000fe200078e001e */
[----:B------:R-:W-:Y:S01]  /*8930*/  ULOP3.LUT UR4, UR4, 0xfffffffe, URZ, 0xc0, !UPT ;  /* 0xfffffffe04047892 */ /* 0x000fe2000f8ec03f */
[----:B------:R-:W-:Y:S01]  /*8940*/  IMAD.MOV.U32 R0, RZ, RZ, R34 ;  /* 0x000000ffff007224 */ /* 0x000fe200078e0022 */
[----:B------:R-:W-:Y:S01]  /*8950*/  VIMNMX R97, R97, 0xc0, PT ;  /* 0x000000c061617848 */ /* 0x000fe20003fe0100 */
[----:B------:R-:W-:Y:S01]  /*8960*/  IMAD.MOV.U32 R5, RZ, RZ, R27 ;  /* 0x000000ffff057224 */ /* 0x000fe200078e001b */
[----:B------:R-:W-:Y:S01]  /*8970*/  UIADD3 UR4, UR37, -UR4, URZ ;  /* 0x8000000425047290 */ /* 0x000fe2000fffe03f */
[----:B------:R-:W-:Y:S01]  /*8980*/  PRMT R58, R3, 0x5410, R4 ;  /* 0x00005410033a7816 */ /* 0x000fe20000000004 */
[----:B------:R-:W-:Y:S01]  /*8990*/  IMAD.MOV.U32 R4, RZ, RZ, R26 ;  /* 0x000000ffff047224 */ /* 0x000fe200078e001a */
[----:B------:R-:W-:Y:S01]  /*89a0*/  PRMT R50, R0, 0x7610, R50 ;  /* 0x0000761000327816 */ /* 0x000fe20000000032 */
[----:B------:R-:W-:Y:S01]  /*89b0*/  BSSY B1, `(.L_x_2414) ;  /* 0x0000026000017945 */ /* 0x000fe20003800000 */
[----:B------:R-:W-:Y:S01]  /*89c0*/  MOV R0, R31 ;  /* 0x0000001f00007202 */ /* 0x000fe20000000f00 */
[----:B------:R-:W-:Y:S01]  /*89d0*/  IMAD.U32 R3, RZ, RZ, UR4 ;  /* 0x00000004ff037e24 */ /* 0x000fe2000f8e00ff */
[----:B------:R-:W-:Y:S01]  /*89e0*/  PRMT R48, R4, 0x7610, R48 ;  /* 0x0000761004307816 */ /* 0x000fe20000000030 */
[----:B------:R-:W-:Y:S01]  /*89f0*/  IMAD.MOV.U32 R4, RZ, RZ, R21 ;  /* 0x000000ffff047224 */ /* 0x000fe200078e0015 */
[----:B------:R-:W-:Y:S01]  /*8a00*/  PRMT R49, R0, 0x7610, R49 ;  /* 0x0000761000317816 */ /* 0x000fe20000000031 */
[----:B------:R-:W-:Y:S01]  /*8a10*/  IMAD.MOV.U32 R0, RZ, RZ, R20 ;  /* 0x000000ffff007224 */ /* 0x000fe200078e0014 */
[----:B------:R-:W-:-:S02]  /*8a20*/  SHF.L.U32 R3, R3, 0x1f, RZ ;  /* 0x0000001f03037819 */ /* 0x000fc400000006ff */
[----:B------:R-:W-:Y:S01]  /*8a30*/  PRMT R47, R47, 0x5410, R5 ;  /* 0x000054102f2f7816 */ /* 0x000fe20000000005 */
[----:B------:R-:W-:Y:S01]  /*8a40*/  IMAD.MOV.U32 R5, RZ, RZ, R12 ;  /* 0x000000ffff057224 */ /* 0x000fe200078e000c */
[----:B------:R-:W0:Y:S01]  /*8a50*/  SYNCS.PHASECHK.TRANS64.TRYWAIT P0, [R2+URZ+0x2d800], R3 ;  /* 0x02d80003020075a7 */ /* 0x000e22000800017f */
[----:B------:R-:W-:Y:S01]  /*8a60*/  PRMT R45, R0, 0x5410, R4 ;  /* 0x00005410002d7816 */ /* 0x000fe20000000004 */
[----:B------:R-:W-:Y:S01]  /*8a70*/  IMAD.MOV.U32 R0, RZ, RZ, R8 ;  /* 0x000000ffff007224 */ /* 0x000fe200078e0008 */
[----:B------:R-:W-:Y:S01]  /*8a80*/  ISETP.GE.AND P1, PT, R156, R97, PT ;  /* 0x000000619c00720c */ /* 0x000fe20003f26270 */
        /* <DEDUP_REMOVED lines=9> */
[----:B------:R-:W-:Y:S01]  /*8b20*/  IMAD.MOV.U32 R6, RZ, RZ, R29 ;  /* 0x000000ffff067224 */ /* 0x000fe200078e001d */
        /* <DEDUP_REMOVED lines=13> */
[----:B0-----:R-:W-:Y:S06]  /*8c00*/  @!P0 BRA `(.L_x_2415) ;  /* 0x0000017c005c8947 */ /* 0x001fec0003800000 */
.L_x_2644:
[----:B------:R-:W-:Y:S05]  /*8c10*/  BSYNC B1 ;  /* 0x0000000000017941 */ /* 0x000fea0003800000 */
.L_x_2414:
[----:B------:R-:W-:Y:S01]  /*8c20*/  PRMT R39, R0, 0x5410, R4 ;  /* 0x0000541000277816 */ /* 0x000fe20000000004 */
[----:B------:R-:W-:Y:S06]  /*8c30*/  @P1 BRA `(.L_x_2416) ;  /* 0x0000003000081947 */ /* 0x000fec0003800000 */
[----:B------:R-:W2:Y:S01]  /*8c40*/  LDL.64 R54, [R1+0x38] ;  /* 0x0000380001367983 */ /* 0x000ea20000100a00 */
[----:B------:R-:W2:Y:S03]  /*8c50*/  LDC R4, c[0x0][0x3f4] ;  /* 0x0000fd00ff047b82 */ /* 0x000ea60000000800 */
[----:B------:R-:W4:Y:S04]  /*8c60*/  LDL R56, [R1+0x94] ;  /* 0x0000940001387983 */ /* 0x000f280000100800 */
[----:B------:R-:W5:Y:S04]  /*8c70*/  LDL R53, [R1+0x78] ;  /* 0x0000780001357983 */ /* 0x000f680000100800 */
[----:B------:R-:W3:Y:S04]  /*8c80*/  LDL R52, [R1+0x6c] ;  /* 0x00006c0001347983 */ /* 0x000ee80000100800 */
[----:B------:R-:W3:Y:S04]  /*8c90*/  LDL R51, [R1+0x74] ;  /* 0x0000740001337983 */ /* 0x000ee80000100800 */
[----:B------:R-:W3:Y:S04]  /*8ca0*/  LDL R7, [R1+0x68] ;  /* 0x0000680001077983 */ /* 0x000ee80000100800 */
[----:B------:R-:W3:Y:S01]  /*8cb0*/  LDL R6, [R1+0x7c] ;  /* 0x00007c0001067983 */ /* 0x000ee20000100800 */
        /* <DEDUP_REMOVED lines=9> */
[----:B----4-:R-:W-:-:S04]  /*8d50*/  IMAD R3, R56, 0x2, R2 ;  /* 0x0000000238037824 */ /* 0x010fc800078e0202 */
[----:B------:R-:W-:Y:S01]  /*8d60*/  VIADD R0, R3, 0x20 ;  /* 0x0000002003007836 */ /* 0x000fe20000000000 */
[-C--:B-----5:R-:W-:Y:S02]  /*8d70*/  ISETP.GE.AND P1, PT, R53, R4.reuse, PT ;  /* 0x000000043500720c */ /* 0x0a0fe40003f26270 */
[-C--:B---3--:R-:W-:Y:S02]  /*8d80*/  ISETP.GE.AND P2, PT, R52, R4.reuse, PT ;  /* 0x000000043400720c */ /* 0x088fe40003f46270 */
[-C--:B------:R-:W-:Y:S02]  /*8d90*/  ISETP.GE.AND P3, PT, R51, R4.reuse, PT ;  /* 0x000000043300720c */ /* 0x080fe40003f66270 */
[-C--:B------:R-:W-:Y:S02]  /*8da0*/  ISETP.GE.AND P4, PT, R7, R4.reuse, PT ;  /* 0x000000040700720c */ /* 0x080fe40003f86270 */
[----:B------:R-:W-:Y:S01]  /*8db0*/  ISETP.GE.AND P5, PT, R6, R4, PT ;  /* 0x000000040600720c */ /* 0x000fe20003fa6270 */
[----:B------:R-:W-:-:S12]  /*8dc0*/  @P6 BRA `(.L_x_2418) ;  /* 0x0000000000a86947 */ /* 0x000fd80003800000 */
[----:B------:R-:W0:Y:S01]  /*8dd0*/  LDS.128 R4, [R3+0xc400] ;  /* 0x00c4000003047984 */ /* 0x000e220000000c00 */
[----:B------:R-:W-:Y:S01]  /*8de0*/  SHF.R.U32.HI R41, RZ, 0x10, R37 ;  /* 0x00000010ff297819 */ /* 0x000fe20000011625 */
[--C-:B------:R-:W-:Y:S01]  /*8df0*/  HADD2.F32 R40, -RZ, R50.reuse.H1_H1 ;  /* 0x30000032ff287230 */ /* 0x100fe20000004100 */
[----:B------:R-:W-:Y:S01]  /*8e00*/  SHF.R.U32.HI R51, RZ, 0x10, R35 ;  /* 0x00000010ff337819 */ /* 0x000fe20000011623 */
        /* <DEDUP_REMOVED lines=9> */
[C---:B------:R-:W-:Y:S01]  /*8ea0*/  FMUL.FTZ R54, R37.reuse, R41 ;  /* 0x0000002925367220 */ /* 0x040fe20000410000 */
[-C--:B------:R-:W-:Y:S01]  /*8eb0*/  FMUL.FTZ R53, R37, R51.reuse ;  /* 0x0000003325357220 */ /* 0x080fe20000410000 */
        /* <DEDUP_REMOVED lines=8> */
[----:B------:R-:W-:Y:S02]  /*8f40*/  HADD2.F32 R40, -RZ, R58.H0_H0 ;  /* 0x2000003aff287230 */ /* 0x000fe40000004100 */
        /* <DEDUP_REMOVED lines=18> */
.L_x_2418:
[----:B------:R-:W-:Y:S05]  /*9070*/  BSYNC B1 ;  /* 0x0000000000017941 */ /* 0x000fea0003800000 */
.L_x_2417:
[----:B------:R-:W-:Y:S01]  /*9080*/  BSSY B1, `(.L_x_2419) ;  /* 0x000002d000017945 */ /* 0x000fe20003800000 */
[----:B------:R-:W-:-:S03]  /*9090*/  @P0 IADD3 R0, R3, -0x20, RZ ;  /* 0xffffffe003000810 */ /* 0x000fc60007ffe0ff */
[----:B------:R-:W-:Y:S05]  /*90a0*/  @P1 BRA `(.L_x_2420) ;  /* 0x0000000000a81947 */ /* 0x000fea0003800000 */
[----:B0-----:R-:W0:Y:S01]  /*90b0*/  LDS.128 R4, [R0+0xc400] ;  /* 0x00c4000000047984 */ /* 0x001e220000000c00 */
[----:B------:R-:W-:Y:S01]  /*90c0*/  SHF.R.U32.HI R35, RZ, 0x10, R33 ;  /* 0x00000010ff237819 */ /* 0x000fe20000011621 */
[----:B------:R-:W-:Y:S01]  /*90d0*/  HADD2.F32 R34, -RZ, R59.H1_H1 ;  /* 0x3000003bff227230 */ /* 0x000fe20000004100 */
[----:B------:R-:W-:Y:S01]  /*90e0*/  SHF.R.U32.HI R37, RZ, 0x10, R31 ;  /* 0x00000010ff257819 */ /* 0x000fe2000001161f */
[----:B------:R-:W-:Y:S01]  /*90f0*/  HADD2.F32 R36, -RZ, R58.H1_H1 ;  /* 0x3000003aff247230 */ /* 0x000fe20000004100 */
[----:B------:R-:W-:Y:S01]  /*9100*/  SHF.R.U64 R53, R32, 0x10, R33 ;  /* 0x0000001020357819 */ /* 0x000fe20000001221 */
[----:B------:R-:W-:Y:S01]  /*9110*/  HADD2.F32 R35, -RZ, R35.H0_H0 ;  /* 0x20000023ff237230 */ /* 0x000fe20000004100 */
[----:B------:R-:W-:Y:S01]  /*9120*/  SHF.R.U64 R51, R30, 0x10, R31 ;  /* 0x000000101e337819 */ /* 0x000fe2000000121f */
[----:B------:R-:W-:Y:S02]  /*9130*/  HADD2.F32 R37, -RZ, R37.H0_H0 ;  /* 0x20000025ff257230 */ /* 0x000fe40000004100 */
[----:B0-----:R-:W-:-:S02]  /*9140*/  HADD2.F32 R33, -RZ, R7.H1_H1 ;  /* 0x30000007ff217230 */ /* 0x001fc40000004100 */
[----:B------:R-:W-:Y:S02]  /*9150*/  HADD2.F32 R32, -RZ, R7.H0_H0 ;  /* 0x20000007ff207230 */ /* 0x000fe40000004100 */
[--C-:B------:R-:W-:Y:S02]  /*9160*/  HADD2.F32 R7, -RZ, R4.reuse.H0_H0 ;  /* 0x20000004ff077230 */ /* 0x100fe40000004100 */
[C---:B------:R-:W-:Y:S01]  /*9170*/  FMUL.FTZ R50, R33.reuse, R35 ;  /* 0x0000002321327220 */ /* 0x040fe20000410000 */
[----:B------:R-:W-:Y:S02]  /*9180*/  HADD2.F32 R4, -RZ, R4.H1_H1 ;  /* 0x30000004ff047230 */ /* 0x000fe40000004100 */
[-C--:B------:R-:W-:Y:S01]  /*9190*/  FMUL.FTZ R41, R33, R37.reuse ;  /* 0x0000002521297220 */ /* 0x080fe20000410000 */
        /* <DEDUP_REMOVED lines=27> */
.L_x_2420:
[----:B------:R-:W-:Y:S05]  /*9350*/  BSYNC B1 ;  /* 0x0000000000017941 */ /* 0x000fea0003800000 */
.L_x_2419:
        /* <DEDUP_REMOVED lines=44> */
.L_x_2422:
[----:B------:R-:W-:Y:S05]  /*9620*/  BSYNC B1 ;  /* 0x0000000000017941 */ /* 0x000fea0003800000 */
.L_x_2421:
        /* <DEDUP_REMOVED lines=44> */
.L_x_2424:
[----:B------:R-:W-:Y:S05]  /*98f0*/  BSYNC B1 ;  /* 0x0000000000017941 */ /* 0x000fea0003800000 */
.L_x_2423:
        /* <DEDUP_REMOVED lines=44> */
.L_x_2426:
[----:B------:R-:W-:Y:S05]  /*9bc0*/  BSYNC B1 ;  /* 0x0000000000017941 */ /* 0x000fea0003800000 */
.L_x_2425:
        /* <DEDUP_REMOVED lines=44> */
.L_x_2410:
[----:B------:R-:W1:Y:S01]  /*9e90*/  LDC R10, c[0x0][0x448] ;  /* 0x00011200ff0a7b82 */ /* 0x000e620000000800 */
[----:B------:R-:W-:Y:S01]  /*9ea0*/  IMAD.MOV.U32 R3, RZ, RZ, R9 ;  /* 0x000000ffff037224 */ /* 0x000fe200078e0009 */
[----:B------:R-:W-:Y:S01]  /*9eb0*/  ULDC.64 UR4, c[0x0][0x3f8] ;  /* 0x0000fe0000047ab9 */ /* 0x000fe20000000a00 */
[----:B------:R-:W-:Y:S01]  /*9ec0*/  ULDC.64 UR6, c[0x0][0x408] ;  /* 0x0001020000067ab9 */ /* 0x000fe20000000a00 */
[----:B------:R-:W-:Y:S02]  /*9ed0*/  IMAD.MOV.U32 R4, RZ, RZ, R24 ;  /* 0x000000ffff047224 */ /* 0x000fe400078e0018 */
[----:B------:R-:W-:Y:S02]  /*9ee0*/  IMAD.MOV.U32 R6, RZ, RZ, R26 ;  /* 0x000000ffff067224 */ /* 0x000fe400078e001a */
[----:B------:R-:W-:Y:S01]  /*9ef0*/  IMAD.MOV.U32 R7, RZ, RZ, R31 ;  /* 0x000000ffff077224 */ /* 0x000fe200078e001f */
[----:B-1----:R-:W-:-:S13]  /*9f00*/  ISETP.NE.AND P0, PT, R10, 0x1, PT ;  /* 0x000000010a00780c */ /* 0x002fda0003f05270 */
[----:B------:R-:W1:Y:S08]  /*9f10*/  @P0 LDC R0, c[0x0][0x44c] ;  /* 0x00011300ff000b82 */ /* 0x000e700000000800 */
[----:B------:R-:W4:Y:S01]  /*9f20*/  @P0 LDC R5, c[0x0][0x450] ;  /* 0x00011400ff050b82 */ /* 0x000f220000000800 */
[----:B-1----:R-:W-:-:S05]  /*9f30*/  @P0 IMAD.HI.U32 R0, R9, R0, RZ ;  /* 0x0000000009000227 */ /* 0x002fca00078e00ff */
[----:B----4-:R-:W-:Y:S01]  /*9f40*/  @P0 SHF.R.U32.HI R3, RZ, R5, R0 ;  /* 0x00000005ff030219 */ /* 0x010fe20000011600 */
[----:B------:R-:W-:-:S03]  /*9f50*/  IMAD.MOV.U32 R5, RZ, RZ, R29 ;  /* 0x000000ffff057224 */ /* 0x000fc600078e001d */
[----:B------:R-:W-:Y:S01]  /*9f60*/  SHF.R.S32.HI R0, RZ, 0x1f, R3 ;  /* 0x0000001fff007819 */ /* 0x000fe20000011403 */
[----:B------:R-:W-:-:S04]  /*9f70*/  IMAD.WIDE.U32 R4, R3, UR4, R4 ;  /* 0x0000000403047c25 */ /* 0x000fc8000f8e0004 */
[C---:B------:R-:W-:Y:S02]  /*9f80*/  IMAD R8, R0.reuse, UR4, RZ ;  /* 0x0000000400087c24 */ /* 0x040fe4000f8e02ff */
[----:B------:R-:W-:Y:S02]  /*9f90*/  IMAD R0, R0, UR6, RZ ;  /* 0x0000000600007c24 */ /* 0x000fe4000f8e02ff */
[C---:B------:R-:W-:Y:S01]  /*9fa0*/  IMAD R13, R3.reuse, UR5, R8 ;  /* 0x00000005030d7c24 */ /* 0x040fe2000f8e0208 */
[----:B------:R-:W-:Y:S01]  /*9fb0*/  ULDC.64 UR4, c[0x0][0x3e8] ;  /* 0x0000fa0000047ab9 */ /* 0x000fe20000000a00 */
[----:B------:R-:W-:-:S03]  /*9fc0*/  IMAD.WIDE.U32 R6, R3, UR6, R6 ;  /* 0x0000000603067c25 */ /* 0x000fc6000f8e0006 */
[----:B------:R-:W-:Y:S01]  /*9fd0*/  IADD3 R13, R5, R13, RZ ;  /* 0x0000000d050d7210 */ /* 0x000fe20007ffe0ff */
[----:B--2---:R-:W-:Y:S01]  /*9fe0*/  IMAD R37, R3, UR7, R0 ;  /* 0x0000000703257c24 */ /* 0x004fe2000f8e0200 */
[----:B------:R-:W-:Y:S01]  /*9ff0*/  ULDC.64 UR6, c[0x0][0x400] ;  /* 0x0001000000067ab9 */ /* 0x000fe20000000a00 */
[----:B------:R-:W-:Y:S01]  /*a000*/  LEA R3, P0, R4, UR4, 0x1 ;  /* 0x0000000404037c11 */ /* 0x000fe2000f8008ff */
[----:B------:R-:W-:Y:S01]  /*a010*/  UMOV UR4, 0xffffffff ;  /* 0xffffffff00047882 */ /* 0x000fe20000000000 */
[----:B------:R-:W-:Y:S01]  /*a020*/  IMAD.IADD R37, R7, 0x1, R37 ;  /* 0x0000000107257824 */ /* 0x000fe200078e0225 */
[----:B------:R-:W-:Y:S02]  /*a030*/  LEA R38, P1, R6, UR6, 0x1 ;  /* 0x0000000606267c11 */ /* 0x000fe4000f8208ff */
[----:B------:R-:W-:Y:S02]  /*a040*/  LEA.HI.X R13, R4, UR5, R13, 0x1, P0 ;  /* 0x00000005040d7c11 */ /* 0x000fe400080f0c0d */
[----:B------:R-:W-:Y:S01]  /*a050*/  LEA.HI.X R37, R6, UR7, R37, 0x1, P1 ;  /* 0x0000000706257c11 */ /* 0x000fe200088f0c25 */
[----:B------:R-:W-:Y:S08]  /*a060*/  BRA.DIV UR4, `(.L_x_2427) ;  /* 0x0000016a04587947 */ /* 0x000ff0000b800000 */
[----:B------:R1:W2:Y:S04]  /*a070*/  SHFL.IDX PT, R0, R13, RZ, 0x1e1f ;  /* 0x001e1fff0d007589 */ /* 0x0002a800000e0000 */
[----:B------:R-:W4:Y:S04]  /*a080*/  SHFL.IDX PT, R3, R3, RZ, 0x1e1f ;  /* 0x001e1fff03037589 */ /* 0x000f2800000e0000 */
[----:B------:R-:W0:Y:S04]  /*a090*/  SHFL.IDX PT, R37, R37, RZ, 0x1e1f ;  /* 0x001e1fff25257589 */ /* 0x000e2800000e0000 */
[----:B-1----:R-:W0:Y:S02]  /*a0a0*/  SHFL.IDX PT, R38, R38, RZ, 0x1e1f ;  /* 0x001e1fff26267589 */ /* 0x002e2400000e0000 */
.L_x_2650:
        /* <DEDUP_REMOVED lines=17> */
[----:B------:R-:W3:Y:S04]  /*a1c0*/  LDL R21, [R1+0x4c] ;  /* 0x00004c0001157983 */ /* 0x000ee80000100800 */
[----:B------:R-:W3:Y:S01]  /*a1d0*/  LDL R20, [R1+0x50] ;  /* 0x0000500001147983 */ /* 0x000ee20000100800 */
[C---:B------:R-:W-:Y:S01]  /*a1e0*/  VIADD R4, R16.reuse, 0x10 ;  /* 0x0000001010047836 */ /* 0x040fe20000000000 */
[----:B------:R-:W-:Y:S01]  /*a1f0*/  ULDC UR4, c[0x0][0x3f4] ;  /* 0x0000fd0000047ab9 */ /* 0x000fe20000000800 */
[C---:B------:R-:W-:Y:S01]  /*a200*/  VIADD R5, R16.reuse, 0x20 ;  /* 0x0000002010057836 */ /* 0x040fe20000000000 */
[----:B------:R-:W-:Y:S01]  /*a210*/  ISETP.GE.AND P2, PT, R16, UR4, PT ;  /* 0x0000000410007c0c */ /* 0x000fe2000bf46270 */
[----:B----4-:R-:W-:Y:S01]  /*a220*/  IMAD.MOV.U32 R6, RZ, RZ, R3 ;  /* 0x000000ffff067224 */ /* 0x010fe200078e0003 */
[----:B------:R-:W-:Y:S01]  /*a230*/  ISETP.GE.AND P3, PT, R4, UR4, PT ;  /* 0x0000000404007c0c */ /* 0x000fe2000bf66270 */
[----:B------:R-:W-:Y:S01]  /*a240*/  IMAD.MOV.U32 R8, RZ, RZ, R38 ;  /* 0x000000ffff087224 */ /* 0x000fe200078e0026 */
[----:B------:R-:W-:Y:S01]  /*a250*/  ISETP.GE.AND P4, PT, R5, UR4, PT ;  /* 0x0000000405007c0c */ /* 0x000fe2000bf86270 */
[----:B------:R-:W-:Y:S01]  /*a260*/  IMAD.MOV.U32 R9, RZ, RZ, R37 ;  /* 0x000000ffff097224 */ /* 0x000fe200078e0025 */
[----:B--2---:R-:W-:-:S02]  /*a270*/  MOV R7, R0 ;  /* 0x0000000000077202 */ /* 0x004fc40000000f00 */
[----:B------:R-:W-:Y:S02]  /*a280*/  CS2R R28, SRZ ;  /* 0x00000000001c7805 */ /* 0x000fe4000001ff00 */
[----:B------:R-:W-:Y:S02]  /*a290*/  CS2R R30, SRZ ;  /* 0x00000000001e7805 */ /* 0x000fe4000001ff00 */
[----:B------:R-:W-:Y:S02]  /*a2a0*/  CS2R R10, SRZ ;  /* 0x00000000000a7805 */ /* 0x000fe4000001ff00 */
[----:B------:R-:W-:Y:S02]  /*a2b0*/  CS2R R32, SRZ ;  /* 0x0000000000207805 */ /* 0x000fe4000001ff00 */
[----:B------:R-:W-:Y:S01]  /*a2c0*/  CS2R R34, SRZ ;  /* 0x0000000000227805 */ /* 0x000fe2000001ff00 */
[----:B------:R-:W-:Y:S01]  /*a2d0*/  @!P2 IMAD.SHL.U32 R36, R16, 0x2, RZ ;  /* 0x000000021024a824 */ /* 0x000fe200078e00ff */
[----:B------:R-:W-:-:S02]  /*a2e0*/  CS2R R14, SRZ ;  /* 0x00000000000e7805 */ /* 0x000fc4000001ff00 */
[----:B------:R-:W-:Y:S02]  /*a2f0*/  CS2R R24, SRZ ;  /* 0x0000000000187805 */ /* 0x000fe4000001ff00 */
[----:B------:R-:W-:Y:S01]  /*a300*/  CS2R R26, SRZ ;  /* 0x00000000001a7805 */ /* 0x000fe2000001ff00 */
[----:B---3--:R-:W-:Y:S02]  /*a310*/  @!P3 IMAD.SHL.U32 R13, R21, 0x8, RZ ;  /* 0x00000008150db824 */ /* 0x008fe400078e00ff */
[----:B------:R-:W-:Y:S01]  /*a320*/  @!P4 IMAD.SHL.U32 R39, R20, 0x8, RZ ;  /* 0x000000081427c824 */ /* 0x000fe200078e00ff */
[-C--:B------:R-:W-:Y:S01]  /*a330*/  @!P2 IADD3 R20, P0, R3, R36.reuse, RZ ;  /* 0x000000240314a210 */ /* 0x080fe20007f1e0ff */
[----:B------:R-:W-:Y:S01]  /*a340*/  @!P3 IMAD.WIDE R4, R13, 0x2, R6 ;  /* 0x000000020d04b825 */ /* 0x000fe200078e0206 */
[----:B------:R-:W-:Y:S02]  /*a350*/  @!P2 IADD3 R36, P1, R38, R36, RZ ;  /* 0x000000242624a210 */ /* 0x000fe40007f3e0ff */
[----:B------:R-:W-:Y:S01]  /*a360*/  @!P2 SHF.L.U64.HI R3, R16, 0x1, R17 ;  /* 0x000000011003a819 */ /* 0x000fe20000010211 */
[----:B------:R-:W-:Y:S01]  /*a370*/  @!P4 IMAD.WIDE R6, R39, 0x2, R6 ;  /* 0x000000022706c825 */ /* 0x000fe200078e0206 */
[----:B------:R0:W5:Y:S02]  /*a380*/  @!P3 LD.E.128 R28, desc[UR38][R4.64] ;  /* 0x00000026041cb980 */ /* 0x000164000c101d00 */
[----:B------:R-:W-:Y:S01]  /*a390*/  @!P2 IADD3.X R37, R37, R3, RZ, P1, !PT ;  /* 0x000000032525a210 */ /* 0x000fe20000ffe4ff */
[--C-:B------:R-:W-:Y:S01]  /*a3a0*/  @!P3 IMAD.WIDE R12, R13, 0x2, R8.reuse ;  /* 0x000000020d0cb825 */ /* 0x100fe200078e0208 */
[----:B------:R1:W5:Y:S03]  /*a3b0*/  @!P4 LD.E.128 R32, desc[UR38][R6.64] ;  /* 0x000000260620c980 */ /* 0x000366000c101d00 */
[----:B------:R-:W-:Y:S01]  /*a3c0*/  @!P4 IMAD.WIDE R38, R39, 0x2, R8 ;  /* 0x000000022726c825 */ /* 0x000fe200078e0208 */
[----:B------:R-:W-:-:S02]  /*a3d0*/  CS2R R8, SRZ ;  /* 0x0000000000087805 */ /* 0x000fc4000001ff00 */
[----:B0-----:R-:W-:Y:S01]  /*a3e0*/  CS2R R4, SRZ ;  /* 0x0000000000047805 */ /* 0x001fe2000001ff00 */
[----:B------:R-:W-:-:S03]  /*a3f0*/  @!P2 IMAD.X R21, R0, 0x1, R3, P0 ;  /* 0x000000010015a824 */ /* 0x000fc600000e0603 */
[----:B------:R0:W5:Y:S01]  /*a400*/  @!P3 LD.E.128 R8, desc[UR38][R12.64] ;  /* 0x000000260c08b980 */ /* 0x000162000c101d00 */
[----:B-1----:R-:W-:-:S03]  /*a410*/  CS2R R6, SRZ ;  /* 0x0000000000067805 */ /* 0x002fc6000001ff00 */
[----:B------:R1:W5:Y:S04]  /*a420*/  @!P2 LD.E.128 R24, desc[UR38][R20.64] ;  /* 0x000000261418a980 */ /* 0x000368000c101d00 */
[----:B------:R1:W5:Y:S01]  /*a430*/  @!P2 LD.E.128 R4, desc[UR38][R36.64] ;  /* 0x000000262404a980 */ /* 0x000362000c101d00 */
[----:B0-----:R-:W-:-:S06]  /*a440*/  CS2R R12, SRZ ;  /* 0x00000000000c7805 */ /* 0x001fcc000001ff00 */
[----:B------:R1:W5:Y:S02]  /*a450*/  @!P4 LD.E.128 R12, desc[UR38][R38.64] ;  /* 0x00000026260cc980 */ /* 0x000364000c101d00 */
.L_x_2429:
[----:B------:R-:W-:Y:S05]  /*a460*/  BSYNC B1 ;  /* 0x0000000000017941 */ /* 0x000fea0003800000 */
.L_x_2428:
[----:B------:R-:W-:Y:S01]  /*a470*/  ULEA.HI UR4, UR37, UR37, URZ, 0x1 ;  /* 0x0000002525047291 */ /* 0x000fe2000f8f083f */
[----:B----45:R-:W-:Y:S01]  /*a480*/  IMAD.MOV.U32 R3, RZ, RZ, R5 ;  /* 0x000000ffff037224 */ /* 0x030fe200078e0005 */
[----:B------:R-:W-:Y:S01]  /*a490*/  VIMNMX R97, R97, 0xc0, PT ;  /* 0x000000c061617848 */ /* 0x000fe20003fe0100 */
[----:B-1----:R-:W-:Y:S01]  /*a4a0*/  IMAD.MOV.U32 R20, RZ, RZ, R6 ;  /* 0x000000ffff147224 */ /* 0x002fe200078e0006 */
[----:B------:R-:W-:Y:S01]  /*a4b0*/  ULOP3.LUT UR4, UR4, 0xfffffffe, URZ, 0xc0, !UPT ;  /* 0xfffffffe04047892 */ /* 0x000fe2000f8ec03f */
[----:B--2---:R-:W-:Y:S01]  /*a4c0*/  IMAD.MOV.U32 R0, RZ, RZ, R4 ;  /* 0x000000ffff007224 */ /* 0x004fe200078e0004 */
[----:B------:R-:W-:Y:S01]  /*a4d0*/  PRMT R62, R3, 0x7610, R62 ;  /* 0x00007610033e7816 */ /* 0x000fe2000000003e */
[----:B------:R-:W-:Y:S01]  /*a4e0*/  IMAD.MOV.U32 R21, RZ, RZ, R9 ;  /* 0x000000ffff157224 */ /* 0x000fe200078e0009 */
[----:B------:R-:W-:Y:S01]  /*a4f0*/  UIADD3 UR4, UR37, -UR4, URZ ;  /* 0x8000000425047290 */ /* 0x000fe2000fffe03f */
[----:B------:R-:W-:Y:S01]  /*a500*/  PRMT R67, R20, 0x7610, R67 ;  /* 0x0000761014437816 */ /* 0x000fe20000000043 */
[----:B------:R-:W-:Y:S01]  /*a510*/  IMAD.MOV.U32 R36, RZ, RZ, R13 ;  /* 0x000000ffff247224 */ /* 0x000fe200078e000d */
[----:B------:R-:W-:Y:S01]  /*a520*/  PRMT R63, R0, 0x7610, R63 ;  /* 0x00007610003f7816 */ /* 0x000fe2000000003f */
[----:B------:R-:W-:Y:S01]  /*a530*/  IMAD.MOV.U32 R0, RZ, RZ, R7 ;  /* 0x000000ffff007224 */ /* 0x000fe200078e0007 */
[----:B------:R-:W-:Y:S01]  /*a540*/  MOV R20, R8 ;  /* 0x0000000800147202 */ /* 0x000fe20000000f00 */
[----:B------:R-:W-:Y:S01]  /*a550*/  IMAD.U32 R3, RZ, RZ, UR4 ;  /* 0x00000004ff037e24 */ /* 0x000fe2000f8e00ff */
[----:B------:R-:W-:Y:S01]  /*a560*/  PRMT R50, R21, 0x7610, R50 ;  /* 0x0000761015327816 */ /* 0x000fe20000000032 */
[----:B------:R-:W-:Y:S01]  /*a570*/  IMAD.MOV.U32 R21, RZ, RZ, R12 ;  /* 0x000000ffff157224 */ /* 0x000fe200078e000c */
[----:B------:R-:W-:Y:S01]  /*a580*/  PRMT R49, R49, 0x5410, R20 ;  /* 0x0000541031317816 */ /* 0x000fe20000000014 */
[----:B------:R-:W-:Y:S01]  /*a590*/  IMAD.MOV.U32 R20, RZ, RZ, R11 ;  /* 0x000000ffff147224 */ /* 0x000fe200078e000b */
[----:B------:R-:W-:Y:S01]  /*a5a0*/  SHF.L.U32 R3, R3, 0x1f, RZ ;  /* 0x0000001f03037819 */ /* 0x000fe200000006ff */
[----:B------:R-:W-:Y:S01]  /*a5b0*/  IMAD.MOV.U32 R38, RZ, RZ, R25 ;  /* 0x000000ffff267224 */ /* 0x000fe200078e0019 */
[----:B------:R-:W-:Y:S01]  /*a5c0*/  PRMT R67, R67, 0x5410, R0 ;  /* 0x0000541043437816 */ /* 0x000fe20000000000 */
[----:B------:R-:W-:Y:S01]  /*a5d0*/  IMAD.MOV.U32 R0, RZ, RZ, R10 ;  /* 0x000000ffff007224 */ /* 0x000fe200078e000a */
[----:B------:R-:W0:Y:S01]  /*a5e0*/  SYNCS.PHASECHK.TRANS64.TRYWAIT P0, [R2+URZ+0x2d800], R3 ;  /* 0x02d80003020075a7 */ /* 0x000e22000800017f */
[----:B------:R-:W-:Y:S01]  /*a5f0*/  PRMT R47, R20, 0x7610, R47 ;  /* 0x00007610142f7816 */ /* 0x000fe2000000002f */
[----:B------:R-:W-:Y:S01]  /*a600*/  IMAD.MOV.U32 R37, RZ, RZ, R24 ;  /* 0x000000ffff257224 */ /* 0x000fe200078e0018 */
[----:B------:R-:W-:Y:S01]  /*a610*/  PRMT R20, R21, 0x5410, R36 ;  /* 0x0000541015147816 */ /* 0x000fe20000000024 */
[----:B------:R-:W-:Y:S01]  /*a620*/  IMAD.MOV.U32 R36, RZ, RZ, R15 ;  /* 0x000000ffff247224 */ /* 0x000fe200078e000f */
[----:B------:R-:W-:Y:S01]  /*a630*/  PRMT R48, R48, 0x5410, R0 ;  /* 0x0000541030307816 */ /* 0x000fe20000000000 */
[----:B------:R-:W-:Y:S01]  /*a640*/  BSSY B1, `(.L_x_2430) ;  /* 0x0000017000017945 */ /* 0x000fe20003800000 */
[----:B------:R-:W-:-:S02]  /*a650*/  MOV R0, R14 ;  /* 0x0000000e00007202 */ /* 0x000fc40000000f00 */
[----:B------:R-:W-:Y:S01]  /*a660*/  PRMT R60, R38, 0x7610, R60 ;  /* 0x00007610263c7816 */ /* 0x000fe2000000003c */
[----:B------:R-:W-:Y:S01]  /*a670*/  IMAD.MOV.U32 R38, RZ, RZ, R29 ;  /* 0x000000ffff267224 */ /* 0x000fe200078e001d */
[----:B------:R-:W-:Y:S01]  /*a680*/  PRMT R21, R0, 0x5410, R36 ;  /* 0x0000541000157816 */ /* 0x000fe20000000024 */
[----:B------:R-:W-:Y:S01]  /*a690*/  IMAD.MOV.U32 R0, RZ, RZ, R26 ;  /* 0x000000ffff007224 */ /* 0x000fe200078e001a */
[----:B------:R-:W-:Y:S01]  /*a6a0*/  PRMT R65, R37, 0x7610, R65 ;  /* 0x0000761025417816 */ /* 0x000fe20000000041 */
[----:B------:R-:W-:Y:S01]  /*a6b0*/  IMAD.MOV.U32 R36, RZ, RZ, R27 ;  /* 0x000000ffff247224 */ /* 0x000fe200078e001b */
[----:B------:R-:W-:Y:S02]  /*a6c0*/  MOV R37, R28 ;  /* 0x0000001c00257202 */ /* 0x000fe40000000f00 */
[----:B------:R-:W-:Y:S01]  /*a6d0*/  PRMT R50, R50, 0x5410, R38 ;  /* 0x0000541032327816 */ /* 0x000fe20000000026 */
[----:B------:R-:W-:Y:S01]  /*a6e0*/  IMAD.MOV.U32 R38, RZ, RZ, R33 ;  /* 0x000000ffff267224 */ /* 0x000fe200078e0021 */
[----:B------:R-:W-:Y:S01]  /*a6f0*/  PRMT R68, R0, 0x5410, R36 ;  /* 0x0000541000447816 */ /* 0x000fe20000000024 */
[----:B------:R-:W-:Y:S01]  /*a700*/  IMAD.MOV.U32 R0, RZ, RZ, R30 ;  /* 0x000000ffff007224 */ /* 0x000fe200078e001e */
[----:B------:R-:W-:Y:S01]  /*a710*/  PRMT R49, R37, 0x7610, R49 ;  /* 0x0000761025317816 */ /* 0x000fe20000000031 */
[----:B------:R-:W-:Y:S01]  /*a720*/  IMAD.MOV.U32 R36, RZ, RZ, R31 ;  /* 0x000000ffff247224 */ /* 0x000fe200078e001f */
[----:B------:R-:W-:Y:S01]  /*a730*/  ISETP.GE.AND P1, PT, R156, R97, PT ;  /* 0x000000619c00720c */ /* 0x000fe20003f26270 */
[----:B------:R-:W-:Y:S01]  /*a740*/  IMAD.MOV.U32 R37, RZ, RZ, R32 ;  /* 0x000000ffff257224 */ /* 0x000fe200078e0020 */
[----:B------:R-:W-:-:S02]  /*a750*/  PRMT R47, R47, 0x5410, R0 ;  /* 0x000054102f2f7816 */ /* 0x000fc40000000000 */
[----:B------:R-:W-:Y:S01]  /*a760*/  PRMT R48, R36, 0x7610, R48 ;  /* 0x0000761024307816 */ /* 0x000fe20000000030 */
[----:B------:R-:W-:Y:S01]  /*a770*/  IMAD.MOV.U32 R36, RZ, RZ, R35 ;  /* 0x000000ffff247224 */ /* 0x000fe200078e0023 */
[----:B------:R-:W-:Y:S02]  /*a780*/  PRMT R45, R37, 0x5410, R38 ;  /* 0x00005410252d7816 */ /* 0x000fe40000000026 */
[----:B------:R-:W-:Y:S01]  /*a790*/  MOV R0, R34 ;  /* 0x0000002200007202 */ /* 0x000fe20000000f00 */
[----:B0-----:R-:W-:Y:S06]  /*a7a0*/  @!P0 BRA `(.L_x_2431) ;  /* 0x0000016000f88947 */ /* 0x001fec0003800000 */
.L_x_2651:
[----:B------:R-:W-:Y:S05]  /*a7b0*/  BSYNC B1 ;  /* 0x0000000000017941 */ /* 0x000fea0003800000 */
.L_x_2430:
        /* <DEDUP_REMOVED lines=14> */
[----:B------:R-:W4:Y:S01]  /*a8a0*/  LDL R73, [R1+0x108] ;  /* 0x0001080001497983 */ /* 0x000f220000100800 */
[----:B------:R-:W-:Y:S01]  /*a8b0*/  HADD2.F32 R62, -RZ, R62.H0_H0 ;  /* 0x2000003eff3e7230 */ /* 0x000fe20000004100 */
[----:B------:R-:W-:Y:S01]  /*a8c0*/  SHF.R.U32.HI R61, RZ, 0x10, R5 ;  /* 0x00000010ff3d7819 */ /* 0x000fe20000011605 */
[----:B------:R-:W-:Y:S01]  /*a8d0*/  HADD2.F32 R60, -RZ, R60.H0_H0 ;  /* 0x2000003cff3c7230 */ /* 0x000fe20000004100 */
[----:B------:R-:W-:Y:S02]  /*a8e0*/  SHF.R.U32.HI R54, RZ, 0x10, R25 ;  /* 0x00000010ff367819 */ /* 0x000fe40000011619 */
        /* <DEDUP_REMOVED lines=17> */
[----:B----4-:R-:W0:Y:S04]  /*aa00*/  LDS.128 R36, [R73] ;  /* 0x0000000049247984 */ /* 0x010e280000000c00 */
[----:B------:R-:W-:-:S05]  /*aa10*/  IMAD.IADD R41, R40, 0x1, R41 ;  /* 0x0000000128297824 */ /* 0x000fca00078e0229 */
[----:B------:R-:W-:-:S05]  /*aa20*/  LEA R0, R41, R2, 0x1 ;  /* 0x0000000229007211 */ /* 0x000fca00078e08ff */
[----:B------:R-:W1:Y:S01]  /*aa30*/  LDS.128 R40, [R0+0xc400] ;  /* 0x00c4000000287984 */ /* 0x000e620000000c00 */
[--C-:B0-----:R-:W-:Y:S02]  /*aa40*/  HADD2.F32 R55, -RZ, R37.reuse.H0_H0 ;  /* 0x20000025ff377230 */ /* 0x101fe40000004100 */
[----:B------:R-:W-:Y:S02]  /*aa50*/  HADD2.F32 R56, -RZ, R37.H1_H1 ;  /* 0x30000025ff387230 */ /* 0x000fe40000004100 */
[----:B------:R-:W-:Y:S02]  /*aa60*/  HADD2.F32 R52, -RZ, R36.H0_H0 ;  /* 0x20000024ff347230 */ /* 0x000fe40000004100 */
[----:B------:R-:W-:Y:S02]  /*aa70*/  HADD2.F32 R27, -RZ, R38.H0_H0 ;  /* 0x20000026ff1b7230 */ /* 0x000fe40000004100 */
[--C-:B------:R-:W-:Y:S02]  /*aa80*/  HADD2.F32 R25, -RZ, R39.reuse.H0_H0 ;  /* 0x20000027ff197230 */ /* 0x100fe40000004100 */
[----:B------:R-:W-:-:S02]  /*aa90*/  HADD2.F32 R39, -RZ, R39.H1_H1 ;  /* 0x30000027ff277230 */ /* 0x000fc40000004100 */
[----:B------:R-:W-:Y:S02]  /*aaa0*/  HADD2.F32 R36, -RZ, R36.H1_H1 ;  /* 0x30000024ff247230 */ /* 0x000fe40000004100 */
[--C-:B-1----:R-:W-:Y:S02]  /*aab0*/  HADD2.F32 R37, -RZ, R41.reuse.H0_H0 ;  /* 0x20000029ff257230 */ /* 0x102fe40000004100 */
[----:B------:R-:W-:Y:S02]  /*aac0*/  HADD2.F32 R58, -RZ, R41.H1_H1 ;  /* 0x30000029ff3a7230 */ /* 0x000fe40000004100 */
[----:B---3--:R-:W-:Y:S02]  /*aad0*/  HADD2.F32 R57, -RZ, R40.H0_H0 ;  /* 0x20000028ff397230 */ /* 0x008fe40000004100 */
[C---:B------:R-:W-:Y:S01]  /*aae0*/  FMUL.FTZ R64, R37.reuse, R62 ;  /* 0x0000003e25407220 */ /* 0x040fe20000410000 */
[----:B------:R-:W-:Y:S01]  /*aaf0*/  FMUL.FTZ R66, R37, R60 ;  /* 0x0000003c25427220 */ /* 0x000fe20000410000 */
[----:B------:R-:W-:-:S02]  /*ab00*/  HADD2.F32 R53, -RZ, R42.H0_H0 ;  /* 0x2000002aff357230 */ /* 0x000fc40000004100 */
[C---:B------:R-:W-:Y:S01]  /*ab10*/  FFMA.FTZ R37, R55.reuse, R60, -R64 ;  /* 0x0000003c37257223 */ /* 0x040fe20000010840 */
[----:B------:R-:W-:Y:S02]  /*ab20*/  HADD2.F32 R60, -RZ, R63.H0_H0 ;  /* 0x2000003fff3c7230 */ /* 0x000fe40000004100 */
[C---:B------:R-:W-:Y:S01]  /*ab30*/  FMUL.FTZ R63, R58.reuse, R61 ;  /* 0x0000003d3a3f7220 */ /* 0x040fe20000410000 */
[----:B------:R-:W-:Y:S01]  /*ab40*/  FFMA.FTZ R41, R55, R62, R66 ;  /* 0x0000003e37297223 */ /* 0x000fe20000010042 */
[----:B------:R-:W-:Y:S02]  /*ab50*/  HADD2.F32 R55, -RZ, R65.H0_H0 ;  /* 0x20000041ff377230 */ /* 0x000fe40000004100 */
[-C--:B------:R-:W-:Y:S01]  /*ab60*/  FMUL.FTZ R65, R58, R59.reuse ;  /* 0x0000003b3a417220 */ /* 0x080fe20000410000 */
[----:B------:R-:W-:Y:S01]  /*ab70*/  FFMA.FTZ R54, R56, R59, -R63 ;  /* 0x0000003b38367223 */ /* 0x000fe2000001083f */
[----:B------:R-:W-:Y:S01]  /*ab80*/  FMUL.FTZ R59, R57, R60 ;  /* 0x0000003c393b7220 */ /* 0x000fe20000410000 */
[----:B------:R-:W-:-:S02]  /*ab90*/  HADD2.F32 R62, -RZ, R67.H0_H0 ;  /* 0x20000043ff3e7230 */ /* 0x000fc40000004100 */
[-C--:B------:R-:W-:Y:S01]  /*aba0*/  FMUL.FTZ R57, R57, R55.reuse ;  /* 0x0000003739397220 */ /* 0x080fe20000410000 */
[--C-:B------:R-:W-:Y:S02]  /*abb0*/  HADD2.F32 R58, -RZ, R68.reuse.H0_H0 ;  /* 0x20000044ff3a7230 */ /* 0x100fe40000004100 */
[C---:B------:R-:W-:Y:S01]  /*abc0*/  FFMA.FTZ R55, R52.reuse, R55, -R59 ;  /* 0x0000003734377223 */ /* 0x040fe2000001083b */
[----:B------:R-:W-:Y:S02]  /*abd0*/  HADD2.F32 R51, -RZ, R43.H0_H0 ;  /* 0x2000002bff337230 */ /* 0x000fe40000004100 */
[----:B------:R-:W-:Y:S01]  /*abe0*/  FFMA.FTZ R52, R52, R60, R57 ;  /* 0x0000003c34347223 */ /* 0x000fe20000010039 */
[----:B------:R-:W-:Y:S02]  /*abf0*/  HADD2.F32 R64, -RZ, R67.H1_H1 ;  /* 0x30000043ff407230 */ /* 0x000fe40000004100 */
[----:B------:R-:W-:Y:S01]  /*ac00*/  FMUL.FTZ R66, R53, R62 ;  /* 0x0000003e35427220 */ /* 0x000fe20000410000 */
[----:B------:R-:W-:-:S02]  /*ac10*/  HADD2.F32 R60, -RZ, R68.H1_H1 ;  /* 0x30000044ff3c7230 */ /* 0x000fc40000004100 */
[-C--:B------:R-:W-:Y:S01]  /*ac20*/  FMUL.FTZ R68, R53, R58.reuse ;  /* 0x0000003a35447220 */ /* 0x080fe20000410000 */
[----:B------:R-:W-:Y:S02]  /*ac30*/  HADD2.F32 R43, -RZ, R43.H1_H1 ;  /* 0x3000002bff2b7230 */ /* 0x000fe40000004100 */
[----:B------:R-:W-:Y:S01]  /*ac40*/  FFMA.FTZ R53, R27, R58, -R66 ;  /* 0x0000003a1b357223 */ /* 0x000fe20000010842 */
[C---:B------:R-:W-:Y:S01]  /*ac50*/  FMUL.FTZ R70, R51.reuse, R64 ;  /* 0x0000004033467220 */ /* 0x040fe20000410000 */
[----:B------:R-:W-:Y:S02]  /*ac60*/  HADD2.F32 R66, -RZ, R7.H0_H0 ;  /* 0x20000007ff427230 */ /* 0x000fe40000004100 */
[----:B------:R-:W-:Y:S01]  /*ac70*/  FMUL.FTZ R51, R51, R60 ;  /* 0x0000003c33337220 */ /* 0x000fe20000410000 */
[----:B------:R-:W-:Y:S02]  /*ac80*/  HADD2.F32 R58, -RZ, R26.H0_H0 ;  /* 0x2000001aff3a7230 */ /* 0x000fe40000004100 */
[----:B------:R-:W-:Y:S01]  /*ac90*/  FFMA.FTZ R26, R27, R62, R68 ;  /* 0x0000003e1b1a7223 */ /* 0x000fe20000010044 */
[C---:B------:R-:W-:Y:S01]  /*aca0*/  FFMA.FTZ R70, R25.reuse, R60, -R70 ;  /* 0x0000003c19467223 */ /* 0x040fe20000010846 */
[----:B------:R-:W-:Y:S01]  /*acb0*/  FFMA.FTZ R51, R25, R64, R51 ;  /* 0x0000004019337223 */ /* 0x000fe20000010033 */
[----:B------:R-:W-:-:S02]  /*acc0*/  HADD2.F32 R40, -RZ, R40.H1_H1 ;  /* 0x30000028ff287230 */ /* 0x000fc40000004100 */
[C---:B------:R-:W-:Y:S01]  /*acd0*/  FMUL.FTZ R62, R43.reuse, R66 ;  /* 0x000000422b3e7220 */ /* 0x040fe20000410000 */
[----:B------:R-:W-:Y:S02]  /*ace0*/  HADD2.F32 R42, -RZ, R42.H1_H1 ;  /* 0x3000002aff2a7230 */ /* 0x000fe40000004100 */
[-C--:B------:R-:W-:Y:S01]  /*acf0*/  FMUL.FTZ R60, R43, R58.reuse ;  /* 0x0000003a2b3c7220 */ /* 0x080fe20000410000 */
[----:B------:R-:W-:Y:S02]  /*ad00*/  HADD2.F32 R25, -RZ, R4.H0_H0 ;  /* 0x20000004ff197230 */ /* 0x000fe40000004100 */
[C---:B------:R-:W-:Y:S01]  /*ad10*/  FFMA.FTZ R57, R39.reuse, R58, -R62 ;  /* 0x0000003a27397223 */ /* 0x040fe2000001083e */
[----:B------:R-:W-:Y:S02]  /*ad20*/  HADD2.F32 R27, -RZ, R6.H0_H0 ;  /* 0x20000006ff1b7230 */ /* 0x000fe40000004100 */
[----:B------:R-:W-:Y:S01]  /*ad30*/  FFMA.FTZ R60, R39, R66, R60 ;  /* 0x00000042273c7223 */ /* 0x000fe2000001003c */
[----:B------:R-:W-:-:S02]  /*ad40*/  HADD2.F32 R7, -RZ, R24.H0_H0 ;  /* 0x20000018ff077230 */ /* 0x000fc40000004100 */
[----:B------:R-:W-:Y:S01]  /*ad50*/  FMUL.FTZ R39, R40, R25 ;  /* 0x0000001928277220 */ /* 0x000fe20000410000 */
[----:B------:R-:W-:Y:S02]  /*ad60*/  HADD2.F32 R38, -RZ, R38.H1_H1 ;  /* 0x30000026ff267230 */ /* 0x000fe40000004100 */
[C---:B------:R-:W-:Y:S01]  /*ad70*/  FMUL.FTZ R43, R42.reuse, R27 ;  /* 0x0000001b2a2b7220 */ /* 0x040fe20000410000 */
[----:B------:R-:W-:Y:S01]  /*ad80*/  FMUL.FTZ R42, R42, R5 ;  /* 0x000000052a2a7220 */ /* 0x000fe20000410000 */
[-C--:B------:R-:W-:Y:S01]  /*ad90*/  FMUL.FTZ R40, R40, R7.reuse ;  /* 0x0000000728287220 */ /* 0x080fe20000410000 */
[----:B------:R-:W-:Y:S01]  /*ada0*/  FFMA.FTZ R4, R36, R7, -R39 ;  /* 0x0000000724047223 */ /* 0x000fe20000010827 */
[----:B------:R-:W-:Y:S01]  /*adb0*/  FFMA.FTZ R6, R38, R5, -R43 ;  /* 0x0000000526067223 */ /* 0x000fe2000001082b */
[----:B------:R-:W-:Y:S01]  /*adc0*/  FFMA.FTZ R56, R56, R61, R65 ;  /* 0x0000003d38387223 */ /* 0x000fe20000010041 */
        /* <DEDUP_REMOVED lines=12> */
.L_x_2433:
[----:B------:R-:W-:Y:S05]  /*ae90*/  BSYNC B1 ;  /* 0x0000000000017941 */ /* 0x000fea0003800000 */
.L_x_2432:
[----:B------:R-:W-:Y:S04]  /*aea0*/  BSSY B1, `(.L_x_2434) ;  /* 0x000006d000017945 */ /* 0x000fe80003800000 */
[----:B------:R-:W-:Y:S05]  /*aeb0*/  @P1 BRA `(.L_x_2435) ;  /* 0x0000000400ac1947 */ /* 0x000fea0003800000 */
[----:B0-----:R-:W2:Y:S04]  /*aec0*/  LDL R6, [R1+0x6c] ;  /* 0x00006c0001067983 */ /* 0x001ea80000100800 */
[----:B------:R-:W2:Y:S04]  /*aed0*/  LDL.64 R4, [R1+0x38] ;  /* 0x0000380001047983 */ /* 0x000ea80000100a00 */
[----:B------:R-:W4:Y:S01]  /*aee0*/  LDL R0, [R1+0x4c] ;  /* 0x00004c0001007983 */ /* 0x000f220000100800 */
[--C-:B------:R-:W-:Y:S01]  /*aef0*/  SHF.R.U64 R28, R28, 0x10, R29.reuse ;  /* 0x000000101c1c7819 */ /* 0x100fe2000000121d */
[--C-:B------:R-:W-:Y:S01]  /*af00*/  HADD2.F32 R51, -RZ, R50.reuse.H1_H1 ;  /* 0x30000032ff337230 */ /* 0x100fe20000004100 */
[----:B------:R-:W-:Y:S01]  /*af10*/  SHF.R.U32.HI R54, RZ, 0x10, R29 ;  /* 0x00000010ff367819 */ /* 0x000fe2000001161d */
[----:B------:R-:W-:Y:S01]  /*af20*/  HADD2.F32 R52, -RZ, R50.H0_H0 ;  /* 0x20000032ff347230 */ /* 0x000fe20000004100 */
[----:B------:R-:W-:Y:S01]  /*af30*/  SHF.R.U64 R29, R8, 0x10, R9 ;  /* 0x00000010081d7819 */ /* 0x000fe20000001209 */
[--C-:B------:R-:W-:Y:S01]  /*af40*/  HADD2.F32 R56, -RZ, R48.reuse.H1_H1 ;  /* 0x30000030ff387230 */ /* 0x100fe20000004100 */
[----:B------:R-:W-:Y:S01]  /*af50*/  SHF.R.U64 R8, R30, 0x10, R31 ;  /* 0x000000101e087819 */ /* 0x000fe2000000121f */
[----:B------:R-:W-:Y:S01]  /*af60*/  HADD2.F32 R48, -RZ, R48.H0_H0 ;  /* 0x20000030ff307230 */ /* 0x000fe20000004100 */
[----:B------:R-:W-:Y:S01]  /*af70*/  SHF.R.U32.HI R53, RZ, 0x10, R9 ;  /* 0x00000010ff357819 */ /* 0x000fe20000011609 */
[----:B------:R-:W-:Y:S01]  /*af80*/  HADD2.F32 R29, -RZ, R29.H0_H0 ;  /* 0x2000001dff1d7230 */ /* 0x000fe20000004100 */
[----:B------:R-:W-:-:S02]  /*af90*/  SHF.R.U32.HI R30, RZ, 0x10, R31 ;  /* 0x00000010ff1e7819 */ /* 0x000fc4000001161f */
[--C-:B------:R-:W-:Y:S01]  /*afa0*/  SHF.R.U64 R9, R10, 0x10, R11.reuse ;  /* 0x000000100a097819 */ /* 0x100fe2000000120b */
[----:B------:R-:W-:Y:S01]  /*afb0*/  HADD2.F32 R53, -RZ, R53.H0_H0 ;  /* 0x20000035ff357230 */ /* 0x000fe20000004100 */
[----:B------:R-:W-:Y:S01]  /*afc0*/  SHF.R.U32.HI R10, RZ, 0x10, R11 ;  /* 0x00000010ff0a7819 */ /* 0x000fe2000001160b */
[----:B------:R-:W-:-:S04]  /*afd0*/  HADD2.F32 R30, -RZ, R30.H0_H0 ;  /* 0x2000001eff1e7230 */ /* 0x000fc80000004100 */
[----:B------:R-:W-:Y:S02]  /*afe0*/  HADD2.F32 R10, -RZ, R10.H0_H0 ;  /* 0x2000000aff0a7230 */ /* 0x000fe40000004100 */
[----:B--2---:R-:W-:Y:S01]  /*aff0*/  IMAD.IADD R4, R4, 0x1, R6 ;  /* 0x0000000104047824 */ /* 0x004fe200078e0206 */
[----:B----4-:R-:W-:-:S04]  /*b000*/  LEA.HI R0, R3, R0, RZ, 0x1d ;  /* 0x0000000003007211 */ /* 0x010fc800078fe8ff */
        /* <DEDUP_REMOVED lines=20> */
[----:B0-----:R-:W-:Y:S02]  /*b150*/  HADD2.F32 R41, -RZ, R25.H0_H0 ;  /* 0x20000019ff297230 */ /* 0x001fe40000004100 */
[----:B------:R-:W-:Y:S02]  /*b160*/  HADD2.F32 R50, -RZ, R27.H0_H0 ;  /* 0x2000001bff327230 */ /* 0x000fe40000004100 */
[----:B-1----:R-:W-:-:S02]  /*b170*/  HADD2.F32 R38, -RZ, R5.H0_H0 ;  /* 0x20000005ff267230 */ /* 0x002fc40000004100 */
[----:B------:R-:W-:Y:S02]  /*b180*/  HADD2.F32 R31, -RZ, R27.H1_H1 ;  /* 0x3000001bff1f7230 */ /* 0x000fe40000004100 */
[CC--:B------:R-:W-:Y:S01]  /*b190*/  FMUL.FTZ R27, R41.reuse, R51.reuse ;  /* 0x00000033291b7220 */ /* 0x0c0fe20000410000 */
[----:B------:R-:W-:Y:S02]  /*b1a0*/  HADD2.F32 R42, -RZ, R25.H1_H1 ;  /* 0x30000019ff2a7230 */ /* 0x000fe40000004100 */
[-C--:B------:R-:W-:Y:S01]  /*b1b0*/  FMUL.FTZ R25, R41, R52.reuse ;  /* 0x0000003429197220 */ /* 0x080fe20000410000 */
[----:B------:R-:W-:Y:S02]  /*b1c0*/  HADD2.F32 R41, -RZ, R54.H0_H0 ;  /* 0x20000036ff297230 */ /* 0x000fe40000004100 */
[C---:B------:R-:W-:Y:S01]  /*b1d0*/  FFMA.FTZ R27, R38.reuse, R52, R27 ;  /* 0x00000034261b7223 */ /* 0x040fe2000001001b */
[----:B------:R-:W-:Y:S02]  /*b1e0*/  HADD2.F32 R39, -RZ, R24.H0_H0 ;  /* 0x20000018ff277230 */ /* 0x000fe40000004100 */
[----:B------:R-:W-:Y:S01]  /*b1f0*/  FFMA.FTZ R25, R38, R51, -R25 ;  /* 0x0000003326197223 */ /* 0x000fe20000010819 */
[----:B------:R-:W-:-:S02]  /*b200*/  HADD2.F32 R54, -RZ, R49.H1_H1 ;  /* 0x30000031ff367230 */ /* 0x000fc40000004100 */
[C---:B------:R-:W-:Y:S01]  /*b210*/  FMUL.FTZ R51, R42.reuse, R53 ;  /* 0x000000352a337220 */ /* 0x040fe20000410000 */
[----:B------:R-:W-:Y:S02]  /*b220*/  HADD2.F32 R52, -RZ, R49.H0_H0 ;  /* 0x20000031ff347230 */ /* 0x000fe40000004100 */
[----:B------:R-:W-:Y:S01]  /*b230*/  FMUL.FTZ R49, R42, R41 ;  /* 0x000000292a317220 */ /* 0x000fe20000410000 */
[----:B------:R-:W-:Y:S02]  /*b240*/  HADD2.F32 R37, -RZ, R4.H0_H0 ;  /* 0x20000004ff257230 */ /* 0x000fe40000004100 */
[C---:B------:R-:W-:Y:S01]  /*b250*/  FMUL.FTZ R42, R39.reuse, R54 ;  /* 0x00000036272a7220 */ /* 0x040fe20000410000 */
[----:B------:R-:W-:Y:S02]  /*b260*/  HADD2.F32 R43, -RZ, R26.H0_H0 ;  /* 0x2000001aff2b7230 */ /* 0x000fe40000004100 */
[----:B------:R-:W-:Y:S01]  /*b270*/  FMUL.FTZ R39, R39, R52 ;  /* 0x0000003427277220 */ /* 0x000fe20000410000 */
[----:B------:R-:W-:-:S02]  /*b280*/  HADD2.F32 R40, -RZ, R5.H1_H1 ;  /* 0x30000005ff287230 */ /* 0x000fc40000004100 */
[C---:B------:R-:W-:Y:S01]  /*b290*/  FFMA.FTZ R52, R37.reuse, R52, -R42 ;  /* 0x0000003425347223 */ /* 0x040fe2000001082a */
[----:B------:R-:W-:Y:S02]  /*b2a0*/  HADD2.F32 R5, -RZ, R6.H0_H0 ;  /* 0x20000006ff057230 */ /* 0x000fe40000004100 */
[----:B------:R-:W-:Y:S01]  /*b2b0*/  FFMA.FTZ R39, R37, R54, R39 ;  /* 0x0000003625277223 */ /* 0x000fe20000010027 */
[--C-:B------:R-:W-:Y:S02]  /*b2c0*/  HADD2.F32 R42, -RZ, R47.reuse.H1_H1 ;  /* 0x3000002fff2a7230 */ /* 0x100fe40000004100 */
[----:B------:R-:W-:Y:S01]  /*b2d0*/  FMUL.FTZ R54, R43, R56 ;  /* 0x000000382b367220 */ /* 0x000fe20000410000 */
[----:B------:R-:W-:Y:S02]  /*b2e0*/  HADD2.F32 R47, -RZ, R47.H0_H0 ;  /* 0x2000002fff2f7230 */ /* 0x000fe40000004100 */
[----:B------:R-:W-:Y:S01]  /*b2f0*/  FFMA.FTZ R38, R40, R41, -R51 ;  /* 0x0000002928267223 */ /* 0x000fe20000010833 */
[----:B------:R-:W-:-:S02]  /*b300*/  HADD2.F32 R11, -RZ, R7.H0_H0 ;  /* 0x20000007ff0b7230 */ /* 0x000fc40000004100 */
[-C--:B------:R-:W-:Y:S01]  /*b310*/  FMUL.FTZ R58, R43, R42.reuse ;  /* 0x0000002a2b3a7220 */ /* 0x080fe20000410000 */
[C---:B------:R-:W-:Y:S01]  /*b320*/  FFMA.FTZ R54, R5.reuse, R42, -R54 ;  /* 0x0000002a05367223 */ /* 0x040fe20000010836 */
[CC--:B------:R-:W-:Y:S01]  /*b330*/  FMUL.FTZ R42, R50.reuse, R47.reuse ;  /* 0x0000002f322a7220 */ /* 0x0c0fe20000410000 */
[----:B------:R-:W-:Y:S01]  /*b340*/  FMUL.FTZ R50, R50, R48 ;  /* 0x0000003032327220 */ /* 0x000fe20000410000 */
[----:B------:R-:W-:Y:S02]  /*b350*/  HADD2.F32 R7, -RZ, R7.H1_H1 ;  /* 0x30000007ff077230 */ /* 0x000fe40000004100 */
[----:B------:R-:W-:Y:S01]  /*b360*/  FFMA.FTZ R58, R5, R56, R58 ;  /* 0x00000038053a7223 */ /* 0x000fe2000001003a */
[----:B------:R-:W-:Y:S01]  /*b370*/  FFMA.FTZ R42, R11, R48, -R42 ;  /* 0x000000300b2a7223 */ /* 0x000fe2000001082a */
[----:B------:R-:W-:Y:S02]  /*b380*/  HADD2.F32 R24, -RZ, R24.H1_H1 ;  /* 0x30000018ff187230 */ /* 0x000fe40000004100 */
[----:B------:R-:W-:Y:S01]  /*b390*/  FMUL.FTZ R56, R31, R10 ;  /* 0x0000000a1f387220 */ /* 0x000fe20000410000 */
[----:B------:R-:W-:Y:S01]  /*b3a0*/  FFMA.FTZ R50, R11, R47, R50 ;  /* 0x0000002f0b327223 */ /* 0x000fe20000010032 */
[----:B------:R-:W-:Y:S01]  /*b3b0*/  FMUL.FTZ R48, R31, R30 ;  /* 0x0000001e1f307220 */ /* 0x000fe20000410000 */
[----:B------:R-:W-:-:S02]  /*b3c0*/  HADD2.F32 R26, -RZ, R26.H1_H1 ;  /* 0x3000001aff1a7230 */ /* 0x000fc40000004100 */
[C---:B------:R-:W-:Y:S01]  /*b3d0*/  FFMA.FTZ R41, R7.reuse, R30, -R56 ;  /* 0x0000001e07297223 */ /* 0x040fe20000010838 */
[----:B------:R-:W-:Y:S02]  /*b3e0*/  HADD2.F32 R5, -RZ, R28.H0_H0 ;  /* 0x2000001cff057230 */ /* 0x000fe40000004100 */
[----:B------:R-:W-:Y:S01]  /*b3f0*/  FFMA.FTZ R43, R7, R10, R48 ;  /* 0x0000000a072b7223 */ /* 0x000fe20000010030 */
[----:B------:R-:W-:Y:S02]  /*b400*/  HADD2.F32 R11, -RZ, R9.H0_H0 ;  /* 0x20000009ff0b7230 */ /* 0x000fe40000004100 */
[C---:B------:R-:W-:Y:S01]  /*b410*/  FMUL.FTZ R7, R24.reuse, R29 ;  /* 0x0000001d18077220 */ /* 0x040fe20000410000 */
[----:B------:R-:W-:Y:S02]  /*b420*/  HADD2.F32 R9, -RZ, R8.H0_H0 ;  /* 0x20000008ff097230 */ /* 0x000fe40000004100 */
[----:B------:R-:W-:Y:S01]  /*b430*/  FMUL.FTZ R24, R24, R5 ;  /* 0x0000000518187220 */ /* 0x000fe20000410000 */
[----:B------:R-:W-:-:S02]  /*b440*/  HADD2.F32 R4, -RZ, R4.H1_H1 ;  /* 0x30000004ff047230 */ /* 0x000fc40000004100 */
[C---:B------:R-:W-:Y:S01]  /*b450*/  FMUL.FTZ R37, R26.reuse, R11 ;  /* 0x0000000b1a257220 */ /* 0x040fe20000410000 */
[----:B------:R-:W-:Y:S02]  /*b460*/  HADD2.F32 R6, -RZ, R6.H1_H1 ;  /* 0x30000006ff067230 */ /* 0x000fe40000004100 */
[----:B------:R-:W-:Y:S01]  /*b470*/  FMUL.FTZ R26, R26, R9 ;  /* 0x000000091a1a7220 */ /* 0x000fe20000410000 */
[----:B------:R-:W-:Y:S01]  /*b480*/  FFMA.FTZ R40, R40, R53, R49 ;  /* 0x0000003528287223 */ /* 0x000fe20000010031 */
[C---:B------:R-:W-:Y:S01]  /*b490*/  FFMA.FTZ R31, R4.reuse, R5, -R7 ;  /* 0x00000005041f7223 */ /* 0x040fe20000010807 */
[----:B------:R-:W-:Y:S01]  /*b4a0*/  FFMA.FTZ R8, R4, R29, R24 ;  /* 0x0000001d04087223 */ /* 0x000fe20000010018 */
[C---:B------:R-:W-:Y:S01]  /*b4b0*/  FFMA.FTZ R37, R6.reuse, R9, -R37 ;  /* 0x0000000906257223 */ /* 0x040fe20000010825 */
[----:B------:R-:W-:Y:S01]  /*b4c0*/  FFMA.FTZ R29, R6, R11, R26 ;  /* 0x0000000b061d7223 */ /* 0x000fe2000001001a */
[----:B------:R-:W-:Y:S02]  /*b4d0*/  F2FP.F16.F32.PACK_AB R7, R41, R42 ;  /* 0x0000002a2907723e */ /* 0x000fe400000000ff */
        /* <DEDUP_REMOVED lines=9> */
.L_x_2435:
[----:B------:R-:W-:Y:S05]  /*b570*/  BSYNC B1 ;  /* 0x0000000000017941 */ /* 0x000fea0003800000 */
.L_x_2434:
[----:B------:R-:W-:Y:S05]  /*b580*/  @P2 BRA `(.L_x_2416) ;  /* 0x0000000400b42947 */ /* 0x000fea0003800000 */
[----:B01----:R-:W2:Y:S04]  /*b590*/  LDL.64 R4, [R1+0x38] ;  /* 0x0000380001047983 */ /* 0x003ea80000100a00 */
[----:B------:R-:W4:Y:S01]  /*b5a0*/  LDL R0, [R1+0x68] ;  /* 0x0000680001007983 */ /* 0x000f220000100800 */
[----:B--2---:R-:W-:Y:S01]  /*b5b0*/  MOV R6, R4 ;  /* 0x0000000400067202 */ /* 0x004fe20000000f00 */
[----:B------:R-:W-:Y:S02]  /*b5c0*/  IMAD.MOV.U32 R7, RZ, RZ, R5 ;  /* 0x000000ffff077224 */ /* 0x000fe400078e0005 */
[----:B------:R-:W2:Y:S01]  /*b5d0*/  LDL R4, [R1+0x50] ;  /* 0x0000500001047983 */ /* 0x000ea20000100800 */
[----:B------:R-:W-:Y:S01]  /*b5e0*/  SHF.R.U64 R25, R12, 0x10, R13 ;  /* 0x000000100c197819 */ /* 0x000fe2000000120d */
[----:B----4-:R-:W-:Y:S01]  /*b5f0*/  IMAD.IADD R0, R6, 0x1, R0 ;  /* 0x0000000106007824 */ /* 0x010fe200078e0200 */
[----:B------:R-:W-:Y:S01]  /*b600*/  SHF.R.U64 R12, R34, 0x10, R35 ;  /* 0x00000010220c7819 */ /* 0x000fe20000001223 */
[----:B------:R-:W-:Y:S01]  /*b610*/  HADD2.F32 R34, -RZ, R20.H1_H1 ;  /* 0x30000014ff227230 */ /* 0x000fe20000004100 */
[----:B------:R-:W-:Y:S01]  /*b620*/  SHF.R.U64 R24, R32, 0x10, R33 ;  /* 0x0000001020187819 */ /* 0x000fe20000001221 */
[----:B------:R-:W-:Y:S01]  /*b630*/  HADD2.F32 R32, -RZ, R45.H1_H1 ;  /* 0x3000002dff207230 */ /* 0x000fe20000004100 */
[----:B------:R-:W-:Y:S01]  /*b640*/  SHF.R.S32.HI R5, RZ, 0x1f, R0 ;  /* 0x0000001fff057819 */ /* 0x000fe20000011400 */
[----:B------:R-:W-:Y:S01]  /*b650*/  HADD2.F32 R25, -RZ, R25.H0_H0 ;  /* 0x20000019ff197230 */ /* 0x000fe20000004100 */
[----:B------:R-:W-:-:S02]  /*b660*/  SHF.R.U32.HI R31, RZ, 0x10, R13 ;  /* 0x00000010ff1f7819 */ /* 0x000fc4000001160d */
[----:B------:R-:W-:Y:S02]  /*b670*/  SHF.R.U32.HI R33, RZ, 0x10, R33 ;  /* 0x00000010ff217819 */ /* 0x000fe40000011621 */
[----:B------:R-:W-:Y:S01]  /*b680*/  SHF.R.U64 R37, R14, 0x10, R15 ;  /* 0x000000100e257819 */ /* 0x000fe2000000120f */
[----:B------:R-:W-:Y:S01]  /*b690*/  HADD2.F32 R31, -RZ, R31.H0_H0 ;  /* 0x2000001fff1f7230 */ /* 0x000fe20000004100 */
[----:B------:R-:W-:Y:S02]  /*b6a0*/  SHF.R.U32.HI R39, RZ, 0x10, R35 ;  /* 0x00000010ff277819 */ /* 0x000fe40000011623 */
[----:B------:R-:W-:Y:S02]  /*b6b0*/  SHF.R.U32.HI R35, RZ, 0x10, R15 ;  /* 0x00000010ff237819 */ /* 0x000fe4000001160f */
[----:B--2---:R-:W-:Y:S02]  /*b6c0*/  LEA.HI R3, R3, R4, RZ, 0x1d ;  /* 0x0000000403037211 */ /* 0x004fe400078fe8ff */
[----:B------:R-:W-:-:S02]  /*b6d0*/  LEA.HI R4, R5, R0, RZ, 0x5 ;  /* 0x0000000005047211 */ /* 0x000fc400078f28ff */
[----:B------:R-:W-:Y:S02]  /*b6e0*/  LEA.HI R5, R5, R0, RZ, 0x3 ;  /* 0x0000000005057211 */ /* 0x000fe400078f18ff */
[----:B------:R-:W-:Y:S02]  /*b6f0*/  SHF.R.S32.HI R0, RZ, 0x1f, R3 ;  /* 0x0000001fff007819 */ /* 0x000fe40000011403 */
[----:B------:R-:W-:Y:S02]  /*b700*/  SHF.R.S32.HI R4, RZ, 0x5, R4 ;  /* 0x00000005ff047819 */ /* 0x000fe40000011404 */
[----:B------:R-:W-:Y:S01]  /*b710*/  LEA.HI R0, R0, R3, RZ, 0x2 ;  /* 0x0000000300007211 */ /* 0x000fe200078f10ff */
[----:B------:R-:W-:Y:S01]  /*b720*/  IMAD.SHL.U32 R3, R3, 0x8, RZ ;  /* 0x0000000803037824 */ /* 0x000fe200078e00ff */
[----:B-----5:R-:W-:Y:S01]  /*b730*/  LOP3.LUT R5, R72, 0x18, R5, 0xf8, !PT ;  /* 0x0000001848057812 */ /* 0x020fe200078ef805 */
[----:B------:R-:W-:Y:S01]  /*b740*/  IMAD R6, R4, 0x1800, R71 ;  /* 0x0000180004067824 */ /* 0x000fe200078e0247 */
[----:B------:R-:W-:-:S02]  /*b750*/  SHF.R.S32.HI R4, RZ, 0x2, R0 ;  /* 0x00000002ff047819 */ /* 0x000fc40000011400 */
[----:B------:R-:W-:Y:S02]  /*b760*/  LOP3.LUT R3, R72, 0x18, R3, 0xf8, !PT ;  /* 0x0000001848037812 */ /* 0x000fe400078ef803 */
[-C--:B------:R-:W-:Y:S01]  /*b770*/  LOP3.LUT R5, R5, R69.reuse, RZ, 0x3c, !PT ;  /* 0x0000004505057212 */ /* 0x080fe200078e3cff */
[----:B------:R-:W-:Y:S01]  /*b780*/  IMAD R8, R4, 0x1800, R71 ;  /* 0x0000180004087824 */ /* 0x000fe200078e0247 */
[----:B------:R-:W-:-:S03]  /*b790*/  LOP3.LUT R3, R3, R69, RZ, 0x3c, !PT ;  /* 0x0000004503037212 */ /* 0x000fc600078e3cff */
[----:B------:R-:W-:Y:S02]  /*b7a0*/  IMAD.IADD R0, R6, 0x1, R5 ;  /* 0x0000000106007824 */ /* 0x000fe400078e0205 */
[----:B------:R-:W-:-:S03]  /*b7b0*/  IMAD.IADD R3, R8, 0x1, R3 ;  /* 0x0000000108037824 */ /* 0x000fc600078e0203 */
[----:B------:R-:W-:Y:S02]  /*b7c0*/  LEA R0, R0, UR42, 0x1 ;  /* 0x0000002a00007c11 */ /* 0x000fe4000f8e08ff */
[----:B------:R-:W-:-:S03]  /*b7d0*/  LEA R3, R3, R2, 0x1 ;  /* 0x0000000203037211 */ /* 0x000fc600078e08ff */
        /* <DEDUP_REMOVED lines=72> */
.L_x_2416:
[----:B------:R-:W-:Y:S05]  /*bc60*/  BSYNC B0 ;  /* 0x0000000000007941 */ /* 0x000fea0003800000 */
.L_x_2409:
        /* <DEDUP_REMOVED lines=8> */
.L_x_2407:
[----:B01-3--:R-:W-:-:S05]  /*bcf0*/  IMAD.U32 R0, RZ, RZ, UR41 ;  /* 0x00000029ff007e24 */ /* 0x00bfca000f8e00ff */
[----:B------:R-:W-:-:S13]  /*bd00*/  ISETP.NE.AND P0, PT, R0, 0x3, PT ;  /* 0x000000030000780c */ /* 0x000fda0003f05270 */
[----:B------:R-:W-:Y:S05]  /*bd10*/  @!P0 BRA `(.L_x_2436) ;  /* 0x0000000000048947 */ /* 0x000fea0003800000 */
[----:B------:R-:W-:Y:S01]  /*bd20*/  BPT.TRAP 0x1 ;  /* 0x000000040000795c */ /* 0x000fe20000300000 */
.L_x_2436:
[----:B------:R-:W-:Y:S01]  /*bd30*/  IMAD R0, R19, 0x8, R2 ;  /* 0x0000000813007824 */ /* 0x000fe200078e0202 */
[----:B--2-4-:R-:W-:-:S04]  /*bd40*/  SHF.L.U32 R5, R139, 0x1f, RZ ;  /* 0x0000001f8b057819 */ /* 0x014fc800000006ff */
[----:B------:R0:W1:Y:S01]  /*bd50*/  SYNCS.PHASECHK.TRANS64.TRYWAIT P1, [R0+URZ+0x2d830], R5 ;  /* 0x02d83005000075a7 */ /* 0x000062000802017f */
[----:B------:R-:W-:Y:S05]  /*bd60*/  @!P0 BRA `(.L_x_2437) ;  /* 0x0000000000048947 */ /* 0x000fea0003800000 */
[----:B------:R-:W-:Y:S01]  /*bd70*/  BPT.TRAP 0x1 ;  /* 0x000000040000795c */ /* 0x000fe20000300000 */
.L_x_2437:
[----:B------:R-:W-:Y:S02]  /*bd80*/  VIADD R3, R2, 0x15400 ;  /* 0x0001540002037836 */ /* 0x000fe40000000000 */
        /* <DEDUP_REMOVED lines=11> */
.L_x_2438:
[----:B--2---:R-:W2:Y:S01]  /*be40*/  LDL R3, [R1+0x64] ;  /* 0x0000640001037983 */ /* 0x004ea20000100800 */
[----:B------:R-:W-:Y:S01]  /*be50*/  IMAD.MOV.U32 R9, RZ, RZ, -0x7fffffe0 ;  /* 0x80000020ff097424 */ /* 0x000fe200078e00ff */
[----:B------:R-:W-:Y:S01]  /*be60*/  LOP3.LUT R8, R44, 0x10000, RZ, 0xfc, !PT ;  /* 0x000100002c087812 */ /* 0x000fe200078efcff */
[----:B------:R-:W-:Y:S05]  /*be70*/  WARPSYNC.ALL ;  /* 0x0000000000007948 */ /* 0x000fea0003800000 */
[----:B01----:R-:W-:Y:S01]  /*be80*/  MOV R5, 0x80000020 ;  /* 0x8000002000057802 */ /* 0x003fe20000000f00 */
[----:B-----5:R-:W-:Y:S01]  /*be90*/  WARPGROUP.ARRIVE ;  /* 0x00000000000079c5 */ /* 0x020fe20000000000 */
[C---:B------:R-:W-:Y:S01]  /*bea0*/  R2UR UR4, R8.reuse ;  /* 0x00000000080472ca */ /* 0x040fe200000e0000 */
[C---:B------:R-:W-:Y:S01]  /*beb0*/  VIADD R20, R8.reuse, 0x2 ;  /* 0x0000000208147836 */ /* 0x040fe20000000000 */
[----:B------:R-:W-:Y:S01]  /*bec0*/  R2UR UR7, R5 ;  /* 0x00000000050772ca */ /* 0x000fe200000e0000 */
[----:B------:R-:W-:Y:S01]  /*bed0*/  IMAD.MOV.U32 R7, RZ, RZ, -0x7fffffe0 ;  /* 0x80000020ff077424 */ /* 0x000fe200078e00ff */
[----:B------:R-:W-:Y:S01]  /*bee0*/  R2UR UR5, R9 ;  /* 0x00000000090572ca */ /* 0x000fe200000e0000 */
[----:B------:R-:W-:Y:S01]  /*bef0*/  IMAD.MOV.U32 R21, RZ, RZ, -0x7fffffe0 ;  /* 0x80000020ff157424 */ /* 0x000fe200078e00ff */
[C---:B------:R-:W-:Y:S01]  /*bf00*/  IADD3 R12, R8.reuse, 0x302, RZ ;  /* 0x00000302080c7810 */ /* 0x040fe20007ffe0ff */
[----:B------:R-:W-:Y:S01]  /*bf10*/  VIADD R14, R8, 0x300 ;  /* 0x00000300080e7836 */ /* 0x000fe20000000000 */
[----:B------:R0:W-:Y:S01]  /*bf20*/  STL.64 [R1], R8 ;  /* 0x0000000801007387 */ /* 0x0001e20000100a00 */
[----:B------:R-:W-:-:S02]  /*bf30*/  IMAD.MOV.U32 R15, RZ, RZ, -0x7fffffe0 ;  /* 0x80000020ff0f7424 */ /* 0x000fc400078e00ff */
[----:B------:R-:W-:Y:S01]  /*bf40*/  IMAD.MOV.U32 R13, RZ, RZ, -0x7fffffe0 ;  /* 0x80000020ff0d7424 */ /* 0x000fe200078e00ff */
[----:B------:R0:W-:Y:S01]  /*bf50*/  STL.64 [R1+0x30], R20 ;  /* 0x0000301401007387 */ /* 0x0001e20000100a00 */
[----:B------:R-:W-:Y:S02]  /*bf60*/  VIADD R10, R8, 0x600 ;  /* 0x00000600080a7836 */ /* 0x000fe40000000000 */
[----:B------:R-:W-:Y:S01]  /*bf70*/  IMAD.MOV.U32 R11, RZ, RZ, -0x7fffffe0 ;  /* 0x80000020ff0b7424 */ /* 0x000fe200078e00ff */
[----:B------:R0:W-:Y:S01]  /*bf80*/  STL.64 [R1+0x28], R14 ;  /* 0x0000280e01007387 */ /* 0x0001e20000100a00 */
[----:B------:R-:W-:-:S03]  /*bf90*/  IMAD.MOV.U32 R5, RZ, RZ, -0x7fffffe0 ;  /* 0x80000020ff057424 */ /* 0x000fc600078e00ff */
[----:B------:R0:W-:Y:S04]  /*bfa0*/  STL.64 [R1+0x20], R12 ;  /* 0x0000200c01007387 */ /* 0x0001e80000100a00 */
[----:B------:R0:W-:Y:S01]  /*bfb0*/  STL.64 [R1+0x18], R10 ;  /* 0x0000180a01007387 */ /* 0x0001e20000100a00 */
[----:B--2---:R-:W-:-:S04]  /*bfc0*/  IMAD R4, R19, 0x600, R3 ;  /* 0x0000060013047824 */ /* 0x004fc800078e0203 */
[C---:B------:R-:W-:Y:S01]  /*bfd0*/  VIADD R6, R4.reuse, 0x2 ;  /* 0x0000000204067836 */ /* 0x040fe20000000000 */
[----:B------:R-:W-:-:S13]  /*bfe0*/  R2UR UR6, R4 ;  /* 0x00000000040672ca */ /* 0x000fda00000e0000 */
[----:B------:R-:W-:Y:S01]  /*bff0*/  HGMMA.64x128x16.F32 R24, gdesc[UR4], RZ, !UPT, gsb0 ;  /* 0x01e00000041879f0 */ /* 0x000fe2000c0008ff */
        /* <DEDUP_REMOVED lines=48> */
.L_x_2440:
[----:B------:R-:W2:Y:S01]  /*c300*/  LDL R5, [R1+0x98] ;  /* 0x0000980001057983 */ /* 0x000ea20000100800 */
[----:B------:R-:W0:Y:S01]  /*c310*/  LDC R150, c[0x0][0x448] ;  /* 0x00011200ff967b82 */ /* 0x000e220000000800 */
[----:B------:R-:W-:Y:S01]  /*c320*/  ULDC UR4, c[0x0][0x9d8] ;  /* 0x0002760000047ab9 */ /* 0x000fe20000000800 */
[----:B------:R-:W-:Y:S01]  /*c330*/  ULDC UR47, c[0x0][0x988] ;  /* 0x00026200002f7ab9 */ /* 0x000fe20000000800 */
[----:B------:R-:W2:Y:S04]  /*c340*/  LDL R90, [R1+0x88] ;  /* 0x00008800015a7983 */ /* 0x000ea80000100800 */
[----:B------:R-:W3:Y:S01]  /*c350*/  LDL R8, [R1+0x90] ;  /* 0x0000900001087983 */ /* 0x000ee20000100800 */
[----:B------:R-:W-:Y:S01]  /*c360*/  LOP3.LUT R22, R22, 0xfffffffe, RZ, 0xc0, !PT ;  /* 0xfffffffe16167812 */ /* 0x000fe200078ec0ff */
[----:B------:R-:W-:Y:S01]  /*c370*/  ULDC UR45, c[0x0][0x9d8] ;  /* 0x00027600002d7ab9 */ /* 0x000fe20000000800 */
[----:B------:R-:W-:Y:S01]  /*c380*/  ULDC UR46, c[0x0][0x9d8] ;  /* 0x00027600002e7ab9 */ /* 0x000fe20000000800 */
[----:B------:R-:W4:Y:S01]  /*c390*/  LDL R91, [R1+0x80] ;  /* 0x00008000015b7983 */ /* 0x000f220000100800 */
[----:B------:R-:W-:Y:S01]  /*c3a0*/  ULDC UR43, c[0x0][0x988] ;  /* 0x00026200002b7ab9 */ /* 0x000fe20000000800 */
[----:B------:R-:W-:-:S02]  /*c3b0*/  ULDC UR44, c[0x0][0x988] ;  /* 0x00026200002c7ab9 */ /* 0x000fc40000000800 */
[----:B------:R-:W5:Y:S04]  /*c3c0*/  LDL R89, [R1+0xc] ;  /* 0x00000c0001597983 */ /* 0x000f680000100800 */
[----:B------:R-:W5:Y:S01]  /*c3d0*/  LDL R88, [R1+0x8] ;  /* 0x0000080001587983 */ /* 0x000f620000100800 */
[----:B0-----:R-:W-:-:S13]  /*c3e0*/  ISETP.NE.AND P5, PT, R150, 0x1, PT ;  /* 0x000000019600780c */ /* 0x001fda0003fa5270 */
[----:B------:R-:W0:Y:S08]  /*c3f0*/  @P5 LDC R4, c[0x0][0x44c] ;  /* 0x00011300ff045b82 */ /* 0x000e300000000800 */
[----:B------:R-:W1:Y:S01]  /*c400*/  @P5 LDC R3, c[0x0][0x450] ;  /* 0x00011400ff035b82 */ /* 0x000e620000000800 */
[----:B------:R-:W-:Y:S01]  /*c410*/  FMUL.FTZ R9, R28, UR4 ;  /* 0x000000041c097c20 */ /* 0x000fe20008410000 */
[----:B------:R-:W-:Y:S01]  /*c420*/  FMUL.FTZ R10, R29, UR4 ;  /* 0x000000041d0a7c20 */ /* 0x000fe20008410000 */
[----:B------:R-:W-:Y:S01]  /*c430*/  FMUL.FTZ R13, R32, UR4 ;  /* 0x00000004200d7c20 */ /* 0x000fe20008410000 */
[----:B------:R-:W-:Y:S01]  /*c440*/  FMUL.FTZ R14, R33, UR4 ;  /* 0x00000004210e7c20 */ /* 0x000fe20008410000 */
[----:B------:R-:W-:-:S02]  /*c450*/  FMUL.FTZ R21, R36, UR4 ;  /* 0x0000000424157c20 */ /* 0x000fc40008410000 */
[----:B------:R-:W-:Y:S01]  /*c460*/  MUFU.TANH R9, R9 ;  /* 0x0000000900097308 */ /* 0x000fe20000002400 */
[----:B------:R-:W-:Y:S01]  /*c470*/  FMUL.FTZ R12, R31, UR4 ;  /* 0x000000041f0c7c20 */ /* 0x000fe20008410000 */
[----:B------:R-:W-:Y:S01]  /*c480*/  FMUL.FTZ R28, R41, UR4 ;  /* 0x00000004291c7c20 */ /* 0x000fe20008410000 */
[----:B------:R-:W-:Y:S01]  /*c490*/  FMUL.FTZ R31, R44, UR4 ;  /* 0x000000042c1f7c20 */ /* 0x000fe20008410000 */
[----:B------:R-:W-:-:S04]  /*c4a0*/  FMUL.FTZ R32, R45, UR4 ;  /* 0x000000042d207c20 */ /* 0x000fc80008410000 */
[----:B------:R-:W-:Y:S01]  /*c4b0*/  MUFU.TANH R10, R10 ;  /* 0x0000000a000a7308 */ /* 0x000fe20000002400 */
[----:B------:R-:W-:Y:S01]  /*c4c0*/  FMUL.FTZ R20, R35, UR4 ;  /* 0x0000000423147c20 */ /* 0x000fe20008410000 */
[----:B------:R-:W-:Y:S01]  /*c4d0*/  FMUL.FTZ R35, R48, UR4 ;  /* 0x0000000430237c20 */ /* 0x000fe20008410000 */
[----:B------:R-:W-:-:S05]  /*c4e0*/  FMUL.FTZ R36, R49, UR4 ;  /* 0x0000000431247c20 */ /* 0x000fca0008410000 */
[----:B------:R-:W-:Y:S01]  /*c4f0*/  MUFU.TANH R13, R13 ;  /* 0x0000000d000d7308 */ /* 0x000fe20000002400 */
[----:B------:R-:W-:-:S07]  /*c500*/  FMUL.FTZ R11, R30, UR4 ;  /* 0x000000041e0b7c20 */ /* 0x000fce0008410000 */
[----:B------:R-:W-:Y:S01]  /*c510*/  MUFU.TANH R14, R14 ;  /* 0x0000000e000e7308 */ /* 0x000fe20000002400 */
[----:B------:R-:W-:-:S07]  /*c520*/  FMUL.FTZ R15, R34, UR4 ;  /* 0x00000004220f7c20 */ /* 0x000fce0008410000 */
        /* <DEDUP_REMOVED lines=10> */
[----:B------:R-:W-:Y:S01]  /*c5d0*/  FMUL.FTZ R57, R70, UR4 ;  /* 0x0000000446397c20 */ /* 0x000fe20008410000 */
[----:B------:R-:W-:-:S06]  /*c5e0*/  FMUL.FTZ R58, R71, UR4 ;  /* 0x00000004473a7c20 */ /* 0x000fcc0008410000 */
[----:B------:R-:W-:Y:S01]  /*c5f0*/  MUFU.TANH R32, R32 ;  /* 0x0000002000207308 */ /* 0x000fe20000002400 */
[----:B------:R-:W-:Y:S01]  /*c600*/  FMUL.FTZ R29, R42, UR4 ;  /* 0x000000042a1d7c20 */ /* 0x000fe20008410000 */
[----:B------:R-:W-:Y:S01]  /*c610*/  FMUL.FTZ R42, R55, UR4 ;  /* 0x00000004372a7c20 */ /* 0x000fe20008410000 */
[----:B------:R-:W-:Y:S01]  /*c620*/  FMUL.FTZ R55, R68, UR4 ;  /* 0x0000000444377c20 */ /* 0x000fe20008410000 */
[----:B------:R-:W-:-:S04]  /*c630*/  FMUL.FTZ R56, R69, UR4 ;  /* 0x0000000445387c20 */ /* 0x000fc80008410000 */
[----:B------:R-:W-:Y:S01]  /*c640*/  MUFU.TANH R35, R35 ;  /* 0x0000002300237308 */ /* 0x000fe20000002400 */
[----:B------:R-:W-:-:S07]  /*c650*/  FMUL.FTZ R33, R46, UR4 ;  /* 0x000000042e217c20 */ /* 0x000fce0008410000 */
[----:B------:R-:W-:Y:S01]  /*c660*/  MUFU.TANH R36, R36 ;  /* 0x0000002400247308 */ /* 0x000fe20000002400 */
[----:B------:R-:W-:Y:S01]  /*c670*/  FMUL.FTZ R46, R59, UR4 ;  /* 0x000000043b2e7c20 */ /* 0x000fe20008410000 */
[----:B------:R-:W-:Y:S01]  /*c680*/  FMUL.FTZ R59, R72, UR4 ;  /* 0x00000004483b7c20 */ /* 0x000fe20008410000 */
[----:B------:R-:W-:-:S05]  /*c690*/  FMUL.FTZ R60, R73, UR4 ;  /* 0x00000004493c7c20 */ /* 0x000fca0008410000 */
[----:B------:R-:W-:Y:S08]  /*c6a0*/  MUFU.TANH R43, R43 ;  /* 0x0000002b002b7308 */ /* 0x000ff00000002400 */
        /* <DEDUP_REMOVED lines=8> */
[----:B------:R-:W-:Y:S01]  /*c730*/  MUFU.TANH R12, R12 ;  /* 0x0000000c000c7308 */ /* 0x000fe20000002400 */
[----:B------:R-:W-:-:S07]  /*c740*/  FMUL.FTZ R41, R54, UR4 ;  /* 0x0000000436297c20 */ /* 0x000fce0008410000 */
[----:B------:R-:W-:Y:S01]  /*c750*/  MUFU.TANH R15, R15 ;  /* 0x0000000f000f7308 */ /* 0x000fe20000002400 */
[----:B--2---:R-:W-:-:S04]  /*c760*/  IMAD.IADD R7, R5, 0x1, R90 ;  /* 0x0000000105077824 */ /* 0x004fc800078e025a */
[----:B0-----:R-:W-:-:S05]  /*c770*/  @P5 IMAD.HI.U32 R4, R7, R4, RZ ;  /* 0x0000000407045227 */ /* 0x001fca00078e00ff */
[----:B-1----:R-:W-:-:S05]  /*c780*/  @P5 SHF.R.U32.HI R7, RZ, R3, R4 ;  /* 0x00000003ff075219 */ /* 0x002fca0000011604 */
[----:B------:R-:W0:Y:S04]  /*c790*/  SHFL.IDX PT, R3, R7, RZ, 0x1c1f ;  /* 0x001c1fff07037589 */ /* 0x000e2800000e0000 */
[----:B------:R-:W1:Y:S01]  /*c7a0*/  SHFL.IDX PT, R4, R7, 0x1, 0x1c1f ;  /* 0x003c1f0007047f89 */ /* 0x000e6200000e0000 */
[----:B------:R-:W-:-:S04]  /*c7b0*/  IMAD.MOV.U32 R5, RZ, RZ, -0x80 ;  /* 0xffffff80ff057424 */ /* 0x000fc800078e00ff */
[----:B------:R-:W-:-:S05]  /*c7c0*/  IMAD R5, R94, R5, 0x80 ;  /* 0x000000805e057424 */ /* 0x000fca00078e0205 */
[C-C-:B---3--:R-:W-:Y:S02]  /*c7d0*/  IADD3 R6, -R8.reuse, 0x1, R5.reuse ;  /* 0x0000000108067810 */ /* 0x148fe40007ffe105 */
[----:B------:R-:W-:Y:S02]  /*c7e0*/  IADD3 R5, -R8, R148, R5 ;  /* 0x0000009408057210 */ /* 0x000fe40007ffe105 */
[----:B------:R-:W-:-:S04]  /*c7f0*/  IADD3 R6, -R147, R6, R148 ;  /* 0x0000000693067210 */ /* 0x000fc80007ffe194 */
[-CC-:B0-----:R-:W-:Y:S02]  /*c800*/  VIADDMNMX R3, R3, R6.reuse, R5.reuse, PT ;  /* 0x0000000603037246 */ /* 0x181fe40003800105 */
[----:B-1----:R-:W-:Y:S01]  /*c810*/  VIADDMNMX R4, R4, R6, R5, PT ;  /* 0x0000000604047246 */ /* 0x002fe20003800105 */
[----:B------:R-:W-:Y:S01]  /*c820*/  FMUL.FTZ R5, R24, UR4 ;  /* 0x0000000418057c20 */ /* 0x000fe20008410000 */
[----:B------:R-:W-:Y:S01]  /*c830*/  FMUL.FTZ R6, R25, UR4 ;  /* 0x0000000419067c20 */ /* 0x000fe20008410000 */
[----:B------:R-:W-:Y:S01]  /*c840*/  FMUL.FTZ R24, R37, UR4 ;  /* 0x0000000425187c20 */ /* 0x000fe20008410000 */
[----:B------:R-:W-:-:S03]  /*c850*/  FMUL.FTZ R8, R27, UR4 ;  /* 0x000000041b087c20 */ /* 0x000fc60008410000 */
[----:B------:R-:W0:Y:S01]  /*c860*/  MUFU.TANH R5, R5 ;  /* 0x0000000500057308 */ /* 0x000e220000002400 */
[----:B------:R-:W-:-:S07]  /*c870*/  FMUL.FTZ R27, R40, UR4 ;  /* 0x00000004281b7c20 */ /* 0x000fce0008410000 */
[----:B------:R-:W1:Y:S01]  /*c880*/  MUFU.TANH R6, R6 ;  /* 0x0000000600067308 */ /* 0x000e620000002400 */
[----:B------:R-:W-:Y:S01]  /*c890*/  FMUL.FTZ R7, R26, UR4 ;  /* 0x000000041a077c20 */ /* 0x000fe20008410000 */
[----:B------:R-:W-:Y:S01]  /*c8a0*/  FMUL.FTZ R26, R39, UR4 ;  /* 0x00000004271a7c20 */ /* 0x000fe20008410000 */
[----:B------:R-:W-:Y:S01]  /*c8b0*/  FMUL.FTZ R39, R52, UR4 ;  /* 0x0000000434277c20 */ /* 0x000fe20008410000 */
[----:B------:R-:W-:-:S04]  /*c8c0*/  FMUL.FTZ R40, R53, UR4 ;  /* 0x0000000435287c20 */ /* 0x000fc80008410000 */
[----:B------:R-:W2:Y:S01]  /*c8d0*/  MUFU.TANH R24, R24 ;  /* 0x0000001800187308 */ /* 0x000ea20000002400 */
[C---:B------:R-:W-:Y:S02]  /*c8e0*/  ISETP.GT.AND P3, PT, R3.reuse, RZ, PT ;  /* 0x000000ff0300720c */ /* 0x040fe40003f64270 */
[C---:B------:R-:W-:Y:S02]  /*c8f0*/  ISETP.GT.AND P4, PT, R3.reuse, 0x1, PT ;  /* 0x000000010300780c */ /* 0x040fe40003f84270 */
[----:B------:R-:W-:-:S03]  /*c900*/  ISETP.GT.AND P1, PT, R3, 0x8, PT ;  /* 0x000000080300780c */ /* 0x000fc60003f24270 */
[----:B------:R-:W3:Y:S01]  /*c910*/  MUFU.TANH R27, R27 ;  /* 0x0000001b001b7308 */ /* 0x000ee20000002400 */
[----:B------:R-:W-:Y:S01]  /*c920*/  ISETP.GT.AND P2, PT, R3, 0x9, PT ;  /* 0x000000090300780c */ /* 0x000fe20003f44270 */
[----:B------:R-:W-:Y:S01]  /*c930*/  FMUL.FTZ R25, R38, UR4 ;  /* 0x0000000426197c20 */ /* 0x000fe20008410000 */
[----:B0-----:R-:W-:Y:S01]  /*c940*/  FSEL R70, R5, -INF , P3 ;  /* 0xff80000005467808 */ /* 0x001fe20001800000 */
[----:B------:R-:W-:Y:S01]  /*c950*/  FMUL.FTZ R38, R51, UR4 ;  /* 0x0000000433267c20 */ /* 0x000fe20008410000 */
[----:B-1----:R-:W-:-:S03]  /*c960*/  FSEL R71, R6, -INF , P4 ;  /* 0xff80000006477808 */ /* 0x002fc60002000000 */
[----:B------:R-:W0:Y:S01]  /*c970*/  MUFU.TANH R39, R39 ;  /* 0x0000002700277308 */ /* 0x000e220000002400 */
[----:B------:R-:W-:Y:S02]  /*c980*/  FSEL R9, R9, -INF , P1 ;  /* 0xff80000009097808 */ /* 0x000fe40000800000 */
[----:B------:R-:W-:Y:S01]  /*c990*/  FSEL R10, R10, -INF , P2 ;  /* 0xff8000000a0a7808 */ /* 0x000fe20001000000 */
[----:B------:R-:W-:Y:S01]  /*c9a0*/  FMUL.FTZ R51, R64, UR4 ;  /* 0x0000000440337c20 */ /* 0x000fe20008410000 */
[----:B------:R-:W-:-:S03]  /*c9b0*/  ISETP.GT.AND P3, PT, R3, 0x10, PT ;  /* 0x000000100300780c */ /* 0x000fc60003f64270 */
[----:B------:R-:W1:Y:S01]  /*c9c0*/  MUFU.TANH R40, R40 ;  /* 0x0000002800287308 */ /* 0x000e620000002400 */
[----:B------:R-:W-:Y:S01]  /*c9d0*/  ISETP.GT.AND P4, PT, R3, 0x11, PT ;  /* 0x000000110300780c */ /* 0x000fe20003f84270 */
[----:B------:R-:W-:Y:S01]  /*c9e0*/  FMUL.FTZ R52, R65, UR4 ;  /* 0x0000000441347c20 */ /* 0x000fe20008410000 */
[C---:B------:R-:W-:Y:S02]  /*c9f0*/  ISETP.GT.AND P1, PT, R3.reuse, 0x18, PT ;  /* 0x000000180300780c */ /* 0x040fe40003f24270 */
[----:B------:R-:W-:Y:S01]  /*ca00*/  ISETP.GT.AND P2, PT, R3, 0x19, PT ;  /* 0x000000190300780c */ /* 0x000fe20003f44270 */
[----:B------:R-:W-:Y:S01]  /*ca10*/  FMUL.FTZ R37, R50, UR4 ;  /* 0x0000000432257c20 */ /* 0x000fe20008410000 */
[----:B------:R-:W-:Y:S01]  /*ca20*/  FSEL R5, R13, -INF , P3 ;  /* 0xff8000000d057808 */ /* 0x000fe20001800000 */
[----:B------:R-:W-:Y:S01]  /*ca30*/  FMUL.FTZ R50, R63, UR4 ;  /* 0x000000043f327c20 */ /* 0x000fe20008410000 */
[----:B------:R-:W-:Y:S02]  /*ca40*/  FSEL R6, R14, -INF , P4 ;  /* 0xff8000000e067808 */ /* 0x000fe40002000000 */
[----:B------:R-:W-:-:S02]  /*ca50*/  FSEL R21, R21, -INF , P1 ;  /* 0xff80000015157808 */ /* 0x000fc40000800000 */
[----:B--2---:R-:W-:Y:S01]  /*ca60*/  FSEL R24, R24, -INF , P2 ;  /* 0xff80000018187808 */ /* 0x004fe20001000000 */
[----:B------:R-:W-:Y:S01]  /*ca70*/  FMUL.FTZ R63, R76, UR4 ;  /* 0x000000044c3f7c20 */ /* 0x000fe20008410000 */
[----:B------:R-:W-:Y:S01]  /*ca80*/  ISETP.GT.AND P3, PT, R3, 0x20, PT ;  /* 0x000000200300780c */ /* 0x000fe20003f64270 */
[----:B------:R-:W-:Y:S01]  /*ca90*/  FMUL.FTZ R64, R77, UR4 ;  /* 0x000000044d407c20 */ /* 0x000fe20008410000 */
[C---:B------:R-:W-:Y:S02]  /*caa0*/  ISETP.GT.AND P4, PT, R3.reuse, 0x21, PT ;  /* 0x000000210300780c */ /* 0x040fe40003f84270 */
[C---:B------:R-:W-:Y:S02]  /*cab0*/  ISETP.GT.AND P1, PT, R3.reuse, 0x28, PT ;  /* 0x000000280300780c */ /* 0x040fe40003f24270 */
[----:B------:R-:W-:Y:S01]  /*cac0*/  ISETP.GT.AND P2, PT, R3, 0x29, PT ;  /* 0x000000290300780c */ /* 0x000fe20003f44270 */
[----:B------:R-:W2:Y:S01]  /*cad0*/  MUFU.TANH R51, R51 ;  /* 0x0000003300337308 */ /* 0x000ea20000002400 */
[----:B---3--:R-:W-:-:S02]  /*cae0*/  FSEL R27, R27, -INF , P3 ;  /* 0xff8000001b1b7808 */ /* 0x008fc40001800000 */
[----:B------:R-:W-:Y:S02]  /*caf0*/  FSEL R28, R28, -INF , P4 ;  /* 0xff8000001c1c7808 */ /* 0x000fe40002000000 */
[----:B------:R-:W-:-:S03]  /*cb00*/  FSEL R31, R31, -INF , P1 ;  /* 0xff8000001f1f7808 */ /* 0x000fc60000800000 */
[----:B------:R-:W3:Y:S01]  /*cb10*/  MUFU.TANH R52, R52 ;  /* 0x0000003400347308 */ /* 0x000ee20000002400 */
[----:B------:R-:W-:Y:S02]  /*cb20*/  FSEL R32, R32, -INF , P2 ;  /* 0xff80000020207808 */ /* 0x000fe40001000000 */
[C---:B------:R-:W-:Y:S02]  /*cb30*/  ISETP.GT.AND P3, PT, R3.reuse, 0x30, PT ;  /* 0x000000300300780c */ /* 0x040fe40003f64270 */
[C---:B------:R-:W-:Y:S02]  /*cb40*/  ISETP.GT.AND P4, PT, R3.reuse, 0x31, PT ;  /* 0x000000310300780c */ /* 0x040fe40003f84270 */
[C---:B------:R-:W-:Y:S02]  /*cb50*/  ISETP.GT.AND P1, PT, R3.reuse, 0x38, PT ;  /* 0x000000380300780c */ /* 0x040fe40003f24270 */
[----:B------:R-:W-:Y:S01]  /*cb60*/  ISETP.GT.AND P2, PT, R3, 0x39, PT ;  /* 0x000000390300780c */ /* 0x000fe20003f44270 */
[----:B------:R-:W4:Y:S01]  /*cb70*/  MUFU.TANH R63, R63 ;  /* 0x0000003f003f7308 */ /* 0x000f220000002400 */
[----:B------:R-:W-:-:S02]  /*cb80*/  FSEL R35, R35, -INF , P3 ;  /* 0xff80000023237808 */ /* 0x000fc40001800000 */
[----:B------:R-:W-:Y:S02]  /*cb90*/  FSEL R36, R36, -INF , P4 ;  /* 0xff80000024247808 */ /* 0x000fe40002000000 */
[----:B0-----:R-:W-:-:S03]  /*cba0*/  FSEL R39, R39, -INF , P1 ;  /* 0xff80000027277808 */ /* 0x001fc60000800000 */
[----:B------:R-:W0:Y:S01]  /*cbb0*/  MUFU.TANH R64, R64 ;  /* 0x0000004000407308 */ /* 0x000e220000002400 */
[----:B-1----:R-:W-:Y:S02]  /*cbc0*/  FSEL R40, R40, -INF , P2 ;  /* 0xff80000028287808 */ /* 0x002fe40001000000 */
[C---:B------:R-:W-:Y:S02]  /*cbd0*/  ISETP.GT.AND P3, PT, R3.reuse, 0x40, PT ;  /* 0x000000400300780c */ /* 0x040fe40003f64270 */
[C---:B------:R-:W-:Y:S02]  /*cbe0*/  ISETP.GT.AND P4, PT, R3.reuse, 0x41, PT ;  /* 0x000000410300780c */ /* 0x040fe40003f84270 */
[C---:B------:R-:W-:Y:S02]  /*cbf0*/  ISETP.GT.AND P1, PT, R3.reuse, 0x48, PT ;  /* 0x000000480300780c */ /* 0x040fe40003f24270 */
[----:B------:R-:W-:Y:S01]  /*cc00*/  ISETP.GT.AND P2, PT, R3, 0x49, PT ;  /* 0x000000490300780c */ /* 0x000fe20003f44270 */
[----:B------:R-:W1:Y:S01]  /*cc10*/  MUFU.TANH R7, R7 ;  /* 0x0000000700077308 */ /* 0x000e620000002400 */
[----:B------:R-:W-:-:S02]  /*cc20*/  FSEL R43, R43, -INF , P3 ;  /* 0xff8000002b2b7808 */ /* 0x000fc40001800000 */
[----:B------:R-:W-:Y:S02]  /*cc30*/  FSEL R44, R44, -INF , P4 ;  /* 0xff8000002c2c7808 */ /* 0x000fe40002000000 */
[----:B------:R-:W-:-:S03]  /*cc40*/  FSEL R47, R47, -INF , P1 ;  /* 0xff8000002f2f7808 */ /* 0x000fc60000800000 */
[----:B------:R-:W5:Y:S01]  /*cc50*/  MUFU.TANH R8, R8 ;  /* 0x0000000800087308 */ /* 0x000f620000002400 */
[----:B------:R-:W-:Y:S02]  /*cc60*/  FSEL R48, R48, -INF , P2 ;  /* 0xff80000030307808 */ /* 0x000fe40001000000 */
[C---:B------:R-:W-:Y:S02]  /*cc70*/  ISETP.GT.AND P3, PT, R3.reuse, 0x50, PT ;  /* 0x000000500300780c */ /* 0x040fe40003f64270 */
[C---:B------:R-:W-:Y:S02]  /*cc80*/  ISETP.GT.AND P4, PT, R3.reuse, 0x51, PT ;  /* 0x000000510300780c */ /* 0x040fe40003f84270 */
[C---:B------:R-:W-:Y:S02]  /*cc90*/  ISETP.GT.AND P1, PT, R3.reuse, 0x58, PT ;  /* 0x000000580300780c */ /* 0x040fe40003f24270 */
[----:B------:R-:W-:Y:S01]  /*cca0*/  ISETP.GT.AND P2, PT, R3, 0x59, PT ;  /* 0x000000590300780c */ /* 0x000fe20003f44270 */
[----:B------:R-:W5:Y:S01]  /*ccb0*/  MUFU.TANH R20, R20 ;  /* 0x0000001400147308 */ /* 0x000f620000002400 */
[----:B--2---:R-:W-:-:S02]  /*ccc0*/  FSEL R51, R51, -INF , P3 ;  /* 0xff80000033337808 */ /* 0x004fc40001800000 */
[----:B---3--:R-:W-:Y:S02]  /*ccd0*/  FSEL R52, R52, -INF , P4 ;  /* 0xff80000034347808 */ /* 0x008fe40002000000 */
[----:B------:R-:W-:-:S03]  /*cce0*/  FSEL R55, R55, -INF , P1 ;  /* 0xff80000037377808 */ /* 0x000fc60000800000 */
[----:B------:R-:W2:Y:S01]  /*ccf0*/  MUFU.TANH R25, R25 ;  /* 0x0000001900197308 */ /* 0x000ea20000002400 */
[----:B------:R-:W-:Y:S02]  /*cd00*/  FSEL R56, R56, -INF , P2 ;  /* 0xff80000038387808 */ /* 0x000fe40001000000 */
[C---:B------:R-:W-:Y:S02]  /*cd10*/  ISETP.GT.AND P3, PT, R3.reuse, 0x60, PT ;  /* 0x000000600300780c */ /* 0x040fe40003f64270 */
[----:B------:R-:W-:-:S03]  /*cd20*/  ISETP.GT.AND P4, PT, R3, 0x61, PT ;  /* 0x000000610300780c */ /* 0x000fc60003f84270 */
[----:B------:R-:W3:Y:S01]  /*cd30*/  MUFU.TANH R26, R26 ;  /* 0x0000001a001a7308 */ /* 0x000ee20000002400 */
[C---:B------:R-:W-:Y:S02]  /*cd40*/  ISETP.GT.AND P1, PT, R3.reuse, 0x68, PT ;  /* 0x000000680300780c */ /* 0x040fe40003f24270 */
[----:B------:R-:W-:Y:S02]  /*cd50*/  ISETP.GT.AND P2, PT, R3, 0x69, PT ;  /* 0x000000690300780c */ /* 0x000fe40003f44270 */
[----:B------:R-:W-:-:S03]  /*cd60*/  FSEL R59, R59, -INF , P3 ;  /* 0xff8000003b3b7808 */ /* 0x000fc60001800000 */
[----:B------:R-:W3:Y:S01]  /*cd70*/  MUFU.TANH R29, R29 ;  /* 0x0000001d001d7308 */ /* 0x000ee20000002400 */
[----:B------:R-:W-:Y:S02]  /*cd80*/  FSEL R60, R60, -INF , P4 ;  /* 0xff8000003c3c7808 */ /* 0x000fe40002000000 */
[----:B----4-:R-:W-:Y:S02]  /*cd90*/  FSEL R63, R63, -INF , P1 ;  /* 0xff8000003f3f7808 */ /* 0x010fe40000800000 */
[----:B0-----:R-:W-:-:S03]  /*cda0*/  FSEL R64, R64, -INF , P2 ;  /* 0xff80000040407808 */ /* 0x001fc60001000000 */
[----:B------:R-:W0:Y:S01]  /*cdb0*/  MUFU.TANH R30, R30 ;  /* 0x0000001e001e7308 */ /* 0x000e220000002400 */
[----:B------:R-:W-:Y:S01]  /*cdc0*/  ISETP.GT.AND P3, PT, R4, RZ, PT ;  /* 0x000000ff0400720c */ /* 0x000fe20003f64270 */
[----:B------:R-:W-:Y:S01]  /*cdd0*/  FMUL.FTZ R49, R62, UR4 ;  /* 0x000000043e317c20 */ /* 0x000fe20008410000 */
[C---:B------:R-:W-:Y:S02]  /*cde0*/  ISETP.GT.AND P4, PT, R4.reuse, 0x1, PT ;  /* 0x000000010400780c */ /* 0x040fe40003f84270 */
[----:B------:R-:W-:-:S03]  /*cdf0*/  ISETP.GT.AND P1, PT, R4, 0x8, PT ;  /* 0x000000080400780c */ /* 0x000fc60003f24270 */
[----:B------:R-:W4:Y:S01]  /*ce00*/  MUFU.TANH R33, R33 ;  /* 0x0000002100217308 */ /* 0x000f220000002400 */
[----:B------:R-:W-:-:S07]  /*ce10*/  ISETP.GT.AND P2, PT, R4, 0x9, PT ;  /* 0x000000090400780c */ /* 0x000fce0003f44270 */
[----:B------:R-:W4:Y:S01]  /*ce20*/  MUFU.TANH R34, R34 ;  /* 0x0000002200227308 */ /* 0x000f220000002400 */
[----:B-1----:R-:W-:Y:S02]  /*ce30*/  FSEL R7, R7, -INF , P3 ;  /* 0xff80000007077808 */ /* 0x002fe40001800000 */
[----:B-----5:R-:W-:Y:S02]  /*ce40*/  FSEL R13, R8, -INF , P4 ;  /* 0xff800000080d7808 */ /* 0x020fe40002000000 */
[----:B------:R-:W-:-:S03]  /*ce50*/  FSEL R11, R11, -INF , P1 ;  /* 0xff8000000b0b7808 */ /* 0x000fc60000800000 */
[----:B------:R-:W1:Y:S01]  /*ce60*/  MUFU.TANH R37, R37 ;  /* 0x0000002500257308 */ /* 0x000e620000002400 */
[----:B------:R-:W-:Y:S01]  /*ce70*/  FSEL R12, R12, -INF , P2 ;  /* 0xff8000000c0c7808 */ /* 0x000fe20001000000 */
[----:B------:R-:W-:Y:S01]  /*ce80*/  FMUL.FTZ R53, R66, UR4 ;  /* 0x0000000442357c20 */ /* 0x000fe20008410000 */
[C---:B------:R-:W-:Y:S01]  /*ce90*/  ISETP.GT.AND P3, PT, R4.reuse, 0x10, PT ;  /* 0x000000100400780c */ /* 0x040fe20003f64270 */
[----:B------:R-:W-:Y:S01]  /*cea0*/  FMUL.FTZ R54, R67, UR4 ;  /* 0x0000000443367c20 */ /* 0x000fe20008410000 */
[----:B------:R-:W-:-:S03]  /*ceb0*/  ISETP.GT.AND P4, PT, R4, 0x11, PT ;  /* 0x000000110400780c */ /* 0x000fc60003f84270 */
[----:B------:R-:W5:Y:S01]  /*cec0*/  MUFU.TANH R38, R38 ;  /* 0x0000002600267308 */ /* 0x000f620000002400 */
[C---:B------:R-:W-:Y:S02]  /*ced0*/  ISETP.GT.AND P1, PT, R4.reuse, 0x18, PT ;  /* 0x000000180400780c */ /* 0x040fe40003f24270 */
[----:B------:R-:W-:-:S05]  /*cee0*/  ISETP.GT.AND P2, PT, R4, 0x19, PT ;  /* 0x000000190400780c */ /* 0x000fca0003f44270 */
[----:B------:R-:W5:Y:S01]  /*cef0*/  MUFU.TANH R41, R41 ;  /* 0x0000002900297308 */ /* 0x000f620000002400 */
[----:B------:R-:W-:-:S07]  /*cf00*/  FSEL R15, R15, -INF , P3 ;  /* 0xff8000000f0f7808 */ /* 0x000fce0001800000 */
[----:B------:R-:W5:Y:S01]  /*cf10*/  MUFU.TANH R42, R42 ;  /* 0x0000002a002a7308 */ /* 0x000f620000002400 */
[----:B------:R-:W-:Y:S02]  /*cf20*/  FSEL R20, R20, -INF , P4 ;  /* 0xff80000014147808 */ /* 0x000fe40002000000 */
[----:B--2---:R-:W-:Y:S02]  /*cf30*/  FSEL R25, R25, -INF , P1 ;  /* 0xff80000019197808 */ /* 0x004fe40000800000 */
[----:B---3--:R-:W-:-:S03]  /*cf40*/  FSEL R26, R26, -INF , P2 ;  /* 0xff8000001a1a7808 */ /* 0x008fc60001000000 */
[----:B------:R-:W2:Y:S01]  /*cf50*/  MUFU.TANH R45, R45 ;  /* 0x0000002d002d7308 */ /* 0x000ea20000002400 */
[----:B------:R-:W-:Y:S01]  /*cf60*/  ISETP.GT.AND P3, PT, R4, 0x20, PT ;  /* 0x000000200400780c */ /* 0x000fe20003f64270 */
[----:B------:R-:W-:Y:S01]  /*cf70*/  FMUL.FTZ R61, R74, UR4 ;  /* 0x000000044a3d7c20 */ /* 0x000fe20008410000 */
[C---:B------:R-:W-:Y:S01]  /*cf80*/  ISETP.GT.AND P4, PT, R4.reuse, 0x21, PT ;  /* 0x000000210400780c */ /* 0x040fe20003f84270 */
[----:B------:R-:W-:Y:S01]  /*cf90*/  FMUL.FTZ R62, R75, UR4 ;  /* 0x000000044b3e7c20 */ /* 0x000fe20008410000 */
[----:B------:R-:W-:-:S03]  /*cfa0*/  ISETP.GT.AND P1, PT, R4, 0x28, PT ;  /* 0x000000280400780c */ /* 0x000fc60003f24270 */
[----:B------:R-:W3:Y:S01]  /*cfb0*/  MUFU.TANH R46, R46 ;  /* 0x0000002e002e7308 */ /* 0x000ee20000002400 */
[----:B------:R-:W-:Y:S01]  /*cfc0*/  ISETP.GT.AND P2, PT, R4, 0x29, PT ;  /* 0x000000290400780c */ /* 0x000fe20003f44270 */
[----:B------:R-:W-:Y:S01]  /*cfd0*/  FMUL.FTZ R65, R78, UR4 ;  /* 0x000000044e417c20 */ /* 0x000fe20008410000 */
[----:B------:R-:W-:-:S05]  /*cfe0*/  FMUL.FTZ R66, R79, UR4 ;  /* 0x000000044f427c20 */ /* 0x000fca0008410000 */
[----:B------:R-:W3:Y:S01]  /*cff0*/  MUFU.TANH R49, R49 ;  /* 0x0000003100317308 */ /* 0x000ee20000002400 */
[----:B------:R-:W-:-:S07]  /*d000*/  FSEL R29, R29, -INF , P3 ;  /* 0xff8000001d1d7808 */ /* 0x000fce0001800000 */
[----:B------:R-:W3:Y:S01]  /*d010*/  MUFU.TANH R50, R50 ;  /* 0x0000003200327308 */ /* 0x000ee20000002400 */
[----:B0-----:R-:W-:Y:S02]  /*d020*/  FSEL R30, R30, -INF , P4 ;  /* 0xff8000001e1e7808 */ /* 0x001fe40002000000 */
[----:B----4-:R-:W-:Y:S02]  /*d030*/  FSEL R33, R33, -INF , P1 ;  /* 0xff80000021217808 */ /* 0x010fe40000800000 */
[----:B------:R-:W-:-:S03]  /*d040*/  FSEL R34, R34, -INF , P2 ;  /* 0xff80000022227808 */ /* 0x000fc60001000000 */
[----:B------:R-:W0:Y:S01]  /*d050*/  MUFU.TANH R53, R53 ;  /* 0x0000003500357308 */ /* 0x000e220000002400 */
[----:B------:R-:W-:Y:S01]  /*d060*/  ISETP.GT.AND P3, PT, R4, 0x30, PT ;  /* 0x000000300400780c */ /* 0x000fe20003f64270 */
[----:B------:R-:W-:Y:S01]  /*d070*/  FMUL.FTZ R69, R86, UR4 ;  /* 0x0000000456457c20 */ /* 0x000fe20008410000 */
[C---:B------:R-:W-:Y:S02]  /*d080*/  ISETP.GT.AND P4, PT, R4.reuse, 0x31, PT ;  /* 0x000000310400780c */ /* 0x040fe40003f84270 */
[----:B------:R-:W-:-:S03]  /*d090*/  ISETP.GT.AND P1, PT, R4, 0x38, PT ;  /* 0x000000380400780c */ /* 0x000fc60003f24270 */
[----:B------:R-:W4:Y:S01]  /*d0a0*/  MUFU.TANH R54, R54 ;  /* 0x0000003600367308 */ /* 0x000f220000002400 */
[----:B------:R-:W-:-:S07]  /*d0b0*/  ISETP.GT.AND P2, PT, R4, 0x39, PT ;  /* 0x000000390400780c */ /* 0x000fce0003f44270 */
[----:B------:R-:W4:Y:S01]  /*d0c0*/  MUFU.TANH R57, R57 ;  /* 0x0000003900397308 */ /* 0x000f220000002400 */
[----:B-1----:R-:W-:-:S07]  /*d0d0*/  FSEL R37, R37, -INF , P3 ;  /* 0xff80000025257808 */ /* 0x002fce0001800000 */
[----:B------:R-:W1:Y:S01]  /*d0e0*/  MUFU.TANH R58, R58 ;  /* 0x0000003a003a7308 */ /* 0x000e620000002400 */
[----:B-----5:R-:W-:Y:S02]  /*d0f0*/  FSEL R38, R38, -INF , P4 ;  /* 0xff80000026267808 */ /* 0x020fe40002000000 */
[----:B------:R-:W-:Y:S02]  /*d100*/  FSEL R41, R41, -INF , P1 ;  /* 0xff80000029297808 */ /* 0x000fe40000800000 */
[----:B------:R-:W-:-:S03]  /*d110*/  FSEL R42, R42, -INF , P2 ;  /* 0xff8000002a2a7808 */ /* 0x000fc60001000000 */
[----:B------:R-:W5:Y:S01]  /*d120*/  MUFU.TANH R61, R61 ;  /* 0x0000003d003d7308 */ /* 0x000f620000002400 */
[C---:B------:R-:W-:Y:S02]  /*d130*/  ISETP.GT.AND P3, PT, R4.reuse, 0x40, PT ;  /* 0x000000400400780c */ /* 0x040fe40003f64270 */
[C---:B------:R-:W-:Y:S02]  /*d140*/  ISETP.GT.AND P4, PT, R4.reuse, 0x41, PT ;  /* 0x000000410400780c */ /* 0x040fe40003f84270 */
[----:B------:R-:W-:-:S03]  /*d150*/  ISETP.GT.AND P1, PT, R4, 0x48, PT ;  /* 0x000000480400780c */ /* 0x000fc60003f24270 */
[----:B------:R-:W5:Y:S01]  /*d160*/  MUFU.TANH R62, R62 ;  /* 0x0000003e003e7308 */ /* 0x000f620000002400 */
[----:B------:R-:W-:Y:S02]  /*d170*/  ISETP.GT.AND P2, PT, R4, 0x49, PT ;  /* 0x000000490400780c */ /* 0x000fe40003f44270 */
[----:B------:R-:W-:-:S05]  /*d180*/  FMNMX.FTZ R8, R7, R13, !PT ;  /* 0x0000000d07087209 */ /* 0x000fca0007810000 */
[----:B------:R-:W5:Y:S01]  /*d190*/  MUFU.TANH R65, R65 ;  /* 0x0000004100417308 */ /* 0x000f620000002400 */
[----:B------:R-:W-:Y:S01]  /*d1a0*/  FMUL.FTZ R67, R82, UR4 ;  /* 0x0000000452437c20 */ /* 0x000fe20008410000 */
[----:B------:R-:W-:Y:S01]  /*d1b0*/  FMUL.FTZ R68, R83, UR4 ;  /* 0x0000000453447c20 */ /* 0x000fe20008410000 */
[----:B------:R-:W-:-:S05]  /*d1c0*/  FMUL.FTZ R72, R87, UR4 ;  /* 0x0000000457487c20 */ /* 0x000fca0008410000 */
[----:B------:R-:W5:Y:S01]  /*d1d0*/  MUFU.TANH R66, R66 ;  /* 0x0000004200427308 */ /* 0x000f620000002400 */
[----:B--2---:R-:W-:Y:S02]  /*d1e0*/  FSEL R45, R45, -INF , P3 ;  /* 0xff8000002d2d7808 */ /* 0x004fe40001800000 */
[----:B---3--:R-:W-:Y:S02]  /*d1f0*/  FSEL R46, R46, -INF , P4 ;  /* 0xff8000002e2e7808 */ /* 0x008fe40002000000 */
[----:B------:R-:W-:-:S03]  /*d200*/  FSEL R49, R49, -INF , P1 ;  /* 0xff80000031317808 */ /* 0x000fc60000800000 */
[----:B------:R-:W2:Y:S01]  /*d210*/  MUFU.TANH R69, R69 ;  /* 0x0000004500457308 */ /* 0x000ea20000002400 */
[----:B------:R-:W-:Y:S02]  /*d220*/  FSEL R50, R50, -INF , P2 ;  /* 0xff80000032327808 */ /* 0x000fe40001000000 */
[----:B------:R-:W-:Y:S02]  /*d230*/  FMNMX.FTZ R8, R11, R8, !PT ;  /* 0x000000080b087209 */ /* 0x000fe40007810000 */
[C---:B------:R-:W-:Y:S02]  /*d240*/  ISETP.GT.AND P3, PT, R4.reuse, 0x50, PT ;  /* 0x000000500400780c */ /* 0x040fe40003f64270 */
[C---:B------:R-:W-:Y:S02]  /*d250*/  ISETP.GT.AND P4, PT, R4.reuse, 0x51, PT ;  /* 0x000000510400780c */ /* 0x040fe40003f84270 */
[C---:B------:R-:W-:Y:S02]  /*d260*/  ISETP.GT.AND P1, PT, R4.reuse, 0x58, PT ;  /* 0x000000580400780c */ /* 0x040fe40003f24270 */
[----:B------:R-:W-:Y:S01]  /*d270*/  ISETP.GT.AND P2, PT, R4, 0x59, PT ;  /* 0x000000590400780c */ /* 0x000fe20003f44270 */
[----:B------:R-:W3:Y:S01]  /*d280*/  MUFU.TANH R67, R67 ;  /* 0x0000004300437308 */ /* 0x000ee20000002400 */
[----:B------:R-:W-:-:S02]  /*d290*/  FMNMX.FTZ R8, R12, R8, !PT ;  /* 0x000000080c087209 */ /* 0x000fc40007810000 */
[----:B0-----:R-:W-:Y:S02]  /*d2a0*/  FSEL R53, R53, -INF , P3 ;  /* 0xff80000035357808 */ /* 0x001fe40001800000 */
[----:B----4-:R-:W-:Y:S02]  /*d2b0*/  FSEL R54, R54, -INF , P4 ;  /* 0xff80000036367808 */ /* 0x010fe40002000000 */
[----:B------:R-:W-:Y:S01]  /*d2c0*/  FSEL R57, R57, -INF , P1 ;  /* 0xff80000039397808 */ /* 0x000fe20000800000 */
[----:B------:R-:W0:Y:S01]  /*d2d0*/  MUFU.TANH R68, R68 ;  /* 0x0000004400447308 */ /* 0x000e220000002400 */
[----:B-1----:R-:W-:Y:S02]  /*d2e0*/  FSEL R58, R58, -INF , P2 ;  /* 0xff8000003a3a7808 */ /* 0x002fe40001000000 */
[C---:B------:R-:W-:Y:S02]  /*d2f0*/  ISETP.GT.AND P3, PT, R4.reuse, 0x60, PT ;  /* 0x000000600400780c */ /* 0x040fe40003f64270 */
[----:B------:R-:W-:-:S03]  /*d300*/  ISETP.GT.AND P4, PT, R4, 0x61, PT ;  /* 0x000000610400780c */ /* 0x000fc60003f84270 */
[----:B------:R-:W1:Y:S01]  /*d310*/  MUFU.TANH R72, R72 ;  /* 0x0000004800487308 */ /* 0x000e620000002400 */
[C---:B------:R-:W-:Y:S02]  /*d320*/  ISETP.GT.AND P1, PT, R4.reuse, 0x68, PT ;  /* 0x000000680400780c */ /* 0x040fe40003f24270 */
[----:B------:R-:W-:Y:S02]  /*d330*/  ISETP.GT.AND P2, PT, R4, 0x69, PT ;  /* 0x000000690400780c */ /* 0x000fe40003f44270 */
[----:B------:R-:W-:Y:S02]  /*d340*/  FMNMX.FTZ R73, R15, R8, !PT ;  /* 0x000000080f497209 */ /* 0x000fe40007810000 */
[----:B-----5:R-:W-:Y:S02]  /*d350*/  FSEL R61, R61, -INF , P3 ;  /* 0xff8000003d3d7808 */ /* 0x020fe40001800000 */
[----:B------:R-:W-:Y:S02]  /*d360*/  FSEL R62, R62, -INF , P4 ;  /* 0xff8000003e3e7808 */ /* 0x000fe40002000000 */
[----:B------:R-:W-:-:S02]  /*d370*/  FSEL R65, R65, -INF , P1 ;  /* 0xff80000041417808 */ /* 0x000fc40000800000 */
[----:B------:R-:W-:Y:S02]  /*d380*/  FSEL R66, R66, -INF , P2 ;  /* 0xff80000042427808 */ /* 0x000fe40001000000 */
[C---:B------:R-:W-:Y:S02]  /*d390*/  ISETP.GT.AND P3, PT, R4.reuse, 0x70, PT ;  /* 0x000000700400780c */ /* 0x040fe40003f64270 */
[C---:B------:R-:W-:Y:S02]  /*d3a0*/  ISETP.GT.AND P4, PT, R4.reuse, 0x71, PT ;  /* 0x000000710400780c */ /* 0x040fe40003f84270 */
[C---:B------:R-:W-:Y:S02]  /*d3b0*/  ISETP.GT.AND P1, PT, R4.reuse, 0x78, PT ;  /* 0x000000780400780c */ /* 0x040fe40003f24270 */
[----:B------:R-:W-:Y:S02]  /*d3c0*/  ISETP.GT.AND P2, PT, R4, 0x79, PT ;  /* 0x000000790400780c */ /* 0x000fe40003f44270 */
[----:B------:R-:W-:-:S02]  /*d3d0*/  FMNMX.FTZ R4, R20, R73, !PT ;  /* 0x0000004914047209 */ /* 0x000fc40007810000 */
[----:B--2---:R-:W-:Y:S02]  /*d3e0*/  FSEL R73, R69, -INF , P1 ;  /* 0xff80000045497808 */ /* 0x004fe40000800000 */
[----:B------:R-:W-:Y:S02]  /*d3f0*/  FMNMX.FTZ R69, R25, R4, !PT ;  /* 0x0000000419457209 */ /* 0x000fe40007810000 */
[----:B------:R-:W-:Y:S02]  /*d400*/  FMNMX.FTZ R4, R70, R71, !PT ;  /* 0x0000004746047209 */ /* 0x000fe40007810000 */
[----:B------:R-:W-:Y:S02]  /*d410*/  FMNMX.FTZ R8, R26, R69, !PT ;  /* 0x000000451a087209 */ /* 0x000fe40007810000 */
[----:B---3--:R-:W-:Y:S02]  /*d420*/  FSEL R67, R67, -INF , P3 ;  /* 0xff80000043437808 */ /* 0x008fe40001800000 */
[----:B0-----:R-:W-:-:S02]  /*d430*/  FSEL R14, R68, -INF , P4 ;  /* 0xff800000440e7808 */ /* 0x001fc40002000000 */
[----:B-1----:R-:W-:Y:S02]  /*d440*/  FSEL R72, R72, -INF , P2 ;  /* 0xff80000048487808 */ /* 0x002fe40001000000 */
[C---:B------:R-:W-:Y:S02]  /*d450*/  ISETP.GT.AND P3, PT, R3.reuse, 0x70, PT ;  /* 0x000000700300780c */ /* 0x040fe40003f64270 */
[C---:B------:R-:W-:Y:S02]  /*d460*/  ISETP.GT.AND P4, PT, R3.reuse, 0x71, PT ;  /* 0x000000710300780c */ /* 0x040fe40003f84270 */
[C---:B------:R-:W-:Y:S02]  /*d470*/  ISETP.GT.AND P1, PT, R3.reuse, 0x78, PT ;  /* 0x000000780300780c */ /* 0x040fe40003f24270 */
[----:B------:R-:W-:Y:S02]  /*d480*/  ISETP.GT.AND P2, PT, R3, 0x79, PT ;  /* 0x000000790300780c */ /* 0x000fe40003f44270 */
        /* <DEDUP_REMOVED lines=37> */
[----:B------:R-:W-:Y:S01]  /*d6e0*/  FMNMX.FTZ R3, R65, R8, !PT ;  /* 0x0000000841037209 */ /* 0x000fe20007810000 */
[----:B------:R-:W-:Y:S01]  /*d6f0*/  FMUL.FTZ R68, R80, UR4 ;  /* 0x0000000450447c20 */ /* 0x000fe20008410000 */
[----:B------:R-:W-:Y:S02]  /*d700*/  FMNMX.FTZ R8, R52, R69, !PT ;  /* 0x0000004534087209 */ /* 0x000fe40007810000 */
[----:B------:R-:W-:Y:S01]  /*d710*/  FMNMX.FTZ R74, R66, R3, !PT ;  /* 0x00000003424a7209 */ /* 0x000fe20007810000 */
[----:B------:R-:W-:Y:S01]  /*d720*/  FMUL.FTZ R4, R81, UR4 ;  /* 0x0000000451047c20 */ /* 0x000fe20008410000 */
[----:B------:R-:W-:Y:S02]  /*d730*/  FMNMX.FTZ R69, R55, R8, !PT ;  /* 0x0000000837457209 */ /* 0x000fe40007810000 */
[----:B------:R-:W-:Y:S01]  /*d740*/  FMNMX.FTZ R3, R67, R74, !PT ;  /* 0x0000004a43037209 */ /* 0x000fe20007810000 */
[----:B------:R-:W0:Y:S01]  /*d750*/  MUFU.TANH R68, R68 ;  /* 0x0000004400447308 */ /* 0x000e220000002400 */
[----:B------:R-:W-:-:S02]  /*d760*/  FMNMX.FTZ R8, R56, R69, !PT ;  /* 0x0000004538087209 */ /* 0x000fc40007810000 */
[----:B------:R-:W-:Y:S01]  /*d770*/  FMNMX.FTZ R74, R14, R3, !PT ;  /* 0x000000030e4a7209 */ /* 0x000fe20007810000 */
[----:B------:R-:W-:Y:S01]  /*d780*/  FMUL.FTZ R84, R84, UR4 ;  /* 0x0000000454547c20 */ /* 0x000fe20008410000 */
[----:B------:R-:W-:-:S03]  /*d790*/  FMNMX.FTZ R75, R59, R8, !PT ;  /* 0x000000083b4b7209 */ /* 0x000fc60007810000 */
[----:B------:R-:W1:Y:S01]  /*d7a0*/  MUFU.TANH R4, R4 ;  /* 0x0000000400047308 */ /* 0x000e620000002400 */
[----:B------:R-:W-:Y:S01]  /*d7b0*/  FMNMX.FTZ R69, R73, R74, !PT ;  /* 0x0000004a49457209 */ /* 0x000fe20007810000 */
[----:B------:R-:W-:Y:S01]  /*d7c0*/  FMUL.FTZ R85, R85, UR4 ;  /* 0x0000000455557c20 */ /* 0x000fe20008410000 */
[----:B------:R-:W-:Y:S02]  /*d7d0*/  FMNMX.FTZ R74, R60, R75, !PT ;  /* 0x0000004b3c4a7209 */ /* 0x000fe40007810000 */
[----:B------:R-:W-:-:S03]  /*d7e0*/  FMNMX.FTZ R8, R72, R69, !PT ;  /* 0x0000004548087209 */ /* 0x000fc60007810000 */
[----:B------:R-:W2:Y:S01]  /*d7f0*/  MUFU.TANH R3, R84 ;  /* 0x0000005400037308 */ /* 0x000ea20000002400 */
[----:B------:R-:W-:Y:S02]  /*d800*/  FMNMX.FTZ R75, R63, R74, !PT ;  /* 0x0000004a3f4b7209 */ /* 0x000fe40007810000 */
[----:B0-----:R-:W-:-:S05]  /*d810*/  FSEL R68, R68, -INF , P3 ;  /* 0xff80000044447808 */ /* 0x001fca0001800000 */
[----:B------:R-:W0:Y:S01]  /*d820*/  MUFU.TANH R69, R85 ;  /* 0x0000005500457308 */ /* 0x000e220000002400 */
[----:B------:R-:W-:Y:S01]  /*d830*/  FMNMX.FTZ R75, R64, R75, !PT ;  /* 0x0000004b404b7209 */ /* 0x000fe20007810000 */
[----:B------:R-:W3:Y:S01]  /*d840*/  SHFL.BFLY PT, R74, R8, 0x2, 0x1f ;  /* 0x0c401f00084a7f89 */ /* 0x000ee200000e0000 */
[----:B-1----:R-:W-:Y:S02]  /*d850*/  FSEL R4, R4, -INF , P4 ;  /* 0xff80000004047808 */ /* 0x002fe40002000000 */
[----:B------:R-:W-:Y:S02]  /*d860*/  FMNMX.FTZ R75, R68, R75, !PT ;  /* 0x0000004b444b7209 */ /* 0x000fe40007810000 */
[----:B--2---:R-:W-:Y:S02]  /*d870*/  FSEL R3, R3, -INF , P1 ;  /* 0xff80000003037808 */ /* 0x004fe40000800000 */
[----:B------:R-:W-:-:S04]  /*d880*/  FMNMX.FTZ R75, R4, R75, !PT ;  /* 0x0000004b044b7209 */ /* 0x000fc80007810000 */
[----:B------:R-:W-:Y:S02]  /*d890*/  FMNMX.FTZ R76, R3, R75, !PT ;  /* 0x0000004b034c7209 */ /* 0x000fe40007810000 */
[----:B0-----:R-:W-:-:S04]  /*d8a0*/  FSEL R69, R69, -INF , P2 ;  /* 0xff80000045457808 */ /* 0x001fc80001000000 */
[----:B------:R-:W-:-:S05]  /*d8b0*/  FMNMX.FTZ R77, R69, R76, !PT ;  /* 0x0000004c454d7209 */ /* 0x000fca0007810000 */
[----:B------:R-:W0:Y:S01]  /*d8c0*/  SHFL.BFLY PT, R75, R77, 0x2, 0x1f ;  /* 0x0c401f004d4b7f89 */ /* 0x000e2200000e0000 */
[----:B---3--:R-:W-:-:S05]  /*d8d0*/  FMNMX.FTZ R8, R8, R74, !PT ;  /* 0x0000004a08087209 */ /* 0x008fca0007810000 */
[----:B------:R-:W1:Y:S01]  /*d8e0*/  SHFL.BFLY PT, R74, R8, 0x1, 0x1f ;  /* 0x0c201f00084a7f89 */ /* 0x000e6200000e0000 */
[----:B0-----:R-:W-:-:S05]  /*d8f0*/  FMNMX.FTZ R77, R77, R75, !PT ;  /* 0x0000004b4d4d7209 */ /* 0x001fca0007810000 */
[----:B------:R-:W0:Y:S01]  /*d900*/  SHFL.BFLY PT, R78, R77, 0x1, 0x1f ;  /* 0x0c201f004d4e7f89 */ /* 0x000e2200000e0000 */
[----:B-1----:R-:W-:-:S04]  /*d910*/  FMNMX.FTZ R8, R8, R74, !PT ;  /* 0x0000004a08087209 */ /* 0x002fc80007810000 */
[C---:B------:R-:W-:Y:S01]  /*d920*/  FSETP.NEU.FTZ.AND P1, PT, R8.reuse, -INF , PT ;  /* 0xff8000000800780b */ /* 0x040fe20003f3d000 */
[----:B------:R-:W-:-:S05]  /*d930*/  FMUL.FTZ R76, R8, UR47 ;  /* 0x0000002f084c7c20 */ /* 0x000fca0008410000 */
[----:B------:R-:W-:-:S05]  /*d940*/  FSEL R76, R76, RZ, P1 ;  /* 0x000000ff4c4c7208 */ /* 0x000fca0000800000 */
[--C-:B------:R-:W-:Y:S01]  /*d950*/  FFMA.FTZ R74, R7, UR47, -R76.reuse ;  /* 0x0000002f074a7c23 */ /* 0x100fe2000801084c */
[--C-:B------:R-:W-:Y:S01]  /*d960*/  FFMA.FTZ R75, R13, UR47, -R76.reuse ;  /* 0x0000002f0d4b7c23 */ /* 0x100fe2000801084c */
[----:B0-----:R-:W-:Y:S01]  /*d970*/  FMNMX.FTZ R7, R77, R78, !PT ;  /* 0x0000004e4d077209 */ /* 0x001fe20007810000 */
[----:B------:R-:W-:-:S03]  /*d980*/  FFMA.FTZ R77, R12, UR47, -R76 ;  /* 0x0000002f0c4d7c23 */ /* 0x000fc6000801084c */
[C---:B------:R-:W-:Y:S01]  /*d990*/  FSETP.NEU.FTZ.AND P1, PT, R7.reuse, -INF , PT ;  /* 0xff8000000700780b */ /* 0x040fe20003f3d000 */
[----:B------:R-:W-:Y:S01]  /*d9a0*/  FMUL.FTZ R13, R7, UR47 ;  /* 0x0000002f070d7c20 */ /* 0x000fe20008410000 */
[----:B------:R-:W-:-:S04]  /*d9b0*/  IADD3 R12, R0, 0x2d840, RZ ;  /* 0x0002d840000c7810 */ /* 0x000fc80007ffe0ff */
[----:B------:R-:W-:Y:S01]  /*d9c0*/  FSEL R0, R13, RZ, P1 ;  /* 0x000000ff0d007208 */ /* 0x000fe20000800000 */
[----:B------:R-:W-:-:S04]  /*d9d0*/  FFMA.FTZ R11, R11, UR47, -R76 ;  /* 0x0000002f0b0b7c23 */ /* 0x000fc8000801084c */
[--C-:B------:R-:W-:Y:S01]  /*d9e0*/  FFMA.FTZ R70, R70, UR47, -R0.reuse ;  /* 0x0000002f46467c23 */ /* 0x100fe20008010800 */
[--C-:B------:R-:W-:Y:S01]  /*d9f0*/  FFMA.FTZ R78, R71, UR47, -R0.reuse ;  /* 0x0000002f474e7c23 */ /* 0x100fe20008010800 */
[--C-:B------:R-:W-:Y:S01]  /*da00*/  FFMA.FTZ R9, R9, UR47, -R0.reuse ;  /* 0x0000002f09097c23 */ /* 0x100fe20008010800 */
[----:B------:R-:W-:Y:S01]  /*da10*/  FFMA.FTZ R10, R10, UR47, -R0 ;  /* 0x0000002f0a0a7c23 */ /* 0x000fe20008010800 */
[----:B------:R-:W-:Y:S01]  /*da20*/  MUFU.EX2 R74, R74 ;  /* 0x0000004a004a7308 */ /* 0x000fe20000000800 */
[----:B------:R-:W-:-:S07]  /*da30*/  IMAD.U32 R13, RZ, RZ, UR40 ;  /* 0x00000028ff0d7e24 */ /* 0x000fce000f8e00ff */
[----:B------:R-:W0:Y:S08]  /*da40*/  MUFU.EX2 R75, R75 ;  /* 0x0000004b004b7308 */ /* 0x000e300000000800 */
[----:B------:R-:W-:Y:S08]  /*da50*/  MUFU.EX2 R11, R11 ;  /* 0x0000000b000b7308 */ /* 0x000ff00000000800 */
[----:B------:R-:W1:Y:S08]  /*da60*/  MUFU.EX2 R77, R77 ;  /* 0x0000004d004d7308 */ /* 0x000e700000000800 */
[----:B------:R-:W-:Y:S08]  /*da70*/  MUFU.EX2 R70, R70 ;  /* 0x0000004600467308 */ /* 0x000ff00000000800 */
[----:B------:R-:W2:Y:S08]  /*da80*/  MUFU.EX2 R78, R78 ;  /* 0x0000004e004e7308 */ /* 0x000eb00000000800 */
[----:B------:R-:W-:Y:S08]  /*da90*/  MUFU.EX2 R9, R9 ;  /* 0x0000000900097308 */ /* 0x000ff00000000800 */
[----:B------:R-:W3:Y:S01]  /*daa0*/  MUFU.EX2 R10, R10 ;  /* 0x0000000a000a7308 */ /* 0x000ee20000000800 */
[----:B------:R-:W-:Y:S01]  /*dab0*/  FFMA.FTZ R71, R15, UR47, -R76 ;  /* 0x0000002f0f477c23 */ /* 0x000fe2000801084c */
[----:B------:R-:W-:Y:S01]  /*dac0*/  PRMT R12, R13, 0x654, R12 ;  /* 0x000006540d0c7816 */ /* 0x000fe2000000000c */
[--C-:B------:R-:W-:Y:S01]  /*dad0*/  FFMA.FTZ R20, R20, UR47, -R76.reuse ;  /* 0x0000002f14147c23 */ /* 0x100fe2000801084c */
[--C-:B------:R-:W-:Y:S01]  /*dae0*/  FFMA.FTZ R79, R14, UR47, -R76.reuse ;  /* 0x0000002f0e4f7c23 */ /* 0x100fe2000801084c */
[----:B0-----:R-:W-:Y:S01]  /*daf0*/  F2FP.F16.F32.PACK_AB R13, R75, R74 ;  /* 0x0000004a4b0d723e */ /* 0x001fe200000000ff */
[----:B------:R2:W-:Y:S01]  /*db00*/  SYNCS.ARRIVE.TRANS64.RED.A1T0 RZ, [R12+URZ], RZ ;  /* 0x000000ff0cff79a7 */ /* 0x0005e2000810043f */
[----:B-1----:R-:W-:Y:S01]  /*db10*/  F2FP.F16.F32.PACK_AB R15, R77, R11 ;  /* 0x0000000b4d0f723e */ /* 0x002fe200000000ff */
[----:B------:R-:W0:Y:S01]  /*db20*/  MUFU.EX2 R71, R71 ;  /* 0x0000004700477308 */ /* 0x000e220000000800 */
[--C-:B------:R-:W-:Y:S01]  /*db30*/  FFMA.FTZ R25, R25, UR47, -R76.reuse ;  /* 0x0000002f19197c23 */ /* 0x100fe2000801084c */
[----:B------:R-:W-:Y:S01]  /*db40*/  FFMA.FTZ R30, R30, UR47, -R76 ;  /* 0x0000002f1e1e7c23 */ /* 0x000fe2000801084c */
[----:B--2---:R-:W-:-:S02]  /*db50*/  F2FP.F16.F32.PACK_AB R12, R78, R70 ;  /* 0x000000464e0c723e */ /* 0x004fc400000000ff */
[----:B---3--:R-:W-:-:S03]  /*db60*/  F2FP.F16.F32.PACK_AB R14, R10, R9 ;  /* 0x000000090a0e723e */ /* 0x008fc600000000ff */
[----:B------:R-:W1:Y:S01]  /*db70*/  MUFU.EX2 R20, R20 ;  /* 0x0000001400147308 */ /* 0x000e620000000800 */
[----:B------:R-:W-:Y:S01]  /*db80*/  FADD.FTZ R74, R74, R75 ;  /* 0x0000004b4a4a7221 */ /* 0x000fe20000010000 */
[--C-:B------:R-:W-:Y:S01]  /*db90*/  FFMA.FTZ R26, R26, UR47, -R76.reuse ;  /* 0x0000002f1a1a7c23 */ /* 0x100fe2000801084c */
[----:B------:R-:W-:Y:S01]  /*dba0*/  FFMA.FTZ R33, R33, UR47, -R76 ;  /* 0x0000002f21217c23 */ /* 0x000fe2000801084c */
[----:B------:R2:W-:Y:S01]  /*dbb0*/  STSM.16.M88.4 [R157+0x21800], R12 ;  /* 0x0218000c9d007844 */ /* 0x0005e20000000200 */
[----:B------:R-:W-:-:S03]  /*dbc0*/  FADD.FTZ R74, R11, R74 ;  /* 0x0000004a0b4a7221 */ /* 0x000fc60000010000 */
[----:B------:R-:W3:Y:S01]  /*dbd0*/  MUFU.EX2 R25, R25 ;  /* 0x0000001900197308 */ /* 0x000ee20000000800 */
[----:B------:R-:W-:Y:S01]  /*dbe0*/  FFMA.FTZ R29, R29, UR47, -R76 ;  /* 0x0000002f1d1d7c23 */ /* 0x000fe2000801084c */
[----:B------:R-:W-:Y:S01]  /*dbf0*/  FADD.FTZ R74, R77, R74 ;  /* 0x0000004a4d4a7221 */ /* 0x000fe20000010000 */
[--C-:B------:R-:W-:Y:S01]  /*dc00*/  FFMA.FTZ R34, R34, UR47, -R76.reuse ;  /* 0x0000002f22227c23 */ /* 0x100fe2000801084c */
[----:B------:R-:W-:-:S04]  /*dc10*/  FFMA.FTZ R37, R37, UR47, -R76 ;  /* 0x0000002f25257c23 */ /* 0x000fc8000801084c */
[----:B--2---:R2:W-:Y:S01]  /*dc20*/  MUFU.EX2 R12, R30 ;  /* 0x0000001e000c7308 */ /* 0x0045e20000000800 */
[--C-:B------:R-:W-:Y:S01]  /*dc30*/  FFMA.FTZ R38, R38, UR47, -R76.reuse ;  /* 0x0000002f26267c23 */ /* 0x100fe2000801084c */
[----:B------:R-:W-:Y:S01]  /*dc40*/  FFMA.FTZ R41, R41, UR47, -R76 ;  /* 0x0000002f29297c23 */ /* 0x000fe2000801084c */
[----:B--2---:R-:W-:-:S05]  /*dc50*/  FFMA.FTZ R30, R5, UR47, -R0 ;  /* 0x0000002f051e7c23 */ /* 0x004fca0008010800 */
[----:B------:R2:W-:Y:S01]  /*dc60*/  MUFU.EX2 R15, R33 ;  /* 0x00000021000f7308 */ /* 0x0005e20000000800 */
[--C-:B------:R-:W-:Y:S01]  /*dc70*/  FFMA.FTZ R42, R42, UR47, -R76.reuse ;  /* 0x0000002f2a2a7c23 */ /* 0x100fe2000801084c */
[--C-:B------:R-:W-:Y:S01]  /*dc80*/  FFMA.FTZ R45, R45, UR47, -R76.reuse ;  /* 0x0000002f2d2d7c23 */ /* 0x100fe2000801084c */
[--C-:B------:R-:W-:Y:S01]  /*dc90*/  FFMA.FTZ R46, R46, UR47, -R76.reuse ;  /* 0x0000002f2e2e7c23 */ /* 0x100fe2000801084c */
[--C-:B------:R-:W-:Y:S01]  /*dca0*/  FFMA.FTZ R49, R49, UR47, -R76.reuse ;  /* 0x0000002f31317c23 */ /* 0x100fe2000801084c */
[----:B------:R-:W-:-:S03]  /*dcb0*/  FFMA.FTZ R50, R50, UR47, -R76 ;  /* 0x0000002f32327c23 */ /* 0x000fc6000801084c */
[----:B------:R-:W4:Y:S01]  /*dcc0*/  MUFU.EX2 R26, R26 ;  /* 0x0000001a001a7308 */ /* 0x000f220000000800 */
[----:B--2---:R-:W-:Y:S01]  /*dcd0*/  FFMA.FTZ R33, R6, UR47, -R0 ;  /* 0x0000002f06217c23 */ /* 0x004fe20008010800 */
[--C-:B------:R-:W-:Y:S01]  /*dce0*/  FFMA.FTZ R53, R53, UR47, -R76.reuse ;  /* 0x0000002f35357c23 */ /* 0x100fe2000801084c */
[--C-:B------:R-:W-:Y:S01]  /*dcf0*/  FFMA.FTZ R54, R54, UR47, -R76.reuse ;  /* 0x0000002f36367c23 */ /* 0x100fe2000801084c */
[--C-:B------:R-:W-:Y:S01]  /*dd00*/  FFMA.FTZ R57, R57, UR47, -R76.reuse ;  /* 0x0000002f39397c23 */ /* 0x100fe2000801084c */
[--C-:B------:R-:W-:Y:S01]  /*dd10*/  FFMA.FTZ R58, R58, UR47, -R76.reuse ;  /* 0x0000002f3a3a7c23 */ /* 0x100fe2000801084c */
[--C-:B------:R-:W-:Y:S01]  /*dd20*/  FFMA.FTZ R61, R61, UR47, -R76.reuse ;  /* 0x0000002f3d3d7c23 */ /* 0x100fe2000801084c */
[--C-:B------:R-:W-:Y:S01]  /*dd30*/  FFMA.FTZ R62, R62, UR47, -R76.reuse ;  /* 0x0000002f3e3e7c23 */ /* 0x100fe2000801084c */
[----:B------:R-:W2:Y:S01]  /*dd40*/  MUFU.EX2 R30, R30 ;  /* 0x0000001e001e7308 */ /* 0x000ea20000000800 */
[--C-:B------:R-:W-:Y:S01]  /*dd50*/  FFMA.FTZ R65, R65, UR47, -R76.reuse ;  /* 0x0000002f41417c23 */ /* 0x100fe2000801084c */
[--C-:B------:R-:W-:Y:S01]  /*dd60*/  FFMA.FTZ R66, R66, UR47, -R76.reuse ;  /* 0x0000002f42427c23 */ /* 0x100fe2000801084c */
[--C-:B------:R-:W-:Y:S01]  /*dd70*/  FFMA.FTZ R67, R67, UR47, -R76.reuse ;  /* 0x0000002f43437c23 */ /* 0x100fe2000801084c */
[--C-:B------:R-:W-:Y:S01]  /*dd80*/  FFMA.FTZ R73, R73, UR47, -R76.reuse ;  /* 0x0000002f49497c23 */ /* 0x100fe2000801084c */
[----:B------:R-:W-:Y:S01]  /*dd90*/  FFMA.FTZ R72, R72, UR47, -R76 ;  /* 0x0000002f48487c23 */ /* 0x000fe2000801084c */
[----:B------:R-:W-:-:S02]  /*dda0*/  FFMA.FTZ R76, R21, UR47, -R0 ;  /* 0x0000002f154c7c23 */ /* 0x000fc40008010800 */
[----:B------:R0:W-:Y:S01]  /*ddb0*/  MUFU.EX2 R13, R29 ;  /* 0x0000001d000d7308 */ /* 0x0001e20000000800 */
[----:B------:R-:W-:Y:S01]  /*ddc0*/  FADD.FTZ R70, R70, R78 ;  /* 0x0000004e46467221 */ /* 0x000fe20000010000 */
[--C-:B------:R-:W-:Y:S01]  /*ddd0*/  FFMA.FTZ R80, R24, UR47, -R0.reuse ;  /* 0x0000002f18507c23 */ /* 0x100fe20008010800 */
[--C-:B------:R-:W-:Y:S01]  /*dde0*/  FFMA.FTZ R6, R28, UR47, -R0.reuse ;  /* 0x0000002f1c067c23 */ /* 0x100fe20008010800 */
[----:B------:R-:W-:-:S04]  /*ddf0*/  FFMA.FTZ R21, R32, UR47, -R0 ;  /* 0x0000002f20157c23 */ /* 0x000fc80008010800 */
[----:B------:R-:W5:Y:S01]  /*de00*/  MUFU.EX2 R33, R33 ;  /* 0x0000002100217308 */ /* 0x000f620000000800 */
[----:B0-----:R-:W-:Y:S01]  /*de10*/  FADD.FTZ R29, R71, R74 ;  /* 0x0000004a471d7221 */ /* 0x001fe20000010000 */
[----:B------:R-:W-:Y:S01]  /*de20*/  FFMA.FTZ R32, R39, UR47, -R0 ;  /* 0x0000002f27207c23 */ /* 0x000fe20008010800 */
[----:B------:R-:W-:Y:S02]  /*de30*/  FADD.FTZ R39, R9, R70 ;  /* 0x0000004609277221 */ /* 0x000fe40000010000 */
[----:B-1----:R-:W-:Y:S01]  /*de40*/  FADD.FTZ R28, R20, R29 ;  /* 0x0000001d141c7221 */ /* 0x002fe20000010000 */
[--C-:B------:R-:W-:Y:S02]  /*de50*/  FFMA.FTZ R5, R27, UR47, -R0.reuse ;  /* 0x0000002f1b057c23 */ /* 0x100fe40008010800 */
[----:B------:R-:W0:Y:S01]  /*de60*/  MUFU.EX2 R76, R76 ;  /* 0x0000004c004c7308 */ /* 0x000e220000000800 */
[----:B------:R-:W-:Y:S01]  /*de70*/  FFMA.FTZ R14, R31, UR47, -R0 ;  /* 0x0000002f1f0e7c23 */ /* 0x000fe20008010800 */
[----:B---3--:R-:W-:Y:S01]  /*de80*/  FADD.FTZ R31, R25, R28 ;  /* 0x0000001c191f7221 */ /* 0x008fe20000010000 */
[--C-:B------:R-:W-:Y:S01]  /*de90*/  FFMA.FTZ R24, R35, UR47, -R0.reuse ;  /* 0x0000002f23187c23 */ /* 0x100fe20008010800 */
[----:B------:R-:W-:Y:S01]  /*dea0*/  FADD.FTZ R39, R10, R39 ;  /* 0x000000270a277221 */ /* 0x000fe20000010000 */
[----:B------:R-:W-:-:S03]  /*deb0*/  FFMA.FTZ R35, R40, UR47, -R0 ;  /* 0x0000002f28237c23 */ /* 0x000fc60008010800 */
[----:B------:R-:W1:Y:S01]  /*dec0*/  MUFU.EX2 R80, R80 ;  /* 0x0000005000507308 */ /* 0x000e620000000800 */
[C---:B----4-:R-:W-:Y:S01]  /*ded0*/  FADD.FTZ R40, R26.reuse, R31 ;  /* 0x0000001f1a287221 */ /* 0x050fe20000010000 */
[----:B------:R-:W-:Y:S01]  /*dee0*/  F2FP.F16.F32.PACK_AB R31, R26, R25 ;  /* 0x000000191a1f723e */ /* 0x000fe200000000ff */
[----:B--2---:R-:W-:-:S05]  /*def0*/  FADD.FTZ R26, R30, R39 ;  /* 0x000000271e1a7221 */ /* 0x004fca0000010000 */
[----:B------:R-:W2:Y:S01]  /*df00*/  MUFU.EX2 R5, R5 ;  /* 0x0000000500057308 */ /* 0x000ea20000000800 */
[----:B-----5:R-:W-:-:S07]  /*df10*/  FADD.FTZ R25, R33, R26 ;  /* 0x0000001a21197221 */ /* 0x020fce0000010000 */
[----:B------:R-:W3:Y:S01]  /*df20*/  MUFU.EX2 R6, R6 ;  /* 0x0000000600067308 */ /* 0x000ee20000000800 */
[----:B0-----:R-:W-:Y:S01]  /*df30*/  FADD.FTZ R25, R76, R25 ;  /* 0x000000194c197221 */ /* 0x001fe20000010000 */
[----:B------:R-:W-:-:S06]  /*df40*/  FFMA.FTZ R27, R36, UR47, -R0 ;  /* 0x0000002f241b7c23 */ /* 0x000fcc0008010800 */
[----:B------:R-:W0:Y:S01]  /*df50*/  MUFU.EX2 R14, R14 ;  /* 0x0000000e000e7308 */ /* 0x000e220000000800 */
[----:B-1----:R-:W-:Y:S01]  /*df60*/  FADD.FTZ R26, R80, R25 ;  /* 0x00000019501a7221 */ /* 0x002fe20000010000 */
[----:B------:R-:W-:Y:S01]  /*df70*/  FFMA.FTZ R36, R43, UR47, -R0 ;  /* 0x0000002f2b247c23 */ /* 0x000fe20008010800 */
[----:B------:R-:W-:-:S05]  /*df80*/  FADD.FTZ R43, R13, R40 ;  /* 0x000000280d2b7221 */ /* 0x000fca0000010000 */
[----:B------:R-:W1:Y:S01]  /*df90*/  MUFU.EX2 R34, R34 ;  /* 0x0000002200227308 */ /* 0x000e620000000800 */
[----:B--2---:R-:W-:-:S07]  /*dfa0*/  FADD.FTZ R25, R5, R26 ;  /* 0x0000001a05197221 */ /* 0x004fce0000010000 */
[----:B------:R-:W2:Y:S01]  /*dfb0*/  MUFU.EX2 R21, R21 ;  /* 0x0000001500157308 */ /* 0x000ea20000000800 */
[----:B------:R-:W-:Y:S01]  /*dfc0*/  FFMA.FTZ R47, R47, UR47, -R0 ;  /* 0x0000002f2f2f7c23 */ /* 0x000fe20008010800 */
[----:B------:R-:W-:-:S06]  /*dfd0*/  FADD.FTZ R26, R12, R43 ;  /* 0x0000002b0c1a7221 */ /* 0x000fcc0000010000 */
[----:B------:R-:W4:Y:S01]  /*dfe0*/  MUFU.EX2 R37, R37 ;  /* 0x0000002500257308 */ /* 0x000f220000000800 */
[----:B---3--:R-:W-:-:S07]  /*dff0*/  FADD.FTZ R25, R6, R25 ;  /* 0x0000001906197221 */ /* 0x008fce0000010000 */
[----:B------:R-:W3:Y:S08]  /*e000*/  MUFU.EX2 R24, R24 ;  /* 0x0000001800187308 */ /* 0x000ef00000000800 */
[----:B------:R-:W5:Y:S01]  /*e010*/  MUFU.EX2 R38, R38 ;  /* 0x0000002600267308 */ /* 0x000f620000000800 */
[----:B------:R-:W-:-:S07]  /*e020*/  FFMA.FTZ R11, R48, UR47, -R0 ;  /* 0x0000002f300b7c23 */ /* 0x000fce0008010800 */
[----:B------:R-:W5:Y:S08]  /*e030*/  MUFU.EX2 R27, R27 ;  /* 0x0000001b001b7308 */ /* 0x000f700000000800 */
[----:B------:R0:W-:Y:S08]  /*e040*/  MUFU.EX2 R10, R47 ;  /* 0x0000002f000a7308 */ /* 0x0001f00000000800 */
[----:B------:R-:W5:Y:S01]  /*e050*/  MUFU.EX2 R32, R32 ;  /* 0x0000002000207308 */ /* 0x000f620000000800 */
[----:B0-----:R-:W-:Y:S01]  /*e060*/  FADD.FTZ R47, R15, R26 ;  /* 0x0000001a0f2f7221 */ /* 0x001fe20000010000 */
[----:B------:R-:W-:-:S03]  /*e070*/  FADD.FTZ R26, R14, R25 ;  /* 0x000000190e1a7221 */ /* 0x000fc60000010000 */
[----:B-1----:R-:W-:-:S03]  /*e080*/  FADD.FTZ R48, R34, R47 ;  /* 0x0000002f22307221 */ /* 0x002fc60000010000 */
[----:B------:R-:W0:Y:S01]  /*e090*/  MUFU.EX2 R41, R41 ;  /* 0x0000002900297308 */ /* 0x000e220000000800 */
[----:B--2---:R-:W-:Y:S01]  /*e0a0*/  FADD.FTZ R25, R21, R26 ;  /* 0x0000001a15197221 */ /* 0x004fe20000010000 */
[----:B------:R-:W-:Y:S01]  /*e0b0*/  F2FP.F16.F32.PACK_AB R13, R12, R13 ;  /* 0x0000000d0c0d723e */ /* 0x000fe200000000ff */
[----:B----4-:R-:W-:-:S05]  /*e0c0*/  FADD.FTZ R47, R37, R48 ;  /* 0x00000030252f7221 */ /* 0x010fca0000010000 */
[----:B------:R-:W1:Y:S01]  /*e0d0*/  MUFU.EX2 R35, R35 ;  /* 0x0000002300237308 */ /* 0x000e620000000800 */
[----:B---3--:R-:W-:-:S07]  /*e0e0*/  FADD.FTZ R12, R24, R25 ;  /* 0x00000019180c7221 */ /* 0x008fce0000010000 */
[----:B------:R-:W2:Y:S01]  /*e0f0*/  MUFU.EX2 R42, R42 ;  /* 0x0000002a002a7308 */ /* 0x000ea20000000800 */
[----:B------:R-:W-:Y:S01]  /*e100*/  FFMA.FTZ R44, R44, UR47, -R0 ;  /* 0x0000002f2c2c7c23 */ /* 0x000fe20008010800 */
[----:B-----5:R-:W-:Y:S01]  /*e110*/  FADD.FTZ R26, R38, R47 ;  /* 0x0000002f261a7221 */ /* 0x020fe20000010000 */
[----:B------:R-:W-:-:S05]  /*e120*/  FADD.FTZ R47, R27, R12 ;  /* 0x0000000c1b2f7221 */ /* 0x000fca0000010000 */
[----:B------:R-:W3:Y:S01]  /*e130*/  MUFU.EX2 R45, R45 ;  /* 0x0000002d002d7308 */ /* 0x000ee20000000800 */
[----:B------:R-:W-:Y:S01]  /*e140*/  F2FP.F16.F32.PACK_AB R12, R6, R5 ;  /* 0x00000005060c723e */ /* 0x000fe200000000ff */
[----:B------:R-:W-:-:S06]  /*e150*/  FADD.FTZ R6, R32, R47 ;  /* 0x0000002f20067221 */ /* 0x000fcc0000010000 */
[----:B------:R-:W-:Y:S01]  /*e160*/  MUFU.EX2 R36, R36 ;  /* 0x0000002400247308 */ /* 0x000fe20000000800 */
[----:B0-----:R-:W-:-:S07]  /*e170*/  FADD.FTZ R5, R41, R26 ;  /* 0x0000001a29057221 */ /* 0x001fce0000010000 */
[----:B------:R-:W0:Y:S01]  /*e180*/  MUFU.EX2 R46, R46 ;  /* 0x0000002e002e7308 */ /* 0x000e220000000800 */
[----:B------:R-:W-:Y:S01]  /*e190*/  F2FP.F16.F32.PACK_AB R14, R21, R14 ;  /* 0x0000000e150e723e */ /* 0x000fe200000000ff */
[----:B-1----:R-:W-:Y:S01]  /*e1a0*/  FADD.FTZ R21, R35, R6 ;  /* 0x0000000623157221 */ /* 0x002fe20000010000 */
[----:B------:R-:W-:-:S05]  /*e1b0*/  F2FP.F16.F32.PACK_AB R29, R20, R71 ;  /* 0x00000047141d723e */ /* 0x000fca00000000ff */
[----:B------:R-:W1:Y:S01]  /*e1c0*/  MUFU.EX2 R9, R44 ;  /* 0x0000002c00097308 */ /* 0x000e620000000800 */
[----:B------:R-:W-:Y:S01]  /*e1d0*/  FFMA.FTZ R20, R51, UR47, -R0 ;  /* 0x0000002f33147c23 */ /* 0x000fe20008010800 */
[----:B------:R-:W-:Y:S01]  /*e1e0*/  F2FP.F16.F32.PACK_AB R28, R33, R30 ;  /* 0x0000001e211c723e */ /* 0x000fe200000000ff */
[----:B--2---:R-:W-:-:S05]  /*e1f0*/  FADD.FTZ R6, R42, R5 ;  /* 0x000000052a067221 */ /* 0x004fca0000010000 */
[----:B------:R-:W2:Y:S01]  /*e200*/  MUFU.EX2 R49, R49 ;  /* 0x0000003100317308 */ /* 0x000ea20000000800 */
[----:B------:R-:W-:Y:S01]  /*e210*/  F2FP.F16.F32.PACK_AB R30, R80, R76 ;  /* 0x0000004c501e723e */ /* 0x000fe200000000ff */
[----:B---3--:R-:W-:-:S06]  /*e220*/  FADD.FTZ R5, R45, R6 ;  /* 0x000000062d057221 */ /* 0x008fcc0000010000 */
[----:B------:R-:W3:Y:S01]  /*e230*/  MUFU.EX2 R50, R50 ;  /* 0x0000003200327308 */ /* 0x000ee20000000800 */
[--C-:B------:R-:W-:Y:S01]  /*e240*/  FFMA.FTZ R52, R52, UR47, -R0.reuse ;  /* 0x0000002f34347c23 */ /* 0x100fe20008010800 */
[----:B------:R4:W-:Y:S06]  /*e250*/  STSM.16.M88.4 [R91], R28 ;  /* 0x0000001c5b007844 */ /* 0x0009ec0000000200 */
[----:B------:R-:W-:Y:S01]  /*e260*/  MUFU.EX2 R11, R11 ;  /* 0x0000000b000b7308 */ /* 0x000fe20000000800 */
[----:B------:R-:W-:Y:S01]  /*e270*/  FFMA.FTZ R39, R55, UR47, -R0 ;  /* 0x0000002f37277c23 */ /* 0x000fe20008010800 */
[----:B0-----:R-:W-:-:S06]  /*e280*/  FADD.FTZ R6, R46, R5 ;  /* 0x000000052e067221 */ /* 0x001fcc0000010000 */
[----:B------:R-:W0:Y:S01]  /*e290*/  MUFU.EX2 R53, R53 ;  /* 0x0000003500357308 */ /* 0x000e220000000800 */
[----:B------:R-:W-:Y:S01]  /*e2a0*/  F2FP.F16.F32.PACK_AB R15, R34, R15 ;  /* 0x0000000f220f723e */ /* 0x000fe200000000ff */
[----:B----4-:R-:W-:Y:S01]  /*e2b0*/  FADD.FTZ R28, R36, R21 ;  /* 0x00000015241c7221 */ /* 0x010fe20000010000 */
[----:B------:R-:W4:Y:S05]  /*e2c0*/  LDL R51, [R1+0x84] ;  /* 0x0000840001337983 */ /* 0x000f2a0000100800 */
[----:B------:R-:W5:Y:S01]  /*e2d0*/  MUFU.EX2 R20, R20 ;  /* 0x0000001400147308 */ /* 0x000f620000000800 */
[----:B-1----:R-:W-:Y:S01]  /*e2e0*/  FADD.FTZ R21, R9, R28 ;  /* 0x0000001c09157221 */ /* 0x002fe20000010000 */
[----:B--2---:R-:W-:-:S06]  /*e2f0*/  FADD.FTZ R5, R49, R6 ;  /* 0x0000000631057221 */ /* 0x004fcc0000010000 */
[----:B------:R-:W1:Y:S01]  /*e300*/  MUFU.EX2 R54, R54 ;  /* 0x0000003600367308 */ /* 0x000e620000000800 */
[----:B------:R-:W-:Y:S01]  /*e310*/  FADD.FTZ R28, R10, R21 ;  /* 0x000000150a1c7221 */ /* 0x000fe20000010000 */
[----:B---3--:R-:W-:-:S06]  /*e320*/  FADD.FTZ R6, R50, R5 ;  /* 0x0000000532067221 */ /* 0x008fcc0000010000 */
[----:B------:R-:W2:Y:S01]  /*e330*/  MUFU.EX2 R33, R52 ;  /* 0x0000003400217308 */ /* 0x000ea20000000800 */
[----:B------:R3:W-:Y:S07]  /*e340*/  STSM.16.M88.4 [R89], R12 ;  /* 0x0000000c59007844 */ /* 0x0007ee0000000200 */
[----:B------:R-:W2:Y:S01]  /*e350*/  MUFU.EX2 R57, R57 ;  /* 0x0000003900397308 */ /* 0x000ea20000000800 */
[----:B0-----:R-:W-:-:S07]  /*e360*/  FADD.FTZ R5, R53, R6 ;  /* 0x0000000635057221 */ /* 0x001fce0000010000 */
[----:B------:R-:W-:Y:S01]  /*e370*/  MUFU.EX2 R58, R58 ;  /* 0x0000003a003a7308 */ /* 0x000fe20000000800 */
[----:B---3--:R-:W-:Y:S01]  /*e380*/  F2FP.F16.F32.PACK_AB R12, R9, R36 ;  /* 0x00000024090c723e */ /* 0x008fe200000000ff */
[----:B------:R-:W-:-:S06]  /*e390*/  FADD.FTZ R9, R11, R28 ;  /* 0x0000001c0b097221 */ /* 0x000fcc0000010000 */
[----:B------:R-:W0:Y:S01]  /*e3a0*/  MUFU.EX2 R39, R39 ;  /* 0x0000002700277308 */ /* 0x000e220000000800 */
[----:B------:R-:W-:Y:S01]  /*e3b0*/  F2FP.F16.F32.PACK_AB R14, R11, R10 ;  /* 0x0000000a0b0e723e */ /* 0x000fe200000000ff */
[----:B-----5:R-:W-:Y:S01]  /*e3c0*/  FADD.FTZ R10, R20, R9 ;  /* 0x00000009140a7221 */ /* 0x020fe20000010000 */
[----:B-1----:R-:W-:-:S05]  /*e3d0*/  FADD.FTZ R6, R54, R5 ;  /* 0x0000000536067221 */ /* 0x002fca0000010000 */
[----:B------:R-:W1:Y:S01]  /*e3e0*/  MUFU.EX2 R61, R61 ;  /* 0x0000003d003d7308 */ /* 0x000e620000000800 */
[----:B--2---:R-:W-:Y:S01]  /*e3f0*/  FADD.FTZ R10, R33, R10 ;  /* 0x0000000a210a7221 */ /* 0x004fe20000010000 */
[----:B------:R-:W-:-:S06]  /*e400*/  FADD.FTZ R9, R57, R6 ;  /* 0x0000000639097221 */ /* 0x000fcc0000010000 */
[----:B------:R-:W2:Y:S01]  /*e410*/  MUFU.EX2 R62, R62 ;  /* 0x0000003e003e7308 */ /* 0x000ea20000000800 */
[----:B0-----:R-:W-:Y:S01]  /*e420*/  FADD.FTZ R5, R39, R10 ;  /* 0x0000000a27057221 */ /* 0x001fe20000010000 */
[----:B------:R-:W-:-:S06]  /*e430*/  FADD.FTZ R10, R58, R9 ;  /* 0x000000093a0a7221 */ /* 0x000fcc0000010000 */
[----:B------:R-:W0:Y:S01]  /*e440*/  MUFU.EX2 R65, R65 ;  /* 0x0000004100417308 */ /* 0x000e220000000800 */
[----:B-1----:R-:W-:Y:S01]  /*e450*/  FADD.FTZ R11, R61, R10 ;  /* 0x0000000a3d0b7221 */ /* 0x002fe20000010000 */
[--C-:B------:R-:W-:Y:S01]  /*e460*/  FFMA.FTZ R56, R56, UR47, -R0.reuse ;  /* 0x0000002f38387c23 */ /* 0x100fe20008010800 */
[--C-:B------:R-:W-:Y:S01]  /*e470*/  FFMA.FTZ R59, R59, UR47, -R0.reuse ;  /* 0x0000002f3b3b7c23 */ /* 0x100fe20008010800 */
[--C-:B------:R-:W-:Y:S01]  /*e480*/  FFMA.FTZ R44, R60, UR47, -R0.reuse ;  /* 0x0000002f3c2c7c23 */ /* 0x100fe20008010800 */
[--C-:B------:R-:W-:Y:S01]  /*e490*/  FFMA.FTZ R43, R4, UR47, -R0.reuse ;  /* 0x0000002f042b7c23 */ /* 0x100fe20008010800 */
[--C-:B------:R-:W-:Y:S01]  /*e4a0*/  FFMA.FTZ R63, R63, UR47, -R0.reuse ;  /* 0x0000002f3f3f7c23 */ /* 0x100fe20008010800 */
[----:B------:R-:W1:Y:S01]  /*e4b0*/  @P5 LDC R21, c[0x0][0x44c] ;  /* 0x00011300ff155b82 */ /* 0x000e620000000800 */
[----:B--2---:R-:W-:Y:S01]  /*e4c0*/  FADD.FTZ R10, R62, R11 ;  /* 0x0000000b3e0a7221 */ /* 0x004fe20000010000 */
[--C-:B------:R-:W-:Y:S01]  /*e4d0*/  FFMA.FTZ R64, R64, UR47, -R0.reuse ;  /* 0x0000002f40407c23 */ /* 0x100fe20008010800 */
[----:B------:R-:W-:-:S05]  /*e4e0*/  FFMA.FTZ R68, R68, UR47, -R0 ;  /* 0x0000002f44447c23 */ /* 0x000fca0008010800 */
[----:B------:R-:W2:Y:S01]  /*e4f0*/  @P5 LDC R28, c[0x0][0x450] ;  /* 0x00011400ff1c5b82 */ /* 0x000ea20000000800 */
[----:B0-----:R-:W-:Y:S02]  /*e500*/  FADD.FTZ R11, R65, R10 ;  /* 0x0000000a410b7221 */ /* 0x001fe40000010000 */
[----:B------:R-:W3:Y:S01]  /*e510*/  LDL R10, [R1+0x8c] ;  /* 0x00008c00010a7983 */ /* 0x000ee20000100800 */
[----:B------:R-:W0:Y:S01]  /*e520*/  MUFU.EX2 R40, R56 ;  /* 0x0000003800287308 */ /* 0x000e220000000800 */
[----:B------:R-:W-:-:S07]  /*e530*/  FFMA.FTZ R4, R3, UR47, -R0 ;  /* 0x0000002f03047c23 */ /* 0x000fce0008010800 */
[----:B------:R-:W5:Y:S08]  /*e540*/  MUFU.EX2 R3, R59 ;  /* 0x0000003b00037308 */ /* 0x000f700000000800 */
[----:B------:R-:W1:Y:S01]  /*e550*/  MUFU.EX2 R44, R44 ;  /* 0x0000002c002c7308 */ /* 0x000e620000000800 */
[----:B0-----:R-:W-:-:S07]  /*e560*/  FADD.FTZ R6, R40, R5 ;  /* 0x0000000528067221 */ /* 0x001fce0000010000 */
[----:B------:R-:W0:Y:S01]  /*e570*/  MUFU.EX2 R63, R63 ;  /* 0x0000003f003f7308 */ /* 0x000e220000000800 */
[----:B-----5:R-:W-:-:S07]  /*e580*/  FADD.FTZ R9, R3, R6 ;  /* 0x0000000603097221 */ /* 0x020fce0000010000 */
[----:B------:R-:W5:Y:S01]  /*e590*/  MUFU.EX2 R64, R64 ;  /* 0x0000004000407308 */ /* 0x000f620000000800 */
[----:B------:R-:W-:Y:S01]  /*e5a0*/  FFMA.FTZ R0, R69, UR47, -R0 ;  /* 0x0000002f45007c23 */ /* 0x000fe20008010800 */
[----:B-1----:R-:W-:-:S06]  /*e5b0*/  FADD.FTZ R6, R44, R9 ;  /* 0x000000092c067221 */ /* 0x002fcc0000010000 */
[----:B------:R-:W1:Y:S01]  /*e5c0*/  MUFU.EX2 R68, R68 ;  /* 0x0000004400447308 */ /* 0x000e620000000800 */
[----:B------:R-:W-:Y:S01]  /*e5d0*/  F2FP.F16.F32.PACK_AB R24, R27, R24 ;  /* 0x000000181b18723e */ /* 0x000fe200000000ff */
[----:B0-----:R-:W-:-:S06]  /*e5e0*/  FADD.FTZ R9, R63, R6 ;  /* 0x000000063f097221 */ /* 0x001fcc0000010000 */
[----:B------:R-:W0:Y:S01]  /*e5f0*/  MUFU.EX2 R43, R43 ;  /* 0x0000002b002b7308 */ /* 0x000e220000000800 */
[----:B------:R-:W-:Y:S02]  /*e600*/  F2FP.F16.F32.PACK_AB R25, R38, R37 ;  /* 0x000000252619723e */ /* 0x000fe400000000ff */
[----:B------:R-:W-:-:S05]  /*e610*/  F2FP.F16.F32.PACK_AB R26, R35, R32 ;  /* 0x00000020231a723e */ /* 0x000fca00000000ff */
[----:B------:R-:W0:Y:S01]  /*e620*/  MUFU.EX2 R66, R66 ;  /* 0x0000004200427308 */ /* 0x000e220000000800 */
[----:B------:R-:W-:Y:S01]  /*e630*/  F2FP.F16.F32.PACK_AB R27, R42, R41 ;  /* 0x000000292a1b723e */ /* 0x000fe200000000ff */
[----:B------:R-:W-:-:S06]  /*e640*/  @P5 IMAD.HI.U32 R21, R90, R21, RZ ;  /* 0x000000155a155227 */ /* 0x000fcc00078e00ff */
[----:B------:R-:W0:Y:S01]  /*e650*/  MUFU.EX2 R67, R67 ;  /* 0x0000004300437308 */ /* 0x000e220000000800 */
[----:B-----5:R-:W-:-:S07]  /*e660*/  FADD.FTZ R9, R64, R9 ;  /* 0x0000000940097221 */ /* 0x020fce0000010000 */
[----:B------:R-:W5:Y:S01]  /*e670*/  MUFU.EX2 R79, R79 ;  /* 0x0000004f004f7308 */ /* 0x000f620000000800 */
[----:B------:R-:W-:-:S07]  /*e680*/  F2FP.F16.F32.PACK_AB R13, R46, R45 ;  /* 0x0000002d2e0d723e */ /* 0x000fce00000000ff */
[----:B------:R-:W-:Y:S01]  /*e690*/  MUFU.EX2 R73, R73 ;  /* 0x0000004900497308 */ /* 0x000fe20000000800 */
[----:B------:R-:W-:-:S07]  /*e6a0*/  F2FP.F16.F32.PACK_AB R15, R50, R49 ;  /* 0x00000031320f723e */ /* 0x000fce00000000ff */
[----:B------:R-:W-:Y:S08]  /*e6b0*/  MUFU.EX2 R4, R4 ;  /* 0x0000000400047308 */ /* 0x000ff00000000800 */
[----:B------:R5:W4:Y:S08]  /*e6c0*/  MUFU.EX2 R5, R0 ;  /* 0x0000000000057308 */ /* 0x000b300000000800 */
[----:B------:R-:W4:Y:S01]  /*e6d0*/  MUFU.EX2 R72, R72 ;  /* 0x0000004800487308 */ /* 0x000f220000000800 */
[----:B------:R2:W-:Y:S01]  /*e6e0*/  STSM.16.M88.4 [R88], R24 ;  /* 0x0000001858007844 */ /* 0x0005e20000000200 */
[----:B-1----:R-:W-:-:S03]  /*e6f0*/  FADD.FTZ R6, R68, R9 ;  /* 0x0000000944067221 */ /* 0x002fc60000010000 */
[----:B------:R1:W-:Y:S01]  /*e700*/  STSM.16.M88.4 [R157+0x27800], R12 ;  /* 0x0278000c9d007844 */ /* 0x0003e20000000200 */
[----:B--2---:R-:W-:Y:S01]  /*e710*/  F2FP.F16.F32.PACK_AB R24, R33, R20 ;  /* 0x000000142118723e */ /* 0x004fe200000000ff */
[----:B------:R-:W-:Y:S01]  /*e720*/  IMAD.MOV.U32 R20, RZ, RZ, R90 ;  /* 0x000000ffff147224 */ /* 0x000fe200078e005a */
[----:B------:R-:W-:Y:S02]  /*e730*/  F2FP.F16.F32.PACK_AB R25, R54, R53 ;  /* 0x000000353619723e */ /* 0x000fe400000000ff */
[----:B------:R-:W-:Y:S02]  /*e740*/  F2FP.F16.F32.PACK_AB R26, R40, R39 ;  /* 0x00000027281a723e */ /* 0x000fe400000000ff */
[----:B------:R-:W-:Y:S02]  /*e750*/  F2FP.F16.F32.PACK_AB R27, R58, R57 ;  /* 0x000000393a1b723e */ /* 0x000fe400000000ff */
[----:B------:R-:W-:Y:S02]  /*e760*/  @P5 SHF.R.U32.HI R20, RZ, R28, R21 ;  /* 0x0000001cff145219 */ /* 0x000fe40000011615 */
[----:B-1----:R-:W-:Y:S01]  /*e770*/  F2FP.F16.F32.PACK_AB R12, R44, R3 ;  /* 0x000000032c0c723e */ /* 0x002fe200000000ff */
[----:B0-----:R-:W-:Y:S01]  /*e780*/  FADD.FTZ R3, R43, R6 ;  /* 0x000000062b037221 */ /* 0x001fe20000010000 */
[----:B------:R-:W-:-:S02]  /*e790*/  IADD3 R6, R20, R148, -R147 ;  /* 0x0000009414067210 */ /* 0x000fc40007ffe893 */
[----:B------:R-:W-:Y:S02]  /*e7a0*/  F2FP.F16.F32.PACK_AB R13, R62, R61 ;  /* 0x0000003d3e0d723e */ /* 0x000fe400000000ff */
[----:B------:R-:W-:Y:S02]  /*e7b0*/  F2FP.F16.F32.PACK_AB R14, R64, R63 ;  /* 0x0000003f400e723e */ /* 0x000fe400000000ff */
[----:B------:R-:W-:Y:S02]  /*e7c0*/  F2FP.F16.F32.PACK_AB R15, R66, R65 ;  /* 0x00000041420f723e */ /* 0x000fe400000000ff */
[----:B------:R-:W-:-:S04]  /*e7d0*/  SHF.R.S32.HI R9, RZ, 0x1f, R6 ;  /* 0x0000001fff097819 */ /* 0x000fc80000011406 */
[----:B------:R-:W-:-:S04]  /*e7e0*/  LEA.HI R9, R9, R6, RZ, 0x7 ;  /* 0x0000000609097211 */ /* 0x000fc800078f38ff */
[----:B------:R-:W-:Y:S01]  /*e7f0*/  SHF.R.S32.HI R9, RZ, 0x7, R9 ;  /* 0x00000007ff097819 */ /* 0x000fe20000011409 */
[----:B-----5:R-:W-:-:S04]  /*e800*/  FADD.FTZ R0, R66, R11 ;  /* 0x0000000b42007221 */ /* 0x020fc80000010000 */
[----:B------:R-:W-:-:S04]  /*e810*/  FADD.FTZ R0, R67, R0 ;  /* 0x0000000043007221 */ /* 0x000fc80000010000 */
[----:B------:R-:W-:Y:S01]  /*e820*/  FADD.FTZ R0, R79, R0 ;  /* 0x000000004f007221 */ /* 0x000fe20000010000 */
[----:B------:R-:W-:Y:S02]  /*e830*/  @P5 LOP3.LUT R22, R22, 0x1, RZ, 0xfc, !PT ;  /* 0x0000000116165812 */ /* 0x000fe400078efcff */
        /* <DEDUP_REMOVED lines=18> */
[----:B----4-:R0:W-:Y:S04]  /*e960*/  STSM.16.M88.4 [R51], R24 ;  /* 0x0000001833007844 */ /* 0x0101e80000000200 */
[----:B------:R-:W-:Y:S01]  /*e970*/  STSM.16.M88.4 [R89+0x6000], R12 ;  /* 0x0060000c59007844 */ /* 0x000fe20000000200 */
[----:B0-----:R-:W-:Y:S02]  /*e980*/  F2FP.F16.F32.PACK_AB R24, R43, R68 ;  /* 0x000000442b18723e */ /* 0x001fe400000000ff */
[----:B------:R-:W-:Y:S02]  /*e990*/  F2FP.F16.F32.PACK_AB R25, R79, R67 ;  /* 0x000000434f19723e */ /* 0x000fe400000000ff */
[----:B------:R-:W-:-:S02]  /*e9a0*/  F2FP.F16.F32.PACK_AB R26, R5, R4 ;  /* 0x00000004051a723e */ /* 0x000fc400000000ff */
[----:B------:R-:W-:Y:S01]  /*e9b0*/  F2FP.F16.F32.PACK_AB R27, R72, R73 ;  /* 0x00000049481b723e */ /* 0x000fe200000000ff */
[----:B------:R-:W-:-:S04]  /*e9c0*/  FADD.FTZ R4, R4, R3 ;  /* 0x0000000304047221 */ /* 0x000fc80000010000 */
[----:B------:R0:W-:Y:S01]  /*e9d0*/  STSM.16.M88.4 [R88+0x6000], R24 ;  /* 0x0060001858007844 */ /* 0x0001e20000000200 */
[----:B------:R1:W-:Y:S06]  /*e9e0*/  MEMBAR.ALL.CTA ;  /* 0x0000000000007992 */ /* 0x0003ec0000008000 */
[----:B-1----:R-:W1:Y:S01]  /*e9f0*/  FENCE.VIEW.ASYNC.S ;  /* 0x00000000000073c6 */ /* 0x002e620000000000 */
[----:B------:R-:W-:Y:S01]  /*ea00*/  FADD.FTZ R3, R5, R4 ;  /* 0x0000000405037221 */ /* 0x000fe20000010000 */
[----:B------:R-:W-:Y:S02]  /*ea10*/  VIADD R4, R94, 0xfffffffe ;  /* 0xfffffffe5e047836 */ /* 0x000fe40000000000 */
[----:B------:R-:W-:Y:S01]  /*ea20*/  FADD.FTZ R73, R73, R0 ;  /* 0x0000000049497221 */ /* 0x000fe20000010000 */
[----:B------:R-:W-:-:S02]  /*ea30*/  CS2R R98, SRZ ;  /* 0x0000000000627805 */ /* 0x000fc4000001ff00 */
[----:B------:R-:W-:Y:S02]  /*ea40*/  CS2R R96, SRZ ;  /* 0x0000000000607805 */ /* 0x000fe4000001ff00 */
[----:B------:R-:W-:Y:S01]  /*ea50*/  CS2R R94, SRZ ;  /* 0x00000000005e7805 */ /* 0x000fe2000001ff00 */
[----:B------:R-:W-:Y:S01]  /*ea60*/  FADD.FTZ R0, R72, R73 ;  /* 0x0000004948007221 */ /* 0x000fe20000010000 */
[----:B------:R-:W-:Y:S02]  /*ea70*/  CS2R R92, SRZ ;  /* 0x00000000005c7805 */ /* 0x000fe4000001ff00 */
[----:B------:R-:W-:Y:S02]  /*ea80*/  CS2R R90, SRZ ;  /* 0x00000000005a7805 */ /* 0x000fe4000001ff00 */
[----:B0-----:R-:W-:Y:S02]  /*ea90*/  CS2R R88, SRZ ;  /* 0x0000000000587805 */ /* 0x001fe4000001ff00 */
[----:B---3--:R-:W-:-:S04]  /*eaa0*/  VIMNMX R146, R10, R9, !PT ;  /* 0x000000090a927248 */ /* 0x008fc80007fe0100 */
[----:B------:R-:W-:Y:S01]  /*eab0*/  ISETP.GE.AND P1, PT, R4, R146, PT ;  /* 0x000000920400720c */ /* 0x000fe20003f26270 */
[----:B-1----:R-:W-:-:S12]  /*eac0*/  NOP ;  /* 0x0000000000007918 */ /* 0x002fd80000000000 */
[----:B------:R-:W-:Y:S05]  /*ead0*/  @!P1 BRA `(.L_x_2441) ;  /* 0x00000034009c9947 */ /* 0x000fea0003800000 */
[----:B------:R-:W-:Y:S01]  /*eae0*/  IMAD.MOV.U32 R6, RZ, RZ, R8 ;  /* 0x000000ffff067224 */ /* 0x000fe200078e0008 */
[----:B------:R-:W-:Y:S01]  /*eaf0*/  MOV R10, R139 ;  /* 0x0000008b000a7202 */ /* 0x000fe20000000f00 */
[----:B------:R-:W-:Y:S02]  /*eb00*/  IMAD.MOV.U32 R9, RZ, RZ, R7 ;  /* 0x000000ffff097224 */ /* 0x000fe400078e0007 */
[----:B------:R-:W-:Y:S02]  /*eb10*/  IMAD.MOV.U32 R5, RZ, RZ, R19 ;  /* 0x000000ffff057224 */ /* 0x000fe400078e0013 */
[----:B------:R-:W-:-:S07]  /*eb20*/  IMAD.MOV.U32 R135, RZ, RZ, RZ ;  /* 0x000000ffff877224 */ /* 0x000fce00078e00ff */
.L_x_2453:
[----:B--2---:R-:W2:Y:S01]  /*eb30*/  LDL R7, [R1+0x60] ;  /* 0x0000600001077983 */ /* 0x004ea20000100800 */
        /* <DEDUP_REMOVED lines=8> */
.L_x_2443:
[----:B------:R-:W-:Y:S01]  /*ebc0*/  VIADD R7, R5, 0x1 ;  /* 0x0000000105077836 */ /* 0x000fe20000000000 */
[----:B------:R-:W-:-:S04]  /*ebd0*/  SHF.L.U32 R8, R139, 0x1f, RZ ;  /* 0x0000001f8b087819 */ /* 0x000fc800000006ff */
[----:B------:R-:W-:-:S04]  /*ebe0*/  ISETP.NE.AND P2, PT, R7, 0x2, PT ;  /* 0x000000020700780c */ /* 0x000fc80003f45270 */
[----:B------:R-:W-:-:S05]  /*ebf0*/  SEL R7, R7, RZ, P2 ;  /* 0x000000ff07077207 */ /* 0x000fca0001000000 */
[----:B------:R-:W-:-:S04]  /*ec00*/  IMAD R7, R7, 0x8, R2 ;  /* 0x0000000807077824 */ /* 0x000fc800078e0202 */
[----:B------:R0:W1:Y:S01]  /*ec10*/  SYNCS.PHASECHK.TRANS64.TRYWAIT P2, [R7+URZ+0x2d830], R8 ;  /* 0x02d83008070075a7 */ /* 0x000062000804017f */
[----:B------:R-:W-:Y:S05]  /*ec20*/  @!P0 BRA `(.L_x_2444) ;  /* 0x0000000000048947 */ /* 0x000fea0003800000 */
[----:B------:R-:W-:Y:S01]  /*ec30*/  BPT.TRAP 0x1 ;  /* 0x000000040000795c */ /* 0x000fe20000300000 */
.L_x_2444:
[----:B------:R-:W-:Y:S04]  /*ec40*/  BSSY B0, `(.L_x_2442) ;  /* 0x0000004000007945 */ /* 0x000fe80003800000 */
[----:B-1----:R-:W-:Y:S05]  /*ec50*/  @P2 BRA `(.L_x_2445) ;  /* 0x0000000000082947 */ /* 0x002fea0003800000 */
[----:B------:R-:W1:Y:S02]  /*ec60*/  SYNCS.PHASECHK.TRANS64.TRYWAIT P2, [R7+URZ+0x2d830], R8 ;  /* 0x02d83008070075a7 */ /* 0x000e64000804017f */
[----:B-1----:R-:W-:Y:S05]  /*ec70*/  @!P2 BRA `(.L_x_2446) ;  /* 0x0000011c00eca947 */ /* 0x002fea0003800000 */
.L_x_2445:
[----:B------:R-:W-:Y:S05]  /*ec80*/  BSYNC B0 ;  /* 0x0000000000007941 */ /* 0x000fea0003800000 */
.L_x_2442:
[----:B01----:R-:W2:Y:S04]  /*ec90*/  LDL R8, [R1+0x64] ;  /* 0x0000640001087983 */ /* 0x003ea80000100800 */
[----:B------:R-:W3:Y:S04]  /*eca0*/  LDL.64 R26, [R1] ;  /* 0x00000000011a7983 */ /* 0x000ee80000100a00 */
[----:B------:R-:W4:Y:S04]  /*ecb0*/  LDL.64 R154, [R1+0x30] ;  /* 0x00003000019a7983 */ /* 0x000f280000100a00 */
[----:B------:R-:W5:Y:S01]  /*ecc0*/  LDL.64 R152, [R1+0x28] ;  /* 0x0000280001987983 */ /* 0x000f620000100a00 */
[----:B------:R-:W0:Y:S01]  /*ecd0*/  S2R R7, SR_TID.X ;  /* 0x0000000000077919 */ /* 0x000e220000002100 */
[----:B------:R-:W-:Y:S01]  /*ece0*/  VIADD R19, R5, 0x1 ;  /* 0x0000000105137836 */ /* 0x000fe20000000000 */
[----:B------:R-:W-:Y:S05]  /*ecf0*/  WARPSYNC.ALL ;  /* 0x0000000000007948 */ /* 0x000fea0003800000 */
[C---:B------:R-:W-:Y:S01]  /*ed00*/  ISETP.NE.AND P2, PT, R19.reuse, 0x2, PT ;  /* 0x000000021300780c */ /* 0x040fe20003f45270 */
[----:B------:R-:W-:Y:S01]  /*ed10*/  IMAD.MOV.U32 R13, RZ, RZ, -0x7fffffe0 ;  /* 0x80000020ff0d7424 */ /* 0x000fe200078e00ff */
[----:B------:R-:W5:Y:S02]  /*ed20*/  LDL.64 R144, [R1+0x20] ;  /* 0x0000200001907983 */ /* 0x000f640000100a00 */
[----:B------:R-:W-:-:S02]  /*ed30*/  SEL R19, R19, RZ, P2 ;  /* 0x000000ff13137207 */ /* 0x000fc40001000000 */
[----:B------:R-:W5:Y:S04]  /*ed40*/  LDL.64 R142, [R1+0x18] ;  /* 0x00001800018e7983 */ /* 0x000f680000100a00 */
[----:B------:R-:W5:Y:S01]  /*ed50*/  LDL.64 R140, [R1+0x10] ;  /* 0x00001000018c7983 */ /* 0x000f620000100a00 */
[----:B0-----:R-:W-:-:S04]  /*ed60*/  SHF.R.U32.HI R7, RZ, 0x7, R7 ;  /* 0x00000007ff077819 */ /* 0x001fc80000011607 */
[----:B------:R-:W-:Y:S01]  /*ed70*/  IADD3 R7, R7, 0x8, RZ ;  /* 0x0000000807077810 */ /* 0x000fe20007ffe0ff */
[----:B------:R-:W-:Y:S01]  /*ed80*/  IMAD.MOV.U32 R25, RZ, RZ, -0x7fffffe0 ;  /* 0x80000020ff197424 */ /* 0x000fe200078e00ff */
[----:B------:R-:W-:-:S04]  /*ed90*/  R2UR UR7, R13 ;  /* 0x000000000d0772ca */ /* 0x000fc800000e0000 */
[----:B------:R-:W-:Y:S01]  /*eda0*/  R2UR UR23, R25 ;  /* 0x00000000191772ca */ /* 0x000fe200000e0000 */
[----:B------:R-:W-:-:S05]  /*edb0*/  IMAD.MOV.U32 R21, RZ, RZ, -0x7fffffe0 ;  /* 0x80000020ff157424 */ /* 0x000fca00078e00ff */
[----:B------:R-:W-:Y:S01]  /*edc0*/  R2UR UR11, R21 ;  /* 0x00000000150b72ca */ /* 0x000fe200000e0000 */
[----:B------:R0:W-:Y:S01]  /*edd0*/  BAR.SYNC.DEFER_BLOCKING R7, 0x100 ;  /* 0x000400070000751d */ /* 0x0001e20000010000 */
[----:B------:R-:W-:Y:S02]  /*ede0*/  IMAD.MOV.U32 R15, RZ, RZ, -0x7fffffe0 ;  /* 0x80000020ff0f7424 */ /* 0x000fe400078e00ff */
[----:B--2---:R-:W-:Y:S01]  /*edf0*/  IMAD R12, R19, 0x600, R8 ;  /* 0x00000600130c7824 */ /* 0x004fe200078e0208 */
[----:B---3--:R-:W-:-:S04]  /*ee00*/  R2UR UR4, R26 ;  /* 0x000000001a0472ca */ /* 0x008fc800000e0000 */
[C---:B------:R-:W-:Y:S02]  /*ee10*/  R2UR UR6, R12.reuse ;  /* 0x000000000c0672ca */ /* 0x040fe400000e0000 */
[----:B------:R-:W-:Y:S02]  /*ee20*/  R2UR UR5, R27 ;  /* 0x000000001b0572ca */ /* 0x000fe400000e0000 */
[----:B------:R-:W-:-:S04]  /*ee30*/  IADD3 R24, R12, 0x400, RZ ;  /* 0x000004000c187810 */ /* 0x000fc80007ffe0ff */
[----:B------:R-:W-:Y:S02]  /*ee40*/  R2UR UR22, R24 ;  /* 0x00000000181672ca */ /* 0x000fe400000e0000 */
[----:B------:R-:W-:-:S06]  /*ee50*/  WARPGROUP.ARRIVE ;  /* 0x00000000000079c5 */ /* 0x000fcc0000000000 */
        /* <DEDUP_REMOVED lines=41> */
.L_x_2448:
[----:B------:R-:W-:Y:S01]  /*f0f0*/  SHF.L.U32 R7, R10, 0x1f, RZ ;  /* 0x0000001f0a077819 */ /* 0x000fe200000006ff */
[----:B------:R-:W-:-:S04]  /*f100*/  IMAD R8, R5, 0x8, R2 ;  /* 0x0000000805087824 */ /* 0x000fc800078e0202 */
[----:B------:R0:W1:Y:S01]  /*f110*/  SYNCS.PHASECHK.TRANS64.TRYWAIT P1, [R8+URZ+0x2d850], R7 ;  /* 0x02d85007080075a7 */ /* 0x000062000802017f */
[----:B------:R-:W-:Y:S05]  /*f120*/  @!P0 BRA `(.L_x_2449) ;  /* 0x0000000000048947 */ /* 0x000fea0003800000 */
[----:B------:R-:W-:Y:S01]  /*f130*/  BPT.TRAP 0x1 ;  /* 0x000000040000795c */ /* 0x000fe20000300000 */
.L_x_2449:
[----:B-1----:R-:W-:Y:S05]  /*f140*/  @P1 BRA `(.L_x_2447) ;  /* 0x0000000000081947 */ /* 0x002fea0003800000 */
[----:B------:R-:W1:Y:S02]  /*f150*/  SYNCS.PHASECHK.TRANS64.TRYWAIT P1, [R8+URZ+0x2d850], R7 ;  /* 0x02d85007080075a7 */ /* 0x000e64000802017f */
[----:B-1----:R-:W-:Y:S05]  /*f160*/  @!P1 BRA `(.L_x_2450) ;  /* 0x0000011800c49947 */ /* 0x002fea0003800000 */
.L_x_2447:
        /* <DEDUP_REMOVED lines=33> */
[----:B------:R-:W-:Y:S02]  /*f380*/  R2UR UR22, R12 ;  /* 0x000000000c1672ca */ /* 0x000fe400000e0000 */
[----:B------:R-:W-:Y:S02]  /*f390*/  IADD3 R12, R10, 0x140, RZ ;  /* 0x000001400a0c7810 */ /* 0x000fe40007ffe0ff */
[----:B------:R-:W-:Y:S01]  /*f3a0*/  R2UR UR13, R13 ;  /* 0x000000000d0d72ca */ /* 0x000fe200000e0000 */
[----:B------:R-:W-:Y:S01]  /*f3b0*/  IMAD.MOV.U32 R13, RZ, RZ, 0x40000040 ;  /* 0x40000040ff0d7424 */ /* 0x000fe200078e00ff */
[----:B------:R-:W-:Y:S01]  /*f3c0*/  R2UR UR26, R12 ;  /* 0x000000000c1a72ca */ /* 0x000fe200000e0000 */
[C---:B------:R-:W-:Y:S02]  /*f3d0*/  VIADD R12, R10.reuse, 0x180 ;  /* 0x000001800a0c7836 */ /* 0x040fe40000000000 */
[----:B------:R-:W-:Y:S01]  /*f3e0*/  VIADD R10, R10, 0x1c0 ;  /* 0x000001c00a0a7836 */ /* 0x000fe20000000000 */
[----:B------:R-:W-:Y:S01]  /*f3f0*/  R2UR UR17, R13 ;  /* 0x000000000d1172ca */ /* 0x000fe200000e0000 */
[----:B------:R-:W-:Y:S01]  /*f400*/  IMAD.MOV.U32 R13, RZ, RZ, 0x40000040 ;  /* 0x40000040ff0d7424 */ /* 0x000fe200078e00ff */
[----:B------:R-:W-:-:S02]  /*f410*/  R2UR UR30, R12 ;  /* 0x000000000c1e72ca */ /* 0x000fc400000e0000 */
        /* <DEDUP_REMOVED lines=23> */
[----:B------:R-:W-:Y:S01]  /*f590*/  VIADD R10, R10, 0x606 ;  /* 0x000006060a0a7836 */ /* 0x000fe20000000000 */
[----:B------:R-:W-:-:S02]  /*f5a0*/  IADD3 R7, R7, 0x9, RZ ;  /* 0x0000000907077810 */ /* 0x000fc40007ffe0ff */
[----:B------:R-:W-:Y:S02]  /*f5b0*/  R2UR UR28, R12 ;  /* 0x000000000c1c72ca */ /* 0x000fe400000e0000 */
        /* <DEDUP_REMOVED lines=27> */
.L_x_2451:
[----:B------:R-:W2:Y:S04]  /*f770*/  LDL R11, [R1+0x88] ;  /* 0x00008800010b7983 */ /* 0x000ea80000100800 */
[----:B------:R-:W2:Y:S01]  /*f780*/  LDL R10, [R1+0x98] ;  /* 0x00009800010a7983 */ /* 0x000ea20000100800 */
[----:B------:R-:W-:-:S03]  /*f790*/  ISETP.NE.AND P1, PT, R150, 0x1, PT ;  /* 0x000000019600780c */ /* 0x000fc60003f25270 */
[----:B------:R-:W3:Y:S10]  /*f7a0*/  LDL R141, [R1+0x90] ;  /* 0x00009000018d7983 */ /* 0x000ef40000100800 */
[----:B------:R-:W1:Y:S08]  /*f7b0*/  @P1 LDC R8, c[0x0][0x44c] ;  /* 0x00011300ff081b82 */ /* 0x000e700000000800 */
[----:B0-----:R-:W0:Y:S01]  /*f7c0*/  @P1 LDC R7, c[0x0][0x450] ;  /* 0x00011400ff071b82 */ /* 0x001e220000000800 */
[----:B------:R-:W-:Y:S01]  /*f7d0*/  FMUL.FTZ R142, R30, UR46 ;  /* 0x0000002e1e8e7c20 */ /* 0x000fe20008410000 */
[----:B------:R-:W-:Y:S01]  /*f7e0*/  FMUL.FTZ R30, R33, UR46 ;  /* 0x0000002e211e7c20 */ /* 0x000fe20008410000 */
[----:B------:R-:W-:Y:S01]  /*f7f0*/  FMUL.FTZ R33, R36, UR46 ;  /* 0x0000002e24217c20 */ /* 0x000fe20008410000 */
[----:B------:R-:W-:Y:S01]  /*f800*/  FMUL.FTZ R14, R38, UR46 ;  /* 0x0000002e260e7c20 */ /* 0x000fe20008410000 */
[----:B------:R-:W-:-:S02]  /*f810*/  IMAD.MOV.U32 R38, RZ, RZ, -0x80 ;  /* 0xffffff80ff267424 */ /* 0x000fc400078e00ff */
[----:B------:R-:W-:Y:S02]  /*f820*/  FMUL.FTZ R13, R29, UR46 ;  /* 0x0000002e1d0d7c20 */ /* 0x000fe40008410000 */
[----:B------:R-:W-:-:S04]  /*f830*/  IMAD R38, R4, R38, 0x1 ;  /* 0x0000000104267424 */ /* 0x000fc800078e0226 */
        /* <DEDUP_REMOVED lines=12> */
[----:B------:R-:W-:Y:S01]  /*f900*/  FMUL.FTZ R20, R46, UR46 ;  /* 0x0000002e2e147c20 */ /* 0x000fe20008410000 */
[----:B------:R-:W-:Y:S01]  /*f910*/  FMUL.FTZ R59, R61, UR46 ;  /* 0x0000002e3d3b7c20 */ /* 0x000fe20008410000 */
[----:B------:R-:W-:Y:S01]  /*f920*/  FMUL.FTZ R46, R74, UR46 ;  /* 0x0000002e4a2e7c20 */ /* 0x000fe20008410000 */
[----:B------:R-:W-:Y:S01]  /*f930*/  FMUL.FTZ R74, R77, UR46 ;  /* 0x0000002e4d4a7c20 */ /* 0x000fe20008410000 */
[----:B------:R-:W-:-:S03]  /*f940*/  FMUL.FTZ R144, R27, UR46 ;  /* 0x0000002e1b907c20 */ /* 0x000fc60008410000 */
        /* <DEDUP_REMOVED lines=11> */
[----:B------:R-:W-:Y:S08]  /*fa00*/  MUFU.TANH R59, R59 ;  /* 0x0000003b003b7308 */ /* 0x000ff00000002400 */
[----:B------:R-:W-:Y:S08]  /*fa10*/  MUFU.TANH R66, R66 ;  /* 0x0000004200427308 */ /* 0x000ff00000002400 */
[----:B------:R-:W-:Y:S01]  /*fa20*/  MUFU.TANH R78, R85 ;  /* 0x00000055004e7308 */ /* 0x000fe20000002400 */
[----:B------:R-:W-:Y:S01]  /*fa30*/  FMUL.FTZ R32, R58, UR46 ;  /* 0x0000002e3a207c20 */ /* 0x000fe20008410000 */
[----:B------:R-:W-:-:S06]  /*fa40*/  FMUL.FTZ R58, R60, UR46 ;  /* 0x0000002e3c3a7c20 */ /* 0x000fcc0008410000 */
[----:B------:R-:W-:Y:S01]  /*fa50*/  MUFU.TANH R74, R74 ;  /* 0x0000004a004a7308 */ /* 0x000fe20000002400 */
[----:B------:R-:W-:Y:S01]  /*fa60*/  FMUL.FTZ R60, R64, UR46 ;  /* 0x0000002e403c7c20 */ /* 0x000fe20008410000 */
[----:B------:R-:W-:Y:S01]  /*fa70*/  FMUL.FTZ R64, R68, UR46 ;  /* 0x0000002e44407c20 */ /* 0x000fe20008410000 */
[----:B------:R-:W-:Y:S01]  /*fa80*/  FMUL.FTZ R68, R72, UR46 ;  /* 0x0000002e48447c20 */ /* 0x000fe20008410000 */
[----:B------:R-:W-:Y:S01]  /*fa90*/  FMUL.FTZ R72, R76, UR46 ;  /* 0x0000002e4c487c20 */ /* 0x000fe20008410000 */
[----:B------:R-:W-:-:S03]  /*faa0*/  FMUL.FTZ R76, R80, UR46 ;  /* 0x0000002e504c7c20 */ /* 0x000fc60008410000 */
[----:B------:R-:W-:Y:S08]  /*fab0*/  MUFU.TANH R26, R26 ;  /* 0x0000001a001a7308 */ /* 0x000ff00000002400 */
[----:B------:R-:W-:Y:S08]  /*fac0*/  MUFU.TANH R33, R33 ;  /* 0x0000002100217308 */ /* 0x000ff00000002400 */
        /* <DEDUP_REMOVED lines=9> */
[----:B------:R-:W-:-:S07]  /*fb60*/  FMUL.FTZ R61, R65, UR46 ;  /* 0x0000002e413d7c20 */ /* 0x000fce0008410000 */
[----:B------:R-:W-:Y:S01]  /*fb70*/  MUFU.TANH R58, R58 ;  /* 0x0000003a003a7308 */ /* 0x000fe20000002400 */
[----:B--2---:R-:W-:-:S04]  /*fb80*/  IMAD.IADD R10, R10, 0x1, R11 ;  /* 0x000000010a0a7824 */ /* 0x004fc800078e020b */
[----:B-1----:R-:W-:-:S05]  /*fb90*/  @P1 IMAD.HI.U32 R8, R10, R8, RZ ;  /* 0x000000080a081227 */ /* 0x002fca00078e00ff */
[----:B0-----:R-:W-:-:S05]  /*fba0*/  @P1 SHF.R.U32.HI R10, RZ, R7, R8 ;  /* 0x00000007ff0a1219 */ /* 0x001fca0000011608 */
[----:B------:R-:W0:Y:S01]  /*fbb0*/  SHFL.IDX PT, R36, R10, RZ, 0x1c1f ;  /* 0x001c1fff0a247589 */ /* 0x000e2200000e0000 */
[----:B------:R-:W-:Y:S01]  /*fbc0*/  FMUL.FTZ R8, R35, UR46 ;  /* 0x0000002e23087c20 */ /* 0x000fe20008410000 */
[----:B------:R-:W-:Y:S01]  /*fbd0*/  FMUL.FTZ R35, R37, UR46 ;  /* 0x0000002e25237c20 */ /* 0x000fe20008410000 */
[----:B---3--:R-:W-:Y:S01]  /*fbe0*/  IADD3 R38, R148, R38, -R141 ;  /* 0x0000002694267210 */ /* 0x008fe20007ffe88d */
[----:B------:R-:W-:Y:S01]  /*fbf0*/  FMUL.FTZ R11, R25, UR46 ;  /* 0x0000002e190b7c20 */ /* 0x000fe20008410000 */
[----:B------:R-:W-:Y:S01]  /*fc00*/  FMUL.FTZ R25, R43, UR46 ;  /* 0x0000002e2b197c20 */ /* 0x000fe20008410000 */
[----:B------:R-:W-:Y:S02]  /*fc10*/  FMUL.FTZ R43, R45, UR46 ;  /* 0x0000002e2d2b7c20 */ /* 0x000fe40008410000 */
[----:B------:R-:W-:Y:S01]  /*fc20*/  IMAD.IADD R38, R38, 0x1, -R147 ;  /* 0x0000000126267824 */ /* 0x000fe200078e0a93 */
[----:B------:R-:W1:Y:S01]  /*fc30*/  MUFU.TANH R35, R35 ;  /* 0x0000002300237308 */ /* 0x000e620000002400 */
[----:B------:R2:W3:Y:S02]  /*fc40*/  SHFL.IDX PT, R44, R10, 0x1, 0x1c1f ;  /* 0x003c1f000a2c7f89 */ /* 0x0004e400000e0000 */
[----:B--2---:R-:W-:-:S05]  /*fc50*/  FMUL.FTZ R10, R81, UR46 ;  /* 0x0000002e510a7c20 */ /* 0x004fca0008410000 */
[----:B------:R-:W2:Y:S01]  /*fc60*/  MUFU.TANH R11, R11 ;  /* 0x0000000b000b7308 */ /* 0x000ea20000002400 */
[----:B0-----:R-:W-:-:S07]  /*fc70*/  IMAD.IADD R81, R38, 0x1, R36 ;  /* 0x0000000126517824 */ /* 0x001fce00078e0224 */
[----:B------:R-:W0:Y:S01]  /*fc80*/  MUFU.TANH R43, R43 ;  /* 0x0000002b002b7308 */ /* 0x000e220000002400 */
[----:B------:R-:W-:Y:S01]  /*fc90*/  ISETP.GT.AND P1, PT, R81, 0x9, PT ;  /* 0x000000095100780c */ /* 0x000fe20003f24270 */
[----:B------:R-:W-:-:S03]  /*fca0*/  FMUL.FTZ R37, R40, UR46 ;  /* 0x0000002e28257c20 */ /* 0x000fc60008410000 */
[----:B----4-:R-:W-:Y:S02]  /*fcb0*/  FSEL R77, R13, -INF , P1 ;  /* 0xff8000000d4d7808 */ /* 0x010fe40000800000 */
[C---:B------:R-:W-:Y:S01]  /*fcc0*/  ISETP.GT.AND P1, PT, R81.reuse, 0x19, PT ;  /* 0x000000195100780c */ /* 0x040fe20003f24270 */
[----:B------:R-:W-:Y:S01]  /*fcd0*/  FMUL.FTZ R45, R48, UR46 ;  /* 0x0000002e302d7c20 */ /* 0x000fe20008410000 */
[----:B------:R-:W-:Y:S02]  /*fce0*/  ISETP.GT.AND P3, PT, R81, 0x1, PT ;  /* 0x000000015100780c */ /* 0x000fe40003f64270 */
[----:B-1----:R-:W-:Y:S01]  /*fcf0*/  FSEL R73, R35, -INF , P1 ;  /* 0xff80000023497808 */ /* 0x002fe20000800000 */
[----:B------:R-:W1:Y:S01]  /*fd00*/  MUFU.TANH R37, R37 ;  /* 0x0000002500257308 */ /* 0x000e620000002400 */
[----:B------:R-:W-:Y:S02]  /*fd10*/  ISETP.GT.AND P1, PT, R81, 0x29, PT ;  /* 0x000000295100780c */ /* 0x000fe40003f24270 */
[----:B--2---:R-:W-:-:S02]  /*fd20*/  FSEL R85, R11, -INF , P3 ;  /* 0xff8000000b557808 */ /* 0x004fc40001800000 */
[C---:B------:R-:W-:Y:S02]  /*fd30*/  ISETP.GT.AND P2, PT, R81.reuse, RZ, PT ;  /* 0x000000ff5100720c */ /* 0x040fe40003f44270 */
[----:B------:R-:W-:Y:S02]  /*fd40*/  ISETP.GT.AND P3, PT, R81, 0x11, PT ;  /* 0x000000115100780c */ /* 0x000fe40003f64270 */
[----:B0-----:R-:W-:Y:S01]  /*fd50*/  FSEL R69, R43, -INF , P1 ;  /* 0xff8000002b457808 */ /* 0x001fe20000800000 */
[----:B------:R-:W-:Y:S01]  /*fd60*/  FMUL.FTZ R40, R41, UR46 ;  /* 0x0000002e29287c20 */ /* 0x000fe20008410000 */
[----:B------:R-:W-:Y:S01]  /*fd70*/  ISETP.GT.AND P1, PT, R81, 0x39, PT ;  /* 0x000000395100780c */ /* 0x000fe20003f24270 */
[----:B------:R-:W0:Y:S01]  /*fd80*/  MUFU.TANH R45, R45 ;  /* 0x0000002d002d7308 */ /* 0x000e220000002400 */
[----:B------:R-:W-:Y:S01]  /*fd90*/  FMUL.FTZ R41, R75, UR46 ;  /* 0x0000002e4b297c20 */ /* 0x000fe20008410000 */
[----:B------:R-:W-:Y:S02]  /*fda0*/  FSEL R140, R140, -INF , P2 ;  /* 0xff8000008c8c7808 */ /* 0x000fe40001000000 */
[----:B------:R-:W-:-:S02]  /*fdb0*/  FSEL R75, R30, -INF , P3 ;  /* 0xff8000001e4b7808 */ /* 0x000fc40001800000 */
[----:B------:R-:W-:Y:S02]  /*fdc0*/  ISETP.GT.AND P2, PT, R81, 0x10, PT ;  /* 0x000000105100780c */ /* 0x000fe40003f44270 */
[----:B------:R-:W-:Y:S01]  /*fdd0*/  FSEL R30, R51, -INF , P1 ;  /* 0xff800000331e7808 */ /* 0x000fe20000800000 */
[----:B------:R-:W-:Y:S01]  /*fde0*/  FMUL.FTZ R7, R31, UR46 ;  /* 0x0000002e1f077c20 */ /* 0x000fe20008410000 */
[C---:B------:R-:W-:Y:S02]  /*fdf0*/  ISETP.GT.AND P1, PT, R81.reuse, 0x49, PT ;  /* 0x000000495100780c */ /* 0x040fe40003f24270 */
[----:B------:R-:W-:Y:S02]  /*fe00*/  FSEL R36, R28, -INF , P2 ;  /* 0xff8000001c247808 */ /* 0x000fe40001000000 */
[----:B------:R-:W-:Y:S02]  /*fe10*/  ISETP.GT.AND P2, PT, R81, 0x20, PT ;  /* 0x000000205100780c */ /* 0x000fe40003f44270 */
[----:B------:R-:W-:-:S02]  /*fe20*/  FSEL R59, R59, -INF , P1 ;  /* 0xff8000003b3b7808 */ /* 0x000fc40000800000 */
[----:B------:R-:W-:Y:S01]  /*fe30*/  ISETP.GT.AND P1, PT, R81, 0x59, PT ;  /* 0x000000595100780c */ /* 0x000fe20003f24270 */
[----:B------:R-:W2:Y:S01]  /*fe40*/  MUFU.TANH R7, R7 ;  /* 0x0000000700077308 */ /* 0x000ea20000002400 */
[----:B-1----:R-:W-:Y:S02]  /*fe50*/  FSEL R80, R37, -INF , P2 ;  /* 0xff80000025507808 */ /* 0x002fe40001000000 */
[C---:B------:R-:W-:Y:S02]  /*fe60*/  ISETP.GT.AND P2, PT, R81.reuse, 0x30, PT ;  /* 0x000000305100780c */ /* 0x040fe40003f44270 */
[----:B------:R-:W-:Y:S02]  /*fe70*/  FSEL R51, R66, -INF , P1 ;  /* 0xff80000042337808 */ /* 0x000fe40000800000 */
[----:B------:R-:W-:Y:S02]  /*fe80*/  ISETP.GT.AND P1, PT, R81, 0x69, PT ;  /* 0x000000695100780c */ /* 0x000fe40003f24270 */
[----:B0-----:R-:W-:Y:S01]  /*fe90*/  FSEL R28, R45, -INF , P2 ;  /* 0xff8000002d1c7808 */ /* 0x001fe20001000000 */
[----:B---3--:R-:W-:Y:S01]  /*fea0*/  IMAD.IADD R44, R38, 0x1, R44 ;  /* 0x00000001262c7824 */ /* 0x008fe200078e022c */
[----:B------:R-:W-:-:S02]  /*feb0*/  FSEL R45, R74, -INF , P1 ;  /* 0xff8000004a2d7808 */ /* 0x000fc40000800000 */
[----:B------:R-:W-:-:S04]  /*fec0*/  ISETP.GT.AND P1, PT, R81, 0x79, PT ;  /* 0x000000795100780c */ /* 0x000fc80003f24270 */
[----:B------:R-:W-:Y:S02]  /*fed0*/  FSEL R11, R78, -INF , P1 ;  /* 0xff8000004e0b7808 */ /* 0x000fe40000800000 */
[----:B------:R-:W-:Y:S02]  /*fee0*/  ISETP.GT.AND P1, PT, R44, 0x9, PT ;  /* 0x000000092c00780c */ /* 0x000fe40003f24270 */
[----:B------:R-:W-:Y:S02]  /*fef0*/  ISETP.GT.AND P4, PT, R81, 0x8, PT ;  /* 0x000000085100780c */ /* 0x000fe40003f84270 */
[----:B--2---:R-:W-:Y:S02]  /*ff00*/  FSEL R35, R7, -INF , P1 ;  /* 0xff80000007237808 */ /* 0x004fe40000800000 */
[----:B------:R-:W-:Y:S01]  /*ff10*/  FMNMX.FTZ R7, R140, R9, !PT ;  /* 0x000000098c077209 */ /* 0x000fe20007810000 */
[----:B------:R-:W-:Y:S01]  /*ff20*/  FMUL.FTZ R141, R84, UR46 ;  /* 0x0000002e548d7c20 */ /* 0x000fe20008410000 */
[----:B------:R-:W-:-:S02]  /*ff30*/  FSEL R84, R26, -INF , P4 ;  /* 0xff8000001a547808 */ /* 0x000fc40002000000 */
[----:B------:R-:W-:-:S04]  /*ff40*/  FMNMX.FTZ R7, R85, R7, !PT ;  /* 0x0000000755077209 */ /* 0x000fc80007810000 */
[----:B------:R-:W-:Y:S01]  /*ff50*/  FMNMX.FTZ R7, R84, R7, !PT ;  /* 0x0000000754077209 */ /* 0x000fe20007810000 */
[----:B------:R-:W0:Y:S03]  /*ff60*/  MUFU.TANH R40, R40 ;  /* 0x0000002800287308 */ /* 0x000e260000002400 */
[----:B------:R-:W-:Y:S02]  /*ff70*/  FMNMX.FTZ R7, R77, R7, !PT ;  /* 0x000000074d077209 */ /* 0x000fe40007810000 */
[----:B------:R-:W-:Y:S02]  /*ff80*/  ISETP.GT.AND P4, PT, R81, 0x18, PT ;  /* 0x000000185100780c */ /* 0x000fe40003f84270 */
[----:B------:R-:W-:Y:S02]  /*ff90*/  FMNMX.FTZ R7, R36, R7, !PT ;  /* 0x0000000724077209 */ /* 0x000fe40007810000 */
[----:B------:R-:W-:-:S02]  /*ffa0*/  FSEL R38, R33, -INF , P4 ;  /* 0xff80000021267808 */ /* 0x000fc40002000000 */
[----:B------:R-:W-:-:S04]  /*ffb0*/  FMNMX.FTZ R7, R75, R7, !PT ;  /* 0x000000074b077209 */ /* 0x000fc80007810000 */
[----:B------:R-:W-:Y:S02]  /*ffc0*/  FMNMX.FTZ R7, R38, R7, !PT ;  /* 0x0000000726077209 */ /* 0x000fe40007810000 */
[----:B------:R-:W-:Y:S02]  /*ffd0*/  ISETP.GT.AND P3, PT, R81, 0x21, PT ;  /* 0x000000215100780c */ /* 0x000fe40003f64270 */
[----:B------:R-:W-:Y:S01]  /*ffe0*/  FMNMX.FTZ R7, R73, R7, !PT ;  /* 0x0000000749077209 */ /* 0x000fe20007810000 */
[----:B------:R-:W-:Y:S01]  /*fff0*/  FMUL.FTZ R48, R71, UR46 ;  /* 0x0000002e47307c20 */ /* 0x000fe20008410000 */
[----:B------:R-:W-:Y:S02]  /*10000*/  ISETP.GT.AND P4, PT, R81, 0x28, PT ;  /* 0x000000285100780c */ /* 0x000fe40003f84270 */
[----:B0-----:R-:W-:Y:S02]  /*10010*/  FSEL R71, R40, -INF , P3 ;  /* 0xff80000028477808 */ /* 0x001fe40001800000 */
[----:B------:R-:W-:-:S02]  /*10020*/  FMNMX.FTZ R7, R80, R7, !PT ;  /* 0x0000000750077209 */ /* 0x000fc40007810000 */
[----:B------:R-:W-:Y:S02]  /*10030*/  FSEL R26, R42, -INF , P4 ;  /* 0xff8000002a1a7808 */ /* 0x000fe40002000000 */
[----:B------:R-:W-:Y:S01]  /*10040*/  FMNMX.FTZ R7, R71, R7, !PT ;  /* 0x0000000747077209 */ /* 0x000fe20007810000 */
[----:B------:R-:W-:Y:S01]  /*10050*/  FMUL.FTZ R31, R55, UR46 ;  /* 0x0000002e371f7c20 */ /* 0x000fe20008410000 */
[----:B------:R-:W-:Y:S02]  /*10060*/  FMUL.FTZ R55, R57, UR46 ;  /* 0x0000002e39377c20 */ /* 0x000fe40008410000 */
[----:B------:R-:W-:Y:S02]  /*10070*/  FMNMX.FTZ R7, R26, R7, !PT ;  /* 0x000000071a077209 */ /* 0x000fe40007810000 */
[----:B------:R-:W-:Y:S02]  /*10080*/  ISETP.GT.AND P3, PT, R81, 0x31, PT ;  /* 0x000000315100780c */ /* 0x000fe40003f64270 */
[----:B------:R-:W-:Y:S01]  /*10090*/  FMNMX.FTZ R7, R69, R7, !PT ;  /* 0x0000000745077209 */ /* 0x000fe20007810000 */
[----:B------:R-:W0:Y:S01]  /*100a0*/  MUFU.TANH R55, R55 ;  /* 0x0000003700377308 */ /* 0x000e220000002400 */
[----:B------:R-:W-:-:S02]  /*100b0*/  ISETP.GT.AND P4, PT, R81, 0x38, PT ;  /* 0x000000385100780c */ /* 0x000fc40003f84270 */
[----:B------:R-:W-:Y:S02]  /*100c0*/  FSEL R67, R47, -INF , P3 ;  /* 0xff8000002f437808 */ /* 0x000fe40001800000 */
[----:B------:R-:W-:Y:S02]  /*100d0*/  FMNMX.FTZ R7, R28, R7, !PT ;  /* 0x000000071c077209 */ /* 0x000fe40007810000 */
[----:B------:R-:W-:Y:S02]  /*100e0*/  FSEL R65, R50, -INF , P4 ;  /* 0xff80000032417808 */ /* 0x000fe40002000000 */
[----:B------:R-:W-:Y:S02]  /*100f0*/  FMNMX.FTZ R7, R67, R7, !PT ;  /* 0x0000000743077209 */ /* 0x000fe40007810000 */
[----:B------:R-:W-:Y:S02]  /*10100*/  ISETP.GT.AND P2, PT, R81, 0x40, PT ;  /* 0x000000405100780c */ /* 0x000fe40003f44270 */
[----:B------:R-:W-:Y:S01]  /*10110*/  FMNMX.FTZ R7, R65, R7, !PT ;  /* 0x0000000741077209 */ /* 0x000fe20007810000 */
[----:B------:R-:W-:Y:S01]  /*10120*/  FMUL.FTZ R57, R62, UR46 ;  /* 0x0000002e3e397c20 */ /* 0x000fe20008410000 */
[----:B------:R-:W1:Y:S01]  /*10130*/  MUFU.TANH R60, R60 ;  /* 0x0000003c003c7308 */ /* 0x000e620000002400 */
[----:B------:R-:W-:-:S02]  /*10140*/  ISETP.GT.AND P3, PT, R81, 0x41, PT ;  /* 0x000000415100780c */ /* 0x000fc40003f64270 */
[----:B------:R-:W-:Y:S02]  /*10150*/  FSEL R62, R54, -INF , P2 ;  /* 0xff800000363e7808 */ /* 0x000fe40001000000 */
[----:B------:R-:W-:Y:S01]  /*10160*/  FMNMX.FTZ R7, R30, R7, !PT ;  /* 0x000000071e077209 */ /* 0x000fe20007810000 */
[----:B------:R-:W-:Y:S01]  /*10170*/  FMUL.FTZ R56, R63, UR46 ;  /* 0x0000002e3f387c20 */ /* 0x000fe20008410000 */
[----:B------:R-:W-:Y:S01]  /*10180*/  ISETP.GT.AND P4, PT, R81, 0x48, PT ;  /* 0x000000485100780c */ /* 0x000fe20003f84270 */
[----:B------:R-:W2:Y:S01]  /*10190*/  MUFU.TANH R61, R61 ;  /* 0x0000003d003d7308 */ /* 0x000ea20000002400 */
[----:B0-----:R-:W-:Y:S02]  /*101a0*/  FSEL R63, R55, -INF , P3 ;  /* 0xff800000373f7808 */ /* 0x001fe40001800000 */
[----:B------:R-:W-:Y:S02]  /*101b0*/  FMNMX.FTZ R7, R62, R7, !PT ;  /* 0x000000073e077209 */ /* 0x000fe40007810000 */
[----:B------:R-:W-:-:S02]  /*101c0*/  FSEL R58, R58, -INF , P4 ;  /* 0xff8000003a3a7808 */ /* 0x000fc40002000000 */
[----:B------:R-:W-:Y:S01]  /*101d0*/  FMNMX.FTZ R7, R63, R7, !PT ;  /* 0x000000073f077209 */ /* 0x000fe20007810000 */
[----:B------:R-:W0:Y:S01]  /*101e0*/  MUFU.TANH R64, R64 ;  /* 0x0000004000407308 */ /* 0x000e220000002400 */
[C---:B------:R-:W-:Y:S02]  /*101f0*/  ISETP.GT.AND P2, PT, R81.reuse, 0x50, PT ;  /* 0x000000505100780c */ /* 0x040fe40003f44270 */
[----:B------:R-:W-:Y:S02]  /*10200*/  FMNMX.FTZ R7, R58, R7, !PT ;  /* 0x000000073a077209 */ /* 0x000fe40007810000 */
[----:B------:R-:W-:Y:S02]  /*10210*/  ISETP.GT.AND P3, PT, R81, 0x51, PT ;  /* 0x000000515100780c */ /* 0x000fe40003f64270 */
[----:B-1----:R-:W-:Y:S01]  /*10220*/  FSEL R54, R60, -INF , P2 ;  /* 0xff8000003c367808 */ /* 0x002fe20001000000 */
[----:B------:R-:W1:Y:S01]  /*10230*/  MUFU.TANH R68, R68 ;  /* 0x0000004400447308 */ /* 0x000e620000002400 */
[----:B------:R-:W-:-:S02]  /*10240*/  FMNMX.FTZ R7, R59, R7, !PT ;  /* 0x000000073b077209 */ /* 0x000fc40007810000 */
[----:B------:R-:W-:Y:S02]  /*10250*/  ISETP.GT.AND P4, PT, R81, 0x58, PT ;  /* 0x000000585100780c */ /* 0x000fe40003f84270 */
[----:B--2---:R-:W-:Y:S02]  /*10260*/  FSEL R55, R61, -INF , P3 ;  /* 0xff8000003d377808 */ /* 0x004fe40001800000 */
[----:B------:R-:W-:Y:S01]  /*10270*/  FMNMX.FTZ R7, R54, R7, !PT ;  /* 0x0000000736077209 */ /* 0x000fe20007810000 */
[----:B------:R-:W2:Y:S01]  /*10280*/  MUFU.TANH R70, R70 ;  /* 0x0000004600467308 */ /* 0x000ea20000002400 */
[----:B0-----:R-:W-:Y:S02]  /*10290*/  FSEL R50, R64, -INF , P4 ;  /* 0xff80000040327808 */ /* 0x001fe40002000000 */
[----:B------:R-:W-:-:S05]  /*102a0*/  FMNMX.FTZ R7, R55, R7, !PT ;  /* 0x0000000737077209 */ /* 0x000fca0007810000 */
[----:B------:R-:W0:Y:S01]  /*102b0*/  MUFU.TANH R72, R72 ;  /* 0x0000004800487308 */ /* 0x000e220000002400 */
[C---:B------:R-:W-:Y:S02]  /*102c0*/  ISETP.GT.AND P2, PT, R81.reuse, 0x60, PT ;  /* 0x000000605100780c */ /* 0x040fe40003f44270 */
[----:B------:R-:W-:Y:S02]  /*102d0*/  FMNMX.FTZ R7, R50, R7, !PT ;  /* 0x0000000732077209 */ /* 0x000fe40007810000 */
[----:B------:R-:W-:Y:S02]  /*102e0*/  ISETP.GT.AND P3, PT, R81, 0x61, PT ;  /* 0x000000615100780c */ /* 0x000fe40003f64270 */
[----:B-1----:R-:W-:Y:S01]  /*102f0*/  FSEL R40, R68, -INF , P2 ;  /* 0xff80000044287808 */ /* 0x002fe20001000000 */
[----:B------:R-:W1:Y:S01]  /*10300*/  MUFU.TANH R76, R76 ;  /* 0x0000004c004c7308 */ /* 0x000e620000002400 */
[----:B------:R-:W-:Y:S02]  /*10310*/  FMNMX.FTZ R7, R51, R7, !PT ;  /* 0x0000000733077209 */ /* 0x000fe40007810000 */
[----:B------:R-:W-:-:S02]  /*10320*/  ISETP.GT.AND P4, PT, R81, 0x68, PT ;  /* 0x000000685100780c */ /* 0x000fc40003f84270 */
        /* <DEDUP_REMOVED lines=8> */
[C---:B------:R-:W-:Y:S02]  /*103b0*/  ISETP.GT.AND P3, PT, R81.reuse, 0x71, PT ;  /* 0x000000715100780c */ /* 0x040fe40003f64270 */
[----:B------:R-:W-:Y:S01]  /*103c0*/  ISETP.GT.AND P4, PT, R81, 0x78, PT ;  /* 0x000000785100780c */ /* 0x000fe20003f84270 */
[----:B------:R-:W3:Y:S01]  /*103d0*/  MUFU.TANH R144, R144 ;  /* 0x0000009000907308 */ /* 0x000ee20000002400 */
[----:B-1----:R-:W-:Y:S02]  /*103e0*/  FSEL R81, R76, -INF , P2 ;  /* 0xff8000004c517808 */ /* 0x002fe40001000000 */
[----:B------:R-:W-:-:S02]  /*103f0*/  FMNMX.FTZ R7, R45, R7, !PT ;  /* 0x000000072d077209 */ /* 0x000fc40007810000 */
[----:B--2---:R-:W-:Y:S02]  /*10400*/  FSEL R13, R10, -INF , P3 ;  /* 0xff8000000a0d7808 */ /* 0x004fe40001800000 */
[----:B------:R-:W-:Y:S01]  /*10410*/  FMNMX.FTZ R7, R81, R7, !PT ;  /* 0x0000000751077209 */ /* 0x000fe20007810000 */
[----:B------:R-:W1:Y:S01]  /*10420*/  MUFU.TANH R8, R8 ;  /* 0x0000000800087308 */ /* 0x000e620000002400 */
[----:B0-----:R-:W-:Y:S02]  /*10430*/  FSEL R10, R141, -INF , P4 ;  /* 0xff8000008d0a7808 */ /* 0x001fe40002000000 */
[----:B------:R-:W-:Y:S02]  /*10440*/  FMNMX.FTZ R7, R13, R7, !PT ;  /* 0x000000070d077209 */ /* 0x000fe40007810000 */
[----:B------:R-:W-:Y:S02]  /*10450*/  ISETP.GT.AND P3, PT, R44, 0x1, PT ;  /* 0x000000012c00780c */ /* 0x000fe40003f64270 */
[----:B------:R-:W-:-:S02]  /*10460*/  FMNMX.FTZ R7, R10, R7, !PT ;  /* 0x000000070a077209 */ /* 0x000fc40007810000 */
[----:B---3--:R-:W-:Y:S02]  /*10470*/  FSEL R33, R144, -INF , P3 ;  /* 0xff80000090217808 */ /* 0x008fe40001800000 */
[----:B------:R-:W-:Y:S02]  /*10480*/  ISETP.GT.AND P3, PT, R44, 0x11, PT ;  /* 0x000000112c00780c */ /* 0x000fe40003f64270 */
[----:B------:R-:W-:Y:S02]  /*10490*/  FMNMX.FTZ R7, R11, R7, !PT ;  /* 0x000000070b077209 */ /* 0x000fe40007810000 */
[----:B-1----:R-:W-:-:S03]  /*104a0*/  FSEL R37, R8, -INF , P3 ;  /* 0xff80000008257808 */ /* 0x002fc60001800000 */
[----:B------:R-:W0:Y:S01]  /*104b0*/  SHFL.BFLY PT, R8, R7, 0x2, 0x1f ;  /* 0x0c401f0007087f89 */ /* 0x000e2200000e0000 */
[----:B------:R-:W1:Y:S01]  /*104c0*/  MUFU.TANH R145, R145 ;  /* 0x0000009100917308 */ /* 0x000e620000002400 */
[----:B------:R-:W-:-:S07]  /*104d0*/  FMUL.FTZ R39, R39, UR46 ;  /* 0x0000002e27277c20 */ /* 0x000fce0008410000 */
[----:B------:R-:W2:Y:S08]  /*104e0*/  MUFU.TANH R142, R142 ;  /* 0x0000008e008e7308 */ /* 0x000eb00000002400 */
[----:B------:R-:W3:Y:S01]  /*104f0*/  MUFU.TANH R12, R12 ;  /* 0x0000000c000c7308 */ /* 0x000ee20000002400 */
[----:B0-----:R-:W-:-:S07]  /*10500*/  FMNMX.FTZ R7, R7, R8, !PT ;  /* 0x0000000807077209 */ /* 0x001fce0007810000 */
[----:B------:R-:W0:Y:S01]  /*10510*/  MUFU.TANH R14, R14 ;  /* 0x0000000e000e7308 */ /* 0x000e220000002400 */
[C---:B------:R-:W-:Y:S01]  /*10520*/  ISETP.GT.AND P2, PT, R44.reuse, RZ, PT ;  /* 0x000000ff2c00720c */ /* 0x040fe20003f44270 */
[----:B------:R-:W4:Y:S01]  /*10530*/  SHFL.BFLY PT, R8, R7, 0x1, 0x1f ;  /* 0x0c201f0007087f89 */ /* 0x000f2200000e0000 */
[----:B------:R-:W-:-:S05]  /*10540*/  ISETP.GT.AND P4, PT, R44, 0x8, PT ;  /* 0x000000082c00780c */ /* 0x000fca0003f84270 */
[----:B------:R-:W5:Y:S01]  /*10550*/  MUFU.TANH R39, R39 ;  /* 0x0000002700277308 */ /* 0x000f620000002400 */
[----:B-1----:R-:W-:-:S07]  /*10560*/  FSEL R78, R145, -INF , P2 ;  /* 0xff800000914e7808 */ /* 0x002fce0001000000 */
[----:B------:R-:W1:Y:S01]  /*10570*/  MUFU.TANH R15, R15 ;  /* 0x0000000f000f7308 */ /* 0x000e620000002400 */
[----:B--2---:R-:W-:-:S07]  /*10580*/  FSEL R76, R142, -INF , P4 ;  /* 0xff8000008e4c7808 */ /* 0x004fce0002000000 */
[----:B------:R-:W2:Y:S08]  /*10590*/  MUFU.TANH R25, R25 ;  /* 0x0000001900197308 */ /* 0x000eb00000002400 */
[----:B------:R-:W4:Y:S01]  /*105a0*/  MUFU.TANH R20, R20 ;  /* 0x0000001400147308 */ /* 0x000f220000002400 */
[C---:B------:R-:W-:Y:S02]  /*105b0*/  ISETP.GT.AND P2, PT, R44.reuse, 0x10, PT ;  /* 0x000000102c00780c */ /* 0x040fe40003f44270 */
[----:B------:R-:W-:-:S05]  /*105c0*/  ISETP.GT.AND P4, PT, R44, 0x18, PT ;  /* 0x000000182c00780c */ /* 0x000fca0003f84270 */
[----:B------:R-:W4:Y:S01]  /*105d0*/  MUFU.TANH R27, R27 ;  /* 0x0000001b001b7308 */ /* 0x000f220000002400 */
[----:B---3--:R-:W-:-:S07]  /*105e0*/  FSEL R74, R12, -INF , P2 ;  /* 0xff8000000c4a7808 */ /* 0x008fce0001000000 */
[----:B------:R-:W3:Y:S01]  /*105f0*/  MUFU.TANH R21, R21 ;  /* 0x0000001500157308 */ /* 0x000ee20000002400 */
[----:B0-----:R-:W-:-:S07]  /*10600*/  FSEL R72, R14, -INF , P4 ;  /* 0xff8000000e487808 */ /* 0x001fce0002000000 */
[----:B------:R-:W0:Y:S08]  /*10610*/  MUFU.TANH R29, R29 ;  /* 0x0000001d001d7308 */ /* 0x000e300000002400 */
[----:B------:R-:W0:Y:S01]  /*10620*/  MUFU.TANH R24, R24 ;  /* 0x0000001800187308 */ /* 0x000e220000002400 */
[C---:B------:R-:W-:Y:S02]  /*10630*/  ISETP.GT.AND P1, PT, R44.reuse, 0x19, PT ;  /* 0x000000192c00780c */ /* 0x040fe40003f24270 */
[----:B------:R-:W-:-:S02]  /*10640*/  ISETP.GT.AND P2, PT, R44, 0x20, PT ;  /* 0x000000202c00780c */ /* 0x000fc40003f44270 */
[----:B------:R-:W-:-:S03]  /*10650*/  ISETP.GT.AND P3, PT, R44, 0x21, PT ;  /* 0x000000212c00780c */ /* 0x000fc60003f64270 */
[----:B------:R-:W0:Y:S01]  /*10660*/  MUFU.TANH R31, R31 ;  /* 0x0000001f001f7308 */ /* 0x000e220000002400 */
[----:B------:R-:W-:-:S07]  /*10670*/  ISETP.GT.AND P4, PT, R44, 0x28, PT ;  /* 0x000000282c00780c */ /* 0x000fce0003f84270 */
[----:B------:R-:W0:Y:S01]  /*10680*/  MUFU.TANH R32, R32 ;  /* 0x0000002000207308 */ /* 0x000e220000002400 */
[----:B-----5:R-:W-:-:S07]  /*10690*/  FSEL R39, R39, -INF , P1 ;  /* 0xff80000027277808 */ /* 0x020fce0000800000 */
[----:B------:R-:W5:Y:S01]  /*106a0*/  MUFU.TANH R34, R34 ;  /* 0x0000002200227308 */ /* 0x000f620000002400 */
[----:B-1----:R-:W-:-:S07]  /*106b0*/  FSEL R70, R15, -INF , P2 ;  /* 0xff8000000f467808 */ /* 0x002fce0001000000 */
[----:B------:R-:W1:Y:S01]  /*106c0*/  MUFU.TANH R57, R57 ;  /* 0x0000003900397308 */ /* 0x000e620000002400 */
[----:B--2---:R-:W-:Y:S02]  /*106d0*/  FSEL R25, R25, -INF , P3 ;  /* 0xff80000019197808 */ /* 0x004fe40001800000 */
[----:B----4-:R-:W-:Y:S02]  /*106e0*/  FSEL R68, R20, -INF , P4 ;  /* 0xff80000014447808 */ /* 0x010fe40002000000 */
[----:B------:R-:W-:-:S03]  /*106f0*/  ISETP.GT.AND P1, PT, R44, 0x29, PT ;  /* 0x000000292c00780c */ /* 0x000fc60003f24270 */
[----:B------:R-:W2:Y:S01]  /*10700*/  MUFU.TANH R56, R56 ;  /* 0x0000003800387308 */ /* 0x000ea20000002400 */
[C---:B------:R-:W-:Y:S02]  /*10710*/  ISETP.GT.AND P2, PT, R44.reuse, 0x30, PT ;  /* 0x000000302c00780c */ /* 0x040fe40003f44270 */
[C---:B------:R-:W-:Y:S02]  /*10720*/  ISETP.GT.AND P3, PT, R44.reuse, 0x31, PT ;  /* 0x000000312c00780c */ /* 0x040fe40003f64270 */
[----:B------:R-:W-:-:S03]  /*10730*/  ISETP.GT.AND P4, PT, R44, 0x38, PT ;  /* 0x000000382c00780c */ /* 0x000fc60003f84270 */
[----:B------:R-:W4:Y:S01]  /*10740*/  MUFU.TANH R53, R53 ;  /* 0x0000003500357308 */ /* 0x000f220000002400 */
[----:B------:R-:W-:-:S07]  /*10750*/  FSEL R27, R27, -INF , P1 ;  /* 0xff8000001b1b7808 */ /* 0x000fce0000800000 */
[----:B------:R-:W4:Y:S01]  /*10760*/  MUFU.TANH R52, R52 ;  /* 0x0000003400347308 */ /* 0x000f220000002400 */
[----:B---3--:R-:W-:-:S07]  /*10770*/  FSEL R66, R21, -INF , P2 ;  /* 0xff80000015427808 */ /* 0x008fce0001000000 */
[----:B------:R-:W3:Y:S01]  /*10780*/  MUFU.TANH R49, R49 ;  /* 0x0000003100317308 */ /* 0x000ee20000002400 */
[----:B0-----:R-:W-:Y:S02]  /*10790*/  FSEL R29, R29, -INF , P3 ;  /* 0xff8000001d1d7808 */ /* 0x001fe40001800000 */
[----:B------:R-:W-:Y:S02]  /*107a0*/  FSEL R64, R24, -INF , P4 ;  /* 0xff80000018407808 */ /* 0x000fe40002000000 */
[----:B------:R-:W-:-:S03]  /*107b0*/  ISETP.GT.AND P1, PT, R44, 0x39, PT ;  /* 0x000000392c00780c */ /* 0x000fc60003f24270 */
[----:B------:R-:W0:Y:S01]  /*107c0*/  MUFU.TANH R48, R48 ;  /* 0x0000003000307308 */ /* 0x000e220000002400 */
[C---:B------:R-:W-:Y:S02]  /*107d0*/  ISETP.GT.AND P2, PT, R44.reuse, 0x40, PT ;  /* 0x000000402c00780c */ /* 0x040fe40003f44270 */
[C---:B------:R-:W-:Y:S02]  /*107e0*/  ISETP.GT.AND P3, PT, R44.reuse, 0x41, PT ;  /* 0x000000412c00780c */ /* 0x040fe40003f64270 */
[----:B------:R-:W-:-:S03]  /*107f0*/  ISETP.GT.AND P4, PT, R44, 0x48, PT ;  /* 0x000000482c00780c */ /* 0x000fc60003f84270 */
[----:B------:R-:W0:Y:S01]  /*10800*/  MUFU.TANH R46, R46 ;  /* 0x0000002e002e7308 */ /* 0x000e220000002400 */
[----:B------:R-:W-:-:S07]  /*10810*/  FMNMX.FTZ R7, R7, R8, !PT ;  /* 0x0000000807077209 */ /* 0x000fce0007810000 */
[----:B------:R-:W0:Y:S01]  /*10820*/  MUFU.TANH R41, R41 ;  /* 0x0000002900297308 */ /* 0x000e220000002400 */
[----:B------:R-:W-:-:S07]  /*10830*/  FSEL R31, R31, -INF , P1 ;  /* 0xff8000001f1f7808 */ /* 0x000fce0000800000 */
[----:B------:R-:W0:Y:S01]  /*10840*/  MUFU.TANH R43, R143 ;  /* 0x0000008f002b7308 */ /* 0x000e220000002400 */
[----:B------:R-:W-:Y:S01]  /*10850*/  FSEL R61, R32, -INF , P2 ;  /* 0xff800000203d7808 */ /* 0x000fe20001000000 */
[----:B------:R-:W-:Y:S01]  /*10860*/  UMOV UR47, UR44 ;  /* 0x0000002c002f7c82 */ /* 0x000fe20008000000 */
[----:B-----5:R-:W-:Y:S02]  /*10870*/  FSEL R60, R34, -INF , P3 ;  /* 0xff800000223c7808 */ /* 0x020fe40001800000 */
[----:B-1----:R-:W-:Y:S02]  /*10880*/  FSEL R57, R57, -INF , P4 ;  /* 0xff80000039397808 */ /* 0x002fe40002000000 */
[C---:B------:R-:W-:Y:S02]  /*10890*/  ISETP.GT.AND P1, PT, R44.reuse, 0x49, PT ;  /* 0x000000492c00780c */ /* 0x040fe40003f24270 */
[C---:B------:R-:W-:Y:S02]  /*108a0*/  ISETP.GT.AND P2, PT, R44.reuse, 0x50, PT ;  /* 0x000000502c00780c */ /* 0x040fe40003f44270 */
[----:B------:R-:W-:-:S02]  /*108b0*/  ISETP.GT.AND P3, PT, R44, 0x51, PT ;  /* 0x000000512c00780c */ /* 0x000fc40003f64270 */
[----:B------:R-:W-:Y:S01]  /*108c0*/  ISETP.GT.AND P4, PT, R44, 0x58, PT ;  /* 0x000000582c00780c */ /* 0x000fe20003f84270 */
[C---:B------:R-:W-:Y:S01]  /*108d0*/  FMUL.FTZ R8, R7.reuse, UR47 ;  /* 0x0000002f07087c20 */ /* 0x040fe20008410000 */
[----:B------:R-:W-:Y:S02]  /*108e0*/  FSETP.NEU.FTZ.AND P6, PT, R7, -INF , PT ;  /* 0xff8000000700780b */ /* 0x000fe40003fdd000 */
[----:B--2---:R-:W-:Y:S02]  /*108f0*/  FSEL R56, R56, -INF , P1 ;  /* 0xff80000038387808 */ /* 0x004fe40000800000 */
[----:B----4-:R-:W-:Y:S02]  /*10900*/  FSEL R53, R53, -INF , P2 ;  /* 0xff80000035357808 */ /* 0x010fe40001000000 */
[----:B------:R-:W-:Y:S02]  /*10910*/  FSEL R52, R52, -INF , P3 ;  /* 0xff80000034347808 */ /* 0x000fe40001800000 */
[----:B---3--:R-:W-:-:S02]  /*10920*/  FSEL R49, R49, -INF , P4 ;  /* 0xff80000031317808 */ /* 0x008fc40002000000 */
[C---:B------:R-:W-:Y:S02]  /*10930*/  ISETP.GT.AND P1, PT, R44.reuse, 0x59, PT ;  /* 0x000000592c00780c */ /* 0x040fe40003f24270 */
[C---:B------:R-:W-:Y:S02]  /*10940*/  ISETP.GT.AND P2, PT, R44.reuse, 0x60, PT ;  /* 0x000000602c00780c */ /* 0x040fe40003f44270 */
[C---:B------:R-:W-:Y:S02]  /*10950*/  ISETP.GT.AND P3, PT, R44.reuse, 0x61, PT ;  /* 0x000000612c00780c */ /* 0x040fe40003f64270 */
[----:B------:R-:W-:Y:S01]  /*10960*/  ISETP.GT.AND P4, PT, R44, 0x68, PT ;  /* 0x000000682c00780c */ /* 0x000fe20003f84270 */
[----:B------:R-:W-:Y:S01]  /*10970*/  FMUL.FTZ R79, R79, UR46 ;  /* 0x0000002e4f4f7c20 */ /* 0x000fe20008410000 */
[----:B------:R-:W-:Y:S02]  /*10980*/  FSEL R12, R7, RZ, P6 ;  /* 0x000000ff070c7208 */ /* 0x000fe40003000000 */
[----:B------:R-:W-:-:S02]  /*10990*/  FSEL R8, R8, RZ, P6 ;  /* 0x000000ff08087208 */ /* 0x000fc40003000000 */
[----:B0-----:R-:W-:Y:S02]  /*109a0*/  FSEL R48, R48, -INF , P1 ;  /* 0xff80000030307808 */ /* 0x001fe40000800000 */
[----:B------:R-:W-:Y:S02]  /*109b0*/  FSEL R46, R46, -INF , P2 ;  /* 0xff8000002e2e7808 */ /* 0x000fe40001000000 */
[----:B------:R-:W-:Y:S02]  /*109c0*/  FSEL R41, R41, -INF , P3 ;  /* 0xff80000029297808 */ /* 0x000fe40001800000 */
[----:B------:R-:W-:Y:S01]  /*109d0*/  FSEL R43, R43, -INF , P4 ;  /* 0xff8000002b2b7808 */ /* 0x000fe20002000000 */
[----:B------:R-:W-:Y:S01]  /*109e0*/  FADD.FTZ R12, -R12, R9 ;  /* 0x000000090c0c7221 */ /* 0x000fe20000010100 */
[C---:B------:R-:W-:Y:S02]  /*109f0*/  ISETP.GT.AND P1, PT, R44.reuse, 0x69, PT ;  /* 0x000000692c00780c */ /* 0x040fe40003f24270 */
[----:B------:R-:W-:-:S02]  /*10a00*/  ISETP.GT.AND P2, PT, R44, 0x70, PT ;  /* 0x000000702c00780c */ /* 0x000fc40003f44270 */
[C---:B------:R-:W-:Y:S02]  /*10a10*/  ISETP.GT.AND P3, PT, R44.reuse, 0x71, PT ;  /* 0x000000712c00780c */ /* 0x040fe40003f64270 */
[C---:B------:R-:W-:Y:S02]  /*10a20*/  ISETP.GT.AND P4, PT, R44.reuse, 0x78, PT ;  /* 0x000000782c00780c */ /* 0x040fe40003f84270 */
[----:B------:R-:W-:Y:S01]  /*10a30*/  ISETP.GT.AND P5, PT, R44, 0x79, PT ;  /* 0x000000792c00780c */ /* 0x000fe20003fa4270 */
[--C-:B------:R-:W-:Y:S01]  /*10a40*/  FFMA.FTZ R32, R140, UR47, -R8.reuse ;  /* 0x0000002f8c207c23 */ /* 0x100fe20008010808 */
[----:B------:R0:W1:Y:S01]  /*10a50*/  MUFU.TANH R44, R79 ;  /* 0x0000004f002c7308 */ /* 0x0000620000002400 */
        /* <DEDUP_REMOVED lines=51> */
[----:B------:R-:W-:Y:S01]  /*10d90*/  FMNMX.FTZ R8, R53, R8, !PT ;  /* 0x0000000835087209 */ /* 0x000fe20007810000 */
[----:B------:R-:W-:-:S03]  /*10da0*/  FMUL.FTZ R14, R82, UR46 ;  /* 0x0000002e520e7c20 */ /* 0x000fc60008410000 */
[----:B------:R-:W-:Y:S01]  /*10db0*/  FMNMX.FTZ R8, R52, R8, !PT ;  /* 0x0000000834087209 */ /* 0x000fe20007810000 */
[----:B------:R-:W-:-:S03]  /*10dc0*/  FMUL.FTZ R15, R83, UR46 ;  /* 0x0000002e530f7c20 */ /* 0x000fc60008410000 */
[----:B------:R-:W-:Y:S01]  /*10dd0*/  FMNMX.FTZ R8, R49, R8, !PT ;  /* 0x0000000831087209 */ /* 0x000fe20007810000 */
[----:B------:R-:W0:Y:S01]  /*10de0*/  MUFU.TANH R14, R14 ;  /* 0x0000000e000e7308 */ /* 0x000e220000002400 */
[----:B------:R-:W-:Y:S02]  /*10df0*/  FMUL.FTZ R20, R86, UR46 ;  /* 0x0000002e56147c20 */ /* 0x000fe40008410000 */
[----:B------:R-:W-:Y:S01]  /*10e00*/  FMNMX.FTZ R8, R48, R8, !PT ;  /* 0x0000000830087209 */ /* 0x000fe20007810000 */
[----:B------:R-:W-:-:S03]  /*10e10*/  FMUL.FTZ R21, R87, UR46 ;  /* 0x0000002e57157c20 */ /* 0x000fc60008410000 */
[----:B------:R-:W-:Y:S01]  /*10e20*/  FMNMX.FTZ R8, R46, R8, !PT ;  /* 0x000000082e087209 */ /* 0x000fe20007810000 */
[----:B------:R-:W2:Y:S03]  /*10e30*/  MUFU.TANH R15, R15 ;  /* 0x0000000f000f7308 */ /* 0x000ea60000002400 */
[----:B------:R-:W-:-:S05]  /*10e40*/  FMNMX.FTZ R8, R41, R8, !PT ;  /* 0x0000000829087209 */ /* 0x000fca0007810000 */
[----:B------:R-:W3:Y:S01]  /*10e50*/  MUFU.TANH R20, R20 ;  /* 0x0000001400147308 */ /* 0x000ee20000002400 */
[----:B-1----:R-:W-:Y:S02]  /*10e60*/  FSEL R44, R44, -INF , P1 ;  /* 0xff8000002c2c7808 */ /* 0x002fe40000800000 */
[----:B------:R-:W-:-:S05]  /*10e70*/  FMNMX.FTZ R8, R43, R8, !PT ;  /* 0x000000082b087209 */ /* 0x000fca0007810000 */
[----:B------:R-:W1:Y:S01]  /*10e80*/  MUFU.TANH R21, R21 ;  /* 0x0000001500157308 */ /* 0x000e620000002400 */
[----:B0-----:R-:W-:Y:S02]  /*10e90*/  FSEL R14, R14, -INF , P2 ;  /* 0xff8000000e0e7808 */ /* 0x001fe40001000000 */
[----:B------:R-:W-:Y:S02]  /*10ea0*/  FMNMX.FTZ R8, R44, R8, !PT ;  /* 0x000000082c087209 */ /* 0x000fe40007810000 */
[----:B--2---:R-:W-:Y:S02]  /*10eb0*/  FSEL R15, R15, -INF , P3 ;  /* 0xff8000000f0f7808 */ /* 0x004fe40001800000 */
[----:B------:R-:W-:Y:S02]  /*10ec0*/  FMNMX.FTZ R8, R14, R8, !PT ;  /* 0x000000080e087209 */ /* 0x000fe40007810000 */
[----:B---3--:R-:W-:Y:S02]  /*10ed0*/  FSEL R20, R20, -INF , P4 ;  /* 0xff80000014147808 */ /* 0x008fe40002000000 */
[----:B------:R-:W-:-:S04]  /*10ee0*/  FMNMX.FTZ R8, R15, R8, !PT ;  /* 0x000000080f087209 */ /* 0x000fc80007810000 */
[----:B------:R-:W-:Y:S02]  /*10ef0*/  FMNMX.FTZ R8, R20, R8, !PT ;  /* 0x0000000814087209 */ /* 0x000fe40007810000 */
[----:B-1----:R-:W-:-:S04]  /*10f00*/  FSEL R21, R21, -INF , P5 ;  /* 0xff80000015157808 */ /* 0x002fc80002800000 */
[----:B------:R-:W-:-:S05]  /*10f10*/  FMNMX.FTZ R8, R21, R8, !PT ;  /* 0x0000000815087209 */ /* 0x000fca0007810000 */
[----:B------:R-:W0:Y:S02]  /*10f20*/  SHFL.BFLY PT, R13, R8, 0x2, 0x1f ;  /* 0x0c401f00080d7f89 */ /* 0x000e2400000e0000 */
[----:B0-----:R-:W-:-:S05]  /*10f30*/  FMNMX.FTZ R8, R8, R13, !PT ;  /* 0x0000000d08087209 */ /* 0x001fca0007810000 */
[----:B------:R-:W0:Y:S01]  /*10f40*/  SHFL.BFLY PT, R13, R8, 0x1, 0x1f ;  /* 0x0c201f00080d7f89 */ /* 0x000e2200000e0000 */
[----:B------:R-:W-:Y:S01]  /*10f50*/  FMUL.FTZ R12, R12, UR47 ;  /* 0x0000002f0c0c7c20 */ /* 0x000fe20008410000 */
[----:B------:R-:W-:Y:S01]  /*10f60*/  MUFU.EX2 R32, R32 ;  /* 0x0000002000207308 */ /* 0x000fe20000000800 */
[----:B0-----:R-:W-:-:S04]  /*10f70*/  FMNMX.FTZ R8, R8, R13, !PT ;  /* 0x0000000d08087209 */ /* 0x001fc80007810000 */
[C---:B------:R-:W-:Y:S01]  /*10f80*/  FSETP.NEU.FTZ.AND P1, PT, R8.reuse, -INF , PT ;  /* 0xff8000000800780b */ /* 0x040fe20003f3d000 */
[----:B------:R-:W-:-:S03]  /*10f90*/  FMUL.FTZ R80, R8, UR47 ;  /* 0x0000002f08507c20 */ /* 0x000fc60008410000 */
[----:B------:R-:W-:Y:S02]  /*10fa0*/  FSEL R13, R8, RZ, P1 ;  /* 0x000000ff080d7208 */ /* 0x000fe40000800000 */
[----:B------:R-:W-:-:S03]  /*10fb0*/  FSEL R80, R80, RZ, P1 ;  /* 0x000000ff50507208 */ /* 0x000fc60000800000 */
[----:B------:R-:W-:Y:S02]  /*10fc0*/  FADD.FTZ R13, -R13, R6 ;  /* 0x000000060d0d7221 */ /* 0x000fe40000010100 */
[--C-:B------:R-:W-:Y:S02]  /*10fd0*/  FFMA.FTZ R78, R78, UR47, -R80.reuse ;  /* 0x0000002f4e4e7c23 */ /* 0x100fe40008010850 */
[----:B------:R-:W-:Y:S01]  /*10fe0*/  FMUL.FTZ R13, R13, UR47 ;  /* 0x0000002f0d0d7c20 */ /* 0x000fe20008410000 */
[--C-:B------:R-:W-:Y:S01]  /*10ff0*/  FFMA.FTZ R33, R33, UR47, -R80.reuse ;  /* 0x0000002f21217c23 */ /* 0x100fe20008010850 */
[----:B------:R-:W0:Y:S01]  /*11000*/  MUFU.EX2 R12, R12 ;  /* 0x0000000c000c7308 */ /* 0x000e220000000800 */
[--C-:B------:R-:W-:Y:S01]  /*11010*/  FFMA.FTZ R76, R76, UR47, -R80.reuse ;  /* 0x0000002f4c4c7c23 */ /* 0x100fe20008010850 */
[--C-:B------:R-:W-:Y:S01]  /*11020*/  FFMA.FTZ R35, R35, UR47, -R80.reuse ;  /* 0x0000002f23237c23 */ /* 0x100fe20008010850 */
[----:B------:R-:W-:-:S05]  /*11030*/  FFMA.FTZ R74, R74, UR47, -R80 ;  /* 0x0000002f4a4a7c23 */ /* 0x000fca0008010850 */
[----:B------:R-:W-:Y:S01]  /*11040*/  MUFU.EX2 R78, R78 ;  /* 0x0000004e004e7308 */ /* 0x000fe20000000800 */
[--C-:B------:R-:W-:Y:S01]  /*11050*/  FFMA.FTZ R37, R37, UR47, -R80.reuse ;  /* 0x0000002f25257c23 */ /* 0x100fe20008010850 */
[--C-:B------:R-:W-:Y:S01]  /*11060*/  FFMA.FTZ R72, R72, UR47, -R80.reuse ;  /* 0x0000002f48487c23 */ /* 0x100fe20008010850 */
[----:B------:R-:W-:-:S05]  /*11070*/  FFMA.FTZ R39, R39, UR47, -R80 ;  /* 0x0000002f27277c23 */ /* 0x000fca0008010850 */
[----:B------:R-:W1:Y:S01]  /*11080*/  MUFU.EX2 R13, R13 ;  /* 0x0000000d000d7308 */ /* 0x000e620000000800 */
[--C-:B------:R-:W-:Y:S01]  /*11090*/  FFMA.FTZ R70, R70, UR47, -R80.reuse ;  /* 0x0000002f46467c23 */ /* 0x100fe20008010850 */
[--C-:B------:R-:W-:Y:S01]  /*110a0*/  FFMA.FTZ R25, R25, UR47, -R80.reuse ;  /* 0x0000002f19197c23 */ /* 0x100fe20008010850 */
[--C-:B------:R-:W-:Y:S01]  /*110b0*/  FFMA.FTZ R68, R68, UR47, -R80.reuse ;  /* 0x0000002f44447c23 */ /* 0x100fe20008010850 */
[--C-:B------:R-:W-:Y:S01]  /*110c0*/  FFMA.FTZ R27, R27, UR47, -R80.reuse ;  /* 0x0000002f1b1b7c23 */ /* 0x100fe20008010850 */
[--C-:B------:R-:W-:Y:S01]  /*110d0*/  FFMA.FTZ R66, R66, UR47, -R80.reuse ;  /* 0x0000002f42427c23 */ /* 0x100fe20008010850 */
[--C-:B------:R-:W-:Y:S02]  /*110e0*/  FFMA.FTZ R29, R29, UR47, -R80.reuse ;  /* 0x0000002f1d1d7c23 */ /* 0x100fe40008010850 */
[----:B------:R-:W2:Y:S01]  /*110f0*/  MUFU.EX2 R79, R79 ;  /* 0x0000004f004f7308 */ /* 0x000ea20000000800 */
[--C-:B------:R-:W-:Y:S01]  /*11100*/  FFMA.FTZ R64, R64, UR47, -R80.reuse ;  /* 0x0000002f40407c23 */ /* 0x100fe20008010850 */
[--C-:B------:R-:W-:Y:S01]  /*11110*/  FFMA.FTZ R31, R31, UR47, -R80.reuse ;  /* 0x0000002f1f1f7c23 */ /* 0x100fe20008010850 */
[--C-:B------:R-:W-:Y:S01]  /*11120*/  FFMA.FTZ R61, R61, UR47, -R80.reuse ;  /* 0x0000002f3d3d7c23 */ /* 0x100fe20008010850 */
[--C-:B------:R-:W-:Y:S01]  /*11130*/  FFMA.FTZ R60, R60, UR47, -R80.reuse ;  /* 0x0000002f3c3c7c23 */ /* 0x100fe20008010850 */
[--C-:B------:R-:W-:Y:S01]  /*11140*/  FFMA.FTZ R57, R57, UR47, -R80.reuse ;  /* 0x0000002f39397c23 */ /* 0x100fe20008010850 */
[--C-:B------:R-:W-:Y:S01]  /*11150*/  FFMA.FTZ R56, R56, UR47, -R80.reuse ;  /* 0x0000002f38387c23 */ /* 0x100fe20008010850 */
[--C-:B------:R-:W-:Y:S01]  /*11160*/  FFMA.FTZ R53, R53, UR47, -R80.reuse ;  /* 0x0000002f35357c23 */ /* 0x100fe20008010850 */
[----:B------:R-:W3:Y:S01]  /*11170*/  MUFU.EX2 R33, R33 ;  /* 0x0000002100217308 */ /* 0x000ee20000000800 */
        /* <DEDUP_REMOVED lines=11> */
[----:B------:R-:W-:Y:S01]  /*11230*/  LEA R80, R19, R2, 0x3 ;  /* 0x0000000213507211 */ /* 0x000fe200078e18ff */
[----:B------:R-:W4:Y:S04]  /*11240*/  MUFU.EX2 R34, R34 ;  /* 0x0000002200227308 */ /* 0x000f280000000800 */
[----:B------:R-:W-:-:S04]  /*11250*/  VIADD R80, R80, 0x2d840 ;  /* 0x0002d84050507836 */ /* 0x000fc80000000000 */
[----:B------:R-:W5:Y:S01]  /*11260*/  MUFU.EX2 R76, R76 ;  /* 0x0000004c004c7308 */ /* 0x000f620000000800 */
[----:B0-----:R-:W-:-:S07]  /*11270*/  FFMA.FTZ R3, R12, R3, R32 ;  /* 0x000000030c037223 */ /* 0x001fce0000010020 */
[----:B------:R0:W-:Y:S01]  /*11280*/  MUFU.EX2 R6, R81 ;  /* 0x0000005100067308 */ /* 0x0001e20000000800 */
[----:B-1----:R-:W-:-:S07]  /*11290*/  FFMA.FTZ R0, R13, R0, R78 ;  /* 0x000000000d007223 */ /* 0x002fce000001004e */
[----:B------:R-:W1:Y:S01]  /*112a0*/  MUFU.EX2 R77, R77 ;  /* 0x0000004d004d7308 */ /* 0x000e620000000800 */
[----:B0-----:R-:W-:-:S07]  /*112b0*/  IMAD.U32 R81, RZ, RZ, UR40 ;  /* 0x00000028ff517e24 */ /* 0x001fce000f8e00ff */
[----:B------:R-:W0:Y:S01]  /*112c0*/  MUFU.EX2 R35, R35 ;  /* 0x0000002300237308 */ /* 0x000e220000000800 */
[----:B------:R-:W-:Y:S01]  /*112d0*/  PRMT R80, R81, 0x654, R80 ;  /* 0x0000065451507816 */ /* 0x000fe20000000050 */
[----:B--2---:R-:W-:-:S03]  /*112e0*/  FADD.FTZ R3, R79, R3 ;  /* 0x000000034f037221 */ /* 0x004fc60000010000 */
[----:B------:R3:W-:Y:S03]  /*112f0*/  SYNCS.ARRIVE.TRANS64.RED.A1T0 RZ, [R80+URZ], RZ ;  /* 0x000000ff50ff79a7 */ /* 0x0007e6000810043f */
[----:B------:R-:W2:Y:S08]  /*11300*/  MUFU.EX2 R36, R36 ;  /* 0x0000002400247308 */ /* 0x000eb00000000800 */
[----:B------:R-:W2:Y:S01]  /*11310*/  MUFU.EX2 R74, R74 ;  /* 0x0000004a004a7308 */ /* 0x000ea20000000800 */
[----:B---3--:R-:W-:Y:S01]  /*11320*/  FADD.FTZ R80, R33, R0 ;  /* 0x0000000021507221 */ /* 0x008fe20000010000 */
[----:B----4-:R-:W-:-:S06]  /*11330*/  FADD.FTZ R0, R34, R3 ;  /* 0x0000000322007221 */ /* 0x010fcc0000010000 */
[----:B------:R-:W3:Y:S01]  /*11340*/  MUFU.EX2 R75, R75 ;  /* 0x0000004b004b7308 */ /* 0x000ee20000000800 */
[----:B-----5:R-:W-:-:S07]  /*11350*/  FADD.FTZ R3, R76, R80 ;  /* 0x000000504c037221 */ /* 0x020fce0000010000 */
[----:B------:R-:W4:Y:S01]  /*11360*/  MUFU.EX2 R37, R37 ;  /* 0x0000002500257308 */ /* 0x000f220000000800 */
[----:B-1----:R-:W-:Y:S01]  /*11370*/  FADD.FTZ R0, R77, R0 ;  /* 0x000000004d007221 */ /* 0x002fe20000010000 */
[----:B0-----:R-:W-:-:S06]  /*11380*/  FADD.FTZ R3, R35, R3 ;  /* 0x0000000323037221 */ /* 0x001fcc0000010000 */
[----:B------:R-:W0:Y:S08]  /*11390*/  MUFU.EX2 R38, R38 ;  /* 0x0000002600267308 */ /* 0x000e300000000800 */
[----:B------:R-:W1:Y:S01]  /*113a0*/  MUFU.EX2 R72, R72 ;  /* 0x0000004800487308 */ /* 0x000e620000000800 */
[----:B--2---:R-:W-:Y:S01]  /*113b0*/  FADD.FTZ R0, R36, R0 ;  /* 0x0000000024007221 */ /* 0x004fe20000010000 */
[----:B------:R-:W-:-:S06]  /*113c0*/  FADD.FTZ R3, R74, R3 ;  /* 0x000000034a037221 */ /* 0x000fcc0000010000 */
[----:B------:R-:W2:Y:S08]  /*113d0*/  MUFU.EX2 R73, R73 ;  /* 0x0000004900497308 */ /* 0x000eb00000000800 */
[----:B------:R-:W5:Y:S01]  /*113e0*/  MUFU.EX2 R39, R39 ;  /* 0x0000002700277308 */ /* 0x000f620000000800 */
[----:B---3--:R-:W-:Y:S01]  /*113f0*/  FADD.FTZ R0, R75, R0 ;  /* 0x000000004b007221 */ /* 0x008fe20000010000 */
[----:B----4-:R-:W-:-:S06]  /*11400*/  FADD.FTZ R3, R37, R3 ;  /* 0x0000000325037221 */ /* 0x010fcc0000010000 */
[----:B------:R-:W3:Y:S08]  /*11410*/  MUFU.EX2 R24, R24 ;  /* 0x0000001800187308 */ /* 0x000ef00000000800 */
[----:B------:R-:W4:Y:S01]  /*11420*/  MUFU.EX2 R70, R70 ;  /* 0x0000004600467308 */ /* 0x000f220000000800 */
[----:B0-----:R-:W-:Y:S01]  /*11430*/  FADD.FTZ R0, R38, R0 ;  /* 0x0000000026007221 */ /* 0x001fe20000010000 */
[----:B-1----:R-:W-:-:S06]  /*11440*/  FADD.FTZ R3, R72, R3 ;  /* 0x0000000348037221 */ /* 0x002fcc0000010000 */
[----:B------:R-:W0:Y:S08]  /*11450*/  MUFU.EX2 R71, R71 ;  /* 0x0000004700477308 */ /* 0x000e300000000800 */
[----:B------:R-:W1:Y:S01]  /*11460*/  MUFU.EX2 R25, R25 ;  /* 0x0000001900197308 */ /* 0x000e620000000800 */
[----:B--2---:R-:W-:Y:S01]  /*11470*/  FADD.FTZ R0, R73, R0 ;  /* 0x0000000049007221 */ /* 0x004fe20000010000 */
[----:B-----5:R-:W-:-:S06]  /*11480*/  FADD.FTZ R3, R39, R3 ;  /* 0x0000000327037221 */ /* 0x020fcc0000010000 */
        /* <DEDUP_REMOVED lines=72> */
[----:B------:R-:W2:Y:S01]  /*11910*/  MUFU.EX2 R14, R14 ;  /* 0x0000000e000e7308 */ /* 0x000ea20000000800 */
        /* <DEDUP_REMOVED lines=8> */
[----:B------:R-:W-:Y:S01]  /*119a0*/  FADD.FTZ R0, R6, R0 ;  /* 0x0000000006007221 */ /* 0x000fe20000010000 */
[----:B--2---:R-:W-:-:S06]  /*119b0*/  FADD.FTZ R3, R14, R3 ;  /* 0x000000030e037221 */ /* 0x004fcc0000010000 */
[----:B------:R-:W2:Y:S08]  /*119c0*/  MUFU.EX2 R11, R11 ;  /* 0x0000000b000b7308 */ /* 0x000eb00000000800 */
[----:B------:R-:W5:Y:S01]  /*119d0*/  MUFU.EX2 R21, R21 ;  /* 0x0000001500157308 */ /* 0x000f620000000800 */
[----:B---3--:R-:W-:Y:S01]  /*119e0*/  FADD.FTZ R0, R9, R0 ;  /* 0x0000000009007221 */ /* 0x008fe20000010000 */
[----:B----4-:R-:W-:-:S03]  /*119f0*/  FADD.FTZ R3, R15, R3 ;  /* 0x000000030f037221 */ /* 0x010fc60000010000 */
[----:B0-----:R-:W-:Y:S01]  /*11a00*/  FADD.FTZ R0, R10, R0 ;  /* 0x000000000a007221 */ /* 0x001fe20000010000 */
[----:B-1----:R-:W-:-:S03]  /*11a10*/  FADD.FTZ R80, R20, R3 ;  /* 0x0000000314507221 */ /* 0x002fc60000010000 */
[----:B--2---:R-:W-:Y:S01]  /*11a20*/  FADD.FTZ R3, R11, R0 ;  /* 0x000000000b037221 */ /* 0x004fe20000010000 */
[----:B-----5:R-:W-:Y:S01]  /*11a30*/  FADD.FTZ R0, R21, R80 ;  /* 0x0000005015007221 */ /* 0x020fe20000010000 */
[----:B------:R-:W-:Y:S06]  /*11a40*/  @!P0 BRA `(.L_x_2452) ;  /* 0x0000000000048947 */ /* 0x000fec0003800000 */
[----:B------:R-:W-:Y:S01]  /*11a50*/  BPT.TRAP 0x1 ;  /* 0x000000040000795c */ /* 0x000fe20000300000 */
.L_x_2452:
[----:B------:R-:W2:Y:S04]  /*11a60*/  LDL R84, [R1+0x80] ;  /* 0x0000800001547983 */ /* 0x000ea80000100800 */
[----:B------:R-:W3:Y:S04]  /*11a70*/  LDL R82, [R1+0xc] ;  /* 0x00000c0001527983 */ /* 0x000ee80000100800 */
[----:B------:R-:W4:Y:S04]  /*11a80*/  LDL R81, [R1+0x8] ;  /* 0x0000080001517983 */ /* 0x000f280000100800 */
[----:B------:R-:W5:Y:S01]  /*11a90*/  LDL R83, [R1+0x84] ;  /* 0x0000840001537983 */ /* 0x000f620000100800 */
[----:B------:R-:W-:-:S02]  /*11aa0*/  IMAD R5, R5, 0x8, R2 ;  /* 0x0000000805057824 */ /* 0x000fc400078e0202 */
[----:B------:R-:W-:Y:S02]  /*11ab0*/  IMAD.U32 R80, RZ, RZ, UR40 ;  /* 0x00000028ff507e24 */ /* 0x000fe4000f8e00ff */
        /* <DEDUP_REMOVED lines=15> */
[----:B------:R1:W-:Y:S01]  /*11bb0*/  STSM.16.M88.4 [R157+0x21800], R32 ;  /* 0x021800209d007844 */ /* 0x0003e20000000200 */
[----:B------:R-:W-:Y:S02]  /*11bc0*/  F2FP.F16.F32.PACK_AB R28, R67, R28 ;  /* 0x0000001c431c723e */ /* 0x000fe400000000ff */
[----:B------:R-:W-:Y:S02]  /*11bd0*/  F2FP.F16.F32.PACK_AB R29, R29, R66 ;  /* 0x000000421d1d723e */ /* 0x000fe400000000ff */
[----:B------:R-:W-:Y:S02]  /*11be0*/  F2FP.F16.F32.PACK_AB R30, R30, R65 ;  /* 0x000000411e1e723e */ /* 0x000fe400000000ff */
[----:B------:R-:W-:Y:S02]  /*11bf0*/  F2FP.F16.F32.PACK_AB R31, R31, R64 ;  /* 0x000000401f1f723e */ /* 0x000fe400000000ff */
[----:B------:R-:W-:-:S02]  /*11c00*/  F2FP.F16.F32.PACK_AB R40, R47, R40 ;  /* 0x000000282f28723e */ /* 0x000fc400000000ff */
[----:B------:R-:W-:Y:S02]  /*11c10*/  F2FP.F16.F32.PACK_AB R41, R41, R46 ;  /* 0x0000002e2929723e */ /* 0x000fe400000000ff */
[----:B------:R-:W-:Y:S02]  /*11c20*/  F2FP.F16.F32.PACK_AB R42, R45, R42 ;  /* 0x0000002a2d2a723e */ /* 0x000fe400000000ff */
[----:B-1----:R-:W-:Y:S02]  /*11c30*/  F2FP.F16.F32.PACK_AB R32, R63, R62 ;  /* 0x0000003e3f20723e */ /* 0x002fe400000000ff */
[----:B------:R-:W-:Y:S02]  /*11c40*/  F2FP.F16.F32.PACK_AB R33, R60, R61 ;  /* 0x0000003d3c21723e */ /* 0x000fe400000000ff */
[----:B------:R-:W-:Y:S02]  /*11c50*/  F2FP.F16.F32.PACK_AB R34, R59, R58 ;  /* 0x0000003a3b22723e */ /* 0x000fe400000000ff */
[----:B------:R-:W-:-:S02]  /*11c60*/  F2FP.F16.F32.PACK_AB R35, R56, R57 ;  /* 0x000000393823723e */ /* 0x000fc400000000ff */
        /* <DEDUP_REMOVED lines=50> */
[----:B------:R-:W-:Y:S01]  /*11f90*/  IADD3 R4, R4, -0x1, RZ ;  /* 0xffffffff04047810 */ /* 0x000fe20007ffe0ff */
[----:B0-----:R-:W-:Y:S01]  /*11fa0*/  IMAD.MOV.U32 R5, RZ, RZ, R19 ;  /* 0x000000ffff057224 */ /* 0x001fe200078e0013 */
[----:B--2---:R0:W-:Y:S04]  /*11fb0*/  STSM.16.M88.4 [R84], R36 ;  /* 0x0000002454007844 */ /* 0x0041e80000000200 */
[----:B---3--:R1:W-:Y:S04]  /*11fc0*/  STSM.16.M88.4 [R82], R24 ;  /* 0x0000001852007844 */ /* 0x0083e80000000200 */
[----:B----4-:R2:W-:Y:S04]  /*11fd0*/  STSM.16.M88.4 [R81], R28 ;  /* 0x0000001c51007844 */ /* 0x0105e80000000200 */
[----:B------:R2:W-:Y:S01]  /*11fe0*/  STSM.16.M88.4 [R157+0x27800], R32 ;  /* 0x027800209d007844 */ /* 0x0005e20000000200 */
[----:B0-----:R-:W-:-:S02]  /*11ff0*/  F2FP.F16.F32.PACK_AB R36, R55, R54 ;  /* 0x000000363724723e */ /* 0x001fc400000000ff */
[----:B------:R-:W-:Y:S02]  /*12000*/  F2FP.F16.F32.PACK_AB R37, R52, R53 ;  /* 0x000000353425723e */ /* 0x000fe400000000ff */
[----:B------:R-:W-:Y:S02]  /*12010*/  F2FP.F16.F32.PACK_AB R38, R51, R50 ;  /* 0x000000323326723e */ /* 0x000fe400000000ff */
[----:B------:R-:W-:Y:S02]  /*12020*/  F2FP.F16.F32.PACK_AB R39, R48, R49 ;  /* 0x000000313027723e */ /* 0x000fe400000000ff */
[----:B-1----:R-:W-:Y:S02]  /*12030*/  F2FP.F16.F32.PACK_AB R24, R9, R6 ;  /* 0x000000060918723e */ /* 0x002fe400000000ff */
[----:B------:R-:W-:Y:S02]  /*12040*/  F2FP.F16.F32.PACK_AB R25, R15, R14 ;  /* 0x0000000e0f19723e */ /* 0x000fe400000000ff */
[----:B------:R-:W-:-:S02]  /*12050*/  F2FP.F16.F32.PACK_AB R26, R11, R10 ;  /* 0x0000000a0b1a723e */ /* 0x000fc400000000ff */
[----:B------:R-:W-:Y:S01]  /*12060*/  F2FP.F16.F32.PACK_AB R27, R21, R20 ;  /* 0x00000014151b723e */ /* 0x000fe200000000ff */
[----:B-----5:R2:W-:Y:S04]  /*12070*/  STSM.16.M88.4 [R83], R36 ;  /* 0x0000002453007844 */ /* 0x0205e80000000200 */
        /* <DEDUP_REMOVED lines=8> */
[----:B------:R-:W-:-:S02]  /*12100*/  IMAD.MOV.U32 R6, RZ, RZ, R8 ;  /* 0x000000ffff067224 */ /* 0x000fc400078e0008 */
[----:B------:R-:W-:Y:S02]  /*12110*/  IMAD.MOV.U32 R9, RZ, RZ, R7 ;  /* 0x000000ffff097224 */ /* 0x000fe400078e0007 */
[----:B------:R-:W-:Y:S01]  /*12120*/  IMAD.MOV.U32 R10, RZ, RZ, R139 ;  /* 0x000000ffff0a7224 */ /* 0x000fe200078e008b */
[----:B0-----:R-:W-:Y:S01]  /*12130*/  NOP ;  /* 0x0000000000007918 */ /* 0x001fe20000000000 */
[----:B------:R-:W-:Y:S05]  /*12140*/  @P1 BRA `(.L_x_2453) ;  /* 0xffffffc800781947 */ /* 0x000fea000383ffff */
.L_x_2441:
[----:B------:R-:W3:Y:S02]  /*12150*/  LDL R5, [R1+0x8c] ;  /* 0x00008c0001057983 */ /* 0x000ee40000100800 */
[----:B---3--:R-:W-:-:S13]  /*12160*/  ISETP.GE.AND P1, PT, R4, R5, PT ;  /* 0x000000050400720c */ /* 0x008fda0003f26270 */
[----:B------:R-:W-:Y:S05]  /*12170*/  @!P1 BRA `(.L_x_2454) ;  /* 0x0000002c00409947 */ /* 0x000fea0003800000 */
[----:B------:R-:W-:Y:S01]  /*12180*/  IMAD.MOV.U32 R9, RZ, RZ, R8 ;  /* 0x000000ffff097224 */ /* 0x000fe200078e0008 */
[----:B------:R-:W-:Y:S01]  /*12190*/  MOV R6, R7 ;  /* 0x0000000700067202 */ /* 0x000fe20000000f00 */
[----:B------:R-:W-:Y:S02]  /*121a0*/  IMAD.MOV.U32 R10, RZ, RZ, R139 ;  /* 0x000000ffff0a7224 */ /* 0x000fe400078e008b */
[----:B------:R-:W-:-:S07]  /*121b0*/  IMAD.MOV.U32 R5, RZ, RZ, R19 ;  /* 0x000000ffff057224 */ /* 0x000fce00078e0013 */
.L_x_2466:
[----:B------:R-:W3:Y:S01]  /*121c0*/  LDL R7, [R1+0x60] ;  /* 0x0000600001077983 */ /* 0x000ee20000100800 */
[----:B------:R-:W-:Y:S01]  /*121d0*/  ISETP.NE.AND P1, PT, R5, 0x1, PT ;  /* 0x000000010500780c */ /* 0x000fe20003f25270 */
[----:B------:R-:W-:Y:S05]  /*121e0*/  YIELD ;  /* 0x0000000000007946 */ /* 0x000fea0003800000 */
[----:B------:R-:W-:-:S04]  /*121f0*/  SEL R139, RZ, 0x1, P1 ;  /* 0x00000001ff8b7807 */ /* 0x000fc80000800000 */
[----:B------:R-:W-:Y:S02]  /*12200*/  LOP3.LUT R139, R10, R139, RZ, 0x3c, !PT ;  /* 0x0000008b0a8b7212 */ /* 0x000fe400078e3cff */
[----:B---3--:R-:W-:-:S13]  /*12210*/  ISETP.NE.AND P1, PT, R7, RZ, PT ;  /* 0x000000ff0700720c */ /* 0x008fda0003f25270 */
[----:B------:R-:W-:Y:S05]  /*12220*/  @P1 BRA `(.L_x_2455) ;  /* 0x00000000003c1947 */ /* 0x000fea0003800000 */
[----:B------:R-:W-:Y:S05]  /*12230*/  @!P0 BRA `(.L_x_2456) ;  /* 0x0000000000048947 */ /* 0x000fea0003800000 */
[----:B------:R-:W-:Y:S01]  /*12240*/  BPT.TRAP 0x1 ;  /* 0x000000040000795c */ /* 0x000fe20000300000 */
.L_x_2456:
        /* <DEDUP_REMOVED lines=8> */
.L_x_2457:
[----:B------:R-:W-:Y:S04]  /*122d0*/  BSSY B0, `(.L_x_2455) ;  /* 0x0000004000007945 */ /* 0x000fe80003800000 */
[----:B-1----:R-:W-:Y:S05]  /*122e0*/  @P2 BRA `(.L_x_2458) ;  /* 0x0000000000082947 */ /* 0x002fea0003800000 */
[----:B------:R-:W1:Y:S02]  /*122f0*/  SYNCS.PHASECHK.TRANS64.TRYWAIT P2, [R7+URZ+0x2d830], R8 ;  /* 0x02d83008070075a7 */ /* 0x000e64000804017f */
[----:B-1----:R-:W-:Y:S05]  /*12300*/  @!P2 BRA `(.L_x_2459) ;  /* 0x000000e80070a947 */ /* 0x002fea0003800000 */
.L_x_2458:
[----:B------:R-:W-:Y:S05]  /*12310*/  BSYNC B0 ;  /* 0x0000000000007941 */ /* 0x000fea0003800000 */
.L_x_2455:
[----:B01----:R-:W3:Y:S04]  /*12320*/  LDL R8, [R1+0x64] ;  /* 0x0000640001087983 */ /* 0x003ee80000100800 */
[----:B--2---:R-:W2:Y:S04]  /*12330*/  LDL.64 R26, [R1] ;  /* 0x00000000011a7983 */ /* 0x004ea80000100a00 */
[----:B------:R-:W4:Y:S04]  /*12340*/  LDL.64 R150, [R1+0x30] ;  /* 0x0000300001967983 */ /* 0x000f280000100a00 */
[----:B------:R-:W5:Y:S01]  /*12350*/  LDL.64 R146, [R1+0x28] ;  /* 0x0000280001927983 */ /* 0x000f620000100a00 */
[----:B------:R-:W0:Y:S01]  /*12360*/  S2R R7, SR_TID.X ;  /* 0x0000000000077919 */ /* 0x000e220000002100 */
[----:B------:R-:W-:Y:S01]  /*12370*/  VIADD R19, R5, 0x1 ;  /* 0x0000000105137836 */ /* 0x000fe20000000000 */
[----:B------:R-:W-:Y:S05]  /*12380*/  WARPSYNC.ALL ;  /* 0x0000000000007948 */ /* 0x000fea0003800000 */
[C---:B------:R-:W-:Y:S01]  /*12390*/  ISETP.NE.AND P2, PT, R19.reuse, 0x2, PT ;  /* 0x000000021300780c */ /* 0x040fe20003f45270 */
[----:B------:R-:W5:Y:S03]  /*123a0*/  LDL.64 R144, [R1+0x20] ;  /* 0x0000200001907983 */ /* 0x000f660000100a00 */
[----:B------:R-:W-:Y:S01]  /*123b0*/  SEL R19, R19, RZ, P2 ;  /* 0x000000ff13137207 */ /* 0x000fe20001000000 */
[----:B------:R-:W5:Y:S04]  /*123c0*/  LDL.64 R142, [R1+0x18] ;  /* 0x00001800018e7983 */ /* 0x000f680000100a00 */
[----:B------:R-:W5:Y:S01]  /*123d0*/  LDL.64 R140, [R1+0x10] ;  /* 0x00001000018c7983 */ /* 0x000f620000100a00 */
[----:B0-----:R-:W-:-:S04]  /*123e0*/  SHF.R.U32.HI R7, RZ, 0x7, R7 ;  /* 0x00000007ff077819 */ /* 0x001fc80000011607 */
[----:B------:R-:W-:Y:S01]  /*123f0*/  IADD3 R7, R7, 0x8, RZ ;  /* 0x0000000807077810 */ /* 0x000fe20007ffe0ff */
        /* <DEDUP_REMOVED lines=8> */
[----:B---3--:R-:W-:Y:S01]  /*12480*/  IMAD R12, R19, 0x600, R8 ;  /* 0x00000600130c7824 */ /* 0x008fe200078e0208 */
[----:B--2---:R-:W-:-:S04]  /*12490*/  R2UR UR4, R26 ;  /* 0x000000001a0472ca */ /* 0x004fc800000e0000 */
        /* <DEDUP_REMOVED lines=46> */
.L_x_2461:
[----:B------:R-:W-:Y:S01]  /*12780*/  SHF.L.U32 R7, R10, 0x1f, RZ ;  /* 0x0000001f0a077819 */ /* 0x000fe200000006ff */
[----:B------:R-:W-:-:S04]  /*12790*/  IMAD R8, R5, 0x8, R2 ;  /* 0x0000000805087824 */ /* 0x000fc800078e0202 */
[----:B------:R0:W1:Y:S01]  /*127a0*/  SYNCS.PHASECHK.TRANS64.TRYWAIT P1, [R8+URZ+0x2d850], R7 ;  /* 0x02d85007080075a7 */ /* 0x000062000802017f */
[----:B------:R-:W-:Y:S05]  /*127b0*/  @!P0 BRA `(.L_x_2462) ;  /* 0x0000000000048947 */ /* 0x000fea0003800000 */
[----:B------:R-:W-:Y:S01]  /*127c0*/  BPT.TRAP 0x1 ;  /* 0x000000040000795c */ /* 0x000fe20000300000 */
.L_x_2462:
[----:B-1----:R-:W-:Y:S05]  /*127d0*/  @P1 BRA `(.L_x_2460) ;  /* 0x0000000000081947 */ /* 0x002fea0003800000 */
[----:B------:R-:W1:Y:S02]  /*127e0*/  SYNCS.PHASECHK.TRANS64.TRYWAIT P1, [R8+URZ+0x2d850], R7 ;  /* 0x02d85007080075a7 */ /* 0x000e64000802017f */
[----:B-1----:R-:W-:Y:S05]  /*127f0*/  @!P1 BRA `(.L_x_2463) ;  /* 0x000000e400489947 */ /* 0x002fea0003800000 */
.L_x_2460:
        /* <DEDUP_REMOVED lines=96> */
.L_x_2464:
[----:B------:R-:W-:Y:S01]  /*12e00*/  FMUL.FTZ R10, R24, UR45 ;  /* 0x0000002d180a7c20 */ /* 0x000fe20008410000 */
[----:B------:R-:W-:Y:S01]  /*12e10*/  FMUL.FTZ R13, R25, UR45 ;  /* 0x0000002d190d7c20 */ /* 0x000fe20008410000 */
[----:B------:R-:W-:Y:S01]  /*12e20*/  FMUL.FTZ R24, R28, UR45 ;  /* 0x0000002d1c187c20 */ /* 0x000fe20008410000 */
[----:B0-----:R-:W-:Y:S02]  /*12e30*/  IMAD R7, R19, 0x8, R2 ;  /* 0x0000000813077824 */ /* 0x001fe400078e0202 */
[----:B------:R-:W-:Y:S01]  /*12e40*/  FMUL.FTZ R155, R26, UR45 ;  /* 0x0000002d1a9b7c20 */ /* 0x000fe20008410000 */
[----:B------:R-:W-:Y:S01]  /*12e50*/  FMUL.FTZ R26, R29, UR45 ;  /* 0x0000002d1d1a7c20 */ /* 0x000fe20008410000 */
[----:B------:R-:W0:Y:S01]  /*12e60*/  MUFU.TANH R10, R10 ;  /* 0x0000000a000a7308 */ /* 0x000e220000002400 */
[----:B------:R-:W-:Y:S02]  /*12e70*/  VIADD R7, R7, 0x2d840 ;  /* 0x0002d84007077836 */ /* 0x000fe40000000000 */
[----:B------:R-:W-:Y:S01]  /*12e80*/  FMUL.FTZ R28, R32, UR45 ;  /* 0x0000002d201c7c20 */ /* 0x000fe20008410000 */
[----:B------:R-:W-:-:S02]  /*12e90*/  IMAD.U32 R8, RZ, RZ, UR40 ;  /* 0x00000028ff087e24 */ /* 0x000fc4000f8e00ff */
        /* <DEDUP_REMOVED lines=140> */
[C---:B------:R-:W-:Y:S01]  /*13760*/  FADD.FTZ R6, -R7.reuse, R6 ;  /* 0x0000000607067221 */ /* 0x040fe20000010100 */
[----:B------:R-:W-:Y:S02]  /*13770*/  FMUL.FTZ R47, R7, UR47 ;  /* 0x0000002f072f7c20 */ /* 0x000fe40008410000 */
[----:B---3--:R-:W-:Y:S02]  /*13780*/  FMNMX.FTZ R8, R153, R8, !PT ;  /* 0x0000000899087209 */ /* 0x008fe40007810000 */
[--C-:B------:R-:W-:Y:S01]  /*13790*/  FFMA.FTZ R33, R33, UR47, -R47.reuse ;  /* 0x0000002f21217c23 */ /* 0x100fe2000801082f */
[----:B------:R-:W0:Y:S01]  /*137a0*/  MUFU.TANH R68, R68 ;  /* 0x0000004400447308 */ /* 0x000e220000002400 */
[----:B----4-:R-:W-:Y:S01]  /*137b0*/  FMNMX.FTZ R8, R152, R8, !PT ;  /* 0x0000000898087209 */ /* 0x010fe20007810000 */
[--C-:B------:R-:W-:Y:S01]  /*137c0*/  FFMA.FTZ R24, R24, UR47, -R47.reuse ;  /* 0x0000002f18187c23 */ /* 0x100fe2000801082f */
[--C-:B------:R-:W-:Y:S01]  /*137d0*/  FFMA.FTZ R42, R34, UR47, -R47.reuse ;  /* 0x0000002f222a7c23 */ /* 0x100fe2000801082f */
[--C-:B------:R-:W-:Y:S01]  /*137e0*/  FFMA.FTZ R67, R45, UR47, -R47.reuse ;  /* 0x0000002f2d437c23 */ /* 0x100fe2000801082f */
[----:B-----5:R-:W-:Y:S01]  /*137f0*/  FMNMX.FTZ R8, R151, R8, !PT ;  /* 0x0000000897087209 */ /* 0x020fe20007810000 */
[--C-:B------:R-:W-:Y:S01]  /*13800*/  FFMA.FTZ R45, R73, UR47, -R47.reuse ;  /* 0x0000002f492d7c23 */ /* 0x100fe2000801082f */
[--C-:B------:R-:W-:Y:S01]  /*13810*/  FFMA.FTZ R79, R13, UR47, -R47.reuse ;  /* 0x0000002f0d4f7c23 */ /* 0x100fe2000801082f */
[----:B------:R-:W3:Y:S01]  /*13820*/  MUFU.TANH R27, R27 ;  /* 0x0000001b001b7308 */ /* 0x000ee20000002400 */
[----:B-1----:R-:W-:Y:S01]  /*13830*/  FMNMX.FTZ R8, R150, R8, !PT ;  /* 0x0000000896087209 */ /* 0x002fe20007810000 */
[--C-:B------:R-:W-:Y:S01]  /*13840*/  FFMA.FTZ R75, R30, UR47, -R47.reuse ;  /* 0x0000002f1e4b7c23 */ /* 0x100fe2000801082f */
[--C-:B------:R-:W-:Y:S01]  /*13850*/  FFMA.FTZ R76, R76, UR47, -R47.reuse ;  /* 0x0000002f4c4c7c23 */ /* 0x100fe2000801082f */
[--C-:B------:R-:W-:Y:S01]  /*13860*/  FFMA.FTZ R30, R32, UR47, -R47.reuse ;  /* 0x0000002f201e7c23 */ /* 0x100fe2000801082f */
[----:B------:R-:W-:Y:S01]  /*13870*/  FMNMX.FTZ R8, R72, R8, !PT ;  /* 0x0000000848087209 */ /* 0x000fe20007810000 */
[--C-:B------:R-:W-:Y:S01]  /*13880*/  FFMA.FTZ R26, R26, UR47, -R47.reuse ;  /* 0x0000002f1a1a7c23 */ /* 0x100fe2000801082f */
[--C-:B------:R-:W-:Y:S01]  /*13890*/  FFMA.FTZ R71, R35, UR47, -R47.reuse ;  /* 0x0000002f23477c23 */ /* 0x100fe2000801082f */
[----:B------:R-:W1:Y:S01]  /*138a0*/  MUFU.TANH R12, R12 ;  /* 0x0000000c000c7308 */ /* 0x000e620000002400 */
[----:B------:R-:W-:Y:S01]  /*138b0*/  FMNMX.FTZ R8, R39, R8, !PT ;  /* 0x0000000827087209 */ /* 0x000fe20007810000 */
[--C-:B------:R-:W-:Y:S01]  /*138c0*/  FFMA.FTZ R35, R36, UR47, -R47.reuse ;  /* 0x0000002f24237c23 */ /* 0x100fe2000801082f */
[--C-:B------:R-:W-:Y:S01]  /*138d0*/  FFMA.FTZ R66, R77, UR47, -R47.reuse ;  /* 0x0000002f4d427c23 */ /* 0x100fe2000801082f */
[--C-:B------:R-:W-:Y:S01]  /*138e0*/  FFMA.FTZ R37, R37, UR47, -R47.reuse ;  /* 0x0000002f25257c23 */ /* 0x100fe2000801082f */
[----:B------:R-:W-:Y:S01]  /*138f0*/  FMNMX.FTZ R8, R11, R8, !PT ;  /* 0x000000080b087209 */ /* 0x000fe20007810000 */
[--C-:B------:R-:W-:Y:S01]  /*13900*/  FFMA.FTZ R28, R28, UR47, -R47.reuse ;  /* 0x0000002f1c1c7c23 */ /* 0x100fe2000801082f */
[--C-:B------:R-:W-:Y:S01]  /*13910*/  FFMA.FTZ R51, R69, UR47, -R47.reuse ;  /* 0x0000002f45337c23 */ /* 0x100fe2000801082f */
[----:B------:R-:W4:Y:S01]  /*13920*/  MUFU.TANH R29, R29 ;  /* 0x0000001d001d7308 */ /* 0x000f220000002400 */
[----:B--2---:R-:W-:Y:S01]  /*13930*/  FMNMX.FTZ R8, R25, R8, !PT ;  /* 0x0000000819087209 */ /* 0x004fe20007810000 */
[--C-:B------:R-:W-:Y:S01]  /*13940*/  FFMA.FTZ R40, R40, UR47, -R47.reuse ;  /* 0x0000002f28287c23 */ /* 0x100fe2000801082f */
[--C-:B------:R-:W-:Y:S01]  /*13950*/  FFMA.FTZ R140, R140, UR47, -R47.reuse ;  /* 0x0000002f8c8c7c23 */ /* 0x100fe2000801082f */
[--C-:B------:R-:W-:Y:S01]  /*13960*/  FFMA.FTZ R141, R141, UR47, -R47.reuse ;  /* 0x0000002f8d8d7c23 */ /* 0x100fe2000801082f */
[----:B0-----:R-:W-:Y:S01]  /*13970*/  FMNMX.FTZ R8, R68, R8, !PT ;  /* 0x0000000844087209 */ /* 0x001fe20007810000 */
[--C-:B------:R-:W-:Y:S01]  /*13980*/  FFMA.FTZ R62, R142, UR47, -R47.reuse ;  /* 0x0000002f8e3e7c23 */ /* 0x100fe2000801082f */
[--C-:B------:R-:W-:Y:S01]  /*13990*/  FFMA.FTZ R63, R144, UR47, -R47.reuse ;  /* 0x0000002f903f7c23 */ /* 0x100fe2000801082f */
[----:B------:R-:W0:Y:S01]  /*139a0*/  MUFU.TANH R64, R64 ;  /* 0x0000004000407308 */ /* 0x000e220000002400 */
[----:B---3--:R-:W-:Y:S01]  /*139b0*/  FMNMX.FTZ R8, R27, R8, !PT ;  /* 0x000000081b087209 */ /* 0x008fe20007810000 */
[--C-:B------:R-:W-:Y:S01]  /*139c0*/  FFMA.FTZ R58, R143, UR47, -R47.reuse ;  /* 0x0000002f8f3a7c23 */ /* 0x100fe2000801082f */
[--C-:B------:R-:W-:Y:S01]  /*139d0*/  FFMA.FTZ R59, R145, UR47, -R47.reuse ;  /* 0x0000002f913b7c23 */ /* 0x100fe2000801082f */
[--C-:B------:R-:W-:Y:S01]  /*139e0*/  FFMA.FTZ R54, R146, UR47, -R47.reuse ;  /* 0x0000002f92367c23 */ /* 0x100fe2000801082f */
[----:B-1----:R-:W-:Y:S01]  /*139f0*/  FMNMX.FTZ R8, R12, R8, !PT ;  /* 0x000000080c087209 */ /* 0x002fe20007810000 */
[--C-:B------:R-:W-:Y:S01]  /*13a00*/  FFMA.FTZ R55, R65, UR47, -R47.reuse ;  /* 0x0000002f41377c23 */ /* 0x100fe2000801082f */
[--C-:B------:R-:W-:Y:S01]  /*13a10*/  FFMA.FTZ R50, R147, UR47, -R47.reuse ;  /* 0x0000002f93327c23 */ /* 0x100fe2000801082f */
[----:B------:R-:W1:Y:S01]  /*13a20*/  MUFU.TANH R31, R31 ;  /* 0x0000001f001f7308 */ /* 0x000e620000002400 */
[----:B----4-:R-:W-:Y:S01]  /*13a30*/  FMNMX.FTZ R8, R29, R8, !PT ;  /* 0x000000081d087209 */ /* 0x010fe20007810000 */
[--C-:B------:R-:W-:Y:S01]  /*13a40*/  FFMA.FTZ R148, R148, UR47, -R47.reuse ;  /* 0x0000002f94947c23 */ /* 0x100fe2000801082f */
[--C-:B------:R-:W-:Y:S01]  /*13a50*/  FFMA.FTZ R81, R81, UR47, -R47.reuse ;  /* 0x0000002f51517c23 */ /* 0x100fe2000801082f */
[--C-:B------:R-:W-:Y:S01]  /*13a60*/  FFMA.FTZ R84, R84, UR47, -R47.reuse ;  /* 0x0000002f54547c23 */ /* 0x100fe2000801082f */
[----:B------:R-:W-:-:S03]  /*13a70*/  FFMA.FTZ R13, R85, UR47, -R47 ;  /* 0x0000002f550d7c23 */ /* 0x000fc6000801082f */
        /* <DEDUP_REMOVED lines=32> */
[----:B------:R0:W-:Y:S01]  /*13c80*/  MUFU.EX2 R73, R33 ;  /* 0x0000002100497308 */ /* 0x0001e20000000800 */
[----:B-1----:R-:W-:-:S07]  /*13c90*/  FMNMX.FTZ R8, R20, R8, !PT ;  /* 0x0000000814087209 */ /* 0x002fce0007810000 */
[----:B------:R-:W-:Y:S01]  /*13ca0*/  MUFU.EX2 R34, R24 ;  /* 0x0000001800227308 */ /* 0x000fe20000000800 */
[----:B--2---:R-:W-:-:S05]  /*13cb0*/  FMNMX.FTZ R8, R21, R8, !PT ;  /* 0x0000000815087209 */ /* 0x004fca0007810000 */
[----:B------:R-:W1:Y:S02]  /*13cc0*/  SHFL.BFLY PT, R38, R8, 0x2, 0x1f ;  /* 0x0c401f0008267f89 */ /* 0x000e6400000e0000 */
[----:B------:R-:W-:Y:S08]  /*13cd0*/  MUFU.EX2 R24, R42 ;  /* 0x0000002a00187308 */ /* 0x000ff00000000800 */
[----:B------:R2:W-:Y:S08]  /*13ce0*/  MUFU.EX2 R42, R76 ;  /* 0x0000004c002a7308 */ /* 0x0005f00000000800 */
[----:B------:R-:W-:Y:S01]  /*13cf0*/  MUFU.EX2 R79, R79 ;  /* 0x0000004f004f7308 */ /* 0x000fe20000000800 */
[----:B-1----:R-:W-:-:S07]  /*13d00*/  FMNMX.FTZ R8, R8, R38, !PT ;  /* 0x0000002608087209 */ /* 0x002fce0007810000 */
[----:B------:R-:W-:Y:S01]  /*13d10*/  MUFU.EX2 R77, R26 ;  /* 0x0000001a004d7308 */ /* 0x000fe20000000800 */
[----:B------:R-:W1:Y:S07]  /*13d20*/  SHFL.BFLY PT, R38, R8, 0x1, 0x1f ;  /* 0x0c201f0008267f89 */ /* 0x000e6e00000e0000 */
[----:B------:R3:W-:Y:S08]  /*13d30*/  MUFU.EX2 R26, R35 ;  /* 0x00000023001a7308 */ /* 0x0007f00000000800 */
[----:B------:R4:W-:Y:S08]  /*13d40*/  MUFU.EX2 R69, R37 ;  /* 0x0000002500457308 */ /* 0x0009f00000000800 */
[----:B------:R-:W-:Y:S01]  /*13d50*/  MUFU.EX2 R36, R28 ;  /* 0x0000001c00247308 */ /* 0x000fe20000000800 */
[----:B-1----:R-:W-:-:S05]  /*13d60*/  FMNMX.FTZ R8, R8, R38, !PT ;  /* 0x0000002608087209 */ /* 0x002fca0007810000 */
[----:B------:R-:W-:Y:S01]  /*13d70*/  FADD.FTZ R38, -R8, R9 ;  /* 0x0000000908267221 */ /* 0x000fe20000010100 */
[----:B------:R-:W-:Y:S01]  /*13d80*/  FMUL.FTZ R9, R6, UR47 ;  /* 0x0000002f06097c20 */ /* 0x000fe20008410000 */
[----:B------:R-:W-:Y:S02]  /*13d90*/  MUFU.EX2 R75, R75 ;  /* 0x0000004b004b7308 */ /* 0x000fe40000000800 */
[----:B------:R-:W-:Y:S01]  /*13da0*/  FMUL.FTZ R6, R38, UR47 ;  /* 0x0000002f26067c20 */ /* 0x000fe20008410000 */
[--C-:B------:R-:W-:Y:S01]  /*13db0*/  FFMA.FTZ R38, R10, UR47, -R47.reuse ;  /* 0x0000002f0a267c23 */ /* 0x100fe2000801082f */
[----:B------:R-:W-:Y:S01]  /*13dc0*/  FFMA.FTZ R10, R80, UR47, -R47 ;  /* 0x0000002f500a7c23 */ /* 0x000fe2000801082f */
[----:B------:R-:W-:-:S03]  /*13dd0*/  FMUL.FTZ R80, R8, UR47 ;  /* 0x0000002f08507c20 */ /* 0x000fc60008410000 */
[----:B------:R-:W-:Y:S01]  /*13de0*/  MUFU.EX2 R9, R9 ;  /* 0x0000000900097308 */ /* 0x000fe20000000800 */
[--C-:B------:R-:W-:Y:S01]  /*13df0*/  FFMA.FTZ R78, R155, UR47, -R80.reuse ;  /* 0x0000002f9b4e7c23 */ /* 0x100fe20008010850 */
[--C-:B0-----:R-:W-:Y:S01]  /*13e00*/  FFMA.FTZ R33, R154, UR47, -R80.reuse ;  /* 0x0000002f9a217c23 */ /* 0x101fe20008010850 */
[--C-:B--2---:R-:W-:Y:S01]  /*13e10*/  FFMA.FTZ R76, R153, UR47, -R80.reuse ;  /* 0x0000002f994c7c23 */ /* 0x104fe20008010850 */
[--C-:B---3--:R-:W-:Y:S01]  /*13e20*/  FFMA.FTZ R35, R152, UR47, -R80.reuse ;  /* 0x0000002f98237c23 */ /* 0x108fe20008010850 */
[--C-:B------:R-:W-:Y:S01]  /*13e30*/  FFMA.FTZ R74, R151, UR47, -R80.reuse ;  /* 0x0000002f974a7c23 */ /* 0x100fe20008010850 */
[--C-:B----4-:R-:W-:Y:S01]  /*13e40*/  FFMA.FTZ R37, R150, UR47, -R80.reuse ;  /* 0x0000002f96257c23 */ /* 0x110fe20008010850 */
        /* <DEDUP_REMOVED lines=29> */
[----:B------:R-:W-:Y:S01]  /*14020*/  FFMA.FTZ R21, R21, UR47, -R80 ;  /* 0x0000002f15157c23 */ /* 0x000fe20008010850 */
[----:B------:R-:W-:-:S03]  /*14030*/  FADD.FTZ R3, R79, R3 ;  /* 0x000000034f037221 */ /* 0x000fc60000010000 */
[----:B------:R-:W2:Y:S01]  /*14040*/  MUFU.EX2 R76, R76 ;  /* 0x0000004c004c7308 */ /* 0x000ea20000000800 */
[----:B-1----:R-:W-:-:S07]  /*14050*/  FFMA.FTZ R0, R6, R0, R78 ;  /* 0x0000000006007223 */ /* 0x002fce000001004e */
[----:B------:R-:W1:Y:S08]  /*14060*/  MUFU.EX2 R35, R35 ;  /* 0x0000002300237308 */ /* 0x000e700000000800 */
[----:B------:R-:W3:Y:S08]  /*14070*/  MUFU.EX2 R74, R74 ;  /* 0x0000004a004a7308 */ /* 0x000ef00000000800 */
[----:B------:R-:W-:Y:S08]  /*14080*/  MUFU.EX2 R47, R45 ;  /* 0x0000002d002f7308 */ /* 0x000ff00000000800 */
[----:B------:R4:W-:Y:S08]  /*14090*/  MUFU.EX2 R45, R66 ;  /* 0x00000042002d7308 */ /* 0x0009f00000000800 */
[----:B------:R-:W5:Y:S01]  /*140a0*/  MUFU.EX2 R37, R37 ;  /* 0x0000002500257308 */ /* 0x000f620000000800 */
[----:B----4-:R-:W-:Y:S01]  /*140b0*/  FFMA.FTZ R66, R12, UR47, -R80 ;  /* 0x0000002f0c427c23 */ /* 0x010fe20008010850 */
[----:B0-----:R-:W-:Y:S01]  /*140c0*/  FADD.FTZ R80, R33, R0 ;  /* 0x0000000021507221 */ /* 0x001fe20000010000 */
[----:B------:R-:W-:-:S03]  /*140d0*/  FADD.FTZ R0, R34, R3 ;  /* 0x0000000322007221 */ /* 0x000fc60000010000 */
[----:B--2---:R-:W-:Y:S01]  /*140e0*/  FADD.FTZ R3, R76, R80 ;  /* 0x000000504c037221 */ /* 0x004fe20000010000 */
[----:B------:R-:W-:Y:S01]  /*140f0*/  FADD.FTZ R0, R77, R0 ;  /* 0x000000004d007221 */ /* 0x000fe20000010000 */
[----:B------:R-:W0:Y:S02]  /*14100*/  MUFU.EX2 R38, R30 ;  /* 0x0000001e00267308 */ /* 0x000e240000000800 */
[----:B-1----:R-:W-:Y:S01]  /*14110*/  FADD.FTZ R3, R35, R3 ;  /* 0x0000000323037221 */ /* 0x002fe20000010000 */
[----:B------:R-:W-:-:S03]  /*14120*/  FADD.FTZ R0, R36, R0 ;  /* 0x0000000024007221 */ /* 0x000fc60000010000 */
[----:B---3--:R-:W-:Y:S01]  /*14130*/  FADD.FTZ R3, R74, R3 ;  /* 0x000000034a037221 */ /* 0x008fe20000010000 */
[----:B------:R-:W-:Y:S01]  /*14140*/  FADD.FTZ R0, R75, R0 ;  /* 0x000000004b007221 */ /* 0x000fe20000010000 */
[----:B------:R-:W1:Y:S02]  /*14150*/  MUFU.EX2 R72, R72 ;  /* 0x0000004800487308 */ /* 0x000e640000000800 */
[----:B-----5:R-:W-:-:S06]  /*14160*/  FADD.FTZ R3, R37, R3 ;  /* 0x0000000325037221 */ /* 0x020fcc0000010000 */
        /* <DEDUP_REMOVED lines=11> */
[----:B-1----:R-:W-:-:S04]  /*14220*/  FADD.FTZ R0, R71, R0 ;  /* 0x0000000047007221 */ /* 0x002fc80000010000 */
[----:B------:R-:W-:-:S03]  /*14230*/  FADD.FTZ R0, R26, R0 ;  /* 0x000000001a007221 */ /* 0x000fc60000010000 */
        /* <DEDUP_REMOVED lines=59> */
[----:B0-----:R-:W-:Y:S01]  /*145f0*/  FADD.FTZ R3, R46, R3 ;  /* 0x000000032e037221 */ /* 0x001fe20000010000 */
[----:B------:R-:W-:-:S04]  /*14600*/  FADD.FTZ R0, R42, R0 ;  /* 0x000000002a007221 */ /* 0x000fc80000010000 */
[----:B------:R-:W-:Y:S02]  /*14610*/  FADD.FTZ R0, R45, R0 ;  /* 0x000000002d007221 */ /* 0x000fe40000010000 */
        /* <DEDUP_REMOVED lines=22> */
.L_x_2465:
[----:B------:R-:W2:Y:S04]  /*14780*/  LDL R84, [R1+0x80] ;  /* 0x0000800001547983 */ /* 0x000ea80000100800 */
[----:B------:R-:W3:Y:S01]  /*14790*/  LDL R82, [R1+0xc] ;  /* 0x00000c0001527983 */ /* 0x000ee20000100800 */
[----:B------:R-:W-:-:S03]  /*147a0*/  IMAD R5, R5, 0x8, R2 ;  /* 0x0000000805057824 */ /* 0x000fc600078e0202 */
[----:B------:R-:W4:Y:S04]  /*147b0*/  LDL R81, [R1+0x8] ;  /* 0x0000080001517983 */ /* 0x000f280000100800 */
[----:B------:R-:W5:Y:S01]  /*147c0*/  LDL R83, [R1+0x84] ;  /* 0x0000840001537983 */ /* 0x000f620000100800 */
[----:B------:R-:W-:Y:S01]  /*147d0*/  VIADD R5, R5, 0x2d860 ;  /* 0x0002d86005057836 */ /* 0x000fe20000000000 */
[----:B------:R-:W-:-:S04]  /*147e0*/  MOV R80, UR40 ;  /* 0x0000002800507c02 */ /* 0x000fc80008000f00 */
        /* <DEDUP_REMOVED lines=23> */
[----:B0-----:R-:W-:Y:S02]  /*14960*/  F2FP.F16.F32.PACK_AB R32, R63, R62 ;  /* 0x0000003e3f20723e */ /* 0x001fe400000000ff */
[----:B------:R-:W-:Y:S02]  /*14970*/  F2FP.F16.F32.PACK_AB R33, R60, R61 ;  /* 0x0000003d3c21723e */ /* 0x000fe400000000ff */
[----:B------:R-:W-:Y:S02]  /*14980*/  F2FP.F16.F32.PACK_AB R34, R59, R58 ;  /* 0x0000003a3b22723e */ /* 0x000fe400000000ff */
[----:B------:R-:W-:-:S02]  /*14990*/  F2FP.F16.F32.PACK_AB R35, R56, R57 ;  /* 0x000000393823723e */ /* 0x000fc400000000ff */
        /* <DEDUP_REMOVED lines=78> */
.L_x_2454:
[----:B------:R-:W-:Y:S05]  /*14e80*/  WARPSYNC.ALL ;  /* 0x0000000000007948 */ /* 0x000fea0003800000 */
[----:B------:R-:W-:Y:S06]  /*14e90*/  BAR.ARV 0x8, 0x200 ;  /* 0x0208000000007b1d */ /* 0x000fec0000002000 */
[----:B------:R-:W-:Y:S05]  /*14ea0*/  @!P0 BRA `(.L_x_2467) ;  /* 0x0000000000048947 */ /* 0x000fea0003800000 */
[----:B------:R-:W-:Y:S01]  /*14eb0*/  BPT.TRAP 0x1 ;  /* 0x000000040000795c */ /* 0x000fe20000300000 */
.L_x_2467:
[----:B------:R-:W-:Y:S02]  /*14ec0*/  LEA R6, R19, R2, 0x3 ;  /* 0x0000000213067211 */ /* 0x000fe400078e18ff */
[----:B------:R-:W-:-:S04]  /*14ed0*/  SHF.L.U32 R9, R139, 0x1f, RZ ;  /* 0x0000001f8b097819 */ /* 0x000fc800000006ff */
[----:B------:R0:W1:Y:S01]  /*14ee0*/  SYNCS.PHASECHK.TRANS64.TRYWAIT P1, [R6+URZ+0x2d850], R9 ;  /* 0x02d85009060075a7 */ /* 0x000062000802017f */
[----:B------:R-:W-:Y:S05]  /*14ef0*/  @!P0 BRA `(.L_x_2468) ;  /* 0x0000000000048947 */ /* 0x000fea0003800000 */
[----:B------:R-:W-:Y:S01]  /*14f00*/  BPT.TRAP 0x1 ;  /* 0x000000040000795c */ /* 0x000fe20000300000 */
.L_x_2468:
[----:B------:R-:W3:Y:S01]  /*14f10*/  LDL.LU R4, [R1+0x70] ;  /* 0x0000700001047983 */ /* 0x000ee20000300800 */
[----:B------:R-:W-:Y:S02]  /*14f20*/  VIADD R2, R2, 0x400 ;  /* 0x0000040002027836 */ /* 0x000fe40000000000 */
[----:B------:R-:W-:-:S03]  /*14f30*/  IMAD.MOV.U32 R5, RZ, RZ, 0x40000040 ;  /* 0x40000040ff057424 */ /* 0x000fc600078e00ff */
[----:B------:R-:W-:-:S04]  /*14f40*/  SHF.R.U32.HI R2, RZ, 0x4, R2 ;  /* 0x00000004ff027819 */ /* 0x000fc80000011602 */
[----:B------:R-:W-:-:S04]  /*14f50*/  LOP3.LUT R2, R2, 0x3fff, RZ, 0xc0, !PT ;  /* 0x00003fff02027812 */ /* 0x000fc800078ec0ff */
[----:B------:R-:W-:Y:S02]  /*14f60*/  LOP3.LUT R2, R2, 0x2000000, RZ, 0xfc, !PT ;  /* 0x0200000002027812 */ /* 0x000fe400078efcff */
[----:B---3--:R-:W-:Y:S01]  /*14f70*/  LOP3.LUT R4, R4, 0x10000, RZ, 0xfc, !PT ;  /* 0x0001000004047812 */ /* 0x008fe200078efcff */
[----:B-1----:R-:W-:Y:S06]  /*14f80*/  @P1 BRA `(.L_x_2469) ;  /* 0x0000000000081947 */ /* 0x002fec0003800000 */
[----:B------:R-:W1:Y:S02]  /*14f90*/  SYNCS.PHASECHK.TRANS64.TRYWAIT P1, [R6+URZ+0x2d850], R9 ;  /* 0x02d85009060075a7 */ /* 0x000e64000802017f */
[----:B-1----:R-:W-:Y:S05]  /*14fa0*/  @!P1 BRA `(.L_x_2470) ;  /* 0x000000bc00709947 */ /* 0x002fea0003800000 */
.L_x_2469:
        /* <DEDUP_REMOVED lines=8> */
[----:B------:R-:W-:Y:S01]  /*15030*/  VIADD R14, R10, 0x40 ;  /* 0x000000400a0e7836 */ /* 0x000fe20000000000 */
[----:B------:R-:W-:Y:S01]  /*15040*/  R2UR UR7, R11 ;  /* 0x000000000b0772ca */ /* 0x000fe200000e0000 */
[----:B------:R-:W-:Y:S01]  /*15050*/  IMAD.MOV.U32 R15, RZ, RZ, -0x7fffffe0 ;  /* 0x80000020ff0f7424 */ /* 0x000fe200078e00ff */
[----:B------:R-:W-:Y:S01]  /*15060*/  MOV R13, 0x40000040 ;  /* 0x40000040000d7802 */ /* 0x000fe20000000f00 */
[----:B------:R-:W-:Y:S01]  /*15070*/  IMAD.MOV.U32 R11, RZ, RZ, -0x7fffffe0 ;  /* 0x80000020ff0b7424 */ /* 0x000fe200078e00ff */
[----:B------:R-:W-:Y:S01]  /*15080*/  MOV R5, 0x40000040 ;  /* 0x4000004000057802 */ /* 0x000fe20000000f00 */
[----:B------:R-:W-:Y:S01]  /*15090*/  SHFL.BFLY PT, R2, R3, 0x2, 0x1f ;  /* 0x0c401f0003027f89 */ /* 0x000fe200000e0000 */
[----:B------:R-:W-:-:S03]  /*150a0*/  IMAD.U32 R20, RZ, RZ, UR47 ;  /* 0x0000002fff147e24 */ /* 0x000fc6000f8e00ff */
[----:B01----:R-:W0:Y:S04]  /*150b0*/  SHFL.BFLY PT, R9, R0, 0x2, 0x1f ;  /* 0x0c401f0000097f89 */ /* 0x003e2800000e0000 */
        /* <DEDUP_REMOVED lines=8> */
[----:B------:R-:W-:-:S02]  /*15140*/  IMAD.MOV.U32 R15, RZ, RZ, -0x7fffffe0 ;  /* 0x80000020ff0f7424 */ /* 0x000fc400078e00ff */
[----:B0-----:R-:W-:Y:S01]  /*15150*/  FADD.FTZ R9, R9, R0 ;  /* 0x0000000009097221 */ /* 0x001fe20000010000 */
[----:B------:R-:W-:Y:S01]  /*15160*/  MOV R0, 0xff800000 ;  /* 0xff80000000007802 */ /* 0x000fe20000000f00 */
[----:B------:R-:W-:Y:S02]  /*15170*/  WARPGROUP.DEPBAR.LE gsb0, 0x0 ;  /* 0x00008000000079c5 */ /* 0x000fe40000010000 */
[----:B------:R-:W-:-:S06]  /*15180*/  WARPGROUP.ARRIVE ;  /* 0x00000000000079c5 */ /* 0x000fcc0000000000 */
        /* <DEDUP_REMOVED lines=41> */
[C---:B------:R-:W-:Y:S01]  /*15420*/  IADD3 R12, R4.reuse, 0x604, RZ ;  /* 0x00000604040c7810 */ /* 0x040fe20007ffe0ff */
[----:B------:R-:W-:-:S02]  /*15430*/  VIADD R4, R4, 0x606 ;  /* 0x0000060604047836 */ /* 0x000fc40000000000 */
[----:B------:R-:W-:Y:S01]  /*15440*/  VIADD R10, R10, 0x1c0 ;  /* 0x000001c00a0a7836 */ /* 0x000fe20000000000 */
[----:B------:R-:W-:Y:S02]  /*15450*/  WARPGROUP.DEPBAR.LE gsb0, 0x0 ;  /* 0x00008000000079c5 */ /* 0x000fe40000010000 */
[----:B------:R-:W-:-:S06]  /*15460*/  WARPGROUP.ARRIVE ;  /* 0x00000000000079c5 */ /* 0x000fcc0000000000 */
        /* <DEDUP_REMOVED lines=9> */
[----:B------:R-:W-:Y:S01]  /*15500*/  R2UR UR5, R5 ;  /* 0x00000000050572ca */ /* 0x000fe200000e0000 */
[----:B------:R-:W-:Y:S01]  /*15510*/  FADD.FTZ R5, R2, R3 ;  /* 0x0000000302057221 */ /* 0x000fe20000010000 */
[----:B------:R-:W-:Y:S01]  /*15520*/  R2UR UR6, R10 ;  /* 0x000000000a0672ca */ /* 0x000fe200000e0000 */
[----:B------:R-:W0:Y:S01]  /*15530*/  SHFL.BFLY PT, R4, R9, 0x1, 0x1f ;  /* 0x0c201f0009047f89 */ /* 0x000e2200000e0000 */
[----:B------:R-:W-:Y:S01]  /*15540*/  R2UR UR7, R11 ;  /* 0x000000000b0772ca */ /* 0x000fe200000e0000 */
[----:B------:R-:W-:Y:S02]  /*15550*/  IMAD.U32 R10, RZ, RZ, UR47 ;  /* 0x0000002fff0a7e24 */ /* 0x000fe4000f8e00ff */
[----:B------:R-:W1:Y:S01]  /*15560*/  SHFL.BFLY PT, R2, R5, 0x1, 0x1f ;  /* 0x0c201f0005027f89 */ /* 0x000e6200000e0000 */
[----:B------:R-:W-:-:S02]  /*15570*/  IMAD.MOV.U32 R3, RZ, RZ, -0x800000 ;  /* 0xff800000ff037424 */ /* 0x000fc400078e00ff */
[----:B0-----:R-:W-:Y:S01]  /*15580*/  FADD.FTZ R14, R9, R4 ;  /* 0x00000004090e7221 */ /* 0x001fe20000010000 */
[----:B------:R-:W-:Y:S02]  /*15590*/  IMAD.MOV.U32 R4, RZ, RZ, RZ ;  /* 0x000000ffff047224 */ /* 0x000fe400078e00ff */
[----:B-1----:R-:W-:Y:S02]  /*155a0*/  FADD.FTZ R13, R5, R2 ;  /* 0x00000002050d7221 */ /* 0x002fe40000010000 */
[----:B------:R-:W-:Y:S01]  /*155b0*/  FSETP.NE.FTZ.AND P2, PT, R14, RZ, PT ;  /* 0x000000ff0e00720b */ /* 0x000fe20003f55000 */
[----:B------:R-:W-:Y:S02]  /*155c0*/  IMAD.MOV.U32 R2, RZ, RZ, RZ ;  /* 0x000000ffff027224 */ /* 0x000fe400078e00ff */
[----:B------:R-:W-:-:S10]  /*155d0*/  FSETP.NE.FTZ.AND P1, PT, R13, RZ, PT ;  /* 0x000000ff0d00720b */ /* 0x000fd40003f35000 */
[----:B------:R-:W0:Y:S01]  /*155e0*/  @P2 MUFU.LG2 R12, R14 ;  /* 0x0000000e000c2308 */ /* 0x000e220000000c00 */
[----:B------:R-:W-:Y:S02]  /*155f0*/  @P2 FMUL.FTZ R20, R20, 0.69314718246459960938 ;  /* 0x3f31721814142820 */ /* 0x000fe40000410000 */
[----:B------:R-:W-:-:S05]  /*15600*/  @P1 FMUL.FTZ R10, R10, 0.69314718246459960938 ;  /* 0x3f3172180a0a1820 */ /* 0x000fca0000410000 */
        /* <DEDUP_REMOVED lines=9> */
[----:B------:R-:W-:Y:S03]  /*156a0*/  HGMMA.64x96x16.F32 R88, gdesc[UR4].tnspB, R88, gsb0 ;  /* 0x41600000045879f0 */ /* 0x000fe60008000858 */
[----:B------:R-:W-:Y:S02]  /*156b0*/  WARPGROUP.DEPBAR.LE gsb0, 0x0 ;  /* 0x00008000000079c5 */ /* 0x000fe40000010000 */
[----:B---34-:R-:W-:Y:S05]  /*156c0*/  @!P0 BRA `(.L_x_2471) ;  /* 0x0000000000048947 */ /* 0x018fea0003800000 */
[----:B------:R-:W-:Y:S01]  /*156d0*/  BPT.TRAP 0x1 ;  /* 0x000000040000795c */ /* 0x000fe20000300000 */
.L_x_2471:
[----:B------:R-:W-:Y:S02]  /*156e0*/  VIADD R6, R6, 0x2d860 ;  /* 0x0002d86006067836 */ /* 0x000fe40000000000 */
[-C--:B------:R-:W-:Y:S01]  /*156f0*/  FMUL.FTZ R88, R88, R4.reuse ;  /* 0x0000000458587220 */ /* 0x080fe20000410000 */
[----:B------:R-:W-:Y:S02]  /*15700*/  IMAD.U32 R5, RZ, RZ, UR40 ;  /* 0x00000028ff057e24 */ /* 0x000fe4000f8e00ff */
[-C--:B------:R-:W-:Y:S01]  /*15710*/  FMUL.FTZ R89, R89, R4.reuse ;  /* 0x0000000459597220 */ /* 0x080fe20000410000 */
[----:B------:R-:W-:Y:S02]  /*15720*/  VIADD R19, R19, 0x1 ;  /* 0x0000000113137836 */ /* 0x000fe40000000000 */
[-C--:B------:R-:W-:Y:S01]  /*15730*/  FMUL.FTZ R92, R92, R4.reuse ;  /* 0x000000045c5c7220 */ /* 0x080fe20000410000 */
[-C--:B------:R-:W-:Y:S01]  /*15740*/  FMUL.FTZ R93, R93, R4.reuse ;  /* 0x000000045d5d7220 */ /* 0x080fe20000410000 */
[----:B------:R-:W-:Y:S01]  /*15750*/  PRMT R6, R5, 0x654, R6 ;  /* 0x0000065405067816 */ /* 0x000fe20000000006 */
[-C--:B------:R-:W-:Y:S01]  /*15760*/  FMUL.FTZ R20, R96, R4.reuse ;  /* 0x0000000460147220 */ /* 0x080fe20000410000 */
[----:B------:R-:W-:Y:S01]  /*15770*/  ISETP.NE.AND P1, PT, R19, 0x2, PT ;  /* 0x000000021300780c */ /* 0x000fe20003f25270 */
        /* <DEDUP_REMOVED lines=21> */
[-C--:B0-----:R-:W-:Y:S01]  /*158d0*/  FMUL.FTZ R90, R90, R2.reuse ;  /* 0x000000025a5a7220 */ /* 0x081fe20000410000 */
[----:B------:R-:W-:Y:S01]  /*158e0*/  PLOP3.LUT P0, PT, PT, PT, PT, 0x8, 0x0 ;  /* 0x000000000000781c */ /* 0x000fe20003f0e170 */
[-C--:B------:R-:W-:Y:S01]  /*158f0*/  FMUL.FTZ R91, R91, R2.reuse ;  /* 0x000000025b5b7220 */ /* 0x080fe20000410000 */
[-C--:B--2---:R-:W-:Y:S01]  /*15900*/  FMUL.FTZ R28, R94, R2.reuse ;  /* 0x000000025e1c7220 */ /* 0x084fe20000410000 */
        /* <DEDUP_REMOVED lines=24> */
.L_x_2399:
[----:B------:R-:W-:Y:S05]  /*15a90*/  WARPSYNC.ALL ;  /* 0x0000000000007948 */ /* 0x000fea0003800000 */
[----:B------:R-:W0:Y:S08]  /*15aa0*/  S2UR UR40, SR_CgaCtaId ;  /* 0x00000000002879c3 */ /* 0x000e300000008800 */
[----:B------:R-:W-:Y:S06]  /*15ab0*/  BAR.SYNC.DEFER_BLOCKING 0x5, 0x200 ;  /* 0x0148000000007b1d */ /* 0x000fec0000010000 */
[----:B------:R-:W-:Y:S01]  /*15ac0*/  UMOV UR4, 0x400 ;  /* 0x0000040000047882 */ /* 0x000fe20000000000 */
[----:B------:R-:W-:Y:S01]  /*15ad0*/  BSSY B0, `(.L_x_2472) ;  /* 0x00002b8000007945 */ /* 0x000fe20003800000 */
[----:B0-----:R-:W-:-:S06]  /*15ae0*/  ULEA UR4, UR40, UR4, 0x18 ;  /* 0x0000000428047291 */ /* 0x001fcc000f8ec03f */
[----:B------:R-:W-:-:S05]  /*15af0*/  IMAD.U32 R2, RZ, RZ, UR4 ;  /* 0x00000004ff027e24 */ /* 0x000fca000f8e00ff */
[----:B---3--:R0:W1:Y:S01]  /*15b00*/  LDS.128 R96, [R2+0x2d8d0] ;  /* 0x02d8d00002607984 */ /* 0x0080620000000c00 */
[----:B------:R-:W-:Y:S06]  /*15b10*/  BAR.ARV 0x4, 0x200 ;  /* 0x0108000000007b1d */ /* 0x000fec0000002000 */
[----:B------:R-:W-:Y:S05]  /*15b20*/  @P0 BRA `(.L_x_2473) ;  /* 0x0000001c00f00947 */ /* 0x000fea0003800000 */
[----:B------:R-:W3:Y:S01]  /*15b30*/  LDL R4, [R1+0x110] ;  /* 0x0001100001047983 */ /* 0x000ee20000100800 */
[----:B------:R-:W-:-:S03]  /*15b40*/  ULDC UR4, c[0x0][0xad4] ;  /* 0x0002b50000047ab9 */ /* 0x000fc60000000800 */
[----:B------:R-:W4:Y:S04]  /*15b50*/  LDL.LU R34, [R1+0x9c] ;  /* 0x00009c0001227983 */ /* 0x000f280000300800 */
[----:B------:R-:W2:Y:S04]  /*15b60*/  LDL.LU R41, [R1+0xa4] ;  /* 0x0000a40001297983 */ /* 0x000ea80000300800 */
[----:B------:R-:W2:Y:S01]  /*15b70*/  LDL.LU R40, [R1+0xa8] ;  /* 0x0000a80001287983 */ /* 0x000ea20000300800 */
[----:B------:R-:W0:Y:S01]  /*15b80*/  S2R R5, SR_SWINHI ;  /* 0x0000000000057919 */ /* 0x000e220000002f00 */
[----:B------:R-:W-:-:S02]  /*15b90*/  MOV R32, R2 ;  /* 0x0000000200207202 */ /* 0x000fc40000000f00 */
[----:B0-----:R-:W-:Y:S01]  /*15ba0*/  MOV R33, R5 ;  /* 0x0000000500217202 */ /* 0x001fe20000000f00 */
[----:B------:R-:W-:Y:S02]  /*15bb0*/  IMAD.MOV.U32 R44, RZ, RZ, RZ ;  /* 0x000000ffff2c7224 */ /* 0x000fe400078e00ff */
[----:B---3--:R-:W-:-:S03]  /*15bc0*/  IMAD.WIDE R4, R4, 0x2, R32 ;  /* 0x0000000204047825 */ /* 0x008fc600078e0220 */
[C---:B------:R-:W-:Y:S02]  /*15bd0*/  IADD3 R39, P0, R4.reuse, 0x6020, RZ ;  /* 0x0000602004277810 */ /* 0x040fe40007f1e0ff */
[----:B------:R-:W-:-:S03]  /*15be0*/  IADD3 R27, P4, R4, 0x20, RZ ;  /* 0x00000020041b7810 */ /* 0x000fc60007f9e0ff */
[----:B------:R-:W-:Y:S01]  /*15bf0*/  IMAD.X R11, RZ, RZ, R5, P0 ;  /* 0x000000ffff0b7224 */ /* 0x000fe200000e0605 */
[C---:B----4-:R-:W-:Y:S02]  /*15c00*/  ISETP.NE.AND P0, PT, R34.reuse, RZ, PT ;  /* 0x000000ff2200720c */ /* 0x050fe40003f05270 */
[----:B------:R-:W-:Y:S02]  /*15c10*/  LOP3.LUT R6, R27, 0x180, RZ, 0xc0, !PT ;  /* 0x000001801b067812 */ /* 0x000fe400078ec0ff */
[----:B------:R-:W-:Y:S01]  /*15c20*/  SEL R34, R34, UR4, P0 ;  /* 0x0000000422227c07 */ /* 0x000fe20008000000 */
[----:B------:R-:W-:Y:S05]  /*15c30*/  WARPSYNC.ALL ;  /* 0x0000000000007948 */ /* 0x000fea0003800000 */
[----:B------:R-:W-:Y:S01]  /*15c40*/  LOP3.LUT R7, R4, 0x180, RZ, 0xc0, !PT ;  /* 0x0000018004077812 */ /* 0x000fe200078ec0ff */
[----:B------:R-:W-:Y:S01]  /*15c50*/  ULDC.64 UR4, c[0x0][0xc00] ;  /* 0x0003000000047ab9 */ /* 0x000fe20000000a00 */
[----:B------:R-:W-:Y:S01]  /*15c60*/  SHF.R.U64 R6, R6, 0x3, RZ ;  /* 0x0000000306067819 */ /* 0x000fe200000012ff */
[----:B------:R-:W-:Y:S01]  /*15c70*/  ULDC.64 UR6, c[0x0][0xc08] ;  /* 0x0003020000067ab9 */ /* 0x000fe20000000a00 */
[----:B------:R-:W-:-:S02]  /*15c80*/  IADD3 R35, P3, R4, 0x3000, RZ ;  /* 0x0000300004237810 */ /* 0x000fc40007f7e0ff */
[----:B------:R-:W-:Y:S01]  /*15c90*/  SHF.R.U64 R7, R7, 0x3, RZ ;  /* 0x0000000307077819 */ /* 0x000fe200000012ff */
[----:B------:R-:W-:Y:S01]  /*15ca0*/  BAR.SYNC.DEFER_BLOCKING 0x1, 0x180 ;  /* 0x0046000000007b1d */ /* 0x000fe20000010000 */
[C---:B------:R-:W-:Y:S02]  /*15cb0*/  IADD3 R8, P2, R4.reuse, 0x3020, RZ ;  /* 0x0000302004087810 */ /* 0x040fe40007f5e0ff */
[----:B--2---:R-:W-:Y:S02]  /*15cc0*/  IADD3 R37, P1, R4, 0x6000, RZ ;  /* 0x0000600004257810 */ /* 0x004fe40007f3e0ff */
[----:B------:R-:W-:Y:S02]  /*15cd0*/  LOP3.LUT R12, R6, R27, RZ, 0x3c, !PT ;  /* 0x0000001b060c7212 */ /* 0x000fe400078e3cff */
[----:B------:R-:W-:Y:S02]  /*15ce0*/  LOP3.LUT R4, R7, R4, RZ, 0x3c, !PT ;  /* 0x0000000407047212 */ /* 0x000fe400078e3cff */
[----:B------:R-:W-:-:S02]  /*15cf0*/  LOP3.LUT R6, R35, 0x180, RZ, 0xc0, !PT ;  /* 0x0000018023067812 */ /* 0x000fc400078ec0ff */
[----:B------:R-:W-:Y:S02]  /*15d00*/  LOP3.LUT R7, R8, 0x180, RZ, 0xc0, !PT ;  /* 0x0000018008077812 */ /* 0x000fe400078ec0ff */
[----:B------:R-:W-:Y:S02]  /*15d10*/  LOP3.LUT R10, R37, 0x180, RZ, 0xc0, !PT ;  /* 0x00000180250a7812 */ /* 0x000fe400078ec0ff */
[----:B------:R-:W-:Y:S02]  /*15d20*/  LOP3.LUT R26, R39, 0x180, RZ, 0xc0, !PT ;  /* 0x00000180271a7812 */ /* 0x000fe400078ec0ff */
[----:B------:R-:W-:Y:S02]  /*15d30*/  SHF.R.U64 R6, R6, 0x3, RZ ;  /* 0x0000000306067819 */ /* 0x000fe400000012ff */
[----:B------:R-:W-:Y:S01]  /*15d40*/  SHF.R.U64 R7, R7, 0x3, RZ ;  /* 0x0000000307077819 */ /* 0x000fe200000012ff */
[----:B------:R-:W-:Y:S01]  /*15d50*/  IMAD.X R15, RZ, RZ, R5, P3 ;  /* 0x000000ffff0f7224 */ /* 0x000fe200018e0605 */
[----:B------:R-:W-:-:S02]  /*15d60*/  SHF.R.U64 R10, R10, 0x3, RZ ;  /* 0x000000030a0a7819 */ /* 0x000fc400000012ff */
[----:B------:R-:W-:Y:S01]  /*15d70*/  SHF.R.U64 R26, R26, 0x3, RZ ;  /* 0x000000031a1a7819 */ /* 0x000fe200000012ff */
[--C-:B------:R-:W-:Y:S01]  /*15d80*/  IMAD.X R25, RZ, RZ, R5.reuse, P2 ;  /* 0x000000ffff197224 */ /* 0x100fe200010e0605 */
[----:B------:R-:W-:Y:S01]  /*15d90*/  IADD3.X R13, RZ, R5, RZ, P4, !PT ;  /* 0x00000005ff0d7210 */ /* 0x000fe200027fe4ff */
[----:B------:R-:W-:Y:S01]  /*15da0*/  IMAD.X R9, RZ, RZ, R5, P1 ;  /* 0x000000ffff097224 */ /* 0x000fe200008e0605 */
[----:B------:R-:W-:Y:S02]  /*15db0*/  LOP3.LUT R14, R6, R35, RZ, 0x3c, !PT ;  /* 0x00000023060e7212 */ /* 0x000fe400078e3cff */
[----:B------:R-:W-:Y:S02]  /*15dc0*/  LOP3.LUT R24, R7, R8, RZ, 0x3c, !PT ;  /* 0x0000000807187212 */ /* 0x000fe400078e3cff */
[----:B------:R-:W-:Y:S02]  /*15dd0*/  MOV R27, R4 ;  /* 0x00000004001b7202 */ /* 0x000fe40000000f00 */
[----:B------:R-:W-:-:S02]  /*15de0*/  LOP3.LUT R8, R10, R37, RZ, 0x3c, !PT ;  /* 0x000000250a087212 */ /* 0x000fc400078e3cff */
[----:B------:R-:W-:Y:S02]  /*15df0*/  F2FP.F16.F32.PACK_AB R4, R89, R88 ;  /* 0x000000585904723e */ /* 0x000fe400000000ff */
[----:B------:R-:W-:Y:S02]  /*15e00*/  F2FP.F16.F32.PACK_AB R5, R91, R90 ;  /* 0x0000005a5b05723e */ /* 0x000fe400000000ff */
[----:B------:R-:W-:Y:S02]  /*15e10*/  F2FP.F16.F32.PACK_AB R6, R93, R92 ;  /* 0x0000005c5d06723e */ /* 0x000fe400000000ff */
[----:B------:R-:W-:Y:S02]  /*15e20*/  F2FP.F16.F32.PACK_AB R7, R29, R28 ;  /* 0x0000001c1d07723e */ /* 0x000fe400000000ff */
[----:B------:R-:W-:Y:S02]  /*15e30*/  LOP3.LUT R10, R26, R39, RZ, 0x3c, !PT ;  /* 0x000000271a0a7212 */ /* 0x000fe400078e3cff */
[----:B------:R-:W-:-:S02]  /*15e40*/  MOV R39, R12 ;  /* 0x0000000c00277202 */ /* 0x000fc40000000f00 */
[----:B------:R-:W-:Y:S02]  /*15e50*/  MOV R38, R14 ;  /* 0x0000000e00267202 */ /* 0x000fe40000000f00 */
        /* <DEDUP_REMOVED lines=13> */
[----:B0-----:R-:W-:Y:S02]  /*15f30*/  F2FP.F16.F32.PACK_AB R27, R111, R110 ;  /* 0x0000006e6f1b723e */ /* 0x001fe400000000ff */
        /* <DEDUP_REMOVED lines=18> */
[----:B0-----:R-:W-:-:S04]  /*16060*/  IADD3 R24, P1, R41, UR4, RZ ;  /* 0x0000000429187c10 */ /* 0x001fc8000ff3e0ff */
[----:B------:R-:W-:Y:S02]  /*16070*/  IADD3.X R25, R40, UR5, RZ, P1, !PT ;  /* 0x0000000528197c10 */ /* 0x000fe40008ffe4ff */
[----:B------:R-:W-:Y:S01]  /*16080*/  ISETP.NE.U32.AND P3, PT, RZ, UR6, PT ;  /* 0x00000006ff007c0c */ /* 0x000fe2000bf65070 */
[----:B--2---:R-:W-:Y:S01]  /*16090*/  IMAD.MOV.U32 R10, RZ, RZ, 0x9b8 ;  /* 0x000009b8ff0a7424 */ /* 0x004fe200078e00ff */
[----:B------:R-:W-:Y:S01]  /*160a0*/  ISETP.GT.AND P2, PT, R34, 0x1, PT ;  /* 0x000000012200780c */ /* 0x000fe20003f44270 */
[----:B---3--:R-:W0:Y:S02]  /*160b0*/  LDC R14, c[0x0][0xbe8] ;  /* 0x0002fa00ff0e7b82 */ /* 0x008e240000000800 */
[----:B------:R-:W5:Y:S01]  /*160c0*/  @P0 LDG.E R44, desc[UR38][R24.64] ;  /* 0x00000026182c0981 */ /* 0x000f62000c1e1900 */
[----:B------:R-:W-:Y:S02]  /*160d0*/  ISETP.NE.AND.EX P3, PT, RZ, UR7, PT, P3 ;  /* 0x00000007ff007c0c */ /* 0x000fe4000bf65330 */
[----:B------:R-:W-:-:S11]  /*160e0*/  SEL R10, R10, 0x978, P2 ;  /* 0x000009780a0a7807 */ /* 0x000fd60001000000 */
[----:B------:R-:W-:Y:S01]  /*160f0*/  @P3 IADD3 R4, P1, R41, UR6, RZ ;  /* 0x0000000629043c10 */ /* 0x000fe2000ff3e0ff */
[----:B------:R-:W-:Y:S02]  /*16100*/  ULDC UR6, c[0x0][0xa88] ;  /* 0x0002a20000067ab9 */ /* 0x000fe40000000800 */
[----:B------:R-:W-:Y:S02]  /*16110*/  MOV R27, UR6 ;  /* 0x00000006001b7c02 */ /* 0x000fe40008000f00 */
[----:B------:R-:W-:Y:S01]  /*16120*/  @P3 IADD3.X R5, R40, UR7, RZ, P1, !PT ;  /* 0x0000000728053c10 */ /* 0x000fe20008ffe4ff */
[----:B------:R2:W3:Y:S04]  /*16130*/  LDC.64 R6, c[0x0][R10+0x218] ;  /* 0x000086000a067b82 */ /* 0x0004e80000000a00 */
[----:B------:R4:W5:Y:S04]  /*16140*/  @P3 LDG.E R27, desc[UR38][R4.64] ;  /* 0x00000026041b3981 */ /* 0x000968000c1e1900 */
[----:B------:R2:W1:Y:S08]  /*16150*/  LDC.64 R8, c[0x0][R10+0x228] ;  /* 0x00008a000a087b82 */ /* 0x0004700000000a00 */
[----:B----4-:R2:W4:Y:S01]  /*16160*/  LDC.64 R4, c[0x0][R10+0x220] ;  /* 0x000088000a047b82 */ /* 0x0105220000000a00 */
[----:B0-----:R-:W-:Y:S01]  /*16170*/  ISETP.NE.AND P1, PT, R14, 0x1, PT ;  /* 0x000000010e00780c */ /* 0x001fe20003f25270 */
[----:B--2---:R-:W-:-:S12]  /*16180*/  @P3 BRA `(.L_x_2474) ;  /* 0x0000000000103947 */ /* 0x004fd80003800000 */
[----:B------:R-:W-:Y:S05]  /*16190*/  @!P0 BRA `(.L_x_2474) ;  /* 0x00000000000c8947 */ /* 0x000fea0003800000 */
[----:B------:R-:W2:Y:S04]  /*161a0*/  LDG.E R12, desc[UR38][R24.64] ;  /* 0x00000026180c7981 */ /* 0x000ea8000c1e1900 */
[----:B-----5:R-:W2:Y:S02]  /*161b0*/  LDG.E R27, desc[UR38][R24.64+0x4] ;  /* 0x00000426181b7981 */ /* 0x020ea4000c1e1900 */
[----:B--2---:R-:W-:-:S07]  /*161c0*/  IMAD.IADD R27, R27, 0x1, -R12 ;  /* 0x000000011b1b7824 */ /* 0x004fce00078e0a0c */
.L_x_2474:
[----:B------:R-:W2:Y:S01]  /*161d0*/  LDL.LU R12, [R1+0xa0] ;  /* 0x0000a000010c7983 */ /* 0x000ea20000300800 */
[----:B------:R-:W0:Y:S03]  /*161e0*/  LDC.64 R10, c[0x0][R10+0x210] ;  /* 0x000084000a0a7b82 */ /* 0x000e260000000a00 */
[----:B------:R-:W4:Y:S04]  /*161f0*/  LDL.LU R25, [R1+0xd8] ;  /* 0x0000d80001197983 */ /* 0x000f280000300800 */
[----:B------:R-:W4:Y:S01]  /*16200*/  LDL R24, [R1+0x98] ;  /* 0x0000980001187983 */ /* 0x000f220000100800 */
[----:B------:R-:W-:Y:S01]  /*16210*/  ISETP.NE.U32.AND P0, PT, RZ, UR4, PT ;  /* 0x00000004ff007c0c */ /* 0x000fe2000bf05070 */
[----:B------:R-:W1:Y:S02]  /*16220*/  @P1 LDC R39, c[0x0][0xbec] ;  /* 0x0002fb00ff271b82 */ /* 0x000e640000000800 */
[----:B------:R-:W4:Y:S04]  /*16230*/  LDL R50, [R1+0x88] ;  /* 0x0000880001327983 */ /* 0x000f280000100800 */
[----:B------:R-:W4:Y:S01]  /*16240*/  LDL R49, [R1+0xb0] ;  /* 0x0000b00001317983 */ /* 0x000f220000100800 */
[----:B------:R-:W-:Y:S01]  /*16250*/  ISETP.NE.AND.EX P0, PT, RZ, UR5, PT, P0 ;  /* 0x00000005ff007c0c */ /* 0x000fe2000bf05300 */
[----:B------:R-:W0:Y:S01]  /*16260*/  @P1 LDC R41, c[0x0][0xbf0] ;  /* 0x0002fc00ff291b82 */ /* 0x000e220000000800 */
[-C--:B---3--:R-:W-:Y:S01]  /*16270*/  IMAD R35, R7, R138.reuse, RZ ;  /* 0x0000008a07237224 */ /* 0x088fe200078e02ff */
[----:B------:R-:W3:Y:S01]  /*16280*/  LDL R36, [R1+0x10c] ;  /* 0x00010c0001247983 */ /* 0x000ee20000100800 */
[----:B------:R-:W-:-:S03]  /*16290*/  IMAD.WIDE.U32 R6, R6, R138, RZ ;  /* 0x0000008a06067225 */ /* 0x000fc600078e00ff */
[----:B------:R-:W3:Y:S01]  /*162a0*/  LDL R34, [R1+0xe0] ;  /* 0x0000e00001227983 */ /* 0x000ee20000100800 */
[----:B------:R-:W-:Y:S01]  /*162b0*/  IMAD.IADD R26, R7, 0x1, R35 ;  /* 0x00000001071a7824 */ /* 0x000fe200078e0223 */
[----:B-----5:R-:W-:Y:S02]  /*162c0*/  SHF.R.S32.HI R45, RZ, 0x1f, R44 ;  /* 0x0000001fff2d7819 */ /* 0x020fe4000001142c */
[----:B--2---:R-:W-:Y:S02]  /*162d0*/  SEL R15, R12, RZ, !P0 ;  /* 0x000000ff0c0f7207 */ /* 0x004fe40004000000 */
[----:B------:R-:W2:Y:S01]  /*162e0*/  LDC.64 R12, c[0x0][0xba8] ;  /* 0x0002ea00ff0c7b82 */ /* 0x000ea20000000a00 */
[----:B----4-:R-:W-:Y:S02]  /*162f0*/  SEL R25, R25, RZ, !P0 ;  /* 0x000000ff19197207 */ /* 0x010fe40004000000 */
[----:B------:R-:W-:-:S04]  /*16300*/  IMAD R5, R5, R15, RZ ;  /* 0x0000000f05057224 */ /* 0x000fc800078e02ff */
[C---:B------:R-:W-:Y:S02]  /*16310*/  IMAD R37, R4.reuse, R25, R5 ;  /* 0x0000001904257224 */ /* 0x040fe400078e0205 */
[----:B------:R-:W-:-:S04]  /*16320*/  IMAD.WIDE.U32 R4, R4, R15, RZ ;  /* 0x0000000f04047225 */ /* 0x000fc800078e00ff */
[----:B------:R-:W-:Y:S01]  /*16330*/  IMAD.IADD R24, R24, 0x1, R50 ;  /* 0x0000000118187824 */ /* 0x000fe200078e0232 */
[----:B------:R-:W-:-:S03]  /*16340*/  IADD3 R6, P0, P3, R4, R6, R44 ;  /* 0x0000000604067210 */ /* 0x000fc60007b1e02c */
[----:B-1----:R-:W-:Y:S01]  /*16350*/  @P1 IMAD.HI.U32 R4, R24, R39, RZ ;  /* 0x0000002718041227 */ /* 0x002fe200078e00ff */
[----:B------:R-:W-:-:S03]  /*16360*/  SEL R25, R49, RZ, P2 ;  /* 0x000000ff31197207 */ /* 0x000fc60001000000 */
[----:B------:R-:W-:Y:S01]  /*16370*/  IMAD.IADD R7, R5, 0x1, R37 ;  /* 0x0000000105077824 */ /* 0x000fe200078e0225 */
[----:B------:R-:W-:Y:S02]  /*16380*/  MOV R5, R24 ;  /* 0x0000001800057202 */ /* 0x000fe40000000f00 */
[----:B0-----:R-:W-:Y:S01]  /*16390*/  @P1 SHF.R.U32.HI R5, RZ, R41, R4 ;  /* 0x00000029ff051219 */ /* 0x001fe20000011604 */
[----:B--2---:R-:W0:Y:S01]  /*163a0*/  @!P2 LDC R12, c[0x0][0xb50] ;  /* 0x0002d400ff0cab82 */ /* 0x004e220000000800 */
[-C--:B------:R-:W-:Y:S02]  /*163b0*/  IMAD R35, R9, R25.reuse, RZ ;  /* 0x0000001909237224 */ /* 0x080fe400078e02ff */
[----:B------:R-:W-:Y:S01]  /*163c0*/  IMAD.WIDE.U32 R8, R8, R25, RZ ;  /* 0x0000001908087225 */ /* 0x000fe200078e00ff */
[----:B------:R-:W-:-:S03]  /*163d0*/  IADD3.X R7, R7, R26, R45, P0, P3 ;  /* 0x0000001a07077210 */ /* 0x000fc600007e642d */
[----:B------:R-:W-:Y:S01]  /*163e0*/  IMAD.MOV R25, RZ, RZ, -R5 ;  /* 0x000000ffff197224 */ /* 0x000fe200078e0a05 */
[----:B------:R-:W1:Y:S01]  /*163f0*/  @!P2 LDC R13, c[0x0][0xb54] ;  /* 0x0002d500ff0dab82 */ /* 0x000e620000000800 */
[----:B------:R-:W-:Y:S01]  /*16400*/  IMAD.IADD R35, R9, 0x1, R35 ;  /* 0x0000000109237824 */ /* 0x000fe200078e0223 */
[----:B------:R-:W-:Y:S02]  /*16410*/  IADD3 R8, P0, P3, R5, R6, R8 ;  /* 0x0000000605087210 */ /* 0x000fe40007b1e008 */
        /* <DEDUP_REMOVED lines=11> */
[----:B---3--:R-:W-:-:S03]  /*164d0*/  IMAD.IADD R10, R36, 0x1, R50 ;  /* 0x00000001240a7824 */ /* 0x008fc600078e0232 */
        /* <DEDUP_REMOVED lines=15> */
[----:B0-----:R-:W-:-:S04]  /*165d0*/  IADD3 R0, R34, -0x80, RZ ;  /* 0xffffff8022007810 */ /* 0x001fc80007ffe0ff */
        /* <DEDUP_REMOVED lines=8> */
[C---:B------:R-:W-:Y:S01]  /*16660*/  IADD3 R3, P5, R4.reuse, 0x7800, RZ ;  /* 0x0000780004037810 */ /* 0x040fe20007fbe0ff */
[----:B------:R-:W-:Y:S01]  /*16670*/  IMAD R45, R45, UR4, RZ ;  /* 0x000000042d2d7c24 */ /* 0x000fe2000f8e02ff */
[C---:B------:R-:W-:Y:S02]  /*16680*/  IADD3 R25, P0, R4.reuse, 0x1800, RZ ;  /* 0x0000180004197810 */ /* 0x040fe40007f1e0ff */
[----:B------:R-:W-:Y:S01]  /*16690*/  LOP3.LUT R0, R3, 0x180, RZ, 0xc0, !PT ;  /* 0x0000018003007812 */ /* 0x000fe200078ec0ff */
[----:B------:R-:W-:Y:S01]  /*166a0*/  IMAD.X R41, RZ, RZ, R5, P5 ;  /* 0x000000ffff297224 */ /* 0x000fe200028e0605 */
[----:B------:R-:W-:Y:S02]  /*166b0*/  IADD3 R29, P2, R4, 0x3000, RZ ;  /* 0x00003000041d7810 */ /* 0x000fe40007f5e0ff */
[----:B------:R-:W-:Y:S02]  /*166c0*/  SHF.R.U64 R0, R0, 0x3, RZ ;  /* 0x0000000300007819 */ /* 0x000fe400000012ff */
[----:B------:R-:W-:-:S02]  /*166d0*/  IADD3 R33, P3, R4, 0x4800, RZ ;  /* 0x0000480004217810 */ /* 0x000fc40007f7e0ff */
[----:B------:R-:W-:Y:S02]  /*166e0*/  IADD3 R37, P4, R4, 0x6000, RZ ;  /* 0x0000600004257810 */ /* 0x000fe40007f9e0ff */
[----:B------:R-:W-:Y:S01]  /*166f0*/  LOP3.LUT R40, R0, R3, RZ, 0x3c, !PT ;  /* 0x0000000300287212 */ /* 0x000fe200078e3cff */
[C---:B------:R-:W-:Y:S01]  /*16700*/  IMAD R3, R44.reuse, UR5, R45 ;  /* 0x000000052c037c24 */ /* 0x040fe2000f8e022d */
[----:B------:R-:W-:Y:S01]  /*16710*/  LOP3.LUT R24, R25, 0x180, RZ, 0xc0, !PT ;  /* 0x0000018019187812 */ /* 0x000fe200078ec0ff */
[----:B------:R-:W-:Y:S01]  /*16720*/  IMAD.WIDE.U32 R44, R44, UR4, RZ ;  /* 0x000000042c2c7c25 */ /* 0x000fe2000f8e00ff */
[----:B------:R-:W-:Y:S01]  /*16730*/  LOP3.LUT R28, R29, 0x180, RZ, 0xc0, !PT ;  /* 0x000001801d1c7812 */ /* 0x000fe200078ec0ff */
[----:B------:R-:W-:Y:S01]  /*16740*/  ULDC.64 UR4, c[0x0][0xae8] ;  /* 0x0002ba0000047ab9 */ /* 0x000fe20000000a00 */
[----:B------:R-:W-:Y:S01]  /*16750*/  LOP3.LUT R32, R33, 0x180, RZ, 0xc0, !PT ;  /* 0x0000018021207812 */ /* 0x000fe200078ec0ff */
[----:B------:R-:W-:Y:S01]  /*16760*/  IMAD R0, R13, 0x60, R20 ;  /* 0x000000600d007824 */ /* 0x000fe200078e0214 */
[----:B------:R-:W-:Y:S01]  /*16770*/  LOP3.LUT R36, R37, 0x180, RZ, 0xc0, !PT ;  /* 0x0000018025247812 */ /* 0x000fe200078ec0ff */
[----:B------:R-:W-:Y:S01]  /*16780*/  IMAD.IADD R45, R45, 0x1, R3 ;  /* 0x000000012d2d7824 */ /* 0x000fe200078e0203 */
[----:B------:R-:W-:Y:S01]  /*16790*/  LOP3.LUT R7, R4, 0x180, RZ, 0xc0, !PT ;  /* 0x0000018004077812 */ /* 0x000fe200078ec0ff */
[----:B------:R-:W-:Y:S01]  /*167a0*/  IMAD.IADD R12, R50, 0x1, R0 ;  /* 0x00000001320c7824 */ /* 0x000fe200078e0200 */
[----:B------:R-:W-:Y:S01]  /*167b0*/  SHF.R.U64 R24, R24, 0x3, RZ ;  /* 0x0000000318187819 */ /* 0x000fe200000012ff */
[----:B------:R-:W5:Y:S01]  /*167c0*/  LD.E.128 R40, desc[UR38][R40.64] ;  /* 0x0000002628287980 */ /* 0x000f62000c101d00 */
[----:B------:R-:W-:-:S02]  /*167d0*/  SHF.R.U64 R28, R28, 0x3, RZ ;  /* 0x000000031c1c7819 */ /* 0x000fc400000012ff */
[----:B------:R-:W-:Y:S02]  /*167e0*/  SHF.R.U64 R32, R32, 0x3, RZ ;  /* 0x0000000320207819 */ /* 0x000fe400000012ff */
[----:B------:R-:W-:Y:S01]  /*167f0*/  SHF.R.U64 R36, R36, 0x3, RZ ;  /* 0x0000000324247819 */ /* 0x000fe200000012ff */
[----:B------:R-:W-:Y:S01]  /*16800*/  IMAD.WIDE.U32 R44, R138, UR4, R44 ;  /* 0x000000048a2c7c25 */ /* 0x000fe2000f8e002c */
[----:B------:R-:W-:Y:S02]  /*16810*/  SHF.R.U64 R7, R7, 0x3, RZ ;  /* 0x0000000307077819 */ /* 0x000fe400000012ff */
[----:B------:R-:W-:Y:S01]  /*16820*/  LOP3.LUT R24, R24, R25, RZ, 0x3c, !PT ;  /* 0x0000001918187212 */ /* 0x000fe200078e3cff */
[----:B-1----:R-:W-:Y:S01]  /*16830*/  @P1 IMAD.HI.U32 R0, R12, R9, RZ ;  /* 0x000000090c001227 */ /* 0x002fe200078e00ff */
[----:B------:R-:W-:Y:S02]  /*16840*/  LOP3.LUT R28, R28, R29, RZ, 0x3c, !PT ;  /* 0x0000001d1c1c7212 */ /* 0x000fe400078e3cff */
[----:B------:R-:W-:Y:S01]  /*16850*/  LOP3.LUT R32, R32, R33, RZ, 0x3c, !PT ;  /* 0x0000002120207212 */ /* 0x000fe200078e3cff */
[--C-:B------:R-:W-:Y:S01]  /*16860*/  IMAD.X R25, RZ, RZ, R5.reuse, P0 ;  /* 0x000000ffff197224 */ /* 0x100fe200000e0605 */
[----:B------:R-:W-:Y:S01]  /*16870*/  LOP3.LUT R36, R36, R37, RZ, 0x3c, !PT ;  /* 0x0000002524247212 */ /* 0x000fe200078e3cff */
[----:B------:R-:W-:Y:S01]  /*16880*/  IMAD.X R29, RZ, RZ, R5, P2 ;  /* 0x000000ffff1d7224 */ /* 0x000fe200010e0605 */
[----:B------:R-:W-:Y:S01]  /*16890*/  SHF.R.S32.HI R10, RZ, 0x1f, R15 ;  /* 0x0000001fff0a7819 */ /* 0x000fe2000001140f */
[----:B------:R-:W-:Y:S01]  /*168a0*/  IMAD.X R37, RZ, RZ, R5, P4 ;  /* 0x000000ffff257224 */ /* 0x000fe200020e0605 */
[----:B------:R-:W-:Y:S01]  /*168b0*/  LOP3.LUT R4, R7, R4, RZ, 0x3c, !PT ;  /* 0x0000000407047212 */ /* 0x000fe200078e3cff */
[----:B------:R-:W-:Y:S01]  /*168c0*/  IMAD R45, R138, UR5, R45 ;  /* 0x000000058a2d7c24 */ /* 0x000fe2000f8e022d */
[----:B------:R-:W-:Y:S01]  /*168d0*/  IADD3.X R33, RZ, R5, RZ, P3, !PT ;  /* 0x00000005ff217210 */ /* 0x000fe20001ffe4ff */
[----:B------:R-:W-:Y:S01]  /*168e0*/  ULDC.64 UR4, c[0x0][0xaf0] ;  /* 0x0002bc0000047ab9 */ /* 0x000fe20000000a00 */
[----:B------:R-:W-:Y:S01]  /*168f0*/  IMAD.MOV.U32 R3, RZ, RZ, R12 ;  /* 0x000000ffff037224 */ /* 0x000fe200078e000c */
[----:B--2---:R-:W-:Y:S01]  /*16900*/  @P1 SHF.R.U32.HI R3, RZ, R11, R0 ;  /* 0x0000000bff031219 */ /* 0x004fe20000011600 */
[----:B------:R-:W-:Y:S01]  /*16910*/  IMAD R10, R10, UR4, RZ ;  /* 0x000000040a0a7c24 */ /* 0x000fe2000f8e02ff */
[----:B------:R-:W5:Y:S01]  /*16920*/  LD.E.128 R4, desc[UR38][R4.64] ;  /* 0x0000002604047980 */ /* 0x000f62000c101d00 */
[----:B------:R-:W-:Y:S01]  /*16930*/  IMAD.WIDE.U32 R44, R15, UR4, R44 ;  /* 0x000000040f2c7c25 */ /* 0x000fe2000f8e002c */
[----:B------:R-:W-:-:S02]  /*16940*/  SHF.R.S32.HI R0, RZ, 0x1f, R3 ;  /* 0x0000001fff007819 */ /* 0x000fc40000011403 */
[----:B------:R-:W5:Y:S01]  /*16950*/  LD.E.128 R24, desc[UR38][R24.64] ;  /* 0x0000002618187980 */ /* 0x000f62000c101d00 */
[----:B------:R-:W-:Y:S01]  /*16960*/  IADD3 R11, -R3, RZ, RZ ;  /* 0x000000ff030b7210 */ /* 0x000fe20007ffe1ff */
[----:B------:R-:W-:Y:S01]  /*16970*/  IMAD R9, R15, UR5, R10 ;  /* 0x000000050f097c24 */ /* 0x000fe2000f8e020a */
        /* <DEDUP_REMOVED lines=20> */
[----:B------:R-:W-:-:S03]  /*16ac0*/  PRMT R0, RZ, 0x654, R0 ;  /* 0x00000654ff007816 */ /* 0x000fc60000000000 */
[C---:B------:R-:W-:Y:S02]  /*16ad0*/  IMAD R9, R11.reuse, UR5, R10 ;  /* 0x000000050b097c24 */ /* 0x040fe4000f8e020a */
[----:B------:R-:W-:Y:S01]  /*16ae0*/  IMAD.WIDE.U32 R10, R11, UR4, R44 ;  /* 0x000000040b0a7c25 */ /* 0x000fe2000f8e002c */
[----:B------:R-:W-:Y:S01]  /*16af0*/  ULDC.64 UR4, c[0x0][0xa80] ;  /* 0x0002a00000047ab9 */ /* 0x000fe20000000a00 */
[----:B0-----:R0:W-:Y:S02]  /*16b00*/  SYNCS.ARRIVE.TRANS64.RED.A1T0 RZ, [R0+URZ], RZ ;  /* 0x000000ff00ff79a7 */ /* 0x0011e4000810043f */
[----:B------:R-:W-:Y:S01]  /*16b10*/  IMAD.IADD R9, R11, 0x1, R9 ;  /* 0x000000010b097824 */ /* 0x000fe200078e0209 */
[C---:B------:R-:W-:Y:S01]  /*16b20*/  IADD3 R47, R21.reuse, 0x40, RZ ;  /* 0x00000040152f7810 */ /* 0x040fe20007ffe0ff */
[----:B------:R-:W-:Y:S01]  /*16b30*/  VIADD R44, R21, 0x20 ;  /* 0x00000020152c7836 */ /* 0x000fe20000000000 */
[----:B0-----:R-:W-:Y:S01]  /*16b40*/  LEA R0, P0, R10, UR4, 0x1 ;  /* 0x000000040a007c11 */ /* 0x001fe2000f8008ff */
[----:B------:R-:W-:-:S03]  /*16b50*/  UMOV UR4, 0xffffffff ;  /* 0xffffffff00047882 */ /* 0x000fc60000000000 */
[----:B------:R-:W-:Y:S02]  /*16b60*/  LEA.HI.X R9, R10, UR5, R9, 0x1, P0 ;  /* 0x000000050a097c11 */ /* 0x000fe400080f0c09 */
[----:B------:R-:W-:Y:S02]  /*16b70*/  SHF.R.S32.HI R46, RZ, 0x1f, R44 ;  /* 0x0000001fff2e7819 */ /* 0x000fe4000001142c */
[----:B------:R-:W-:Y:S01]  /*16b80*/  SHF.R.S32.HI R48, RZ, 0x1f, R47 ;  /* 0x0000001fff307819 */ /* 0x000fe2000001142f */
[----:B------:R-:W-:Y:S06]  /*16b90*/  BRA.DIV UR4, `(.L_x_2476) ;  /* 0x000000a204887947 */ /* 0x000fec000b800000 */
[----:B------:R0:W1:Y:S04]  /*16ba0*/  SHFL.IDX PT, R3, R9, RZ, 0x1c1f ;  /* 0x001c1fff09037589 */ /* 0x00006800000e0000 */
[----:B------:R0:W2:Y:S02]  /*16bb0*/  SHFL.IDX PT, R14, R0, RZ, 0x1c1f ;  /* 0x001c1fff000e7589 */ /* 0x0000a400000e0000 */
.L_x_2654:
        /* <DEDUP_REMOVED lines=17> */
.L_x_2478:
[----:B------:R-:W-:Y:S05]  /*16cd0*/  BSYNC B1 ;  /* 0x0000000000017941 */ /* 0x000fea0003800000 */
.L_x_2477:
[----:B------:R-:W-:-:S03]  /*16ce0*/  UMOV UR4, 0xffffffff ;  /* 0xffffffff00047882 */ /* 0x000fc60000000000 */
[----:B------:R-:W-:Y:S05]  /*16cf0*/  BRA.DIV UR4, `(.L_x_2479) ;  /* 0x000000a204647947 */ /* 0x000fea000b800000 */
[----:B-1----:R1:W4:Y:S04]  /*16d00*/  SHFL.IDX PT, R3, R9, 0x1, 0x1c1f ;  /* 0x003c1f0009037f89 */ /* 0x00232800000e0000 */
[----:B--23--:R1:W2:Y:S02]  /*16d10*/  SHFL.IDX PT, R14, R0, 0x1, 0x1c1f ;  /* 0x003c1f00000e7f89 */ /* 0x00c2a400000e0000 */
.L_x_2658:
        /* <DEDUP_REMOVED lines=18> */
.L_x_2475:
[----:B------:R-:W-:Y:S01]  /*16e40*/  ULDC.64 UR4, c[0x0][0xb08] ;  /* 0x0002c20000047ab9 */ /* 0x000fe20000000a00 */
[----:B------:R-:W1:Y:S01]  /*16e50*/  @P1 LDC R11, c[0x0][0xbec] ;  /* 0x0002fb00ff0b1b82 */ /* 0x000e620000000800 */
[----:B------:R-:W-:Y:S01]  /*16e60*/  IMAD R45, R45, UR4, RZ ;  /* 0x000000042d2d7c24 */ /* 0x000fe2000f8e02ff */
[----:B0-----:R-:W-:Y:S01]  /*16e70*/  SHF.R.S32.HI R0, RZ, 0x1f, R15 ;  /* 0x0000001fff007819 */ /* 0x001fe2000001140f */
[----:B------:R-:W-:Y:S01]  /*16e80*/  IMAD.WIDE.U32 R4, R44, UR4, RZ ;  /* 0x000000042c047c25 */ /* 0x000fe2000f8e00ff */
[----:B------:R-:W-:-:S03]  /*16e90*/  MOV R3, R24 ;  /* 0x0000001800037202 */ /* 0x000fc60000000f00 */
        /* <DEDUP_REMOVED lines=40> */
.L_x_2661:
        /* <DEDUP_REMOVED lines=27> */
[----:B--2---:R-:W-:Y:S01]  /*172d0*/  @!P2 MOV R4, R14 ;  /* 0x0000000e0004a202 */ /* 0x004fe20000000f00 */
[----:B-1----:R-:W-:Y:S01]  /*172e0*/  @!P2 IMAD.MOV.U32 R5, RZ, RZ, R3 ;  /* 0x000000ffff05a224 */ /* 0x002fe200078e0003 */
[----:B------:R-:W-:-:S03]  /*172f0*/  ISETP.GE.AND P1, PT, R39, UR4, PT ;  /* 0x0000000427007c0c */ /* 0x000fc6000bf26270 */
        /* <DEDUP_REMOVED lines=46> */
.L_x_2483:
[----:B------:R-:W-:Y:S05]  /*175e0*/  BSYNC B1 ;  /* 0x0000000000017941 */ /* 0x000fea0003800000 */
.L_x_2482:
[----:B------:R-:W-:-:S03]  /*175f0*/  UMOV UR4, 0xffffffff ;  /* 0xffffffff00047882 */ /* 0x000fc60000000000 */
[----:B------:R-:W-:Y:S05]  /*17600*/  BRA.DIV UR4, `(.L_x_2484) ;  /* 0x0000009a049c7947 */ /* 0x000fea000b800000 */
[----:B-1----:R1:W4:Y:S04]  /*17610*/  SHFL.IDX PT, R3, R24, 0x1, 0x1c1f ;  /* 0x003c1f0018037f89 */ /* 0x00232800000e0000 */
[----:B--23--:R1:W2:Y:S02]  /*17620*/  SHFL.IDX PT, R14, R0, 0x1, 0x1c1f ;  /* 0x003c1f00000e7f89 */ /* 0x00c2a400000e0000 */
.L_x_2665:
        /* <DEDUP_REMOVED lines=64> */
[----:B------:R-:W-:Y:S01]  /*17a30*/  VIADD R0, R24, 0x58 ;  /* 0x0000005818007836 */ /* 0x000fe20000000000 */
[----:B------:R4:W-:Y:S04]  /*17a40*/  @!P2 ST.E.64 desc[UR38][R8.64], R118 ;  /* 0x000000760800a985 */ /* 0x0009e8000c101b26 */
        /* <DEDUP_REMOVED lines=10> */
.L_x_2473:
[----:B------:R-:W3:Y:S01]  /*17af0*/  LDL.LU R0, [R1+0xa8] ;  /* 0x0000a80001007983 */ /* 0x000ee20000300800 */
        /* <DEDUP_REMOVED lines=10> */
[----:B----4-:R-:W-:Y:S01]  /*17ba0*/  IADD3 R4, P2, R6, UR4, RZ ;  /* 0x0000000406047c10 */ /* 0x010fe2000ff5e0ff */
[----:B------:R-:W-:-:S03]  /*17bb0*/  ULDC UR4, c[0x0][0xa88] ;  /* 0x0002a20000047ab9 */ /* 0x000fc60000000800 */
[----:B---3--:R-:W-:-:S05]  /*17bc0*/  IADD3.X R5, R0, UR5, RZ, P2, !PT ;  /* 0x0000000500057c10 */ /* 0x008fca00097fe4ff */
[----:B------:R-:W-:Y:S02]  /*17bd0*/  @P1 IADD3 R6, P2, R6, UR6, RZ ;  /* 0x0000000606061c10 */ /* 0x000fe4000ff5e0ff */
[----:B------:R-:W-:Y:S01]  /*17be0*/  MOV R20, UR4 ;  /* 0x0000000400147c02 */ /* 0x000fe20008000f00 */
[----:B------:R3:W5:Y:S01]  /*17bf0*/  @P0 LDG.E R3, desc[UR38][R4.64] ;  /* 0x0000002604030981 */ /* 0x000762000c1e1900 */
        /* <DEDUP_REMOVED lines=13> */
.L_x_2485:
        /* <DEDUP_REMOVED lines=9> */
[----:B0-----:R-:W-:Y:S01]  /*17d60*/  IMAD R0, R20, R33, RZ ;  /* 0x0000002114007224 */ /* 0x001fe200078e02ff */
[----:B--2---:R-:W-:-:S04]  /*17d70*/  IADD3 R31, R4, -0x80, R9 ;  /* 0xffffff80041f7810 */ /* 0x004fc80007ffe009 */
        /* <DEDUP_REMOVED lines=25> */
[----:B------:R-:W-:Y:S01]  /*17f10*/  IMAD.IADD R25, R15, 0x1, R25 ;  /* 0x000000010f197824 */ /* 0x000fe200078e0219 */
[----:B------:R-:W-:Y:S01]  /*17f20*/  IADD3 R0, -R21, RZ, RZ ;  /* 0x000000ff15007210 */ /* 0x000fe20007ffe1ff */
[----:B------:R-:W-:-:S04]  /*17f30*/  IMAD.IADD R27, R11, 0x1, R27 ;  /* 0x000000010b1b7824 */ /* 0x000fc800078e021b */
        /* <DEDUP_REMOVED lines=18> */
.L_x_2487:
[----:B------:R-:W-:Y:S05]  /*18060*/  BSYNC B1 ;  /* 0x0000000000017941 */ /* 0x000fea0003800000 */
.L_x_2486:
        /* <DEDUP_REMOVED lines=26> */
[----:B--2---:R-:W-:-:S04]  /*18210*/  IMAD.IADD R9, R27, 0x1, R0 ;  /* 0x000000011b097824 */ /* 0x004fc800078e0200 */
        /* <DEDUP_REMOVED lines=28> */
.L_x_2668:
        /* <DEDUP_REMOVED lines=10> */
[CC--:B---3--:R-:W-:Y:S02]  /*18480*/  @!P3 LEA R26, P0, R10.reuse, R14.reuse, 0x1 ;  /* 0x0000000e0a1ab211 */ /* 0x0c8fe400078008ff */
[----:B------:R-:W-:Y:S01]  /*18490*/  @!P4 LEA R28, P1, R7, R14, 0x1 ;  /* 0x0000000e071cc211 */ /* 0x000fe200078208ff */
[----:B------:R-:W-:Y:S01]  /*184a0*/  @!P2 IMAD.WIDE R12, R9, 0x2, R14 ;  /* 0x00000002090ca825 */ /* 0x000fe200078e020e */
[-C--:B------:R-:W-:Y:S02]  /*184b0*/  @!P3 LEA.HI.X R27, R10, R3.reuse, R24, 0x1, P0 ;  /* 0x000000030a1bb211 */ /* 0x080fe400000f0c18 */
[----:B------:R-:W-:Y:S02]  /*184c0*/  @!P4 LEA.HI.X R29, R7, R3, R8, 0x1, P1 ;  /* 0x00000003071dc211 */ /* 0x000fe400008f0c08 */
[----:B------:R4:W-:Y:S04]  /*184d0*/  @!P2 ST.E.128 desc[UR38][R12.64], RZ ;  /* 0x000000ff0c00a985 */ /* 0x0009e8000c101d26 */
[----:B------:R4:W-:Y:S04]  /*184e0*/  @!P3 ST.E.128 desc[UR38][R26.64], RZ ;  /* 0x000000ff1a00b985 */ /* 0x0009e8000c101d26 */
[----:B------:R4:W-:Y:S02]  /*184f0*/  @!P4 ST.E.128 desc[UR38][R28.64], RZ ;  /* 0x000000ff1c00c985 */ /* 0x0009e4000c101d26 */
.L_x_2490:
[----:B------:R-:W-:Y:S05]  /*18500*/  BSYNC B1 ;  /* 0x0000000000017941 */ /* 0x000fea0003800000 */
.L_x_2489:
[----:B------:R-:W-:-:S03]  /*18510*/  UMOV UR4, 0xffffffff ;  /* 0xffffffff00047882 */ /* 0x000fc60000000000 */
[----:B------:R-:W-:Y:S05]  /*18520*/  BRA.DIV UR4, `(.L_x_2491) ;  /* 0x0000008e04507947 */ /* 0x000fea000b800000 */
[----:B--2---:R2:W0:Y:S04]  /*18530*/  SHFL.IDX PT, R3, R4, 0x1, 0x1c1f ;  /* 0x003c1f0004037f89 */ /* 0x00442800000e0000 */
[----:B---3--:R2:W3:Y:S02]  /*18540*/  SHFL.IDX PT, R14, R0, 0x1, 0x1c1f ;  /* 0x003c1f00000e7f89 */ /* 0x0084e400000e0000 */
.L_x_2672:
        /* <DEDUP_REMOVED lines=8> */
[CC--:B---34-:R-:W-:Y:S02]  /*185d0*/  @!P3 LEA R12, P0, R10.reuse, R14.reuse, 0x1 ;  /* 0x0000000e0a0cb211 */ /* 0x0d8fe400078008ff */
[----:B------:R-:W-:Y:S01]  /*185e0*/  @!P4 LEA R6, P1, R7, R14, 0x1 ;  /* 0x0000000e0706c211 */ /* 0x000fe200078208ff */
[----:B------:R-:W-:Y:S01]  /*185f0*/  @!P2 IMAD.WIDE R4, R9, 0x2, R14 ;  /* 0x000000020904a825 */ /* 0x000fe200078e020e */
[-C--:B------:R-:W-:Y:S02]  /*18600*/  @!P3 LEA.HI.X R13, R10, R3.reuse, R24, 0x1, P0 ;  /* 0x000000030a0db211 */ /* 0x080fe400000f0c18 */
[----:B------:R-:W-:Y:S02]  /*18610*/  @!P4 LEA.HI.X R7, R7, R3, R8, 0x1, P1 ;  /* 0x000000030707c211 */ /* 0x000fe400008f0c08 */
[----:B------:R2:W-:Y:S04]  /*18620*/  @!P2 ST.E.128 desc[UR38][R4.64], RZ ;  /* 0x000000ff0400a985 */ /* 0x0005e8000c101d26 */
[----:B------:R2:W-:Y:S04]  /*18630*/  @!P3 ST.E.128 desc[UR38][R12.64], RZ ;  /* 0x000000ff0c00b985 */ /* 0x0005e8000c101d26 */
[----:B------:R2:W-:Y:S02]  /*18640*/  @!P4 ST.E.128 desc[UR38][R6.64], RZ ;  /* 0x000000ff0600c985 */ /* 0x0005e4000c101d26 */
.L_x_2480:
[----:B------:R-:W-:Y:S05]  /*18650*/  BSYNC B0 ;  /* 0x0000000000007941 */ /* 0x000fea0003800000 */
.L_x_2472:
[----:B------:R-:W-:Y:S02]  /*18660*/  ULDC UR4, c[0x0][0xc3c] ;  /* 0x00030f0000047ab9 */ /* 0x000fe40000000800 */
[----:B-1----:R-:W-:-:S13]  /*18670*/  ISETP.GE.AND P0, PT, R99, UR4, PT ;  /* 0x0000000463007c0c */ /* 0x002fda000bf06270 */
[----:B------:R-:W-:Y:S05]  /*18680*/  @!P0 BRA `(.L_x_2492) ;  /* 0xfffffe8c00ec8947 */ /* 0x000fea000383ffff */
[----:B------:R-:W-:Y:S05]  /*18690*/  BRA `(.L_x_2326) ;  /* 0x0000007800e87947 */ /* 0x000fea0003800000 */
.L_x_2324:
        /* <DEDUP_REMOVED lines=13> */
[----:B------:R-:W0:Y:S01]  /*18770*/  LDS.128 R24, [UR4+0x2d8d0] ;  /* 0x02d8d004ff187984 */ /* 0x000e220008000c00 */
[----:B------:R-:W-:Y:S06]  /*18780*/  BAR.ARV 0x4, 0x200 ;  /* 0x0108000000007b1d */ /* 0x000fec0000002000 */
[----:B------:R-:W-:Y:S05]  /*18790*/  BRA `(.L_x_2494) ;  /* 0x0000000c00987947 */ /* 0x000fea0003800000 */
.L_x_2493:
        /* <DEDUP_REMOVED lines=44> */
.L_x_2497:
[----:B------:R-:W0:Y:S01]  /*18a60*/  LDC R2, c[0x0][0xc3c] ;  /* 0x00030f00ff027b82 */ /* 0x000e220000000800 */
[----:B------:R-:W-:Y:S01]  /*18a70*/  UIADD3 UR4, UR4, 0x1f, URZ ;  /* 0x0000001f04047890 */ /* 0x000fe2000fffe03f */
[----:B------:R-:W-:Y:S02]  /*18a80*/  ULDC UR7, c[0x0][0xc3c] ;  /* 0x00030f0000077ab9 */ /* 0x000fe40000000800 */
[----:B------:R-:W-:-:S03]  /*18a90*/  IMAD.U32 R27, RZ, RZ, UR7 ;  /* 0x00000007ff1b7e24 */ /* 0x000fc6000f8e00ff */
[----:B0-----:R-:W-:-:S13]  /*18aa0*/  ISETP.LE.AND P6, PT, R2, UR4, PT ;  /* 0x0000000402007c0c */ /* 0x001fda000bfc3270 */
[----:B------:R-:W-:Y:S05]  /*18ab0*/  @P6 BRA `(.L_x_2496) ;  /* 0x0000000800ac6947 */ /* 0x000fea0003800000 */
[----:B------:R-:W-:Y:S01]  /*18ac0*/  IADD3 R9, R0, UR4, RZ ;  /* 0x0000000400097c10 */ /* 0x000fe2000fffe0ff */
        /* <DEDUP_REMOVED lines=30> */
.L_x_2495:
        /* <DEDUP_REMOVED lines=13> */
.L_x_2498:
[----:B-1----:R-:W-:Y:S01]  /*18d80*/  IMAD R24, R24, UR5, R5 ;  /* 0x0000000518187c24 */ /* 0x002fe2000f8e0205 */
[----:B------:R-:W-:-:S04]  /*18d90*/  IADD3 R27, R27, UR4, RZ ;  /* 0x000000041b1b7c10 */ /* 0x000fc8000fffe0ff */
        /* <DEDUP_REMOVED lines=25> */
[----:B------:R-:W-:Y:S02]  /*18f30*/  ISETP.GE.U32.AND P0, PT, R8, R7, PT ;  /* 0x000000070800720c */ /* 0x000fe40003f06070 */
[----:B0-----:R-:W-:Y:S02]  /*18f40*/  IADD3 R3, R9, 0xffffffe, RZ ;  /* 0x0ffffffe09037810 */ /* 0x001fe40007ffe0ff */
[----:B------:R-:W-:-:S04]  /*18f50*/  LOP3.LUT R7, R4, R25, RZ, 0x3c, !PT ;  /* 0x0000001904077212 */ /* 0x000fc800078e3cff */
[----:B------:R-:W0:Y:S01]  /*18f60*/  F2I.FTZ.U32.TRUNC.NTZ R3, R3 ;  /* 0x0000000300037305 */ /* 0x000e22000021f000 */
[----:B------:R-:W-:-:S04]  /*18f70*/  ISETP.GE.AND P2, PT, R7, RZ, PT ;  /* 0x000000ff0700720c */ /* 0x000fc80003f46270 */
[----:B------:R-:W-:-:S04]  /*18f80*/  @P0 VIADD R2, R2, 0x1 ;  /* 0x0000000102020836 */ /* 0x000fc80000000000 */
[----:B------:R-:W-:-:S05]  /*18f90*/  IMAD.MOV.U32 R9, RZ, RZ, R2 ;  /* 0x000000ffff097224 */ /* 0x000fca00078e0002 */
        /* <DEDUP_REMOVED lines=19> */
[----:B------:R-:W-:-:S05]  /*190d0*/  @P0 IADD3 R2, R2, 0x1, RZ ;  /* 0x0000000102020810 */ /* 0x000fca0007ffe0ff */
        /* <DEDUP_REMOVED lines=8> */
.L_x_2499:
        /* <DEDUP_REMOVED lines=10> */
[----:B0-----:R-:W-:-:S06]  /*19200*/  IADD3 R8, R7, 0xffffffe, RZ ;  /* 0x0ffffffe07087810 */ /* 0x001fcc0007ffe0ff */
        /* <DEDUP_REMOVED lines=9> */
[----:B------:R-:W-:Y:S01]  /*192a0*/  @!P1 IMAD.IADD R3, R3, 0x1, -R10 ;  /* 0x0000000103039824 */ /* 0x000fe200078e0a0a */
[----:B------:R-:W-:Y:S02]  /*192b0*/  @!P1 IADD3 R2, R2, 0x1, RZ ;  /* 0x0000000102029810 */ /* 0x000fe40007ffe0ff */
[----:B------:R-:W-:Y:S02]  /*192c0*/  ISETP.NE.AND P1, PT, R5, RZ, PT ;  /* 0x000000ff0500720c */ /* 0x000fe40003f25270 */
[----:B------:R-:W-:Y:S02]  /*192d0*/  ISETP.GE.U32.AND P0, PT, R3, R10, PT ;  /* 0x0000000a0300720c */ /* 0x000fe40003f06070 */
[----:B------:R-:W-:-:S04]  /*192e0*/  LOP3.LUT R3, R4, R5, RZ, 0x3c, !PT ;  /* 0x0000000504037212 */ /* 0x000fc800078e3cff */
[----:B------:R-:W-:-:S07]  /*192f0*/  ISETP.GE.AND P2, PT, R3, RZ, PT ;  /* 0x000000ff0300720c */ /* 0x000fce0003f46270 */
[----:B------:R-:W-:-:S06]  /*19300*/  @P0 VIADD R2, R2, 0x1 ;  /* 0x0000000102020836 */ /* 0x000fcc0000000000 */
[----:B------:R-:W-:Y:S01]  /*19310*/  @!P2 IMAD.MOV R2, RZ, RZ, -R2 ;  /* 0x000000ffff02a224 */ /* 0x000fe200078e0a02 */
[----:B------:R-:W-:-:S05]  /*19320*/  @!P1 LOP3.LUT R2, RZ, R5, RZ, 0x33, !PT ;  /* 0x00000005ff029212 */ /* 0x000fca00078e33ff */
[----:B------:R-:W-:Y:S01]  /*19330*/  IMAD R7, R6, R2, RZ ;  /* 0x0000000206077224 */ /* 0x000fe200078e02ff */
[----:B------:R-:W-:-:S03]  /*19340*/  IADD3 R2, -R2, RZ, RZ ;  /* 0x000000ff02027210 */ /* 0x000fc60007ffe1ff */
[----:B------:R-:W-:Y:S02]  /*19350*/  IMAD.MOV R3, RZ, RZ, -R7 ;  /* 0x000000ffff037224 */ /* 0x000fe400078e0a07 */
[----:B------:R-:W-:Y:S02]  /*19360*/  IMAD R4, R5, R2, R4 ;  /* 0x0000000205047224 */ /* 0x000fe400078e0204 */
[----:B------:R-:W-:Y:S01]  /*19370*/  IMAD.MOV.U32 R2, RZ, RZ, RZ ;  /* 0x000000ffff027224 */ /* 0x000fe200078e00ff */
[----:B------:R-:W-:Y:S02]  /*19380*/  VIADDMNMX R6, R3, UR5, R6, PT ;  /* 0x0000000503067c46 */ /* 0x000fe4000b800106 */
[----:B------:R-:W-:Y:S02]  /*19390*/  IABS R10, R4 ;  /* 0x00000004000a7213 */ /* 0x000fe40000000000 */
[----:B------:R-:W-:Y:S01]  /*193a0*/  IABS R8, R6 ;  /* 0x0000000600087213 */ /* 0x000fe20000000000 */
[----:B------:R-:W-:Y:S01]  /*193b0*/  IMAD.MOV R26, RZ, RZ, -R6 ;  /* 0x000000ffff1a7224 */ /* 0x000fe200078e0a06 */
[----:B------:R-:W-:-:S02]  /*193c0*/  IADD3 R7, R7, 0x1000000, R4 ;  /* 0x0100000007077810 */ /* 0x000fc40007ffe004 */
[----:B------:R-:W0:Y:S08]  /*193d0*/  I2F.RP R9, R8 ;  /* 0x0000000800097306 */ /* 0x000e300000209400 */
[----:B0-----:R-:W0:Y:S02]  /*193e0*/  MUFU.RCP R9, R9 ;  /* 0x0000000900097308 */ /* 0x001e240000001000 */
[----:B0-----:R-:W-:-:S06]  /*193f0*/  VIADD R3, R9, 0xffffffe ;  /* 0x0ffffffe09037836 */ /* 0x001fcc0000000000 */
        /* <DEDUP_REMOVED lines=20> */
.L_x_2500:
[----:B------:R-:W-:-:S04]  /*19540*/  LOP3.LUT R2, RZ, R2, RZ, 0x33, !PT ;  /* 0x00000002ff027212 */ /* 0x000fc800078e33ff */
[----:B------:R-:W-:Y:S01]  /*19550*/  IADD3 R25, R25, R2, RZ ;  /* 0x0000000219197210 */ /* 0x000fe20007ffe0ff */
[----:B------:R-:W-:Y:S06]  /*19560*/  BRA `(.L_x_2501) ;  /* 0x00000000000c7947 */ /* 0x000fec0003800000 */
.L_x_2496:
[----:B------:R-:W-:Y:S02]  /*19570*/  IMAD.MOV.U32 R25, RZ, RZ, RZ ;  /* 0x000000ffff197224 */ /* 0x000fe400078e00ff */
[----:B------:R-:W-:Y:S02]  /*19580*/  IMAD.U32 R24, RZ, RZ, UR6 ;  /* 0x00000006ff187e24 */ /* 0x000fe4000f8e00ff */
[----:B------:R-:W-:-:S07]  /*19590*/  IMAD.MOV.U32 R26, RZ, RZ, RZ ;  /* 0x000000ffff1a7224 */ /* 0x000fce00078e00ff */
.L_x_2501:
[----:B------:R-:W-:-:S13]  /*195a0*/  ISETP.NE.AND P0, PT, R0, RZ, PT ;  /* 0x000000ff0000720c */ /* 0x000fda0003f05270 */
[----:B------:R-:W0:Y:S01]  /*195b0*/  @!P0 S2R R3, SR_CgaCtaId ;  /* 0x0000000000038919 */ /* 0x000e220000008800 */
[----:B------:R-:W-:-:S04]  /*195c0*/  @!P0 MOV R0, 0x400 ;  /* 0x0000040000008802 */ /* 0x000fc80000000f00 */
[----:B0-----:R-:W-:-:S05]  /*195d0*/  @!P0 LEA R0, R3, R0, 0x18 ;  /* 0x0000000003008211 */ /* 0x001fca00078ec0ff */
[----:B------:R1:W-:Y:S01]  /*195e0*/  @!P0 STS.128 [R0+0x2d8d0], R24 ;  /* 0x02d8d01800008388 */ /* 0x0003e20000000c00 */
[----:B------:R-:W-:Y:S06]  /*195f0*/  BAR.ARV 0x5, 0x200 ;  /* 0x0148000000007b1d */ /* 0x000fec0000002000 */
.L_x_2494:
[----:B-1----:R-:W-:Y:S01]  /*19600*/  IMAD.MOV.U32 R0, RZ, RZ, 0x1 ;  /* 0x00000001ff007424 */ /* 0x002fe200078e00ff */
[----:B------:R-:W-:Y:S01]  /*19610*/  ULDC UR4, c[0x0][0xc3c] ;  /* 0x00030f0000047ab9 */ /* 0x000fe20000000800 */
[----:B------:R-:W-:Y:S02]  /*19620*/  MOV R28, RZ ;  /* 0x000000ff001c7202 */ /* 0x000fe40000000f00 */
[----:B0-----:R-:W-:Y:S01]  /*19630*/  ISETP.GE.AND P0, PT, R27, UR4, PT ;  /* 0x000000041b007c0c */ /* 0x001fe2000bf06270 */
[----:B------:R0:W-:Y:S04]  /*19640*/  STL [R1], R0 ;  /* 0x0000000001007387 */ /* 0x0001e80000100800 */
[----:B------:R0:W-:Y:S08]  /*19650*/  STL [R1+0x4c], RZ ;  /* 0x00004cff01007387 */ /* 0x0001f00000100800 */
        /* <DEDUP_REMOVED lines=22> */
[----:B------:R-:W-:-:S02]  /*197c0*/  SHF.R.U32.HI R3, RZ, 0x2, R6 ;  /* 0x00000002ff037819 */ /* 0x000fc40000011606 */
[----:B------:R-:W-:Y:S01]  /*197d0*/  MOV R6, 0x1 ;  /* 0x0000000100067802 */ /* 0x000fe20000000f00 */
[----:B------:R-:W-:Y:S01]  /*197e0*/  STL [R1+0x10], R5 ;  /* 0x0000100501007387 */ /* 0x000fe20000100800 */
[----:B------:R-:W-:-:S03]  /*197f0*/  LOP3.LUT R2, R2, 0x60, RZ, 0xc0, !PT ;  /* 0x0000006002027812 */ /* 0x000fc600078ec0ff */
[----:B------:R-:W-:Y:S04]  /*19800*/  STL [R1+0x4c], RZ ;  /* 0x00004cff01007387 */ /* 0x000fe80000100800 */
[----:B------:R0:W-:Y:S04]  /*19810*/  STL [R1+0x4], R4 ;  /* 0x0000040401007387 */ /* 0x0001e80000100800 */
[----:B------:R1:W-:Y:S01]  /*19820*/  STL [R1], R6 ;  /* 0x0000000601007387 */ /* 0x0003e20000100800 */
[----:B0-----:R-:W-:Y:S02]  /*19830*/  LOP3.LUT R4, R3, R2, RZ, 0xfc, !PT ;  /* 0x0000000203047212 */ /* 0x001fe400078efcff */
[----:B------:R-:W-:-:S02]  /*19840*/  LOP3.LUT R3, R0, 0x20, RZ, 0xfc, !PT ;  /* 0x0000002000037812 */ /* 0x000fc400078efcff */
[----:B------:R-:W-:Y:S01]  /*19850*/  LOP3.LUT R2, R0, 0x40, RZ, 0xfc, !PT ;  /* 0x0000004000027812 */ /* 0x000fe200078efcff */
[----:B------:R-:W-:-:S05]  /*19860*/  IMAD R0, R5, 0x2, R16 ;  /* 0x0000000205007824 */ /* 0x000fca00078e0210 */
[----:B------:R1:W-:Y:S02]  /*19870*/  STL [R1+0x30], R0 ;  /* 0x0000300001007387 */ /* 0x0003e40000100800 */
.L_x_2607:
[----:B------:R-:W0:Y:S02]  /*19880*/  LDC.64 R2, c[0x0][0xc88] ;  /* 0x00032200ff027b82 */ /* 0x000e240000000a00 */
[----:B0-----:R-:W-:-:S05]  /*19890*/  IMAD.WIDE R2, R27, 0x4, R2 ;  /* 0x000000041b027825 */ /* 0x001fca00078e0202 */
[----:B--2---:R-:W2:Y:S01]  /*198a0*/  LDG.E R11, desc[UR38][R2.64] ;  /* 0x00000026020b7981 */ /* 0x004ea2000c1e1900 */
[----:B------:R-:W-:Y:S05]  /*198b0*/  YIELD ;  /* 0x0000000000007946 */ /* 0x000fea0003800000 */
[----:B------:R-:W-:Y:S01]  /*198c0*/  ULDC.64 UR4, c[0x0][0xa28] ;  /* 0x00028a0000047ab9 */ /* 0x000fe20000000a00 */
[----:B------:R-:W-:Y:S01]  /*198d0*/  IMAD.MOV.U32 R10, RZ, RZ, RZ ;  /* 0x000000ffff0a7224 */ /* 0x000fe200078e00ff */
[----:B------:R-:W-:Y:S01]  /*198e0*/  ISETP.NE.U32.AND P0, PT, RZ, UR4, PT ;  /* 0x00000004ff007c0c */ /* 0x000fe2000bf05070 */
[----:B------:R-:W-:Y:S01]  /*198f0*/  ULDC.64 UR8, c[0x0][0xa18] ;  /* 0x0002860000087ab9 */ /* 0x000fe20000000a00 */
[----:B-1----:R-:W-:Y:S01]  /*19900*/  MOV R6, RZ ;  /* 0x000000ff00067202 */ /* 0x002fe20000000f00 */
        /* <DEDUP_REMOVED lines=23> */
[----:B------:R-:W-:Y:S01]  /*19a80*/  IADD3.X R5, R19, UR7, RZ, P4, !PT ;  /* 0x0000000713057c10 */ /* 0x000fe2000a7fe4ff */
[----:B------:R-:W-:Y:S01]  /*19a90*/  IMAD.U32 R8, RZ, RZ, UR4 ;  /* 0x00000004ff087e24 */ /* 0x000fe2000f8e00ff */
[----:B------:R-:W-:-:S03]  /*19aa0*/  ULDC.64 UR4, c[0x0][0x418] ;  /* 0x0001060000047ab9 */ /* 0x000fc60000000a00 */
        /* <DEDUP_REMOVED lines=13> */
[----:B0-----:R-:W-:Y:S01]  /*19b80*/  IMAD.U32 R6, RZ, RZ, UR4 ;  /* 0x00000004ff067e24 */ /* 0x001fe2000f8e00ff */
[----:B---3--:R0:W-:Y:S04]  /*19b90*/  STL [R1+0x40], R8 ;  /* 0x0000400801007387 */ /* 0x0081e80000100800 */
[----:B--2---:R0:W-:Y:S01]  /*19ba0*/  STL [R1+0x28], R10 ;  /* 0x0000280a01007387 */ /* 0x0041e20000100800 */
[----:B----4-:R-:W-:Y:S05]  /*19bb0*/  @P2 BRA `(.L_x_2503) ;  /* 0x0000000000142947 */ /* 0x010fea0003800000 */
[----:B------:R-:W-:Y:S05]  /*19bc0*/  @!P0 BRA `(.L_x_2503) ;  /* 0x0000000000108947 */ /* 0x000fea0003800000 */
[----:B------:R-:W0:Y:S04]  /*19bd0*/  LDG.E R7, desc[UR38][R2.64] ;  /* 0x0000002602077981 */ /* 0x000e28000c1e1900 */
[----:B------:R-:W0:Y:S02]  /*19be0*/  LDG.E R2, desc[UR38][R2.64+0x4] ;  /* 0x0000042602027981 */ /* 0x000e24000c1e1900 */
[----:B0-----:R-:W-:-:S05]  /*19bf0*/  IADD3 R8, -R7, R2, RZ ;  /* 0x0000000207087210 */ /* 0x001fca0007ffe1ff */
[----:B------:R1:W-:Y:S02]  /*19c00*/  STL [R1+0x40], R8 ;  /* 0x0000400801007387 */ /* 0x0003e40000100800 */
.L_x_2503:
[----:B------:R-:W-:Y:S01]  /*19c10*/  IMAD.MOV.U32 R12, RZ, RZ, R11 ;  /* 0x000000ffff0c7224 */ /* 0x000fe200078e000b */
[----:B------:R-:W-:Y:S01]  /*19c20*/  ULDC.64 UR4, c[0x0][0xa20] ;  /* 0x0002880000047ab9 */ /* 0x000fe20000000a00 */
[C---:B------:R-:W-:Y:S02]  /*19c30*/  LOP3.LUT R7, R26.reuse, 0xff000000, RZ, 0xc0, !PT ;  /* 0xff0000001a077812 */ /* 0x040fe400078ec0ff */
[----:B------:R-:W-:Y:S01]  /*19c40*/  ISETP.NE.U32.AND P0, PT, RZ, UR4, PT ;  /* 0x00000004ff007c0c */ /* 0x000fe2000bf05070 */
[----:B------:R2:W-:Y:S01]  /*19c50*/  STL [R1+0xc], R12 ;  /* 0x00000c0c01007387 */ /* 0x0005e20000100800 */
[----:B------:R-:W-:Y:S02]  /*19c60*/  SHF.R.U32.HI R7, RZ, 0x8, R7 ;  /* 0x00000008ff077819 */ /* 0x000fe40000011607 */
[----:B------:R-:W-:Y:S02]  /*19c70*/  ISETP.NE.AND.EX P0, PT, RZ, UR5, PT, P0 ;  /* 0x00000005ff007c0c */ /* 0x000fe4000bf05300 */
[----:B------:R-:W-:-:S02]  /*19c80*/  LOP3.LUT R2, R26, 0xff0000, RZ, 0xc0, !PT ;  /* 0x00ff00001a027812 */ /* 0x000fc400078ec0ff */
[----:B------:R-:W-:Y:S02]  /*19c90*/  LOP3.LUT R17, R26, 0xffff, RZ, 0xc0, !PT ;  /* 0x0000ffff1a117812 */ /* 0x000fe400078ec0ff */
[----:B------:R-:W-:-:S07]  /*19ca0*/  LEA.HI R7, R2, R7, RZ, 0x10 ;  /* 0x0000000702077211 */ /* 0x000fce00078f80ff */
[----:B--2---:R-:W-:Y:S05]  /*19cb0*/  @!P0 BRA `(.L_x_2504) ;  /* 0x0000000000108947 */ /* 0x004fea0003800000 */
[----:B------:R-:W-:-:S04]  /*19cc0*/  IADD3 R2, P0, R18, UR4, RZ ;  /* 0x0000000412027c10 */ /* 0x000fc8000ff1e0ff */
[----:B------:R-:W-:-:S05]  /*19cd0*/  IADD3.X R3, R19, UR5, RZ, P0, !PT ;  /* 0x0000000513037c10 */ /* 0x000fca00087fe4ff */
[----:B------:R2:W5:Y:S01]  /*19ce0*/  LDG.E R6, desc[UR38][R2.64] ;  /* 0x0000002602067981 */ /* 0x000562000c1e1900 */
[----:B------:R-:W-:Y:S05]  /*19cf0*/  BRA `(.L_x_2505) ;  /* 0x0000000000247947 */ /* 0x000fea0003800000 */
.L_x_2504:
[----:B------:R-:W-:Y:S02]  /*19d00*/  ULDC.64 UR4, c[0x0][0xa08] ;  /* 0x0002820000047ab9 */ /* 0x000fe40000000a00 */
[----:B------:R-:W-:-:S04]  /*19d10*/  ISETP.NE.U32.AND P0, PT, RZ, UR4, PT ;  /* 0x00000004ff007c0c */ /* 0x000fc8000bf05070 */
[----:B------:R-:W-:-:S13]  /*19d20*/  ISETP.NE.AND.EX P0, PT, RZ, UR5, PT, P0 ;  /* 0x00000005ff007c0c */ /* 0x000fda000bf05300 */
[----:B------:R-:W-:Y:S05]  /*19d30*/  @!P0 BRA `(.L_x_2505) ;  /* 0x0000000000148947 */ /* 0x000fea0003800000 */
[----:B------:R-:W2:Y:S02]  /*19d40*/  LDC.64 R2, c[0x0][0xa08] ;  /* 0x00028200ff027b82 */ /* 0x000ea40000000a00 */
[----:B--2---:R-:W-:-:S05]  /*19d50*/  IMAD.WIDE R2, R12, 0x4, R2 ;  /* 0x000000040c027825 */ /* 0x004fca00078e0202 */
[----:B------:R-:W2:Y:S04]  /*19d60*/  LDG.E R6, desc[UR38][R2.64] ;  /* 0x0000002602067981 */ /* 0x000ea8000c1e1900 */
[----:B------:R-:W2:Y:S02]  /*19d70*/  LDG.E R2, desc[UR38][R2.64+0x4] ;  /* 0x0000042602027981 */ /* 0x000ea4000c1e1900 */
[----:B--2---:R-:W-:-:S07]  /*19d80*/  IMAD.IADD R6, R2, 0x1, -R6 ;  /* 0x0000000102067824 */ /* 0x004fce00078e0a06 */
.L_x_2505:
[----:B--2---:R-:W2:Y:S01]  /*19d90*/  @P1 LDG.E R2, desc[UR38][R4.64] ;  /* 0x0000002604021981 */ /* 0x004ea2000c1e1900 */
[----:B------:R-:W3:Y:S03]  /*19da0*/  LDC R3, c[0x0][0x448] ;  /* 0x00011200ff037b82 */ /* 0x000ee60000000800 */
[----:B------:R4:W2:Y:S01]  /*19db0*/  @P1 LDG.E R4, desc[UR38][R4.64+0x4] ;  /* 0x0000042604041981 */ /* 0x0008a2000c1e1900 */
[----:B-----5:R-:W-:Y:S01]  /*19dc0*/  IADD3 R6, -R10, R6, RZ ;  /* 0x000000060a067210 */ /* 0x020fe20007ffe1ff */
[----:B------:R-:W-:Y:S01]  /*19dd0*/  BSSY B0, `(.L_x_2506) ;  /* 0x0000037000007945 */ /* 0x000fe20003800000 */
[----:B------:R-:W-:Y:S02]  /*19de0*/  LOP3.LUT R23, R7, 0xff, RZ, 0xc0, !PT ;  /* 0x000000ff07177812 */ /* 0x000fe400078ec0ff */
[----:B---3--:R-:W-:-:S13]  /*19df0*/  ISETP.NE.AND P0, PT, R3, 0x1, PT ;  /* 0x000000010300780c */ /* 0x008fda0003f05270 */
[----:B------:R-:W3:Y:S08]  /*19e00*/  @P0 LDC R3, c[0x0][0x44c] ;  /* 0x00011300ff030b82 */ /* 0x000ef00000000800 */
[----:B----4-:R-:W4:Y:S01]  /*19e10*/  @P0 LDC R5, c[0x0][0x450] ;  /* 0x00011400ff050b82 */ /* 0x010f220000000800 */
[----:B--2---:R-:W-:Y:S02]  /*19e20*/  @P1 IMAD.IADD R9, R4, 0x1, -R2 ;  /* 0x0000000104091824 */ /* 0x004fe400078e0a02 */
[----:B------:R-:W-:-:S04]  /*19e30*/  IMAD R2, R25, 0xc0, RZ ;  /* 0x000000c019027824 */ /* 0x000fc800078e02ff */
[----:B------:R-:W-:-:S04]  /*19e40*/  VIADD R2, R2, 0xbf ;  /* 0x000000bf02027836 */ /* 0x000fc80000000000 */
[----:B---3--:R-:W-:-:S05]  /*19e50*/  @P0 IMAD.HI.U32 R3, R2, R3, RZ ;  /* 0x0000000302030227 */ /* 0x008fca00078e00ff */
[----:B----4-:R-:W-:Y:S01]  /*19e60*/  @P0 SHF.R.U32.HI R2, RZ, R5, R3 ;  /* 0x00000005ff020219 */ /* 0x010fe20000011603 */
[----:B------:R-:W-:-:S05]  /*19e70*/  IMAD.IADD R3, R6, 0x1, R9 ;  /* 0x0000000106037824 */ /* 0x000fca00078e0209 */
[----:B------:R2:W-:Y:S01]  /*19e80*/  STL [R1+0x20], R3 ;  /* 0x0000200301007387 */ /* 0x0005e20000100800 */
[----:B------:R-:W-:-:S05]  /*19e90*/  IADD3 R20, R3, 0x80, -R8 ;  /* 0x0000008003147810 */ /* 0x000fca0007ffe808 */
[----:B------:R-:W-:Y:S02]  /*19ea0*/  IMAD.IADD R2, R20, 0x1, R2 ;  /* 0x0000000114027824 */ /* 0x000fe400078e0202 */
[----:B--2---:R-:W-:-:S05]  /*19eb0*/  VIADD R3, R3, 0x7f ;  /* 0x0000007f03037836 */ /* 0x004fca0000000000 */
[----:B------:R-:W-:-:S04]  /*19ec0*/  SHF.R.S32.HI R4, RZ, 0x1f, R3 ;  /* 0x0000001fff047819 */ /* 0x000fc80000011403 */
[----:B------:R-:W-:Y:S02]  /*19ed0*/  LEA.HI R4, R4, R3, RZ, 0x7 ;  /* 0x0000000304047211 */ /* 0x000fe400078f38ff */
[----:B------:R-:W-:Y:S02]  /*19ee0*/  SHF.R.S32.HI R3, RZ, 0x1f, R2 ;  /* 0x0000001fff037819 */ /* 0x000fe40000011402 */
[----:B------:R-:W-:Y:S02]  /*19ef0*/  SHF.R.S32.HI R21, RZ, 0x7, R4 ;  /* 0x00000007ff157819 */ /* 0x000fe40000011404 */
[----:B------:R-:W-:Y:S01]  /*19f00*/  LEA.HI R3, R3, R2, RZ, 0x7 ;  /* 0x0000000203037211 */ /* 0x000fe200078f38ff */
[----:B------:R-:W-:Y:S01]  /*19f10*/  IMAD.MOV.U32 R2, RZ, RZ, RZ ;  /* 0x000000ffff027224 */ /* 0x000fe200078e00ff */
[----:B------:R-:W-:Y:S02]  /*19f20*/  SHF.R.U32.HI R4, RZ, 0x10, R7 ;  /* 0x00000010ff047819 */ /* 0x000fe40000011607 */
[----:B------:R-:W-:-:S04]  /*19f30*/  SHF.R.S32.HI R3, RZ, 0x7, R3 ;  /* 0x00000007ff037819 */ /* 0x000fc80000011403 */
[----:B------:R-:W-:-:S04]  /*19f40*/  VIMNMX R5, R21, R3, PT ;  /* 0x0000000315057248 */ /* 0x000fc80003fe0100 */
[----:B------:R-:W-:-:S13]  /*19f50*/  ISETP.GE.AND P0, PT, R5, 0x1, PT ;  /* 0x000000010500780c */ /* 0x000fda0003f06270 */
[----:B------:R-:W-:Y:S05]  /*19f60*/  @!P0 BRA `(.L_x_2507) ;  /* 0x0000000000748947 */ /* 0x000fea0003800000 */
[----:B------:R-:W-:Y:S01]  /*19f70*/  ISETP.NE.AND P0, PT, R4, RZ, PT ;  /* 0x000000ff0400720c */ /* 0x000fe20003f05270 */
[----:B------:R-:W-:-:S03]  /*19f80*/  ULDC UR4, c[0x0][0x9f0] ;  /* 0x00027c0000047ab9 */ /* 0x000fc60000000800 */
[----:B------:R-:W-:-:S04]  /*19f90*/  SEL R7, R4, UR4, P0 ;  /* 0x0000000404077c07 */ /* 0x000fc80008000000 */
[----:B01----:R-:W-:Y:S02]  /*19fa0*/  IABS R8, R7 ;  /* 0x0000000700087213 */ /* 0x003fe40000000000 */
[----:B------:R-:W-:Y:S02]  /*19fb0*/  IADD3 R10, R7, -0x1, R5 ;  /* 0xffffffff070a7810 */ /* 0x000fe40007ffe005 */
[----:B------:R-:W0:Y:S08]  /*19fc0*/  I2F.RP R2, R8 ;  /* 0x0000000800027306 */ /* 0x000e300000209400 */
[----:B0-----:R-:W0:Y:S02]  /*19fd0*/  MUFU.RCP R2, R2 ;  /* 0x0000000200027308 */ /* 0x001e240000001000 */
[----:B0-----:R-:W-:-:S06]  /*19fe0*/  IADD3 R2, R2, 0xffffffe, RZ ;  /* 0x0ffffffe02027810 */ /* 0x001fcc0007ffe0ff */
        /* <DEDUP_REMOVED lines=20> */
[----:B------:R-:W-:-:S07]  /*1a130*/  @!P2 LOP3.LUT R2, RZ, R7, RZ, 0x33, !PT ;  /* 0x00000007ff02a212 */ /* 0x000fce00078e33ff */
.L_x_2507:
[----:B------:R-:W-:Y:S05]  /*1a140*/  BSYNC B0 ;  /* 0x0000000000007941 */ /* 0x000fea0003800000 */
.L_x_2506:
        /* <DEDUP_REMOVED lines=20> */
[----:B------:R-:W2:Y:S02]  /*1a290*/  S2R R6, SR_TID.X ;  /* 0x0000000000067919 */ /* 0x000ea40000002100 */
[----:B--2---:R-:W-:-:S04]  /*1a2a0*/  SHF.R.U32.HI R6, RZ, 0x5, R6 ;  /* 0x00000005ff067819 */ /* 0x004fc80000011606 */
[----:B------:R-:W-:-:S05]  /*1a2b0*/  LOP3.LUT R6, R6, 0x3, RZ, 0xc0, !PT ;  /* 0x0000000306067812 */ /* 0x000fca00078ec0ff */
[----:B------:R2:W3:Y:S02]  /*1a2c0*/  SHFL.IDX PT, R14, R6, RZ, 0x1f ;  /* 0x00001fff060e7589 */ /* 0x0004e400000e0000 */
.L_x_2675:
[----:B---3--:R-:W-:Y:S02]  /*1a2d0*/  ISETP.NE.AND P0, PT, R14, RZ, PT ;  /* 0x000000ff0e00720c */ /* 0x008fe40003f05270 */
[----:B------:R-:W-:-:S11]  /*1a2e0*/  PLOP3.LUT P6, PT, PT, PT, PT, 0x8, 0x0 ;  /* 0x000000000000781c */ /* 0x000fd60003fce170 */
[----:B------:R-:W-:Y:S05]  /*1a2f0*/  @P0 BRA `(.L_x_2511) ;  /* 0x00000000000c0947 */ /* 0x000fea0003800000 */
[----:B------:R-:W-:-:S03]  /*1a300*/  UMOV UR4, 0xffffffff ;  /* 0xffffffff00047882 */ /* 0x000fc60000000000 */
[----:B------:R-:W-:Y:S05]  /*1a310*/  BRA.DIV UR4, `(.L_x_2512) ;  /* 0x0000007204507947 */ /* 0x000fea000b800000 */
[----:B------:R-:W-:-:S13]  /*1a320*/  ELECT P6, URZ, PT ;  /* 0x00000000003f782f */ /* 0x000fda00038c0000 */
.L_x_2511:
[----:B--2---:R-:W2:Y:S01]  /*1a330*/  LDL R6, [R1+0x4c] ;  /* 0x00004c0001067983 */ /* 0x004ea20000100800 */
[----:B------:R-:W-:Y:S01]  /*1a340*/  BSSY B1, `(.L_x_2513) ;  /* 0x0000008000017945 */ /* 0x000fe20003800000 */
[----:B--2---:R-:W-:-:S05]  /*1a350*/  VIADD R6, R6, 0x1 ;  /* 0x0000000106067836 */ /* 0x004fca0000000000 */
[----:B------:R-:W-:-:S04]  /*1a360*/  LEA.HI R7, R6, R6, RZ, 0x1 ;  /* 0x0000000606077211 */ /* 0x000fc800078f08ff */
[----:B------:R-:W-:-:S05]  /*1a370*/  LOP3.LUT R7, R7, 0xfffffffe, RZ, 0xc0, !PT ;  /* 0xfffffffe07077812 */ /* 0x000fca00078ec0ff */
[----:B------:R-:W-:-:S05]  /*1a380*/  IMAD.IADD R6, R6, 0x1, -R7 ;  /* 0x0000000106067824 */ /* 0x000fca00078e0a07 */
[----:B------:R-:W-:-:S04]  /*1a390*/  SHF.L.U32 R6, R6, 0x1f, RZ ;  /* 0x0000001f06067819 */ /* 0x000fc800000006ff */
[----:B------:R-:W2:Y:S02]  /*1a3a0*/  SYNCS.PHASECHK.TRANS64.TRYWAIT P0, [R16+URZ+0x2d820], R6 ;  /* 0x02d82006100075a7 */ /* 0x000ea4000800017f */
[----:B--2---:R-:W-:Y:S05]  /*1a3b0*/  @!P0 BRA `(.L_x_2514) ;  /* 0x0000007000488947 */ /* 0x004fea0003800000 */
.L_x_2678:
[----:B------:R-:W-:Y:S05]  /*1a3c0*/  BSYNC B1 ;  /* 0x0000000000017941 */ /* 0x000fea0003800000 */
.L_x_2513:
[----:B------:R-:W-:Y:S04]  /*1a3d0*/  BSSY B1, `(.L_x_2515) ;  /* 0x000008c000017945 */ /* 0x000fe80003800000 */
[----:B------:R-:W-:Y:S05]  /*1a3e0*/  @!P6 BRA `(.L_x_2516) ;  /* 0x000000080028e947 */ /* 0x000fea0003800000 */
[----:B01----:R-:W3:Y:S01]  /*1a3f0*/  LDL R8, [R1+0x4] ;  /* 0x0000040001087983 */ /* 0x003ee20000100800 */
[----:B------:R-:W-:Y:S01]  /*1a400*/  LEA R9, R29, R16, 0x3 ;  /* 0x000000101d097211 */ /* 0x000fe200078e18ff */
[----:B------:R-:W0:Y:S01]  /*1a410*/  S2R R7, SR_TID.X ;  /* 0x0000000000077919 */ /* 0x000e220000002100 */
[----:B------:R-:W-:Y:S01]  /*1a420*/  BSSY B2, `(.L_x_2517) ;  /* 0x0000006000027945 */ /* 0x000fe20003800000 */
[----:B0-----:R-:W-:-:S04]  /*1a430*/  LOP3.LUT R7, R7, 0x7f, RZ, 0xc0, !PT ;  /* 0x0000007f07077812 */ /* 0x001fc800078ec0ff */
[----:B------:R-:W-:Y:S02]  /*1a440*/  ISETP.NE.AND P1, PT, R7, RZ, PT ;  /* 0x000000ff0700720c */ /* 0x000fe40003f25270 */
[----:B---3--:R-:W-:-:S04]  /*1a450*/  SHF.L.U32 R11, R8, 0x1f, RZ ;  /* 0x0000001f080b7819 */ /* 0x008fc800000006ff */
[----:B------:R-:W0:Y:S02]  /*1a460*/  SYNCS.PHASECHK.TRANS64.TRYWAIT P0, [R9+URZ+0x2d8a0], R11 ;  /* 0x02d8a00b090075a7 */ /* 0x000e24000800017f */
[----:B0-----:R-:W-:Y:S05]  /*1a470*/  @!P0 BRA `(.L_x_2518) ;  /* 0x00000070002c8947 */ /* 0x001fea0003800000 */
.L_x_2679:
[----:B------:R-:W-:Y:S05]  /*1a480*/  BSYNC B2 ;  /* 0x0000000000027941 */ /* 0x000fea0003800000 */
.L_x_2517:
[----:B------:R-:W-:Y:S04]  /*1a490*/  BSSY B2, `(.L_x_2519) ;  /* 0x0000009000027945 */ /* 0x000fe80003800000 */
[----:B------:R-:W-:Y:S05]  /*1a4a0*/  @P1 BRA `(.L_x_2520) ;  /* 0x00000000001c1947 */ /* 0x000fea0003800000 */
[----:B--2---:R-:W1:Y:S02]  /*1a4b0*/  S2R R6, SR_TID.X ;  /* 0x0000000000067919 */ /* 0x004e640000002100 */
[----:B-1----:R-:W-:Y:S01]  /*1a4c0*/  LOP3.LUT R7, R6, 0x1f, RZ, 0xc0, !PT ;  /* 0x0000001f06077812 */ /* 0x002fe200078ec0ff */
[----:B------:R-:W-:-:S03]  /*1a4d0*/  IMAD.MOV.U32 R6, RZ, RZ, 0x6000 ;  /* 0x00006000ff067424 */ /* 0x000fc600078e00ff */
[----:B------:R-:W-:Y:S01]  /*1a4e0*/  ISETP.NE.AND P0, PT, R7, RZ, PT ;  /* 0x000000ff0700720c */ /* 0x000fe20003f05270 */
[----:B------:R1:W-:-:S12]  /*1a4f0*/  SYNCS.ARRIVE.TRANS64 RZ, [R9+URZ+0x2d890], R6 ;  /* 0x02d8900609ff79a7 */ /* 0x0003d8000800003f */
[----:B-1----:R-:W-:Y:S05]  /*1a500*/  @!P0 BRA `(.L_x_2520) ;  /* 0x0000000000048947 */ /* 0x002fea0003800000 */
[----:B------:R-:W-:Y:S01]  /*1a510*/  BPT.TRAP 0x1 ;  /* 0x000000040000795c */ /* 0x000fe20000300000 */
.L_x_2520:
[----:B------:R-:W-:Y:S05]  /*1a520*/  BSYNC B2 ;  /* 0x0000000000027941 */ /* 0x000fea0003800000 */
.L_x_2519:
[----:B------:R-:W-:Y:S01]  /*1a530*/  IMAD.MOV.U32 R14, RZ, RZ, RZ ;  /* 0x000000ffff0e7224 */ /* 0x000fe200078e00ff */
[----:B------:R-:W-:Y:S01]  /*1a540*/  UIADD3 UR4, UP0, UR42, 0x570, URZ ;  /* 0x000005702a047890 */ /* 0x000fe2000ff1e03f */
[----:B------:R-:W-:Y:S01]  /*1a550*/  IMAD R7, R5, 0x80, R0 ;  /* 0x0000008005077824 */ /* 0x000fe200078e0200 */
[----:B------:R-:W-:Y:S01]  /*1a560*/  PLOP3.LUT P0, PT, PT, PT, PT, 0x80, 0x0 ;  /* 0x000000000000781c */ /* 0x000fe20003f0f070 */
[----:B------:R-:W-:Y:S01]  /*1a570*/  IMAD R8, R29, 0x6000, R16 ;  /* 0x000060001d087824 */ /* 0x000fe200078e0210 */
[----:B------:R-:W-:Y:S01]  /*1a580*/  R2UR UR10, R14 ;  /* 0x000000000e0a72ca */ /* 0x000fe200000e0000 */
[----:B------:R-:W-:Y:S01]  /*1a590*/  VIADD R7, R7, 0xffffff80 ;  /* 0xffffff8007077836 */ /* 0x000fe20000000000 */
[----:B--2---:R-:W-:Y:S01]  /*1a5a0*/  IADD3 R6, R9, 0x2d890, RZ ;  /* 0x0002d89009067810 */ /* 0x004fe20007ffe0ff */
[----:B------:R-:W-:Y:S01]  /*1a5b0*/  VIADD R10, R8, 0x15400 ;  /* 0x00015400080a7836 */ /* 0x000fe20000000000 */
[----:B------:R-:W-:Y:S01]  /*1a5c0*/  UIADD3.X UR5, URZ, UR43, URZ, UP0, !UPT ;  /* 0x0000002b3f057290 */ /* 0x000fe200087fe43f */
[----:B------:R-:W-:Y:S01]  /*1a5d0*/  UMOV UR6, 0x0 ;  /* 0x0000000000067882 */ /* 0x000fe20000000000 */
[----:B------:R-:W-:-:S10]  /*1a5e0*/  UMOV UR7, 0x12f00000 ;  /* 0x12f0000000077882 */ /* 0x000fd40000000000 */
.L_x_2521:
        /* <DEDUP_REMOVED lines=16> */
.L_x_2522:
        /* <DEDUP_REMOVED lines=16> */
.L_x_2523:
        /* <DEDUP_REMOVED lines=13> */
.L_x_2680:
[----:B------:R-:W-:Y:S05]  /*1a8c0*/  BSYNC B2 ;  /* 0x0000000000027941 */ /* 0x000fea0003800000 */
.L_x_2524:
        /* <DEDUP_REMOVED lines=11> */
.L_x_2527:
[----:B------:R-:W-:Y:S05]  /*1a980*/  BSYNC B2 ;  /* 0x0000000000027941 */ /* 0x000fea0003800000 */
.L_x_2526:
        /* <DEDUP_REMOVED lines=8> */
.L_x_2528:
        /* <DEDUP_REMOVED lines=15> */
.L_x_2529:
        /* <DEDUP_REMOVED lines=15> */
.L_x_2530:
        /* <DEDUP_REMOVED lines=9> */
[----:B---3--:R-:W-:Y:S05]  /*1ac80*/  @P0 BRA.U.ANY `(.L_x_2530) ;  /* 0xfffffffd00d80947 */ /* 0x008fea000393ffff */
.L_x_2516:
[----:B------:R-:W-:Y:S05]  /*1ac90*/  BSYNC B1 ;  /* 0x0000000000017941 */ /* 0x000fea0003800000 */
.L_x_2515:
[----:B--2---:R-:W2:Y:S01]  /*1aca0*/  LDL.LU R6, [R1+0x4] ;  /* 0x0000040001067983 */ /* 0x004ea20000300800 */
[----:B------:R-:W-:Y:S01]  /*1acb0*/  VIADD R29, R29, 0x1 ;  /* 0x000000011d1d7836 */ /* 0x000fe20000000000 */
[----:B------:R-:W-:Y:S01]  /*1acc0*/  PLOP3.LUT P0, PT, PT, PT, PT, 0x8, 0x0 ;  /* 0x000000000000781c */ /* 0x000fe20003f0e170 */
[----:B0-----:R-:W-:-:S03]  /*1acd0*/  VIADD R10, R5, 0xfffffffe ;  /* 0xfffffffe050a7836 */ /* 0x001fc60000000000 */
[C---:B------:R-:W-:Y:S02]  /*1ace0*/  ISETP.NE.AND P1, PT, R29.reuse, 0x2, PT ;  /* 0x000000021d00780c */ /* 0x040fe40003f25270 */
[----:B------:R-:W-:Y:S02]  /*1acf0*/  ISETP.GE.AND P2, PT, R10, R3, PT ;  /* 0x000000030a00720c */ /* 0x000fe40003f46270 */
[----:B------:R-:W-:Y:S02]  /*1ad00*/  SEL R5, RZ, 0x1, P1 ;  /* 0x00000001ff057807 */ /* 0x000fe40000800000 */
[----:B------:R-:W-:Y:S02]  /*1ad10*/  SEL R29, R29, RZ, P1 ;  /* 0x000000ff1d1d7207 */ /* 0x000fe40000800000 */
[----:B--2---:R-:W-:-:S05]  /*1ad20*/  LOP3.LUT R6, R6, R5, RZ, 0x3c, !PT ;  /* 0x0000000506067212 */ /* 0x004fca00078e3cff */
[----:B------:R2:W-:Y:S02]  /*1ad30*/  STL [R1+0x4], R6 ;  /* 0x0000040601007387 */ /* 0x0005e40000100800 */
[----:B------:R-:W-:Y:S05]  /*1ad40*/  @!P2 BRA `(.L_x_2509) ;  /* 0x00000008005ca947 */ /* 0x000fea0003800000 */
.L_x_2547:
[----:B------:R-:W-:Y:S05]  /*1ad50*/  YIELD ;  /* 0x0000000000007946 */ /* 0x000fea0003800000 */
[----:B------:R-:W-:Y:S04]  /*1ad60*/  BSSY B1, `(.L_x_2531) ;  /* 0x000008b000017945 */ /* 0x000fe80003800000 */
[----:B---3--:R-:W-:Y:S05]  /*1ad70*/  @!P6 BRA `(.L_x_2532) ;  /* 0x000000080024e947 */ /* 0x008fea0003800000 */
[----:B--2---:R-:W1:Y:S01]  /*1ad80*/  LDL R6, [R1+0x4] ;  /* 0x0000040001067983 */ /* 0x004e620000100800 */
[----:B------:R-:W-:Y:S01]  /*1ad90*/  LEA R9, R29, R16, 0x3 ;  /* 0x000000101d097211 */ /* 0x000fe200078e18ff */
[----:B------:R-:W0:Y:S01]  /*1ada0*/  S2R R5, SR_TID.X ;  /* 0x0000000000057919 */ /* 0x000e220000002100 */
[----:B------:R-:W-:Y:S01]  /*1adb0*/  BSSY B2, `(.L_x_2533) ;  /* 0x0000006000027945 */ /* 0x000fe20003800000 */
[----:B0-----:R-:W-:-:S04]  /*1adc0*/  LOP3.LUT R5, R5, 0x7f, RZ, 0xc0, !PT ;  /* 0x0000007f05057812 */ /* 0x001fc800078ec0ff */
[----:B------:R-:W-:Y:S02]  /*1add0*/  ISETP.NE.AND P2, PT, R5, RZ, PT ;  /* 0x000000ff0500720c */ /* 0x000fe40003f45270 */
[----:B-1----:R-:W-:-:S04]  /*1ade0*/  SHF.L.U32 R8, R6, 0x1f, RZ ;  /* 0x0000001f06087819 */ /* 0x002fc800000006ff */
[----:B------:R-:W0:Y:S02]  /*1adf0*/  SYNCS.PHASECHK.TRANS64.TRYWAIT P1, [R9+URZ+0x2d8a0], R8 ;  /* 0x02d8a008090075a7 */ /* 0x000e24000802017f */
[----:B0-----:R-:W-:Y:S05]  /*1ae00*/  @!P1 BRA `(.L_x_2534) ;  /* 0x0000006400f09947 */ /* 0x001fea0003800000 */
.L_x_2681:
[----:B------:R-:W-:Y:S05]  /*1ae10*/  BSYNC B2 ;  /* 0x0000000000027941 */ /* 0x000fea0003800000 */
.L_x_2533:
        /* <DEDUP_REMOVED lines=9> */
.L_x_2536:
[----:B------:R-:W-:Y:S05]  /*1aeb0*/  BSYNC B2 ;  /* 0x0000000000027941 */ /* 0x000fea0003800000 */
.L_x_2535:
[----:B------:R-:W-:Y:S01]  /*1aec0*/  IMAD.MOV.U32 R14, RZ, RZ, RZ ;  /* 0x000000ffff0e7224 */ /* 0x000fe200078e00ff */
[----:B------:R-:W-:Y:S01]  /*1aed0*/  UIADD3 UR4, UP0, UR42, 0x570, URZ ;  /* 0x000005702a047890 */ /* 0x000fe2000ff1e03f */
[----:B------:R-:W-:Y:S01]  /*1aee0*/  IMAD R7, R29, 0x6000, R16 ;  /* 0x000060001d077824 */ /* 0x000fe200078e0210 */
[----:B------:R-:W-:Y:S01]  /*1aef0*/  PLOP3.LUT P1, PT, PT, PT, PT, 0x80, 0x0 ;  /* 0x000000000000781c */ /* 0x000fe20003f2f070 */
[----:B------:R-:W-:Y:S01]  /*1af00*/  IMAD R6, R10, 0x80, R0 ;  /* 0x000000800a067824 */ /* 0x000fe200078e0200 */
[----:B------:R-:W-:Y:S01]  /*1af10*/  R2UR UR10, R14 ;  /* 0x000000000e0a72ca */ /* 0x000fe200000e0000 */
[----:B------:R-:W-:Y:S01]  /*1af20*/  VIADD R5, R9, 0x2d890 ;  /* 0x0002d89009057836 */ /* 0x000fe20000000000 */
[----:B------:R-:W-:Y:S01]  /*1af30*/  IADD3 R11, R7, 0x15400, RZ ;  /* 0x00015400070b7810 */ /* 0x000fe20007ffe0ff */
[----:B------:R-:W-:Y:S01]  /*1af40*/  UIADD3.X UR5, URZ, UR43, URZ, UP0, !UPT ;  /* 0x0000002b3f057290 */ /* 0x000fe200087fe43f */
[----:B------:R-:W-:Y:S01]  /*1af50*/  UMOV UR6, 0x0 ;  /* 0x0000000000067882 */ /* 0x000fe20000000000 */
[----:B------:R-:W-:-:S10]  /*1af60*/  UMOV UR7, 0x12f00000 ;  /* 0x12f0000000077882 */ /* 0x000fd40000000000 */
.L_x_2537:
        /* <DEDUP_REMOVED lines=16> */
.L_x_2538:
        /* <DEDUP_REMOVED lines=16> */
.L_x_2539:
        /* <DEDUP_REMOVED lines=13> */
.L_x_2682:
[----:B------:R-:W-:Y:S05]  /*1b240*/  BSYNC B2 ;  /* 0x0000000000027941 */ /* 0x000fea0003800000 */
.L_x_2540:
[----:B------:R-:W-:Y:S01]  /*1b250*/  BSSY B2, `(.L_x_2542) ;  /* 0x000000b000027945 */ /* 0x000fe20003800000 */
[----:B------:R-:W-:Y:S01]  /*1b260*/  MOV R12, 0x0 ;  /* 0x00000000000c7802 */ /* 0x000fe20000000f00 */
[----:B------:R-:W-:Y:S02]  /*1b270*/  IMAD.MOV.U32 R13, RZ, RZ, 0x12f00000 ;  /* 0x12f00000ff0d7424 */ /* 0x000fe400078e00ff */
        /* <DEDUP_REMOVED lines=8> */
.L_x_2543:
[----:B------:R-:W-:Y:S05]  /*1b300*/  BSYNC B2 ;  /* 0x0000000000027941 */ /* 0x000fea0003800000 */
.L_x_2542:
        /* <DEDUP_REMOVED lines=8> */
.L_x_2544:
        /* <DEDUP_REMOVED lines=15> */
.L_x_2545:
        /* <DEDUP_REMOVED lines=15> */
.L_x_2546:
        /* <DEDUP_REMOVED lines=10> */
.L_x_2532:
[----:B------:R-:W-:Y:S05]  /*1b610*/  BSYNC B1 ;  /* 0x0000000000017941 */ /* 0x000fea0003800000 */
.L_x_2531:
[----:B-1----:R-:W3:Y:S01]  /*1b620*/  LDL.LU R8, [R1+0x4] ;  /* 0x0000040001087983 */ /* 0x002ee20000300800 */
[----:B------:R-:W-:Y:S01]  /*1b630*/  VIADD R29, R29, 0x1 ;  /* 0x000000011d1d7836 */ /* 0x000fe20000000000 */
[C---:B------:R-:W-:Y:S01]  /*1b640*/  ISETP.GT.AND P2, PT, R10.reuse, R3, PT ;  /* 0x000000030a00720c */ /* 0x040fe20003f44270 */
[----:B------:R-:W-:-:S03]  /*1b650*/  VIADD R10, R10, 0xffffffff ;  /* 0xffffffff0a0a7836 */ /* 0x000fc60000000000 */
[----:B------:R-:W-:-:S04]  /*1b660*/  ISETP.NE.AND P1, PT, R29, 0x2, PT ;  /* 0x000000021d00780c */ /* 0x000fc80003f25270 */
[----:B------:R-:W-:Y:S02]  /*1b670*/  SEL R5, RZ, 0x1, P1 ;  /* 0x00000001ff057807 */ /* 0x000fe40000800000 */
[----:B------:R-:W-:Y:S02]  /*1b680*/  SEL R29, R29, RZ, P1 ;  /* 0x000000ff1d1d7207 */ /* 0x000fe40000800000 */
[----:B---3--:R-:W-:-:S05]  /*1b690*/  LOP3.LUT R8, R8, R5, RZ, 0x3c, !PT ;  /* 0x0000000508087212 */ /* 0x008fca00078e3cff */
[----:B------:R3:W-:Y:S01]  /*1b6a0*/  STL [R1+0x4], R8 ;  /* 0x0000040801007387 */ /* 0x0007e20000100800 */
[----:B------:R-:W-:Y:S05]  /*1b6b0*/  @P2 BRA `(.L_x_2547) ;  /* 0xfffffff400a42947 */ /* 0x000fea000383ffff */
.L_x_2509:
[----:B------:R-:W-:Y:S05]  /*1b6c0*/  BSYNC B0 ;  /* 0x0000000000007941 */ /* 0x000fea0003800000 */
.L_x_2508:
[----:B------:R-:W4:Y:S01]  /*1b6d0*/  LDC R0, c[0x0][0x448] ;  /* 0x00011200ff007b82 */ /* 0x000f220000000800 */
[----:B------:R-:W-:Y:S01]  /*1b6e0*/  IMAD.MOV.U32 R2, RZ, RZ, 0xc0 ;  /* 0x000000c0ff027424 */ /* 0x000fe200078e00ff */
[----:B------:R-:W-:Y:S01]  /*1b6f0*/  ISETP.NE.AND P2, PT, R4, RZ, PT ;  /* 0x000000ff0400720c */ /* 0x000fe20003f45270 */
[----:B------:R-:W-:Y:S05]  /*1b700*/  @!P0 WARPSYNC.ALL ;  /* 0x0000000000008948 */ /* 0x000fea0003800000 */
[----:B------:R-:W-:Y:S01]  /*1b710*/  IMAD R2, R25, R2, 0xbf ;  /* 0x000000bf19027424 */ /* 0x000fe200078e0202 */
[----:B------:R-:W-:Y:S06]  /*1b720*/  BSSY B0, `(.L_x_2548) ;  /* 0x000002a000007945 */ /* 0x000fec0003800000 */
[----:B------:R-:W0:Y:S08]  /*1b730*/  @!P2 LDC R4, c[0x0][0x9f0] ;  /* 0x00027c00ff04ab82 */ /* 0x000e300000000800 */
[----:B------:R-:W-:Y:S01]  /*1b740*/  @!P0 BAR.SYNC.DEFER_BLOCKING 0xc, 0x200 ;  /* 0x0308000000008b1d */ /* 0x000fe20000010000 */
[----:B----4-:R-:W-:-:S13]  /*1b750*/  ISETP.NE.AND P1, PT, R0, 0x1, PT ;  /* 0x000000010000780c */ /* 0x010fda0003f25270 */
[----:B------:R-:W4:Y:S08]  /*1b760*/  @P1 LDC R0, c[0x0][0x44c] ;  /* 0x00011300ff001b82 */ /* 0x000f300000000800 */
[----:B------:R-:W5:Y:S01]  /*1b770*/  @P1 LDC R3, c[0x0][0x450] ;  /* 0x00011400ff031b82 */ /* 0x000f620000000800 */
[----:B----4-:R-:W-:-:S05]  /*1b780*/  @P1 IMAD.HI.U32 R0, R2, R0, RZ ;  /* 0x0000000002001227 */ /* 0x010fca00078e00ff */
[----:B-----5:R-:W-:-:S04]  /*1b790*/  @P1 SHF.R.U32.HI R2, RZ, R3, R0 ;  /* 0x00000003ff021219 */ /* 0x020fc80000011600 */
[----:B------:R-:W-:-:S04]  /*1b7a0*/  IADD3 R2, R20, R2, RZ ;  /* 0x0000000214027210 */ /* 0x000fc80007ffe0ff */
[----:B------:R-:W-:-:S04]  /*1b7b0*/  SHF.R.S32.HI R0, RZ, 0x1f, R2 ;  /* 0x0000001fff007819 */ /* 0x000fc80000011402 */
[----:B------:R-:W-:-:S04]  /*1b7c0*/  LEA.HI R0, R0, R2, RZ, 0x7 ;  /* 0x0000000200007211 */ /* 0x000fc800078f38ff */
[----:B------:R-:W-:-:S04]  /*1b7d0*/  SHF.R.S32.HI R0, RZ, 0x7, R0 ;  /* 0x00000007ff007819 */ /* 0x000fc80000011400 */
[----:B------:R-:W-:Y:S01]  /*1b7e0*/  VIMNMX R21, R21, R0, PT ;  /* 0x0000000015157248 */ /* 0x000fe20003fe0100 */
[----:B------:R-:W-:-:S03]  /*1b7f0*/  IMAD.MOV.U32 R0, RZ, RZ, RZ ;  /* 0x000000ffff007224 */ /* 0x000fc600078e00ff */
[----:B------:R-:W-:-:S13]  /*1b800*/  ISETP.GE.AND P1, PT, R21, 0x1, PT ;  /* 0x000000011500780c */ /* 0x000fda0003f26270 */
[----:B0-----:R-:W-:Y:S05]  /*1b810*/  @!P1 BRA `(.L_x_2549) ;  /* 0x0000000000689947 */ /* 0x001fea0003800000 */
[-C--:B------:R-:W-:Y:S02]  /*1b820*/  IABS R0, R4.reuse ;  /* 0x0000000400007213 */ /* 0x080fe40000000000 */
[----:B--2---:R-:W-:Y:S02]  /*1b830*/  IABS R6, R4 ;  /* 0x0000000400067213 */ /* 0x004fe40000000000 */
        /* <DEDUP_REMOVED lines=21> */
[----:B------:R-:W-:-:S05]  /*1b990*/  IMAD.MOV.U32 R0, RZ, RZ, R5 ;  /* 0x000000ffff007224 */ /* 0x000fca00078e0005 */
[----:B------:R-:W-:Y:S02]  /*1b9a0*/  @!P2 IADD3 R0, -R0, RZ, RZ ;  /* 0x000000ff0000a210 */ /* 0x000fe40007ffe1ff */
[----:B------:R-:W-:-:S07]  /*1b9b0*/  @!P1 LOP3.LUT R0, RZ, R4, RZ, 0x33, !PT ;  /* 0x00000004ff009212 */ /* 0x000fce00078e33ff */
.L_x_2549:
[----:B------:R-:W-:Y:S05]  /*1b9c0*/  BSYNC B0 ;  /* 0x0000000000007941 */ /* 0x000fea0003800000 */
.L_x_2548:
[-C--:B------:R-:W-:Y:S01]  /*1b9d0*/  IMAD R2, R23, R0.reuse, RZ ;  /* 0x0000000017027224 */ /* 0x080fe200078e02ff */
        /* <DEDUP_REMOVED lines=12> */
[----:B------:R-:W4:Y:S01]  /*1baa0*/  LDC.64 R2, c[0x0][0xc60] ;  /* 0x00031800ff027b82 */ /* 0x000f220000000a00 */
[----:B------:R-:W0:Y:S02]  /*1bab0*/  FLO.U32 R0, UR4 ;  /* 0x0000000400007d00 */ /* 0x000e2400080e0000 */
[----:B0-----:R-:W-:-:S06]  /*1bac0*/  ISETP.EQ.U32.AND P0, PT, R0, R5, PT ;  /* 0x000000050000720c */ /* 0x001fcc0003f02070 */
[----:B------:R-:W4:Y:S07]  /*1bad0*/  POPC R5, UR4 ;  /* 0x0000000400057d09 */ /* 0x000f2e0008000000 */
[----:B----4-:R-:W4:Y:S01]  /*1bae0*/  @P0 ATOMG.E.ADD.STRONG.GPU PT, R3, desc[UR38][R2.64], R5 ;  /* 0x00000005020309a8 */ /* 0x010f2200081ee1e6 */
[----:B------:R-:W0:Y:S02]  /*1baf0*/  S2R R4, SR_LTMASK ;  /* 0x0000000000047919 */ /* 0x000e240000003900 */
[----:B0-----:R-:W-:-:S04]  /*1bb00*/  LOP3.LUT R4, R4, UR4, RZ, 0xc0, !PT ;  /* 0x0000000404047c12 */ /* 0x001fc8000f8ec0ff */
[----:B------:R-:W0:Y:S01]  /*1bb10*/  POPC R7, R4 ;  /* 0x0000000400077309 */ /* 0x000e220000000000 */
[----:B----4-:R-:W0:Y:S02]  /*1bb20*/  SHFL.IDX PT, R0, R3, R0, 0x1f ;  /* 0x00001f0003007589 */ /* 0x010e2400000e0000 */
[----:B0-----:R-:W-:Y:S01]  /*1bb30*/  IADD3 R24, R0, UR37, R7 ;  /* 0x0000002500187c10 */ /* 0x001fe2000fffe007 */
[----:B------:R-:W-:Y:S06]  /*1bb40*/  BRA `(.L_x_2552) ;  /* 0x0000003000c07947 */ /* 0x000fec0003800000 */
.L_x_2551:
        /* <DEDUP_REMOVED lines=13> */
[----:B--2---:R-:W-:Y:S02]  /*1bc20*/  IMAD.U32 R6, RZ, RZ, UR8 ;  /* 0x00000008ff067e24 */ /* 0x004fe4000f8e00ff */
[----:B------:R-:W-:-:S02]  /*1bc30*/  IMAD.U32 R10, RZ, RZ, UR4 ;  /* 0x00000004ff0a7e24 */ /* 0x000fc4000f8e00ff */
[----:B------:R-:W-:Y:S02]  /*1bc40*/  IMAD.U32 R11, RZ, RZ, UR5 ;  /* 0x00000005ff0b7e24 */ /* 0x000fe4000f8e00ff */
[----:B-1-3--:R-:W-:Y:S02]  /*1bc50*/  IMAD.MOV.U32 R8, RZ, RZ, 0x70 ;  /* 0x00000070ff087424 */ /* 0x00afe400078e00ff */
[----:B------:R-:W-:-:S07]  /*1bc60*/  IMAD.MOV.U32 R12, RZ, RZ, 0x1 ;  /* 0x00000001ff0c7424 */ /* 0x000fce00078e00ff */
[----:B------:R-:W-:-:S07]  /*1bc70*/  LEPC R20, `(.L_x_2554) ;  /* 0x000000001014794e */ /* 0x000fce0000000000 */
[----:B0-----:R-:W-:Y:S05]  /*1bc80*/  CALL.ABS.NOINC R2 ;  /* 0x0000000002007343 */ /* 0x001fea0003c00000 */
.L_x_2554:
[----:B------:R-:W-:Y:S05]  /*1bc90*/  BSYNC B6 ;  /* 0x0000000000067941 */ /* 0x000fea0003800000 */
.L_x_2553:
        /* <DEDUP_REMOVED lines=12> */
[----:B------:R-:W-:Y:S01]  /*1bd60*/  MOV R13, RZ ;  /* 0x000000ff000d7202 */ /* 0x000fe20000000f00 */
[----:B--2---:R-:W-:Y:S02]  /*1bd70*/  IMAD.U32 R6, RZ, RZ, UR8 ;  /* 0x00000008ff067e24 */ /* 0x004fe4000f8e00ff */
[----:B------:R-:W-:-:S02]  /*1bd80*/  IMAD.U32 R10, RZ, RZ, UR4 ;  /* 0x00000004ff0a7e24 */ /* 0x000fc4000f8e00ff */
[----:B------:R-:W-:Y:S02]  /*1bd90*/  IMAD.U32 R11, RZ, RZ, UR5 ;  /* 0x00000005ff0b7e24 */ /* 0x000fe4000f8e00ff */
[----:B-1-3--:R-:W-:Y:S02]  /*1bda0*/  IMAD.MOV.U32 R8, RZ, RZ, 0x70 ;  /* 0x00000070ff087424 */ /* 0x00afe400078e00ff */
[----:B0-----:R-:W-:-:S07]  /*1bdb0*/  IMAD.MOV.U32 R12, RZ, RZ, 0x1 ;  /* 0x00000001ff0c7424 */ /* 0x001fce00078e00ff */
[----:B------:R-:W-:-:S07]  /*1bdc0*/  LEPC R20, `(.L_x_2557) ;  /* 0x000000001014794e */ /* 0x000fce0000000000 */
[----:B----4-:R-:W-:Y:S05]  /*1bdd0*/  CALL.ABS.NOINC R2 ;  /* 0x0000000002007343 */ /* 0x010fea0003c00000 */
.L_x_2557:
        /* <DEDUP_REMOVED lines=15> */
.L_x_2556:
[----:B------:R-:W-:Y:S05]  /*1bed0*/  BSYNC B6 ;  /* 0x0000000000067941 */ /* 0x000fea0003800000 */
.L_x_2555:
[----:B------:R0:W4:Y:S01]  /*1bee0*/  LDL R20, [R1+0xc] ;  /* 0x00000c0001147983 */ /* 0x0001220000100800 */
[----:B------:R-:W-:Y:S01]  /*1bef0*/  ULDC.64 UR4, c[0x0][0x9f8] ;  /* 0x00027e0000047ab9 */ /* 0x000fe20000000a00 */
[----:B------:R-:W-:Y:S01]  /*1bf00*/  MOV R23, R26 ;  /* 0x0000001a00177202 */ /* 0x000fe20000000f00 */
[----:B------:R-:W1:Y:S01]  /*1bf10*/  LDC R5, c[0x0][0x430] ;  /* 0x00010c00ff057b82 */ /* 0x000e620000000800 */
[----:B------:R-:W-:Y:S01]  /*1bf20*/  ISETP.NE.U32.AND P0, PT, RZ, UR4, PT ;  /* 0x00000004ff007c0c */ /* 0x000fe2000bf05070 */
[----:B------:R-:W2:Y:S03]  /*1bf30*/  LDL R26, [R1+0x20] ;  /* 0x00002000011a7983 */ /* 0x000ea60000100800 */
[----:B------:R-:W-:Y:S01]  /*1bf40*/  ISETP.NE.AND.EX P0, PT, RZ, UR5, PT, P0 ;  /* 0x00000005ff007c0c */ /* 0x000fe2000bf05300 */
[----:B------:R-:W3:-:S12]  /*1bf50*/  LDL R21, [R1+0x28] ;  /* 0x0000280001157983 */ /* 0x000ed80000100800 */
[----:B------:R-:W-:Y:S01]  /*1bf60*/  @P0 IADD3 R18, P1, R18, UR4, RZ ;  /* 0x0000000412120c10 */ /* 0x000fe2000ff3e0ff */
[----:B------:R-:W0:Y:S01]  /*1bf70*/  S2R R2, SR_TID.X ;  /* 0x0000000000027919 */ /* 0x000e220000002100 */
[----:B------:R-:W0:Y:S02]  /*1bf80*/  S2R R3, SR_TID.X ;  /* 0x0000000000037919 */ /* 0x000e240000002100 */
[----:B------:R-:W-:Y:S01]  /*1bf90*/  @P0 IADD3.X R19, R19, UR5, RZ, P1, !PT ;  /* 0x0000000513130c10 */ /* 0x000fe20008ffe4ff */
[----:B------:R-:W-:Y:S01]  /*1bfa0*/  VIADD R23, R23, 0xffffffff ;  /* 0xffffffff17177836 */ /* 0x000fe20000000000 */
[----:B-1----:R-:W-:Y:S01]  /*1bfb0*/  ISETP.NE.AND P1, PT, R5, 0x1, PT ;  /* 0x000000010500780c */ /* 0x002fe20003f25270 */
[----:B------:R-:W1:Y:S01]  /*1bfc0*/  S2R R11, SR_TID.X ;  /* 0x00000000000b7919 */ /* 0x000e620000002100 */
[----:B------:R-:W-:Y:S01]  /*1bfd0*/  ULDC UR4, c[0x0][0x2f4] ;  /* 0x0000bd0000047ab9 */ /* 0x000fe20000000800 */
[----:B----4-:R-:W4:Y:S01]  /*1bfe0*/  @P0 LDG.E R20, desc[UR38][R18.64] ;  /* 0x0000002612140981 */ /* 0x010f22000c1e1900 */
[----:B0-----:R-:W-:-:S09]  /*1bff0*/  LOP3.LUT R0, R2, 0x7f, RZ, 0xc0, !PT ;  /* 0x0000007f02007812 */ /* 0x001fd200078ec0ff */
[----:B------:R-:W0:Y:S01]  /*1c000*/  @P1 LDC R2, c[0x0][0x434] ;  /* 0x00010d00ff021b82 */ /* 0x000e220000000800 */
[----:B------:R-:W-:Y:S01]  /*1c010*/  IMAD.SHL.U32 R4, R3, 0x20, RZ ;  /* 0x0000002003047824 */ /* 0x000fe200078e00ff */
[----:B------:R-:W-:Y:S01]  /*1c020*/  SHF.R.U32.HI R0, RZ, 0x2, R0 ;  /* 0x00000002ff007819 */ /* 0x000fe20000011600 */
[----:B------:R-:W-:-:S05]  /*1c030*/  IMAD.SHL.U32 R10, R23, 0x80, RZ ;  /* 0x00000080170a7824 */ /* 0x000fca00078e00ff */
[----:B------:R-:W0:Y:S01]  /*1c040*/  @P1 LDC R3, c[0x0][0x438] ;  /* 0x00010e00ff031b82 */ /* 0x000e220000000800 */
[----:B------:R-:W-:-:S04]  /*1c050*/  LOP3.LUT R4, R4, 0x60, RZ, 0xc0, !PT ;  /* 0x0000006004047812 */ /* 0x000fc800078ec0ff */
[----:B------:R-:W-:Y:S02]  /*1c060*/  LOP3.LUT R0, R10, R0, R4, 0xfe, !PT ;  /* 0x000000000a007212 */ /* 0x000fe400078efe04 */
[----:B-1----:R-:W-:-:S04]  /*1c070*/  SHF.L.U32 R11, R11, 0x3, RZ ;  /* 0x000000030b0b7819 */ /* 0x002fc800000006ff */
[----:B------:R-:W-:Y:S02]  /*1c080*/  LOP3.LUT R11, R11, 0x18, RZ, 0xc0, !PT ;  /* 0x000000180b0b7812 */ /* 0x000fe400078ec0ff */
[----:B------:R-:W-:Y:S02]  /*1c090*/  LOP3.LUT R22, R22, 0xfffffff7, RZ, 0xc0, !PT ;  /* 0xfffffff716167812 */ /* 0x000fe400078ec0ff */
[----:B------:R-:W-:Y:S01]  /*1c0a0*/  LOP3.LUT R12, R11, 0x20, RZ, 0xfc, !PT ;  /* 0x000000200b0c7812 */ /* 0x000fe200078efcff */
[----:B------:R-:W-:Y:S01]  /*1c0b0*/  UMOV UR5, 0xffffffff ;  /* 0xffffffff00057882 */ /* 0x000fe20000000000 */
[----:B----4-:R-:W-:Y:S01]  /*1c0c0*/  @P0 STL [R1+0xc], R20 ;  /* 0x00000c1401000387 */ /* 0x010fe20000100800 */
[C---:B--2---:R-:W-:Y:S01]  /*1c0d0*/  ISETP.GE.AND P0, PT, R0.reuse, R26, PT ;  /* 0x0000001a0000720c */ /* 0x044fe20003f06270 */
[----:B---3--:R-:W-:-:S04]  /*1c0e0*/  IMAD.IADD R0, R0, 0x1, R21 ;  /* 0x0000000100007824 */ /* 0x008fc800078e0215 */
[----:B0-----:R-:W-:Y:S01]  /*1c0f0*/  @P1 IMAD.HI.U32 R2, R0, R2, RZ ;  /* 0x0000000200021227 */ /* 0x001fe200078e00ff */
[----:B------:R-:W-:-:S04]  /*1c100*/  MOV R6, R0 ;  /* 0x0000000000067202 */ /* 0x000fc80000000f00 */
[----:B------:R-:W-:-:S03]  /*1c110*/  @P1 SHF.R.U32.HI R6, RZ, R3, R2 ;  /* 0x00000003ff061219 */ /* 0x000fc60000011602 */
        /* <DEDUP_REMOVED lines=9> */
[----:B------:R-:W-:Y:S01]  /*1c1b0*/  IMAD.U32 R5, RZ, RZ, UR40 ;  /* 0x00000028ff057e24 */ /* 0x000fe2000f8e00ff */
[----:B------:R0:W-:Y:S01]  /*1c1c0*/  STL [R1+0x2c], R8 ;  /* 0x00002c0801007387 */ /* 0x0001e20000100800 */
[----:B------:R-:W-:-:S03]  /*1c1d0*/  @!P0 IMAD.IADD R0, R7, 0x1, R0 ;  /* 0x0000000107008824 */ /* 0x000fc600078e0200 */
        /* <DEDUP_REMOVED lines=17> */
.L_x_2685:
[----:B------:R-:W-:Y:S05]  /*1c2f0*/  @!P2 BRA `(.L_x_2559) ;  /* 0x000000000004a947 */ /* 0x000fea0003800000 */
[----:B------:R-:W-:Y:S01]  /*1c300*/  BPT.TRAP 0x1 ;  /* 0x000000040000795c */ /* 0x000fe20000300000 */
.L_x_2559:
        /* <DEDUP_REMOVED lines=16> */
[----:B------:R-:W-:Y:S02]  /*1c410*/  IMAD R0, R28, 0x8, R16 ;  /* 0x000000081c007824 */ /* 0x000fe400078e0210 */
[----:B------:R-:W-:-:S04]  /*1c420*/  IMAD.WIDE.U32 R6, R17, UR4, R6 ;  /* 0x0000000411067c25 */ /* 0x000fc8000f8e0006 */
[----:B------:R-:W-:Y:S01]  /*1c430*/  IMAD R19, R17, UR5, R7 ;  /* 0x0000000511137c24 */ /* 0x000fe2000f8e0207 */
[----:B------:R-:W-:-:S04]  /*1c440*/  LEA R18, P0, R6, UR6, 0x1 ;  /* 0x0000000606127c11 */ /* 0x000fc8000f8008ff */
[----:B------:R-:W-:Y:S02]  /*1c450*/  LEA.HI.X R19, R6, UR7, R19, 0x1, P0 ;  /* 0x0000000706137c11 */ /* 0x000fe400080f0c13 */
[----:B--2---:R-:W-:-:S06]  /*1c460*/  SHF.L.U32 R5, R5, 0x1f, RZ ;  /* 0x0000001f05057819 */ /* 0x004fcc00000006ff */
[----:B------:R-:W0:Y:S02]  /*1c470*/  SYNCS.PHASECHK.TRANS64.TRYWAIT P0, [R0+URZ+0x2d840], R5 ;  /* 0x02d84005000075a7 */ /* 0x000e24000800017f */
[----:B0-----:R-:W-:Y:S05]  /*1c480*/  @!P0 BRA `(.L_x_2561) ;  /* 0x0000005000ac8947 */ /* 0x001fea0003800000 */
.L_x_2686:
[----:B------:R-:W-:Y:S05]  /*1c490*/  BSYNC B0 ;  /* 0x0000000000007941 */ /* 0x000fea0003800000 */
.L_x_2560:
        /* <DEDUP_REMOVED lines=16> */
[----:B------:R-:W-:-:S04]  /*1c5a0*/  ULDC.64 UR4, c[0x0][0x308] ;  /* 0x0000c20000047ab9 */ /* 0x000fc80000000a00 */
[----:B------:R-:W-:Y:S01]  /*1c5b0*/  IADD3 R3, R5, R2, RZ ;  /* 0x0000000205037210 */ /* 0x000fe20007ffe0ff */
        /* <DEDUP_REMOVED lines=9> */
[----:B--2---:R-:W-:Y:S02]  /*1c650*/  IMAD R8, R28, 0x3000, R9 ;  /* 0x000030001c087824 */ /* 0x004fe400078e0209 */
[----:B0-----:R-:W-:Y:S01]  /*1c660*/  IMAD.SHL.U32 R9, R6, 0x8, RZ ;  /* 0x0000000806097824 */ /* 0x001fe200078e00ff */
[----:B---3--:R-:W-:-:S04]  /*1c670*/  IADD3 R3, -R11, R12, -R10 ;  /* 0x0000000c0b037210 */ /* 0x008fc80007ffe90a */
        /* <DEDUP_REMOVED lines=18> */
[----:B0-----:R-:W-:-:S04]  /*1c7a0*/  @P1 LEA R5, P0, R9, R4, 0x1 ;  /* 0x0000000409051211 */ /* 0x001fc800078008ff */
[----:B-1----:R-:W-:Y:S01]  /*1c7b0*/  @P1 IADD3.X R4, RZ, R6, RZ, P0, !PT ;  /* 0x00000006ff041210 */ /* 0x002fe200007fe4ff */
[----:B------:R-:W-:-:S03]  /*1c7c0*/  @P1 IMAD R6, R8, 0x2, R16 ;  /* 0x0000000208061824 */ /* 0x000fc600078e0210 */
        /* <DEDUP_REMOVED lines=20> */
.L_x_2696:
        /* <DEDUP_REMOVED lines=12> */
.L_x_2563:
        /* <DEDUP_REMOVED lines=11> */
.L_x_2564:
        /* <DEDUP_REMOVED lines=40> */
.L_x_2566:
[----:B------:R-:W-:Y:S05]  /*1cd00*/  BSYNC B6 ;  /* 0x0000000000067941 */ /* 0x000fea0003800000 */
.L_x_2565:
        /* <DEDUP_REMOVED lines=22> */
[----:B------:R-:W-:Y:S01]  /*1ce70*/  IMAD.IADD R3, R3, 0x1, R0 ;  /* 0x0000000103037824 */ /* 0x000fe200078e0200 */
[----:B--2---:R-:W-:Y:S02]  /*1ce80*/  SHF.L.U32 R21, R21, 0x5, RZ ;  /* 0x0000000515157819 */ /* 0x004fe400000006ff */
[----:B---3--:R-:W-:Y:S02]  /*1ce90*/  LOP3.LUT R20, R20, 0x7f, RZ, 0xc0, !PT ;  /* 0x0000007f14147812 */ /* 0x008fe400078ec0ff */
        /* <DEDUP_REMOVED lines=36> */
[----:B------:R-:W-:-:S03]  /*1d0e0*/  SHF.R.S32.HI R6, RZ, 0x1f, R0 ;  /* 0x0000001fff067819 */ /* 0x000fc60000011400 */
[----:B------:R-:W-:Y:S02]  /*1d0f0*/  IMAD.IADD R3, R3, 0x1, R7 ;  /* 0x0000000103037824 */ /* 0x000fe400078e0207 */
[----:B------:R-:W-:Y:S02]  /*1d100*/  IMAD R6, R6, UR6, RZ ;  /* 0x0000000606067c24 */ /* 0x000fe4000f8e02ff */
[----:B------:R-:W-:-:S04]  /*1d110*/  IMAD.WIDE.U32 R2, R0, UR6, R2 ;  /* 0x0000000600027c25 */ /* 0x000fc8000f8e0002 */
[----:B------:R-:W-:Y:S02]  /*1d120*/  IMAD R6, R0, UR7, R6 ;  /* 0x0000000700067c24 */ /* 0x000fe4000f8e0206 */
[C---:B0-----:R-:W-:Y:S02]  /*1d130*/  IMAD.SHL.U32 R11, R13.reuse, 0x8, RZ ;  /* 0x000000080d0b7824 */ /* 0x041fe400078e00ff */
[----:B------:R-:W-:-:S03]  /*1d140*/  IMAD.SHL.U32 R10, R13, 0x8, RZ ;  /* 0x000000080d0a7824 */ /* 0x000fc600078e00ff */
[----:B------:R-:W-:Y:S02]  /*1d150*/  LOP3.LUT R11, R11, 0x18, RZ, 0xc0, !PT ;  /* 0x000000180b0b7812 */ /* 0x000fe400078ec0ff */
[----:B------:R-:W-:Y:S02]  /*1d160*/  IADD3 R6, R3, R6, RZ ;  /* 0x0000000603067210 */ /* 0x000fe40007ffe0ff */
[----:B------:R-:W-:Y:S02]  /*1d170*/  LEA R7, P0, R2, UR8, 0x1 ;  /* 0x0000000802077c11 */ /* 0x000fe4000f8008ff */
        /* <DEDUP_REMOVED lines=10> */
[----:B--2---:R-:W-:Y:S10]  /*1d220*/  BRA.DIV UR5, `(.L_x_2567) ;  /* 0x0000004a05c07947 */ /* 0x004ff4000b800000 */
[----:B------:R-:W0:Y:S01]  /*1d230*/  SHFL.IDX PT, R3, R5, RZ, 0x1c1f ;  /* 0x001c1fff05037589 */ /* 0x000e2200000e0000 */
[----:B-----5:R-:W-:Y:S02]  /*1d240*/  IMAD R0, R21, R9, RZ ;  /* 0x0000000915007224 */ /* 0x020fe400078e02ff */
[----:B------:R-:W-:Y:S01]  /*1d250*/  IMAD R25, R25, 0xc0, R20 ;  /* 0x000000c019197824 */ /* 0x000fe200078e0214 */
        /* <DEDUP_REMOVED lines=40> */
[----:B--2---:R-:W-:Y:S01]  /*1d4e0*/  @!P3 IMAD.X R3, RZ, RZ, R4, P4 ;  /* 0x000000ffff03b224 */ /* 0x004fe200020e0604 */
[----:B------:R-:W-:-:S04]  /*1d4f0*/  IADD3 R4, R25, 0x80, RZ ;  /* 0x0000008019047810 */ /* 0x000fc80007ffe0ff */
        /* <DEDUP_REMOVED lines=16> */
.L_x_2709:
        /* <DEDUP_REMOVED lines=12> */
.L_x_2568:
        /* <DEDUP_REMOVED lines=18> */
.L_x_2710:
[----:B------:R-:W-:Y:S05]  /*1d7e0*/  BSYNC B0 ;  /* 0x0000000000007941 */ /* 0x000fea0003800000 */
.L_x_2569:
        /* <DEDUP_REMOVED lines=18> */
.L_x_2585:
        /* <DEDUP_REMOVED lines=10> */
[----:B------:R-:W-:Y:S01]  /*1d9b0*/  IMAD.SHL.U32 R2, R2, 0x20, RZ ;  /* 0x0000002002027824 */ /* 0x000fe200078e00ff */
[----:B------:R-:W-:-:S04]  /*1d9c0*/  LEA R4, R0, R4, 0x7 ;  /* 0x0000000400047211 */ /* 0x000fc800078e38ff */
        /* <DEDUP_REMOVED lines=21> */
[----:B-----5:R-:W-:Y:S02]  /*1db20*/  LOP3.LUT R2, R20, R2, RZ, 0x3c, !PT ;  /* 0x0000000214027212 */ /* 0x020fe400078e3cff */
[----:B------:R-:W-:-:S03]  /*1db30*/  MOV R6, UR40 ;  /* 0x0000002800067c02 */ /* 0x000fc60008000f00 */
[----:B------:R0:W-:Y:S01]  /*1db40*/  STL [R1], R2 ;  /* 0x0000000201007387 */ /* 0x0001e20000100800 */
[----:B------:R-:W-:Y:S01]  /*1db50*/  ISETP.NE.AND P4, PT, R6, 0x3, PT ;  /* 0x000000030600780c */ /* 0x000fe20003f85270 */
[----:B------:R-:W-:Y:S01]  /*1db60*/  IMAD.MOV.U32 R23, RZ, RZ, R0 ;  /* 0x000000ffff177224 */ /* 0x000fe200078e0000 */
[----:B------:R-:W-:Y:S02]  /*1db70*/  SEL R28, R28, RZ, P0 ;  /* 0x000000ff1c1c7207 */ /* 0x000fe40000000000 */
[----:B--2---:R-:W-:-:S09]  /*1db80*/  SHF.R.S32.HI R26, RZ, 0x1f, R7 ;  /* 0x0000001fff1a7819 */ /* 0x004fd20000011407 */
[----:B0-----:R-:W-:Y:S05]  /*1db90*/  @!P4 BRA `(.L_x_2573) ;  /* 0x000000000004c947 */ /* 0x001fea0003800000 */
[----:B------:R-:W-:Y:S01]  /*1dba0*/  BPT.TRAP 0x1 ;  /* 0x000000040000795c */ /* 0x000fe20000300000 */
.L_x_2573:
[----:B------:R-:W-:Y:S01]  /*1dbb0*/  IMAD R5, R28, 0x8, R16 ;  /* 0x000000081c057824 */ /* 0x000fe200078e0210 */
[----:B------:R-:W-:Y:S01]  /*1dbc0*/  SHF.L.U32 R0, R2, 0x1f, RZ ;  /* 0x0000001f02007819 */ /* 0x000fe200000006ff */
[----:B------:R-:W-:Y:S03]  /*1dbd0*/  BSSY B1, `(.L_x_2574) ;  /* 0x0000003000017945 */ /* 0x000fe60003800000 */
[----:B------:R-:W0:Y:S02]  /*1dbe0*/  SYNCS.PHASECHK.TRANS64.TRYWAIT P0, [R5+URZ+0x2d840], R0 ;  /* 0x02d84000050075a7 */ /* 0x000e24000800017f */
[----:B0-----:R-:W-:Y:S05]  /*1dbf0*/  @!P0 BRA `(.L_x_2575) ;  /* 0x00000048007c8947 */ /* 0x001fea0003800000 */
.L_x_2711:
[----:B------:R-:W-:Y:S05]  /*1dc00*/  BSYNC B1 ;  /* 0x0000000000017941 */ /* 0x000fea0003800000 */
.L_x_2574:
        /* <DEDUP_REMOVED lines=52> */
.L_x_2721:
        /* <DEDUP_REMOVED lines=11> */
.L_x_2577:
        /* <DEDUP_REMOVED lines=11> */
.L_x_2578:
[----:B------:R1:W-:Y:S01]  /*1e0b0*/  SYNCS.ARRIVE.TRANS64.A1T0 RZ, [R5+URZ+0x2d830], RZ ;  /* 0x02d830ff05ff79a7 */ /* 0x0003e2000810003f */
[----:B------:R-:W-:Y:S05]  /*1e0c0*/  @!P5 BRA `(.L_x_2579) ;  /* 0x000000000004d947 */ /* 0x000fea0003800000 */
[----:B------:R-:W-:Y:S01]  /*1e0d0*/  BPT.TRAP 0x1 ;  /* 0x000000040000795c */ /* 0x000fe20000300000 */
.L_x_2579:
[----:B------:R-:W-:Y:S01]  /*1e0e0*/  SHF.L.U32 R2, R20, 0x1f, RZ ;  /* 0x0000001f14027819 */ /* 0x000fe200000006ff */
[----:B-1----:R-:W-:Y:S01]  /*1e0f0*/  IMAD R5, R10, 0x8, R16 ;  /* 0x000000080a057824 */ /* 0x002fe200078e0210 */
[----:B------:R-:W-:Y:S03]  /*1e100*/  BSSY B1, `(.L_x_2580) ;  /* 0x0000003000017945 */ /* 0x000fe60003800000 */
[----:B------:R-:W1:Y:S02]  /*1e110*/  SYNCS.PHASECHK.TRANS64.TRYWAIT P0, [R5+URZ+0x2d860], R2 ;  /* 0x02d86002050075a7 */ /* 0x000e64000800017f */
[----:B-1----:R-:W-:Y:S05]  /*1e120*/  @!P0 BRA `(.L_x_2581) ;  /* 0x0000004800988947 */ /* 0x002fea0003800000 */
.L_x_2722:
[----:B------:R-:W-:Y:S05]  /*1e130*/  BSYNC B1 ;  /* 0x0000000000017941 */ /* 0x000fea0003800000 */
.L_x_2580:
        /* <DEDUP_REMOVED lines=14> */
[----:B0-----:R-:W-:-:S04]  /*1e220*/  IADD3 R2, P0, R2, R0, RZ ;  /* 0x0000000002027210 */ /* 0x001fc80007f1e0ff */
[----:B-1----:R-:W-:Y:S02]  /*1e230*/  IADD3.X R3, RZ, R3, RZ, P0, !PT ;  /* 0x00000003ff037210 */ /* 0x002fe400007fe4ff */
        /* <DEDUP_REMOVED lines=29> */
.L_x_2732:
        /* <DEDUP_REMOVED lines=17> */
[----:B------:R-:W-:Y:S01]  /*1e520*/  IMAD R26, R26, UR4, RZ ;  /* 0x000000041a1a7c24 */ /* 0x000fe2000f8e02ff */
[----:B------:R-:W-:-:S03]  /*1e530*/  IADD3 R3, R3, R0, RZ ;  /* 0x0000000003037210 */ /* 0x000fc60007ffe0ff */
        /* <DEDUP_REMOVED lines=10> */
.L_x_2583:
        /* <DEDUP_REMOVED lines=12> */
.L_x_2584:
[----:B------:R-:W2:Y:S01]  /*1e6a0*/  LDL R2, [R1+0x24] ;  /* 0x0000240001027983 */ /* 0x000ea20000100800 */
[----:B------:R1:W-:Y:S01]  /*1e6b0*/  SYNCS.ARRIVE.TRANS64.A1T0 RZ, [R5+URZ+0x2d850], RZ ;  /* 0x02d850ff05ff79a7 */ /* 0x0003e2000810003f */
[C---:B------:R-:W-:Y:S01]  /*1e6c0*/  VIADD R0, R23.reuse, 0xffffffff ;  /* 0xffffffff17007836 */ /* 0x040fe20000000000 */
[----:B------:R-:W-:Y:S01]  /*1e6d0*/  MOV R10, R28 ;  /* 0x0000001c000a7202 */ /* 0x000fe20000000f00 */
[----:B------:R1:W5:Y:S04]  /*1e6e0*/  LDL R20, [R1] ;  /* 0x0000000001147983 */ /* 0x0003680000100800 */
[----:B------:R1:W-:Y:S01]  /*1e6f0*/  STL [R1+0x8], R23 ;  /* 0x0000081701007387 */ /* 0x0003e20000100800 */
[----:B--2---:R-:W-:-:S13]  /*1e700*/  ISETP.GT.AND P0, PT, R23, R2, PT ;  /* 0x000000021700720c */ /* 0x004fda0003f04270 */
[----:B-1----:R-:W-:Y:S05]  /*1e710*/  @P0 BRA `(.L_x_2585) ;  /* 0xfffffff0007c0947 */ /* 0x002fea000383ffff */
.L_x_2572:
[----:B------:R-:W-:Y:S05]  /*1e720*/  BSYNC B0 ;  /* 0x0000000000007941 */ /* 0x000fea0003800000 */
.L_x_2571:
        /* <DEDUP_REMOVED lines=17> */
.L_x_2587:
[----:B------:R-:W-:Y:S05]  /*1e840*/  BSYNC B0 ;  /* 0x0000000000007941 */ /* 0x000fea0003800000 */
.L_x_2586:
[----:B------:R-:W-:-:S05]  /*1e850*/  IMAD.U32 R0, RZ, RZ, UR40 ;  /* 0x00000028ff007e24 */ /* 0x000fca000f8e00ff */
[----:B------:R-:W-:-:S13]  /*1e860*/  ISETP.NE.AND P0, PT, R0, 0x3, PT ;  /* 0x000000030000780c */ /* 0x000fda0003f05270 */
[----:B------:R-:W-:Y:S05]  /*1e870*/  @!P0 BRA `(.L_x_2588) ;  /* 0x0000000000048947 */ /* 0x000fea0003800000 */
[----:B------:R-:W-:Y:S01]  /*1e880*/  BPT.TRAP 0x1 ;  /* 0x000000040000795c */ /* 0x000fe20000300000 */
.L_x_2588:
        /* <DEDUP_REMOVED lines=8> */
.L_x_2733:
[----:B------:R-:W-:Y:S05]  /*1e910*/  BSYNC B0 ;  /* 0x0000000000007941 */ /* 0x000fea0003800000 */
.L_x_2589:
        /* <DEDUP_REMOVED lines=51> */
.L_x_2743:
[C---:B------:R-:W-:Y:S02]  /*1ec50*/  ISETP.LT.OR P2, PT, R6.reuse, 0x61, P2 ;  /* 0x000000610600780c */ /* 0x040fe40001741670 */
[C---:B------:R-:W-:Y:S02]  /*1ec60*/  ISETP.LT.OR P1, PT, R6.reuse, 0x61, P1 ;  /* 0x000000610600780c */ /* 0x040fe40000f21670 */
[----:B------:R-:W-:Y:S02]  /*1ec70*/  ISETP.LT.OR P0, PT, R6, 0x61, P0 ;  /* 0x000000610600780c */ /* 0x000fe40000701670 */
[----:B--2---:R-:W-:-:S04]  /*1ec80*/  IADD3 R2, P3, R14, R5, RZ ;  /* 0x000000050e027210 */ /* 0x004fc80007f7e0ff */
[----:B------:R-:W-:-:S05]  /*1ec90*/  IADD3.X R3, RZ, R19, RZ, P3, !PT ;  /* 0x00000013ff037210 */ /* 0x000fca0001ffe4ff */
        /* <DEDUP_REMOVED lines=8> */
.L_x_2592:
        /* <DEDUP_REMOVED lines=11> */
.L_x_2593:
        /* <DEDUP_REMOVED lines=8> */
.L_x_2552:
[----:B------:R-:W-:Y:S05]  /*1ee50*/  BSYNC B7 ;  /* 0x0000000000077941 */ /* 0x000fea0003800000 */
.L_x_2550:
[----:B------:R-:W-:-:S13]  /*1ee60*/  LOP3.LUT P0, RZ, R22, 0x10, RZ, 0xc0, !PT ;  /* 0x0000001016ff7812 */ /* 0x000fda000780c0ff */
[----:B------:R-:W-:Y:S05]  /*1ee70*/  @!P0 BRA `(.L_x_2594) ;  /* 0x0000000000248947 */ /* 0x000fea0003800000 */
[----:B------:R-:W-:Y:S05]  /*1ee80*/  WARPSYNC.ALL ;  /* 0x0000000000007948 */ /* 0x000fea0003800000 */
[----:B------:R-:W4:Y:S08]  /*1ee90*/  S2UR UR5, SR_CgaCtaId ;  /* 0x00000000000579c3 */ /* 0x000f300000008800 */
[----:B------:R-:W-:Y:S06]  /*1eea0*/  BAR.SYNC.DEFER_BLOCKING 0x5, 0x200 ;  /* 0x0148000000007b1d */ /* 0x000fec0000010000 */
[----:B------:R-:W-:-:S02]  /*1eeb0*/  UMOV UR4, 0x400 ;  /* 0x0000040000047882 */ /* 0x000fc40000000000 */
[----:B----4-:R-:W-:-:S06]  /*1eec0*/  ULEA UR4, UR5, UR4, 0x18 ;  /* 0x0000000405047291 */ /* 0x010fcc000f8ec03f */
[----:B------:R-:W-:-:S05]  /*1eed0*/  IMAD.U32 R16, RZ, RZ, UR4 ;  /* 0x00000004ff107e24 */ /* 0x000fca000f8e00ff */
[----:B------:R4:W0:Y:S01]  /*1eee0*/  LDS.128 R24, [R16+0x2d8d0] ;  /* 0x02d8d00010187984 */ /* 0x0008220000000c00 */
[----:B------:R-:W-:Y:S06]  /*1eef0*/  BAR.ARV 0x4, 0x200 ;  /* 0x0108000000007b1d */ /* 0x000fec0000002000 */
[----:B------:R-:W-:Y:S05]  /*1ef00*/  BRA `(.L_x_2595) ;  /* 0x0000000c00d87947 */ /* 0x000fea0003800000 */
.L_x_2594:
[----:B------:R-:W1:Y:S01]  /*1ef10*/  S2R R0, SR_TID.X ;  /* 0x0000000000007919 */ /* 0x000e620000002100 */
[----:B------:R-:W-:Y:S01]  /*1ef20*/  UMOV UR4, 0xffffffff ;  /* 0xffffffff00047882 */ /* 0x000fe20000000000 */
[----:B-1-3--:R-:W-:-:S04]  /*1ef30*/  LOP3.LUT R8, R0, 0x1f, RZ, 0xc0, !PT ;  /* 0x0000001f00087812 */ /* 0x00afc800078ec0ff */
[----:B------:R-:W-:Y:S01]  /*1ef40*/  ISETP.NE.AND P0, PT, R8, 0x1f, PT ;  /* 0x0000001f0800780c */ /* 0x000fe20003f05270 */
[----:B------:R-:W-:-:S12]  /*1ef50*/  BRA.DIV UR4, `(.L_x_2596) ;  /* 0x0000004a04087947 */ /* 0x000fd8000b800000 */
[----:B------:R-:W-:Y:S01]  /*1ef60*/  IMAD.IADD R9, R27, 0x1, R8 ;  /* 0x000000011b097824 */ /* 0x000fe200078e0208 */
[----:B------:R-:W-:-:S04]  /*1ef70*/  ULDC UR4, c[0x0][0xc3c] ;  /* 0x00030f0000047ab9 */ /* 0x000fc80000000800 */
[----:B------:R-:W-:-:S13]  /*1ef80*/  ISETP.GE.OR P1, PT, R9, UR4, !P0 ;  /* 0x0000000409007c0c */ /* 0x000fda000c726670 */
[----:B0-----:R-:W0:Y:S08]  /*1ef90*/  @!P1 LDC.64 R2, c[0x0][0xc80] ;  /* 0x00032000ff029b82 */ /* 0x001e300000000a00 */
[----:B------:R-:W1:Y:S01]  /*1efa0*/  @!P1 LDC.64 R4, c[0x0][0xc78] ;  /* 0x00031e00ff049b82 */ /* 0x000e620000000a00 */
[----:B0-----:R-:W-:-:S05]  /*1efb0*/  @!P1 IMAD.WIDE R2, R9, 0x4, R2 ;  /* 0x0000000409029825 */ /* 0x001fca00078e0202 */
[----:B------:R1:W3:Y:S02]  /*1efc0*/  @!P1 LDG.E R7, desc[UR38][R2.64] ;  /* 0x0000002602079981 */ /* 0x0002e4000c1e1900 */
[----:B-1----:R-:W-:-:S05]  /*1efd0*/  @!P1 IMAD.WIDE R2, R9, 0x4, R4 ;  /* 0x0000000409029825 */ /* 0x002fca00078e0204 */
[----:B------:R-:W4:Y:S01]  /*1efe0*/  @!P1 LDG.E R4, desc[UR38][R2.64] ;  /* 0x0000002602049981 */ /* 0x000f22000c1e1900 */
[----:B------:R-:W-:Y:S01]  /*1eff0*/  MOV R25, RZ ;  /* 0x000000ff00197202 */ /* 0x000fe20000000f00 */
[----:B------:R-:W-:Y:S01]  /*1f000*/  IMAD.MOV.U32 R5, RZ, RZ, RZ ;  /* 0x000000ffff057224 */ /* 0x000fe200078e00ff */
[C---:B------:R-:W-:Y:S01]  /*1f010*/  ISETP.GE.U32.AND P2, PT, R8.reuse, 0x2, PT ;  /* 0x000000020800780c */ /* 0x040fe20003f46070 */
[----:B------:R-:W-:Y:S01]  /*1f020*/  SHFL.IDX PT, R0, R24, RZ, 0x1f ;  /* 0x00001fff18007589 */ /* 0x000fe200000e0000 */
[C---:B------:R-:W-:Y:S02]  /*1f030*/  ISETP.GE.U32.AND P3, PT, R8.reuse, 0x4, PT ;  /* 0x000000040800780c */ /* 0x040fe40003f66070 */
[C---:B------:R-:W-:Y:S01]  /*1f040*/  ISETP.GE.U32.AND P4, PT, R8.reuse, 0x8, PT ;  /* 0x000000080800780c */ /* 0x040fe20003f86070 */
[----:B--2---:R0:W-:Y:S01]  /*1f050*/  SHFL.IDX PT, R6, R24, 0x1, 0x1f ;  /* 0x00201f0018067f89 */ /* 0x0041e200000e0000 */
[----:B------:R-:W-:Y:S01]  /*1f060*/  ISETP.GE.U32.AND P5, PT, R8, 0x10, PT ;  /* 0x000000100800780c */ /* 0x000fe20003fa6070 */
[----:B0-----:R-:W-:-:S02]  /*1f070*/  IMAD.MOV.U32 R24, RZ, RZ, RZ ;  /* 0x000000ffff187224 */ /* 0x001fc400078e00ff */
[----:B---3--:R-:W-:Y:S02]  /*1f080*/  @!P1 IMAD.MOV.U32 R25, RZ, RZ, R7 ;  /* 0x000000ffff199224 */ /* 0x008fe400078e0007 */
[----:B----4-:R-:W-:Y:S01]  /*1f090*/  @!P1 IMAD.MOV.U32 R5, RZ, RZ, R4 ;  /* 0x000000ffff059224 */ /* 0x010fe200078e0004 */
[----:B------:R-:W-:-:S03]  /*1f0a0*/  ISETP.NE.AND P1, PT, R8, RZ, PT ;  /* 0x000000ff0800720c */ /* 0x000fc60003f25270 */
[----:B------:R-:W-:-:S05]  /*1f0b0*/  IMAD R13, R5, R25, RZ ;  /* 0x00000019050d7224 */ /* 0x000fca00078e02ff */
        /* <DEDUP_REMOVED lines=16> */
.L_x_2753:
[----:B------:R-:W-:Y:S02]  /*1f1c0*/  ULDC UR4, c[0x0][0xc38] ;  /* 0x00030e0000047ab9 */ /* 0x000fe40000000800 */
[----:B------:R-:W-:-:S05]  /*1f1d0*/  MOV R4, UR4 ;  /* 0x0000000400047c02 */ /* 0x000fca0008000f00 */
[----:B-1----:R-:W-:-:S04]  /*1f1e0*/  IMAD R3, R14, R4, RZ ;  /* 0x000000040e037224 */ /* 0x002fc800078e02ff */
[----:B------:R-:W-:-:S05]  /*1f1f0*/  IMAD.IADD R6, R6, 0x1, R3 ;  /* 0x0000000106067824 */ /* 0x000fca00078e0203 */
[----:B------:R-:W-:-:S13]  /*1f200*/  ISETP.GT.AND P6, PT, R6, R0, PT ;  /* 0x000000000600720c */ /* 0x000fda0003fc4270 */
[----:B------:R-:W-:Y:S05]  /*1f210*/  @P6 BRA `(.L_x_2597) ;  /* 0x0000000000a46947 */ /* 0x000fea0003800000 */
.L_x_2600:
        /* <DEDUP_REMOVED lines=12> */
[----:B------:R-:W-:Y:S01]  /*1f2e0*/  MOV R5, RZ ;  /* 0x000000ff00057202 */ /* 0x000fe20000000f00 */
        /* <DEDUP_REMOVED lines=21> */
[----:B------:R0:W1:Y:S02]  /*1f440*/  SHFL.IDX PT, R14, R2, 0x1f, 0x1f ;  /* 0x03e01f00020e7f89 */ /* 0x00006400000e0000 */
.L_x_2761:
[----:B------:R-:W-:Y:S02]  /*1f450*/  ULDC UR4, c[0x0][0xc38] ;  /* 0x00030e0000047ab9 */ /* 0x000fe40000000800 */
[----:B------:R-:W-:-:S04]  /*1f460*/  IMAD.U32 R4, RZ, RZ, UR4 ;  /* 0x00000004ff047e24 */ /* 0x000fc8000f8e00ff */
[----:B-1----:R-:W-:-:S04]  /*1f470*/  IMAD R3, R14, R4, RZ ;  /* 0x000000040e037224 */ /* 0x002fc800078e02ff */
[----:B------:R-:W-:-:S05]  /*1f480*/  IMAD.IADD R6, R3, 0x1, R6 ;  /* 0x0000000103067824 */ /* 0x000fca00078e0206 */
[----:B------:R-:W-:-:S13]  /*1f490*/  ISETP.GT.AND P6, PT, R6, R0, PT ;  /* 0x000000000600720c */ /* 0x000fda0003fc4270 */
[----:B------:R-:W-:Y:S05]  /*1f4a0*/  @!P6 BRA `(.L_x_2600) ;  /* 0xfffffffc005ce947 */ /* 0x000fea000383ffff */
.L_x_2597:
        /* <DEDUP_REMOVED lines=10> */
.L_x_2766:
[----:B------:R-:W-:-:S13]  /*1f550*/  ISETP.NE.AND P0, PT, R3, RZ, PT ;  /* 0x000000ff0300720c */ /* 0x000fda0003f05270 */
[----:B------:R-:W-:Y:S05]  /*1f560*/  @!P0 BRA `(.L_x_2602) ;  /* 0x0000000000108947 */ /* 0x000fea0003800000 */
[----:B------:R-:W-:Y:S01]  /*1f570*/  UMOV UR4, 0xffffffff ;  /* 0xffffffff00047882 */ /* 0x000fe20000000000 */
[----:B------:R-:W-:Y:S02]  /*1f580*/  IADD3 R12, R7, -0x1, RZ ;  /* 0xffffffff070c7810 */ /* 0x000fe40007ffe0ff */
[----:B------:R-:W-:Y:S05]  /*1f590*/  BRA.DIV UR4, `(.L_x_2603) ;  /* 0x0000004a04c87947 */ /* 0x000fea000b800000 */
[----:B------:R4:W0:Y:S02]  /*1f5a0*/  SHFL.IDX PT, R24, R2, R12, 0x1f ;  /* 0x00001f0c02187589 */ /* 0x00082400000e0000 */
.L_x_2602:
[----:B---3--:R-:W-:Y:S01]  /*1f5b0*/  ISETP.NE.AND P0, PT, R5, 0x1, PT ;  /* 0x000000010500780c */ /* 0x008fe20003f05270 */
[----:B0-----:R-:W-:-:S04]  /*1f5c0*/  IMAD R24, R24, R4, R6 ;  /* 0x0000000418187224 */ /* 0x001fc800078e0206 */
[----:B------:R-:W-:-:S08]  /*1f5d0*/  IMAD.IADD R0, R0, 0x1, -R24 ;  /* 0x0000000100007824 */ /* 0x000fd000078e0a18 */
[----:B------:R-:W-:Y:S05]  /*1f5e0*/  @!P0 BRA `(.L_x_2604) ;  /* 0x0000000000dc8947 */ /* 0x000fea0003800000 */
[-C--:B--2---:R-:W-:Y:S01]  /*1f5f0*/  IABS R6, R25.reuse ;  /* 0x0000001900067213 */ /* 0x084fe20000000000 */
[----:B----4-:R-:W-:Y:S01]  /*1f600*/  IMAD.MOV.U32 R2, RZ, RZ, RZ ;  /* 0x000000ffff027224 */ /* 0x010fe200078e00ff */
[----:B------:R-:W-:Y:S02]  /*1f610*/  IABS R8, R25 ;  /* 0x0000001900087213 */ /* 0x000fe40000000000 */
[----:B------:R-:W0:Y:S02]  /*1f620*/  I2F.RP R4, R6 ;  /* 0x0000000600047306 */ /* 0x000e240000209400 */
[----:B------:R-:W-:-:S06]  /*1f630*/  IADD3 R8, RZ, -R8, RZ ;  /* 0x80000008ff087210 */ /* 0x000fcc0007ffe0ff */
        /* <DEDUP_REMOVED lines=11> */
[----:B------:R-:W-:Y:S01]  /*1f6f0*/  @!P1 IMAD.IADD R3, R3, 0x1, -R6 ;  /* 0x0000000103039824 */ /* 0x000fe200078e0a06 */
[----:B------:R-:W-:Y:S02]  /*1f700*/  @!P1 IADD3 R4, R4, 0x1, RZ ;  /* 0x0000000104049810 */ /* 0x000fe40007ffe0ff */
        /* <DEDUP_REMOVED lines=31> */
[C---:B------:R-:W-:Y:S01]  /*1f900*/  IMAD R26, R5.reuse, 0x1000000, R2 ;  /* 0x01000000051a7824 */ /* 0x040fe200078e0202 */
[----:B------:R-:W-:Y:S01]  /*1f910*/  IADD3 R2, -R4, RZ, RZ ;  /* 0x000000ff04027210 */ /* 0x000fe20007ffe1ff */
[----:B------:R-:W-:-:S04]  /*1f920*/  IMAD R5, R5, R3, R4 ;  /* 0x0000000305057224 */ /* 0x000fc800078e0204 */
[----:B------:R-:W-:Y:S02]  /*1f930*/  IMAD R2, R25, R2, R0 ;  /* 0x0000000219027224 */ /* 0x000fe400078e0200 */
[----:B------:R-:W-:Y:S01]  /*1f940*/  IMAD R26, R5, 0x10000, R26 ;  /* 0x00010000051a7824 */ /* 0x000fe200078e021a */
[----:B------:R-:W-:Y:S06]  /*1f950*/  BRA `(.L_x_2605) ;  /* 0x0000000000f47947 */ /* 0x000fec0003800000 */
.L_x_2604:
        /* <DEDUP_REMOVED lines=15> */
[----:B------:R-:W-:Y:S01]  /*1fa50*/  IMAD.HI.U32 R9, R9, R2, RZ ;  /* 0x0000000209097227 */ /* 0x000fe200078e00ff */
[----:B------:R-:W-:-:S05]  /*1fa60*/  IADD3 R3, RZ, -R3, RZ ;  /* 0x80000003ff037210 */ /* 0x000fca0007ffe0ff */
[----:B------:R-:W-:-:S05]  /*1fa70*/  IMAD R2, R9, R3, R2 ;  /* 0x0000000309027224 */ /* 0x000fca00078e0202 */
[----:B------:R-:W-:-:S13]  /*1fa80*/  ISETP.GT.U32.AND P1, PT, R7, R2, PT ;  /* 0x000000020700720c */ /* 0x000fda0003f24070 */
[----:B------:R-:W-:Y:S02]  /*1fa90*/  @!P1 IMAD.IADD R2, R2, 0x1, -R7 ;  /* 0x0000000102029824 */ /* 0x000fe400078e0a07 */
[----:B------:R-:W-:Y:S01]  /*1faa0*/  @!P1 VIADD R9, R9, 0x1 ;  /* 0x0000000109099836 */ /* 0x000fe20000000000 */
[----:B------:R-:W-:Y:S02]  /*1fab0*/  ISETP.NE.AND P1, PT, R5, RZ, PT ;  /* 0x000000ff0500720c */ /* 0x000fe40003f25270 */
[----:B------:R-:W-:Y:S02]  /*1fac0*/  ISETP.GE.U32.AND P0, PT, R2, R7, PT ;  /* 0x000000070200720c */ /* 0x000fe40003f06070 */
[----:B------:R-:W-:-:S04]  /*1fad0*/  LOP3.LUT R2, R0, R5, RZ, 0x3c, !PT ;  /* 0x0000000500027212 */ /* 0x000fc800078e3cff */
[----:B------:R-:W-:Y:S02]  /*1fae0*/  ISETP.GE.AND P2, PT, R2, RZ, PT ;  /* 0x000000ff0200720c */ /* 0x000fe40003f46270 */
[----:B------:R-:W-:-:S05]  /*1faf0*/  MOV R2, RZ ;  /* 0x000000ff00027202 */ /* 0x000fca0000000f00 */
[----:B------:R-:W-:-:S04]  /*1fb00*/  @P0 VIADD R9, R9, 0x1 ;  /* 0x0000000109090836 */ /* 0x000fc80000000000 */
[----:B------:R-:W-:-:S05]  /*1fb10*/  IMAD.MOV.U32 R7, RZ, RZ, R9 ;  /* 0x000000ffff077224 */ /* 0x000fca00078e0009 */
[----:B------:R-:W-:Y:S02]  /*1fb20*/  @!P2 IADD3 R7, -R7, RZ, RZ ;  /* 0x000000ff0707a210 */ /* 0x000fe40007ffe1ff */
        /* <DEDUP_REMOVED lines=27> */
[----:B------:R-:W-:-:S05]  /*1fce0*/  @P0 VIADD R2, R2, 0x1 ;  /* 0x0000000102020836 */ /* 0x000fca0000000000 */
[----:B------:R-:W-:Y:S02]  /*1fcf0*/  @!P2 IADD3 R2, -R2, RZ, RZ ;  /* 0x000000ff0202a210 */ /* 0x000fe40007ffe1ff */
[----:B------:R-:W-:Y:S01]  /*1fd00*/  @!P1 LOP3.LUT R2, RZ, R4, RZ, 0x33, !PT ;  /* 0x00000004ff029212 */ /* 0x000fe200078e33ff */
[----:B------:R-:W-:-:S04]  /*1fd10*/  IMAD.MOV R4, RZ, RZ, -R4 ;  /* 0x000000ffff047224 */ /* 0x000fc800078e0a04 */
[----:B------:R-:W-:-:S07]  /*1fd20*/  IMAD R26, R2, R4, R5 ;  /* 0x00000004021a7224 */ /* 0x000fce00078e0205 */
.L_x_2605:
[----:B------:R-:W-:-:S05]  /*1fd30*/  LOP3.LUT R2, RZ, R2, RZ, 0x33, !PT ;  /* 0x00000002ff027212 */ /* 0x000fca00078e33ff */
[----:B------:R-:W-:Y:S01]  /*1fd40*/  IMAD.IADD R25, R25, 0x1, R2 ;  /* 0x0000000119197824 */ /* 0x000fe200078e0202 */
[----:B------:R-:W-:Y:S06]  /*1fd50*/  BRA `(.L_x_2606) ;  /* 0x00000000001c7947 */ /* 0x000fec0003800000 */
.L_x_2598:
[----:B------:R-:W-:Y:S01]  /*1fd60*/  UMOV UR4, URZ ;  /* 0x0000003f00047c82 */ /* 0x000fe20008000000 */
[----:B------:R-:W-:Y:S01]  /*1fd70*/  UMOV UR5, URZ ;  /* 0x0000003f00057c82 */ /* 0x000fe20008000000 */
[----:B------:R-:W-:Y:S01]  /*1fd80*/  ULDC UR6, c[0x0][0xc3c] ;  /* 0x00030f0000067ab9 */ /* 0x000fe20000000800 */
[----:B------:R-:W-:Y:S01]  /*1fd90*/  IMAD.MOV.U32 R24, RZ, RZ, R0 ;  /* 0x000000ffff187224 */ /* 0x000fe200078e0000 */
[----:B------:R-:W-:Y:S01]  /*1fda0*/  MOV R26, UR5 ;  /* 0x00000005001a7c02 */ /* 0x000fe20008000f00 */
[----:B------:R-:W-:Y:S02]  /*1fdb0*/  IMAD.U32 R25, RZ, RZ, UR4 ;  /* 0x00000004ff197e24 */ /* 0x000fe4000f8e00ff */
[----:B------:R-:W-:-:S07]  /*1fdc0*/  IMAD.U32 R27, RZ, RZ, UR6 ;  /* 0x00000006ff1b7e24 */ /* 0x000fce000f8e00ff */
.L_x_2606:
        /* <DEDUP_REMOVED lines=10> */
.L_x_2595:
[----:B------:R-:W-:Y:S02]  /*1fe70*/  ULDC UR4, c[0x0][0xc3c] ;  /* 0x00030f0000047ab9 */ /* 0x000fe40000000800 */
[----:B0-----:R-:W-:-:S13]  /*1fe80*/  ISETP.GE.AND P0, PT, R27, UR4, PT ;  /* 0x000000041b007c0c */ /* 0x001fda000bf06270 */
[----:B------:R-:W-:Y:S05]  /*1fe90*/  @!P0 BRA `(.L_x_2607) ;  /* 0xffffff9800788947 */ /* 0x000fea000383ffff */
[----:B------:R-:W-:Y:S05]  /*1fea0*/  BSYNC B8 ;  /* 0x0000000000087941 */ /* 0x000fea0003800000 */
.L_x_2502:
[----:B0-----:R-:W2:Y:S01]  /*1feb0*/  LDL.LU R0, [R1+0x4c] ;  /* 0x00004c0001007983 */ /* 0x001ea20000300800 */
[----:B------:R-:W-:Y:S01]  /*1fec0*/  BSSY B0, `(.L_x_2608) ;  /* 0x000000b000007945 */ /* 0x000fe20003800000 */
[----:B------:R-:W0:Y:S01]  /*1fed0*/  S2R R5, SR_CgaCtaId ;  /* 0x0000000000057919 */ /* 0x000e220000008800 */
[----:B--2---:R-:W-:-:S05]  /*1fee0*/  VIADD R0, R0, 0x1 ;  /* 0x0000000100007836 */ /* 0x004fca0000000000 */
        /* <DEDUP_REMOVED lines=8> */
.L_x_2769:
[----:B------:R-:W-:Y:S05]  /*1ff70*/  BSYNC B0 ;  /* 0x0000000000007941 */ /* 0x000fea0003800000 */
.L_x_2608:
[----:B------:R-:W-:-:S03]  /*1ff80*/  UMOV UR4, 0xffffffff ;  /* 0xffffffff00047882 */ /* 0x000fc60000000000 */
[----:B------:R-:W-:Y:S05]  /*1ff90*/  BRA.DIV UR4, `(.L_x_2610) ;  /* 0x0000004204847947 */ /* 0x000fea000b800000 */
[----:B0-----:R-:W0:Y:S02]  /*1ffa0*/  S2R R0, SR_TID.X ;  /* 0x0000000000007919 */ /* 0x001e240000002100 */
[----:B0-----:R-:W-:-:S04]  /*1ffb0*/  SHF.R.U32.HI R0, RZ, 0x5, R0 ;  /* 0x00000005ff007819 */ /* 0x001fc80000011600 */
[----:B------:R-:W-:-:S05]  /*1ffc0*/  LOP3.LUT R0, R0, 0x3, RZ, 0xc0, !PT ;  /* 0x0000000300007812 */ /* 0x000fca00078ec0ff */
[----:B------:R0:W2:Y:S02]  /*1ffd0*/  SHFL.IDX PT, R14, R0, RZ, 0x1f ;  /* 0x00001fff000e7589 */ /* 0x0000a400000e0000 */
.L_x_2772:
[----:B--2---:R-:W-:-:S13]  /*1ffe0*/  ISETP.NE.AND P0, PT, R14, RZ, PT ;  /* 0x000000ff0e00720c */ /* 0x004fda0003f05270 */
[----:B------:R-:W-:Y:S05]  /*1fff0*/  @P0 BRA `(.L_x_2326) ;  /* 0x0000000000900947 */ /* 0x000fea0003800000 */
[----:B------:R-:W-:-:S03]  /*20000*/  UMOV UR4, 0xffffffff ;  /* 0xffffffff00047882 */ /* 0x000fc60000000000 */
[----:B------:R-:W-:Y:S05]  /*20010*/  BRA.DIV UR4, `(.L_x_2611) ;  /* 0x0000004204987947 */ /* 0x000fea000b800000 */
[----:B------:R-:W-:-:S13]  /*20020*/  ELECT P6, URZ, PT ;  /* 0x00000000003f782f */ /* 0x000fda00038c0000 */
.L_x_2775:
[----:B------:R-:W-:Y:S05]  /*20030*/  @!P6 BRA `(.L_x_2326) ;  /* 0x000000000080e947 */ /* 0x000fea0003800000 */
[----:B------:R-:W-:-:S06]  /*20040*/  ULOP3.LUT UR4, UR36, 0x2, URZ, 0xfc, !UPT ;  /* 0x0000000224047892 */ /* 0x000fcc000f8efc3f */
[----:B0-----:R-:W-:-:S05]  /*20050*/  IMAD.U32 R0, RZ, RZ, UR4 ;  /* 0x00000004ff007e24 */ /* 0x001fca000f8e00ff */
[----:B------:R-:W-:-:S13]  /*20060*/  ISETP.NE.AND P0, PT, R0, 0x3, PT ;  /* 0x000000030000780c */ /* 0x000fda0003f05270 */
[----:B------:R-:W-:Y:S05]  /*20070*/  @!P0 BRA `(.L_x_2612) ;  /* 0x0000000000048947 */ /* 0x000fea0003800000 */
[----:B------:R-:W-:Y:S01]  /*20080*/  BPT.TRAP 0x1 ;  /* 0x000000040000795c */ /* 0x000fe20000300000 */
.L_x_2612:
[----:B------:R-:W2:Y:S01]  /*20090*/  LDL R0, [R1] ;  /* 0x0000000001007983 */ /* 0x000ea20000100800 */
[C---:B------:R-:W-:Y:S01]  /*200a0*/  LEA R3, R28.reuse, R5, 0x3 ;  /* 0x000000051c037211 */ /* 0x040fe200078e18ff */
[----:B------:R-:W-:-:S05]  /*200b0*/  VIADD R28, R28, 0x1 ;  /* 0x000000011c1c7836 */ /* 0x000fca0000000000 */
[----:B------:R-:W-:Y:S02]  /*200c0*/  ISETP.NE.AND P2, PT, R28, 0x2, PT ;  /* 0x000000021c00780c */ /* 0x000fe40003f45270 */
[----:B--2---:R-:W-:Y:S02]  /*200d0*/  SHF.L.U32 R2, R0, 0x1f, RZ ;  /* 0x0000001f00027819 */ /* 0x004fe400000006ff */
[----:B------:R-:W-:Y:S02]  /*200e0*/  SEL R0, RZ, 0x1, P2 ;  /* 0x00000001ff007807 */ /* 0x000fe40001000000 */
[----:B------:R-:W0:Y:S02]  /*200f0*/  SYNCS.PHASECHK.TRANS64.TRYWAIT P1, [R3+URZ+0x2d840], R2 ;  /* 0x02d84002030075a7 */ /* 0x000e24000802017f */
[----:B0-----:R-:W-:Y:S05]  /*20100*/  @!P1 BRA `(.L_x_2613) ;  /* 0x00000040007c9947 */ /* 0x001fea0003800000 */
.L_x_2776:
[----:B------:R-:W2:Y:S01]  /*20110*/  LDL.LU R4, [R1] ;  /* 0x0000000001047983 */ /* 0x000ea20000300800 */
[----:B------:R-:W-:Y:S02]  /*20120*/  SEL R28, R28, RZ, P2 ;  /* 0x000000ff1c1c7207 */ /* 0x000fe40001000000 */
[----:B--2---:R-:W-:Y:S01]  /*20130*/  LOP3.LUT R0, R4, R0, RZ, 0x3c, !PT ;  /* 0x0000000004007212 */ /* 0x004fe200078e3cff */
[----:B------:R-:W-:Y:S06]  /*20140*/  @!P0 BRA `(.L_x_2614) ;  /* 0x0000000000048947 */ /* 0x000fec0003800000 */
[----:B------:R-:W-:Y:S01]  /*20150*/  BPT.TRAP 0x1 ;  /* 0x000000040000795c */ /* 0x000fe20000300000 */
.L_x_2614:
[----:B------:R-:W-:Y:S01]  /*20160*/  IMAD R5, R28, 0x8, R5 ;  /* 0x000000081c057824 */ /* 0x000fe200078e0205 */
[----:B------:R-:W-:-:S04]  /*20170*/  SHF.L.U32 R0, R0, 0x1f, RZ ;  /* 0x0000001f00007819 */ /* 0x000fc800000006ff */
[----:B------:R-:W2:Y:S02]  /*20180*/  SYNCS.PHASECHK.TRANS64.TRYWAIT P1, [R5+URZ+0x2d840], R0 ;  /* 0x02d84000050075a7 */ /* 0x000ea4000802017f */
[----:B--2---:R-:W-:Y:S05]  /*20190*/  @!P1 BRA `(.L_x_2615) ;  /* 0x00000040006c9947 */ /* 0x004fea0003800000 */
.L_x_2777:
[----:B------:R-:W-:Y:S05]  /*201a0*/  @!P0 BRA `(.L_x_2616) ;  /* 0x0000000000048947 */ /* 0x000fea0003800000 */
[----:B------:R-:W-:Y:S01]  /*201b0*/  BPT.TRAP 0x1 ;  /* 0x000000040000795c */ /* 0x000fe20000300000 */
.L_x_2616:
[----:B------:R-:W0:Y:S02]  /*201c0*/  SYNCS.PHASECHK.TRANS64.TRYWAIT P1, [R3+URZ+0x2d860], R2 ;  /* 0x02d86002030075a7 */ /* 0x000e24000802017f */
[----:B0-----:R-:W-:Y:S05]  /*201d0*/  @!P1 BRA `(.L_x_2617) ;  /* 0x0000004000709947 */ /* 0x001fea0003800000 */
.L_x_2778:
[----:B------:R-:W-:Y:S05]  /*201e0*/  @!P0 BRA `(.L_x_2618) ;  /* 0x0000000000048947 */ /* 0x000fea0003800000 */
[----:B------:R-:W-:Y:S01]  /*201f0*/  BPT.TRAP 0x1 ;  /* 0x000000040000795c */ /* 0x000fe20000300000 */
.L_x_2618:
[----:B------:R0:W0:Y:S02]  /*20200*/  SYNCS.PHASECHK.TRANS64.TRYWAIT P0, [R5+URZ+0x2d860], R0 ;  /* 0x02d86000050075a7 */ /* 0x000024000800017f */
[----:B0-----:R-:W-:Y:S05]  /*20210*/  @!P0 NANOSLEEP.SYNCS 0x989680 ;  /* 0x009896800000895d */ /* 0x001fea0003900000 */
[----:B------:R-:W0:Y:S02]  /*20220*/  @!P0 SYNCS.PHASECHK.TRANS64 P0, [R5+URZ+0x2d860], R0 ;  /* 0x02d86000050085a7 */ /* 0x000e24000800007f */
[----:B0-----:R-:W-:Y:S05]  /*20230*/  @!P0 BRA `(.L_x_2618) ;  /* 0xfffffffc00f08947 */ /* 0x001fea000383ffff */
.L_x_2326:
[----:B------:R-:W-:Y:S05]  /*20240*/  BSYNC B9 ;  /* 0x0000000000097941 */ /* 0x000fea0003800000 */
.L_x_2323:
[----:B------:R-:W-:Y:S05]  /*20250*/  EXIT ;  /* 0x000000000000794d */ /* 0x000fea0003800000 */
.L_x_2344:
[----:B0-----:R0:W1:Y:S02]  /*20260*/  SYNCS.PHASECHK.TRANS64.TRYWAIT P4, [R57+URZ+0x2d890], R85 ;  /* 0x02d89055390075a7 */ /* 0x001064000808017f */
[----:B-1----:R-:W-:Y:S05]  /*20270*/  @!P4 NANOSLEEP.SYNCS 0x989680 ;  /* 0x009896800000c95d */ /* 0x002fea0003900000 */
[----:B------:R-:W1:Y:S02]  /*20280*/  @!P4 SYNCS.PHASECHK.TRANS64 P4, [R57+URZ+0x2d890], R85 ;  /* 0x02d890553900c5a7 */ /* 0x000e64000808007f */
[----:B-1----:R-:W-:Y:S05]  /*20290*/  @!P4 BRA `(.L_x_2344) ;  /* 0xfffffffc00f0c947 */ /* 0x002fea000383ffff */
[----:B------:R-:W-:Y:S05]  /*202a0*/  BRA `(.L_x_2619) ;  /* 0xfffffe3400007947 */ /* 0x000fea000383ffff */
.L_x_2345:
        /* <DEDUP_REMOVED lines=8> */
.L_x_2621:
[----:B------:R-:W-:Y:S05]  /*20330*/  BSYNC B1 ;  /* 0x0000000000017941 */ /* 0x000fea0003800000 */
.L_x_2620:
        /* <DEDUP_REMOVED lines=8> */
.L_x_2622:
[----:B------:R-:W-:Y:S01]  /*203c0*/  IMAD.MOV.U32 R60, RZ, RZ, R14 ;  /* 0x000000ffff3c7224 */ /* 0x000fe200078e000e */
[----:B------:R-:W-:Y:S06]  /*203d0*/  BRA `(.L_x_2623) ;  /* 0xfffffe3000c87947 */ /* 0x000fec000383ffff */
.L_x_2373:
[----:B0-----:R0:W1:Y:S02]  /*203e0*/  SYNCS.PHASECHK.TRANS64.TRYWAIT P4, [R57+URZ+0x2d890], R85 ;  /* 0x02d89055390075a7 */ /* 0x001064000808017f */
[----:B-1----:R-:W-:Y:S05]  /*203f0*/  @!P4 NANOSLEEP.SYNCS 0x989680 ;  /* 0x009896800000c95d */ /* 0x002fea0003900000 */
[----:B------:R-:W1:Y:S02]  /*20400*/  @!P4 SYNCS.PHASECHK.TRANS64 P4, [R57+URZ+0x2d890], R85 ;  /* 0x02d890553900c5a7 */ /* 0x000e64000808007f */
[----:B-1----:R-:W-:Y:S05]  /*20410*/  @!P4 BRA `(.L_x_2373) ;  /* 0xfffffffc00f0c947 */ /* 0x002fea000383ffff */
[----:B------:R-:W-:Y:S05]  /*20420*/  BRA `(.L_x_2624) ;  /* 0xfffffe4c00a47947 */ /* 0x000fea000383ffff */
.L_x_2374:
        /* <DEDUP_REMOVED lines=8> */
.L_x_2626:
[----:B------:R-:W-:Y:S05]  /*204b0*/  BSYNC B1 ;  /* 0x0000000000017941 */ /* 0x000fea0003800000 */
.L_x_2625:
        /* <DEDUP_REMOVED lines=8> */
.L_x_2627:
[----:B------:R-:W-:Y:S01]  /*20540*/  IMAD.MOV.U32 R88, RZ, RZ, R14 ;  /* 0x000000ffff587224 */ /* 0x000fe200078e000e */
[----:B------:R-:W-:Y:S06]  /*20550*/  BRA `(.L_x_2628) ;  /* 0xfffffe4c006c7947 */ /* 0x000fec000383ffff */
.L_x_2387:
[----:B0-----:R0:W1:Y:S02]  /*20560*/  SYNCS.PHASECHK.TRANS64.TRYWAIT P3, [R57+URZ+0x2d890], R85 ;  /* 0x02d89055390075a7 */ /* 0x001064000806017f */
[----:B-1----:R-:W-:Y:S05]  /*20570*/  @!P3 NANOSLEEP.SYNCS 0x989680 ;  /* 0x009896800000b95d */ /* 0x002fea0003900000 */
[----:B------:R-:W1:Y:S02]  /*20580*/  @!P3 SYNCS.PHASECHK.TRANS64 P3, [R57+URZ+0x2d890], R85 ;  /* 0x02d890553900b5a7 */ /* 0x000e64000806007f */
[----:B-1----:R-:W-:Y:S05]  /*20590*/  @!P3 BRA `(.L_x_2387) ;  /* 0xfffffffc00f0b947 */ /* 0x002fea000383ffff */
[----:B------:R-:W-:Y:S05]  /*205a0*/  BRA `(.L_x_2629) ;  /* 0xfffffe6400647947 */ /* 0x000fea000383ffff */
.L_x_2388:
[----:B------:R-:W-:Y:S01]  /*205b0*/  BSSY B1, `(.L_x_2630) ;  /* 0x0000007000017945 */ /* 0x000fe20003800000 */
[----:B------:R-:W-:Y:S01]  /*205c0*/  IMAD.MOV.U32 R12, RZ, RZ, RZ ;  /* 0x000000ffff0c7224 */ /* 0x000fe200078e00ff */
[----:B------:R-:W-:Y:S01]  /*205d0*/  MOV R15, 0xffffffff ;  /* 0xffffffff000f7802 */ /* 0x000fe20000000f00 */
[----:B------:R-:W-:-:S07]  /*205e0*/  IMAD.MOV.U32 R11, RZ, RZ, 0x1e1f ;  /* 0x00001e1fff0b7424 */ /* 0x000fce00078e00ff */
[----:B0-----:R-:W-:Y:S05]  /*205f0*/  WARPSYNC.COLLECTIVE R15, `(.L_x_2631) ;  /* 0x000000000f087348 */ /* 0x001fea0003c00000 */
[----:B------:R1:W2:Y:S02]  /*20600*/  SHFL.IDX P6, R14, R13, R12, R11 ;  /* 0x0000000c0d0e7389 */ /* 0x0002a400000c000b */
[----:B012---:R-:W-:Y:S01]  /*20610*/  ENDCOLLECTIVE ;  /* 0x000000000000791b */ /* 0x007fe20003800000 */
.L_x_2631:
[----:B------:R-:W-:Y:S05]  /*20620*/  BSYNC B1 ;  /* 0x0000000000017941 */ /* 0x000fea0003800000 */
.L_x_2630:
[----:B------:R-:W-:Y:S01]  /*20630*/  IMAD.MOV.U32 R13, RZ, RZ, R39 ;  /* 0x000000ffff0d7224 */ /* 0x000fe200078e0027 */
[----:B------:R-:W-:Y:S01]  /*20640*/  MOV R15, 0xffffffff ;  /* 0xffffffff000f7802 */ /* 0x000fe20000000f00 */
[----:B------:R-:W-:Y:S02]  /*20650*/  IMAD.MOV.U32 R12, RZ, RZ, RZ ;  /* 0x000000ffff0c7224 */ /* 0x000fe400078e00ff */
[----:B------:R-:W-:Y:S02]  /*20660*/  IMAD.MOV.U32 R11, RZ, RZ, 0x1e1f ;  /* 0x00001e1fff0b7424 */ /* 0x000fe400078e00ff */
[----:B------:R-:W-:-:S07]  /*20670*/  IMAD.MOV.U32 R38, RZ, RZ, R14 ;  /* 0x000000ffff267224 */ /* 0x000fce00078e000e */
[----:B------:R-:W-:Y:S05]  /*20680*/  WARPSYNC.COLLECTIVE R15, `(.L_x_2632) ;  /* 0x000000000f087348 */ /* 0x000fea0003c00000 */
[----:B------:R0:W1:Y:S02]  /*20690*/  SHFL.IDX P6, R14, R13, R12, R11 ;  /* 0x0000000c0d0e7389 */ /* 0x00006400000c000b */
[----:B01----:R-:W-:Y:S01]  /*206a0*/  ENDCOLLECTIVE ;  /* 0x000000000000791b */ /* 0x003fe20003800000 */
.L_x_2632:
[----:B------:R-:W-:Y:S01]  /*206b0*/  IMAD.MOV.U32 R39, RZ, RZ, R14 ;  /* 0x000000ffff277224 */ /* 0x000fe200078e000e */
[----:B------:R-:W-:Y:S06]  /*206c0*/  BRA `(.L_x_2633) ;  /* 0xfffffe6400807947 */ /* 0x000fec000383ffff */
.L_x_2392:
[----:B------:R0:W0:Y:S02]  /*206d0*/  SYNCS.PHASECHK.TRANS64.TRYWAIT P2, [R57+URZ+0x2d8b0], R85 ;  /* 0x02d8b055390075a7 */ /* 0x000024000804017f */
[----:B0-----:R-:W-:Y:S05]  /*206e0*/  @!P2 NANOSLEEP.SYNCS 0x989680 ;  /* 0x009896800000a95d */ /* 0x001fea0003900000 */
[----:B------:R-:W0:Y:S02]  /*206f0*/  @!P2 SYNCS.PHASECHK.TRANS64 P2, [R57+URZ+0x2d8b0], R85 ;  /* 0x02d8b0553900a5a7 */ /* 0x000e24000804007f */
[----:B0-----:R-:W-:Y:S05]  /*20700*/  @!P2 BRA `(.L_x_2392) ;  /* 0xfffffffc00f0a947 */ /* 0x001fea000383ffff */
[----:B------:R-:W-:Y:S05]  /*20710*/  BRA `(.L_x_2634) ;  /* 0xfffffe6800647947 */ /* 0x000fea000383ffff */
.L_x_2400:
[----:B------:R-:W-:Y:S01]  /*20720*/  BSSY B0, `(.L_x_2635) ;  /* 0x0000007000007945 */ /* 0x000fe20003800000 */
[----:B------:R-:W-:Y:S02]  /*20730*/  IMAD.MOV.U32 R12, RZ, RZ, RZ ;  /* 0x000000ffff0c7224 */ /* 0x000fe400078e00ff */
[----:B------:R-:W-:Y:S02]  /*20740*/  IMAD.MOV.U32 R11, RZ, RZ, 0x1f ;  /* 0x0000001fff0b7424 */ /* 0x000fe400078e00ff */
[----:B------:R-:W-:-:S07]  /*20750*/  IMAD.MOV.U32 R15, RZ, RZ, -0x1 ;  /* 0xffffffffff0f7424 */ /* 0x000fce00078e00ff */
[----:B--23-5:R-:W-:Y:S05]  /*20760*/  WARPSYNC.COLLECTIVE R15, `(.L_x_2636) ;  /* 0x000000000f087348 */ /* 0x02cfea0003c00000 */
[----:B------:R0:W1:Y:S02]  /*20770*/  SHFL.IDX P6, R14, R13, R12, R11 ;  /* 0x0000000c0d0e7389 */ /* 0x00006400000c000b */
[----:B0123-5:R-:W-:Y:S01]  /*20780*/  ENDCOLLECTIVE ;  /* 0x000000000000791b */ /* 0x02ffe20003800000 */
.L_x_2636:
[----:B------:R-:W-:Y:S05]  /*20790*/  BSYNC B0 ;  /* 0x0000000000007941 */ /* 0x000fea0003800000 */
.L_x_2635:
[----:B------:R0:W-:Y:S01]  /*207a0*/  STL [R1+0x60], R14 ;  /* 0x0000600e01007387 */ /* 0x0001e20000100800 */
[----:B------:R-:W-:Y:S05]  /*207b0*/  BRA `(.L_x_2637) ;  /* 0xfffffe7000fc7947 */ /* 0x000fea000383ffff */
.L_x_2411:
[----:B------:R-:W-:Y:S01]  /*207c0*/  BSSY B1, `(.L_x_2638) ;  /* 0x0000007000017945 */ /* 0x000fe20003800000 */
[----:B------:R-:W-:Y:S01]  /*207d0*/  MOV R12, RZ ;  /* 0x000000ff000c7202 */ /* 0x000fe20000000f00 */
[----:B------:R-:W-:Y:S02]  /*207e0*/  IMAD.MOV.U32 R11, RZ, RZ, 0x1e1f ;  /* 0x00001e1fff0b7424 */ /* 0x000fe400078e00ff */
[----:B------:R-:W-:-:S07]  /*207f0*/  IMAD.MOV.U32 R15, RZ, RZ, -0x1 ;  /* 0xffffffffff0f7424 */ /* 0x000fce00078e00ff */
[----:B0-23--:R-:W-:Y:S05]  /*20800*/  WARPSYNC.COLLECTIVE R15, `(.L_x_2639) ;  /* 0x000000000f087348 */ /* 0x00dfea0003c00000 */
[----:B0-----:R0:W1:Y:S02]  /*20810*/  SHFL.IDX P6, R14, R13, R12, R11 ;  /* 0x0000000c0d0e7389 */ /* 0x00106400000c000b */
[----:B0123--:R-:W-:Y:S01]  /*20820*/  ENDCOLLECTIVE ;  /* 0x000000000000791b */ /* 0x00ffe20003800000 */
.L_x_2639:
[----:B------:R-:W-:Y:S05]  /*20830*/  BSYNC B1 ;  /* 0x0000000000017941 */ /* 0x000fea0003800000 */
.L_x_2638:
        /* <DEDUP_REMOVED lines=8> */
.L_x_2640:
[----:B------:R-:W-:Y:S02]  /*208c0*/  IMAD.MOV.U32 R13, RZ, RZ, R0 ;  /* 0x000000ffff0d7224 */ /* 0x000fe400078e0000 */
[----:B------:R-:W-:-:S07]  /*208d0*/  IMAD.MOV.U32 R38, RZ, RZ, R14 ;  /* 0x000000ffff267224 */ /* 0x000fce00078e000e */
[----:B------:R-:W-:Y:S05]  /*208e0*/  WARPSYNC.COLLECTIVE R15, `(.L_x_2641) ;  /* 0x000000000f087348 */ /* 0x000fea0003c00000 */
[----:B------:R0:W1:Y:S02]  /*208f0*/  SHFL.IDX P6, R14, R13, R12, R11 ;  /* 0x0000000c0d0e7389 */ /* 0x00006400000c000b */
[----:B01----:R-:W-:Y:S01]  /*20900*/  ENDCOLLECTIVE ;  /* 0x000000000000791b */ /* 0x003fe20003800000 */
.L_x_2641:
[----:B------:R-:W-:Y:S01]  /*20910*/  IMAD.MOV.U32 R13, RZ, RZ, R39 ;  /* 0x000000ffff0d7224 */ /* 0x000fe200078e0027 */
[----:B------:R-:W-:-:S07]  /*20920*/  MOV R0, R14 ;  /* 0x0000000e00007202 */ /* 0x000fce0000000f00 */
[----:B------:R-:W-:Y:S05]  /*20930*/  WARPSYNC.COLLECTIVE R15, `(.L_x_2642) ;  /* 0x000000000f087348 */ /* 0x000fea0003c00000 */
[----:B------:R0:W1:Y:S02]  /*20940*/  SHFL.IDX P6, R14, R13, R12, R11 ;  /* 0x0000000c0d0e7389 */ /* 0x00006400000c000b */
[----:B01----:R-:W-:Y:S01]  /*20950*/  ENDCOLLECTIVE ;  /* 0x000000000000791b */ /* 0x003fe20003800000 */
.L_x_2642:
[----:B------:R-:W-:Y:S01]  /*20960*/  IMAD.MOV.U32 R39, RZ, RZ, R14 ;  /* 0x000000ffff277224 */ /* 0x000fe200078e000e */
[----:B------:R-:W-:Y:S06]  /*20970*/  BRA `(.L_x_2643) ;  /* 0xfffffe78005c7947 */ /* 0x000fec000383ffff */
.L_x_2415:
[----:B0-----:R0:W1:Y:S02]  /*20980*/  SYNCS.PHASECHK.TRANS64.TRYWAIT P0, [R2+URZ+0x2d800], R3 ;  /* 0x02d80003020075a7 */ /* 0x001064000800017f */
[----:B-1----:R-:W-:Y:S05]  /*20990*/  @!P0 NANOSLEEP.SYNCS 0x989680 ;  /* 0x009896800000895d */ /* 0x002fea0003900000 */
[----:B------:R-:W1:Y:S02]  /*209a0*/  @!P0 SYNCS.PHASECHK.TRANS64 P0, [R2+URZ+0x2d800], R3 ;  /* 0x02d80003020085a7 */ /* 0x000e64000800007f */
[----:B-1----:R-:W-:Y:S05]  /*209b0*/  @!P0 BRA `(.L_x_2415) ;  /* 0xfffffffc00f08947 */ /* 0x002fea000383ffff */
[----:B------:R-:W-:Y:S05]  /*209c0*/  BRA `(.L_x_2644) ;  /* 0xfffffe8000907947 */ /* 0x000fea000383ffff */
.L_x_2427:
[----:B------:R-:W-:Y:S01]  /*209d0*/  BSSY B1, `(.L_x_2645) ;  /* 0x0000007000017945 */ /* 0x000fe20003800000 */
[----:B------:R-:W-:Y:S01]  /*209e0*/  IMAD.MOV.U32 R12, RZ, RZ, RZ ;  /* 0x000000ffff0c7224 */ /* 0x000fe200078e00ff */
[----:B------:R-:W-:Y:S01]  /*209f0*/  MOV R15, 0xffffffff ;  /* 0xffffffff000f7802 */ /* 0x000fe20000000f00 */
[----:B------:R-:W-:-:S07]  /*20a00*/  IMAD.MOV.U32 R11, RZ, RZ, 0x1e1f ;  /* 0x00001e1fff0b7424 */ /* 0x000fce00078e00ff */
[----:B0--3--:R-:W-:Y:S05]  /*20a10*/  WARPSYNC.COLLECTIVE R15, `(.L_x_2646) ;  /* 0x000000000f087348 */ /* 0x009fea0003c00000 */
[----:B0-----:R0:W1:Y:S02]  /*20a20*/  SHFL.IDX P6, R14, R13, R12, R11 ;  /* 0x0000000c0d0e7389 */ /* 0x00106400000c000b */
[----:B01-3--:R-:W-:Y:S01]  /*20a30*/  ENDCOLLECTIVE ;  /* 0x000000000000791b */ /* 0x00bfe20003800000 */
.L_x_2646:
[----:B------:R-:W-:Y:S05]  /*20a40*/  BSYNC B1 ;  /* 0x0000000000017941 */ /* 0x000fea0003800000 */
.L_x_2645:
        /* <DEDUP_REMOVED lines=8> */
.L_x_2647:
[----:B------:R-:W-:Y:S02]  /*20ad0*/  IMAD.MOV.U32 R13, RZ, RZ, R37 ;  /* 0x000000ffff0d7224 */ /* 0x000fe400078e0025 */
[----:B------:R-:W-:-:S07]  /*20ae0*/  IMAD.MOV.U32 R3, RZ, RZ, R14 ;  /* 0x000000ffff037224 */ /* 0x000fce00078e000e */
[----:B------:R-:W-:Y:S05]  /*20af0*/  WARPSYNC.COLLECTIVE R15, `(.L_x_2648) ;  /* 0x000000000f087348 */ /* 0x000fea0003c00000 */
[----:B------:R0:W1:Y:S02]  /*20b00*/  SHFL.IDX P6, R14, R13, R12, R11 ;  /* 0x0000000c0d0e7389 */ /* 0x00006400000c000b */
[----:B01----:R-:W-:Y:S01]  /*20b10*/  ENDCOLLECTIVE ;  /* 0x000000000000791b */ /* 0x003fe20003800000 */
.L_x_2648:
[----:B------:R-:W-:Y:S02]  /*20b20*/  IMAD.MOV.U32 R13, RZ, RZ, R38 ;  /* 0x000000ffff0d7224 */ /* 0x000fe400078e0026 */
[----:B------:R-:W-:-:S07]  /*20b30*/  IMAD.MOV.U32 R37, RZ, RZ, R14 ;  /* 0x000000ffff257224 */ /* 0x000fce00078e000e */
[----:B------:R-:W-:Y:S05]  /*20b40*/  WARPSYNC.COLLECTIVE R15, `(.L_x_2649) ;  /* 0x000000000f087348 */ /* 0x000fea0003c00000 */
[----:B------:R0:W1:Y:S02]  /*20b50*/  SHFL.IDX P6, R14, R13, R12, R11 ;  /* 0x0000000c0d0e7389 */ /* 0x00006400000c000b */
[----:B01----:R-:W-:Y:S01]  /*20b60*/  ENDCOLLECTIVE ;  /* 0x000000000000791b */ /* 0x003fe20003800000 */
.L_x_2649:
[----:B------:R-:W-:Y:S01]  /*20b70*/  MOV R38, R14 ;  /* 0x0000000e00267202 */ /* 0x000fe20000000f00 */
[----:B------:R-:W-:Y:S06]  /*20b80*/  BRA `(.L_x_2650) ;  /* 0xfffffe9400487947 */ /* 0x000fec000383ffff */
.L_x_2431:
[----:B0-----:R0:W1:Y:S02]  /*20b90*/  SYNCS.PHASECHK.TRANS64.TRYWAIT P0, [R2+URZ+0x2d800], R3 ;  /* 0x02d80003020075a7 */ /* 0x001064000800017f */
[----:B-1----:R-:W-:Y:S05]  /*20ba0*/  @!P0 NANOSLEEP.SYNCS 0x989680 ;  /* 0x009896800000895d */ /* 0x002fea0003900000 */
[----:B------:R-:W1:Y:S02]  /*20bb0*/  @!P0 SYNCS.PHASECHK.TRANS64 P0, [R2+URZ+0x2d800], R3 ;  /* 0x02d80003020085a7 */ /* 0x000e64000800007f */
[----:B-1----:R-:W-:Y:S05]  /*20bc0*/  @!P0 BRA `(.L_x_2431) ;  /* 0xfffffffc00f08947 */ /* 0x002fea000383ffff */
[----:B------:R-:W-:Y:S05]  /*20bd0*/  BRA `(.L_x_2651) ;  /* 0xfffffe9800f47947 */ /* 0x000fea000383ffff */
.L_x_2439:
[----:B-1----:R1:W3:Y:S02]  /*20be0*/  SYNCS.PHASECHK.TRANS64.TRYWAIT P1, [R0+URZ+0x2d830], R5 ;  /* 0x02d83005000075a7 */ /* 0x0022e4000802017f */
[----:B---3--:R-:W-:Y:S05]  /*20bf0*/  @!P1 NANOSLEEP.SYNCS 0x989680 ;  /* 0x009896800000995d */ /* 0x008fea0003900000 */
[----:B------:R-:W3:Y:S02]  /*20c00*/  @!P1 SYNCS.PHASECHK.TRANS64 P1, [R0+URZ+0x2d830], R5 ;  /* 0x02d83005000095a7 */ /* 0x000ee4000802007f */
[----:B---3--:R-:W-:Y:S05]  /*20c10*/  @!P1 BRA `(.L_x_2439) ;  /* 0xfffffffc00f09947 */ /* 0x008fea000383ffff */
[----:B------:R-:W-:Y:S05]  /*20c20*/  BRA `(.L_x_2438) ;  /* 0xfffffeb000847947 */ /* 0x000fea000383ffff */
.L_x_2446:
[----:B-1----:R1:W2:Y:S02]  /*20c30*/  SYNCS.PHASECHK.TRANS64.TRYWAIT P2, [R7+URZ+0x2d830], R8 ;  /* 0x02d83008070075a7 */ /* 0x0022a4000804017f */
[----:B--2---:R-:W-:Y:S05]  /*20c40*/  @!P2 NANOSLEEP.SYNCS 0x989680 ;  /* 0x009896800000a95d */ /* 0x004fea0003900000 */
[----:B------:R-:W2:Y:S02]  /*20c50*/  @!P2 SYNCS.PHASECHK.TRANS64 P2, [R7+URZ+0x2d830], R8 ;  /* 0x02d830080700a5a7 */ /* 0x000ea4000804007f */
[----:B--2---:R-:W-:Y:S05]  /*20c60*/  @!P2 BRA `(.L_x_2446) ;  /* 0xfffffffc00f0a947 */ /* 0x004fea000383ffff */
[----:B------:R-:W-:Y:S05]  /*20c70*/  BRA `(.L_x_2445) ;  /* 0xfffffee000007947 */ /* 0x000fea000383ffff */
.L_x_2450:
[----:B-1----:R1:W2:Y:S02]  /*20c80*/  SYNCS.PHASECHK.TRANS64.TRYWAIT P1, [R8+URZ+0x2d850], R7 ;  /* 0x02d85007080075a7 */ /* 0x0022a4000802017f */
[----:B--2---:R-:W-:Y:S05]  /*20c90*/  @!P1 NANOSLEEP.SYNCS 0x989680 ;  /* 0x009896800000995d */ /* 0x004fea0003900000 */
[----:B------:R-:W2:Y:S02]  /*20ca0*/  @!P1 SYNCS.PHASECHK.TRANS64 P1, [R8+URZ+0x2d850], R7 ;  /* 0x02d85007080095a7 */ /* 0x000ea4000802007f */
[----:B--2---:R-:W-:Y:S05]  /*20cb0*/  @!P1 BRA `(.L_x_2450) ;  /* 0xfffffffc00f09947 */ /* 0x004fea000383ffff */
[----:B------:R-:W-:Y:S05]  /*20cc0*/  BRA `(.L_x_2447) ;  /* 0xfffffee400287947 */ /* 0x000fea000383ffff */
.L_x_2459:
[----:B-1----:R1:W3:Y:S02]  /*20cd0*/  SYNCS.PHASECHK.TRANS64.TRYWAIT P2, [R7+URZ+0x2d830], R8 ;  /* 0x02d83008070075a7 */ /* 0x0022e4000804017f */
[----:B---3--:R-:W-:Y:S05]  /*20ce0*/  @!P2 NANOSLEEP.SYNCS 0x989680 ;  /* 0x009896800000a95d */ /* 0x008fea0003900000 */
[----:B------:R-:W3:Y:S02]  /*20cf0*/  @!P2 SYNCS.PHASECHK.TRANS64 P2, [R7+URZ+0x2d830], R8 ;  /* 0x02d830080700a5a7 */ /* 0x000ee4000804007f */
[----:B---3--:R-:W-:Y:S05]  /*20d00*/  @!P2 BRA `(.L_x_2459) ;  /* 0xfffffffc00f0a947 */ /* 0x008fea000383ffff */
[----:B------:R-:W-:Y:S05]  /*20d10*/  BRA `(.L_x_2458) ;  /* 0xffffff14007c7947 */ /* 0x000fea000383ffff */
.L_x_2463:
[----:B-1----:R1:W2:Y:S02]  /*20d20*/  SYNCS.PHASECHK.TRANS64.TRYWAIT P1, [R8+URZ+0x2d850], R7 ;  /* 0x02d85007080075a7 */ /* 0x0022a4000802017f */
[----:B--2---:R-:W-:Y:S05]  /*20d30*/  @!P1 NANOSLEEP.SYNCS 0x989680 ;  /* 0x009896800000995d */ /* 0x004fea0003900000 */
[----:B------:R-:W2:Y:S02]  /*20d40*/  @!P1 SYNCS.PHASECHK.TRANS64 P1, [R8+URZ+0x2d850], R7 ;  /* 0x02d85007080095a7 */ /* 0x000ea4000802007f */
[----:B--2---:R-:W-:Y:S05]  /*20d50*/  @!P1 BRA `(.L_x_2463) ;  /* 0xfffffffc00f09947 */ /* 0x004fea000383ffff */
[----:B------:R-:W-:Y:S05]  /*20d60*/  BRA `(.L_x_2460) ;  /* 0xffffff1800a47947 */ /* 0x000fea000383ffff */
.L_x_2470:
[----:B-1----:R1:W3:Y:S02]  /*20d70*/  SYNCS.PHASECHK.TRANS64.TRYWAIT P1, [R6+URZ+0x2d850], R9 ;  /* 0x02d85009060075a7 */ /* 0x0022e4000802017f */
[----:B---3--:R-:W-:Y:S05]  /*20d80*/  @!P1 NANOSLEEP.SYNCS 0x989680 ;  /* 0x009896800000995d */ /* 0x008fea0003900000 */
[----:B------:R-:W3:Y:S02]  /*20d90*/  @!P1 SYNCS.PHASECHK.TRANS64 P1, [R6+URZ+0x2d850], R9 ;  /* 0x02d85009060095a7 */ /* 0x000ee4000802007f */
[----:B---3--:R-:W-:Y:S05]  /*20da0*/  @!P1 BRA `(.L_x_2470) ;  /* 0xfffffffc00f09947 */ /* 0x008fea000383ffff */
[----:B------:R-:W-:Y:S05]  /*20db0*/  BRA `(.L_x_2469) ;  /* 0xffffff40007c7947 */ /* 0x000fea000383ffff */
.L_x_2476:
[----:B------:R-:W-:Y:S02]  /*20dc0*/  IMAD.MOV.U32 R13, RZ, RZ, R9 ;  /* 0x000000ffff0d7224 */ /* 0x000fe400078e0009 */
[----:B------:R-:W-:Y:S02]  /*20dd0*/  IMAD.MOV.U32 R12, RZ, RZ, RZ ;  /* 0x000000ffff0c7224 */ /* 0x000fe400078e00ff */
[----:B------:R-:W-:Y:S02]  /*20de0*/  IMAD.MOV.U32 R11, RZ, RZ, 0x1c1f ;  /* 0x00001c1fff0b7424 */ /* 0x000fe400078e00ff */
[----:B------:R-:W-:-:S07]  /*20df0*/  IMAD.MOV.U32 R15, RZ, RZ, -0x1 ;  /* 0xffffffffff0f7424 */ /* 0x000fce00078e00ff */
[----:B-----5:R-:W-:Y:S05]  /*20e00*/  WARPSYNC.COLLECTIVE R15, `(.L_x_2652) ;  /* 0x000000000f087348 */ /* 0x020fea0003c00000 */
[----:B------:R0:W1:Y:S02]  /*20e10*/  SHFL.IDX P6, R14, R13, R12, R11 ;  /* 0x0000000c0d0e7389 */ /* 0x00006400000c000b */
[----:B01---5:R-:W-:Y:S01]  /*20e20*/  ENDCOLLECTIVE ;  /* 0x000000000000791b */ /* 0x023fe20003800000 */
.L_x_2652:
[----:B------:R-:W-:Y:S01]  /*20e30*/  IMAD.MOV.U32 R13, RZ, RZ, R0 ;  /* 0x000000ffff0d7224 */ /* 0x000fe200078e0000 */
[----:B------:R-:W-:-:S07]  /*20e40*/  MOV R3, R14 ;  /* 0x0000000e00037202 */ /* 0x000fce0000000f00 */
[----:B------:R-:W-:Y:S05]  /*20e50*/  WARPSYNC.COLLECTIVE R15, `(.L_x_2653) ;  /* 0x000000000f087348 */ /* 0x000fea0003c00000 */
[----:B------:R0:W1:Y:S02]  /*20e60*/  SHFL.IDX P6, R14, R13, R12, R11 ;  /* 0x0000000c0d0e7389 */ /* 0x00006400000c000b */
[----:B01----:R-:W-:Y:S01]  /*20e70*/  ENDCOLLECTIVE ;  /* 0x000000000000791b */ /* 0x003fe20003800000 */
.L_x_2653:
[----:B------:R-:W-:Y:S05]  /*20e80*/  BRA `(.L_x_2654) ;  /* 0xffffff5c004c7947 */ /* 0x000fea000383ffff */
.L_x_2479:
        /* <DEDUP_REMOVED lines=8> */
.L_x_2656:
[----:B------:R-:W-:Y:S05]  /*20f10*/  BSYNC B1 ;  /* 0x0000000000017941 */ /* 0x000fea0003800000 */
.L_x_2655:
[----:B------:R-:W-:Y:S01]  /*20f20*/  IMAD.MOV.U32 R13, RZ, RZ, R0 ;  /* 0x000000ffff0d7224 */ /* 0x000fe200078e0000 */
[----:B------:R-:W-:Y:S01]  /*20f30*/  MOV R15, 0xffffffff ;  /* 0xffffffff000f7802 */ /* 0x000fe20000000f00 */
[----:B------:R-:W-:Y:S02]  /*20f40*/  IMAD.MOV.U32 R12, RZ, RZ, 0x1 ;  /* 0x00000001ff0c7424 */ /* 0x000fe400078e00ff */
[----:B------:R-:W-:Y:S02]  /*20f50*/  IMAD.MOV.U32 R11, RZ, RZ, 0x1c1f ;  /* 0x00001c1fff0b7424 */ /* 0x000fe400078e00ff */
[----:B------:R-:W-:-:S07]  /*20f60*/  IMAD.MOV.U32 R3, RZ, RZ, R14 ;  /* 0x000000ffff037224 */ /* 0x000fce00078e000e */
[----:B------:R-:W-:Y:S05]  /*20f70*/  WARPSYNC.COLLECTIVE R15, `(.L_x_2657) ;  /* 0x000000000f087348 */ /* 0x000fea0003c00000 */
[----:B------:R0:W1:Y:S02]  /*20f80*/  SHFL.IDX P6, R14, R13, R12, R11 ;  /* 0x0000000c0d0e7389 */ /* 0x00006400000c000b */
[----:B01----:R-:W-:Y:S01]  /*20f90*/  ENDCOLLECTIVE ;  /* 0x000000000000791b */ /* 0x003fe20003800000 */
.L_x_2657:
[----:B------:R-:W-:Y:S05]  /*20fa0*/  BRA `(.L_x_2658) ;  /* 0xffffff5c005c7947 */ /* 0x000fea000383ffff */
.L_x_2481:
[----:B------:R-:W-:Y:S02]  /*20fb0*/  IMAD.MOV.U32 R13, RZ, RZ, R24 ;  /* 0x000000ffff0d7224 */ /* 0x000fe400078e0018 */
[----:B------:R-:W-:Y:S02]  /*20fc0*/  IMAD.MOV.U32 R12, RZ, RZ, RZ ;  /* 0x000000ffff0c7224 */ /* 0x000fe400078e00ff */
[----:B------:R-:W-:Y:S02]  /*20fd0*/  IMAD.MOV.U32 R11, RZ, RZ, 0x1c1f ;  /* 0x00001c1fff0b7424 */ /* 0x000fe400078e00ff */
[----:B------:R-:W-:-:S07]  /*20fe0*/  IMAD.MOV.U32 R15, RZ, RZ, -0x1 ;  /* 0xffffffffff0f7424 */ /* 0x000fce00078e00ff */
[----:B------:R-:W-:Y:S05]  /*20ff0*/  WARPSYNC.COLLECTIVE R15, `(.L_x_2659) ;  /* 0x000000000f087348 */ /* 0x000fea0003c00000 */
[----:B------:R0:W1:Y:S02]  /*21000*/  SHFL.IDX P6, R14, R13, R12, R11 ;  /* 0x0000000c0d0e7389 */ /* 0x00006400000c000b */
[----:B01----:R-:W-:Y:S01]  /*21010*/  ENDCOLLECTIVE ;  /* 0x000000000000791b */ /* 0x003fe20003800000 */
.L_x_2659:
[----:B------:R-:W-:Y:S01]  /*21020*/  IMAD.MOV.U32 R13, RZ, RZ, R0 ;  /* 0x000000ffff0d7224 */ /* 0x000fe200078e0000 */
[----:B------:R-:W-:-:S07]  /*21030*/  MOV R3, R14 ;  /* 0x0000000e00037202 */ /* 0x000fce0000000f00 */
[----:B------:R-:W-:Y:S05]  /*21040*/  WARPSYNC.COLLECTIVE R15, `(.L_x_2660) ;  /* 0x000000000f087348 */ /* 0x000fea0003c00000 */
[----:B------:R0:W1:Y:S02]  /*21050*/  SHFL.IDX P6, R14, R13, R12, R11 ;  /* 0x0000000c0d0e7389 */ /* 0x00006400000c000b */
[----:B01----:R-:W-:Y:S01]  /*21060*/  ENDCOLLECTIVE ;  /* 0x000000000000791b */ /* 0x003fe20003800000 */
.L_x_2660:
[----:B------:R-:W-:Y:S05]  /*21070*/  BRA `(.L_x_2661) ;  /* 0xffffff6000287947 */ /* 0x000fea000383ffff */
.L_x_2484:
[----:B------:R-:W-:Y:S01]  /*21080*/  BSSY B1, `(.L_x_2662) ;  /* 0x0000008000017945 */ /* 0x000fe20003800000 */
[----:B---3--:R-:W-:Y:S01]  /*21090*/  IMAD.MOV.U32 R13, RZ, RZ, R24 ;  /* 0x000000ffff0d7224 */ /* 0x008fe200078e0018 */
[----:B------:R-:W-:Y:S01]  /*210a0*/  MOV R15, 0xffffffff ;  /* 0xffffffff000f7802 */ /* 0x000fe20000000f00 */
[----:B------:R-:W-:Y:S02]  /*210b0*/  IMAD.MOV.U32 R12, RZ, RZ, 0x1 ;  /* 0x00000001ff0c7424 */ /* 0x000fe400078e00ff */
[----:B------:R-:W-:-:S07]  /*210c0*/  IMAD.MOV.U32 R11, RZ, RZ, 0x1c1f ;  /* 0x00001c1fff0b7424 */ /* 0x000fce00078e00ff */
[----:B012---:R-:W-:Y:S05]  /*210d0*/  WARPSYNC.COLLECTIVE R15, `(.L_x_2663) ;  /* 0x000000000f087348 */ /* 0x007fea0003c00000 */
[----:B--2---:R2:W3:Y:S02]  /*210e0*/  SHFL.IDX P6, R14, R13, R12, R11 ;  /* 0x0000000c0d0e7389 */ /* 0x0044e400000c000b */
[----:B0123--:R-:W-:Y:S01]  /*210f0*/  ENDCOLLECTIVE ;  /* 0x000000000000791b */ /* 0x00ffe20003800000 */
.L_x_2663:
[----:B------:R-:W-:Y:S05]  /*21100*/  BSYNC B1 ;  /* 0x0000000000017941 */ /* 0x000fea0003800000 */
.L_x_2662:
        /* <DEDUP_REMOVED lines=8> */
.L_x_2664:
[----:B------:R-:W-:Y:S05]  /*21190*/  BRA `(.L_x_2665) ;  /* 0xffffff6400247947 */ /* 0x000fea000383ffff */
.L_x_2488:
[----:B------:R-:W-:Y:S02]  /*211a0*/  IMAD.MOV.U32 R13, RZ, RZ, R4 ;  /* 0x000000ffff0d7224 */ /* 0x000fe400078e0004 */
[----:B------:R-:W-:Y:S02]  /*211b0*/  IMAD.MOV.U32 R12, RZ, RZ, RZ ;  /* 0x000000ffff0c7224 */ /* 0x000fe400078e00ff */
[----:B------:R-:W-:Y:S02]  /*211c0*/  IMAD.MOV.U32 R11, RZ, RZ, 0x1c1f ;  /* 0x00001c1fff0b7424 */ /* 0x000fe400078e00ff */
[----:B------:R-:W-:-:S07]  /*211d0*/  IMAD.MOV.U32 R15, RZ, RZ, -0x1 ;  /* 0xffffffffff0f7424 */ /* 0x000fce00078e00ff */
[----:B-1----:R-:W-:Y:S05]  /*211e0*/  WARPSYNC.COLLECTIVE R15, `(.L_x_2666) ;  /* 0x000000000f087348 */ /* 0x002fea0003c00000 */
[----:B------:R0:W2:Y:S02]  /*211f0*/  SHFL.IDX P6, R14, R13, R12, R11 ;  /* 0x0000000c0d0e7389 */ /* 0x0000a400000c000b */
[----:B012---:R-:W-:Y:S01]  /*21200*/  ENDCOLLECTIVE ;  /* 0x000000000000791b */ /* 0x007fe20003800000 */
.L_x_2666:
[----:B------:R-:W-:Y:S01]  /*21210*/  IMAD.MOV.U32 R13, RZ, RZ, R0 ;  /* 0x000000ffff0d7224 */ /* 0x000fe200078e0000 */
[----:B------:R-:W-:-:S07]  /*21220*/  MOV R3, R14 ;  /* 0x0000000e00037202 */ /* 0x000fce0000000f00 */
[----:B------:R-:W-:Y:S05]  /*21230*/  WARPSYNC.COLLECTIVE R15, `(.L_x_2667) ;  /* 0x000000000f087348 */ /* 0x000fea0003c00000 */
[----:B------:R0:W1:Y:S02]  /*21240*/  SHFL.IDX P6, R14, R13, R12, R11 ;  /* 0x0000000c0d0e7389 */ /* 0x00006400000c000b */
[----:B01----:R-:W-:Y:S01]  /*21250*/  ENDCOLLECTIVE ;  /* 0x000000000000791b */ /* 0x003fe20003800000 */
.L_x_2667:
[----:B------:R-:W-:Y:S05]  /*21260*/  BRA `(.L_x_2668) ;  /* 0xffffff70005c7947 */ /* 0x000fea000383ffff */
.L_x_2491:
[----:B------:R-:W-:Y:S01]  /*21270*/  BSSY B1, `(.L_x_2669) ;  /* 0x0000008000017945 */ /* 0x000fe20003800000 */
[----:B----4-:R-:W-:Y:S01]  /*21280*/  IMAD.MOV.U32 R13, RZ, RZ, R4 ;  /* 0x000000ffff0d7224 */ /* 0x010fe200078e0004 */
[----:B------:R-:W-:Y:S01]  /*21290*/  MOV R15, 0xffffffff ;  /* 0xffffffff000f7802 */ /* 0x000fe20000000f00 */
[----:B------:R-:W-:Y:S02]  /*212a0*/  IMAD.MOV.U32 R12, RZ, RZ, 0x1 ;  /* 0x00000001ff0c7424 */ /* 0x000fe400078e00ff */
[----:B------:R-:W-:-:S07]  /*212b0*/  IMAD.MOV.U32 R11, RZ, RZ, 0x1c1f ;  /* 0x00001c1fff0b7424 */ /* 0x000fce00078e00ff */
[----:B0123--:R-:W-:Y:S05]  /*212c0*/  WARPSYNC.COLLECTIVE R15, `(.L_x_2670) ;  /* 0x000000000f087348 */ /* 0x00ffea0003c00000 */
[----:B---3--:R3:W4:Y:S02]  /*212d0*/  SHFL.IDX P6, R14, R13, R12, R11 ;  /* 0x0000000c0d0e7389 */ /* 0x00872400000c000b */
[----:B01234-:R-:W-:Y:S01]  /*212e0*/  ENDCOLLECTIVE ;  /* 0x000000000000791b */ /* 0x01ffe20003800000 */
.L_x_2670:
[----:B------:R-:W-:Y:S05]  /*212f0*/  BSYNC B1 ;  /* 0x0000000000017941 */ /* 0x000fea0003800000 */
.L_x_2669:
        /* <DEDUP_REMOVED lines=8> */
.L_x_2671:
[----:B------:R-:W-:Y:S05]  /*21380*/  BRA `(.L_x_2672) ;  /* 0xffffff7000707947 */ /* 0x000fea000383ffff */
.L_x_2510:
[----:B------:R-:W2:Y:S01]  /*21390*/  S2R R7, SR_TID.X ;  /* 0x0000000000077919 */ /* 0x000ea20000002100 */
[----:B------:R-:W-:Y:S01]  /*213a0*/  BSSY B1, `(.L_x_2673) ;  /* 0x000000a000017945 */ /* 0x000fe20003800000 */
[----:B------:R-:W-:Y:S02]  /*213b0*/  IMAD.MOV.U32 R12, RZ, RZ, RZ ;  /* 0x000000ffff0c7224 */ /* 0x000fe400078e00ff */
[----:B------:R-:W-:Y:S02]  /*213c0*/  IMAD.MOV.U32 R11, RZ, RZ, 0x1f ;  /* 0x0000001fff0b7424 */ /* 0x000fe400078e00ff */
[----:B------:R-:W-:Y:S01]  /*213d0*/  IMAD.MOV.U32 R15, RZ, RZ, -0x1 ;  /* 0xffffffffff0f7424 */ /* 0x000fe200078e00ff */
[----:B--2---:R-:W-:-:S04]  /*213e0*/  SHF.R.U32.HI R7, RZ, 0x5, R7 ;  /* 0x00000005ff077819 */ /* 0x004fc80000011607 */
[----:B------:R-:W-:-:S05]  /*213f0*/  LOP3.LUT R7, R7, 0x3, RZ, 0xc0, !PT ;  /* 0x0000000307077812 */ /* 0x000fca00078ec0ff */
[----:B------:R-:W-:-:S07]  /*21400*/  IMAD.MOV.U32 R13, RZ, RZ, R7 ;  /* 0x000000ffff0d7224 */ /* 0x000fce00078e0007 */
[----:B01----:R-:W-:Y:S05]  /*21410*/  WARPSYNC.COLLECTIVE R15, `(.L_x_2674) ;  /* 0x000000000f087348 */ /* 0x003fea0003c00000 */
[----:B------:R2:W3:Y:S02]  /*21420*/  SHFL.IDX P6, R14, R13, R12, R11 ;  /* 0x0000000c0d0e7389 */ /* 0x0004e400000c000b */
[----:B0123--:R-:W-:Y:S01]  /*21430*/  ENDCOLLECTIVE ;  /* 0x000000000000791b */ /* 0x00ffe20003800000 */
.L_x_2674:
[----:B------:R-:W-:Y:S05]  /*21440*/  BSYNC B1 ;  /* 0x0000000000017941 */ /* 0x000fea0003800000 */
.L_x_2673:
[----:B------:R-:W-:Y:S05]  /*21450*/  BRA `(.L_x_2675) ;  /* 0xffffff8c009c7947 */ /* 0x000fea000383ffff */
.L_x_2512:
[----:B------:R-:W-:Y:S01]  /*21460*/  BSSY B1, `(.L_x_2676) ;  /* 0x0000006000017945 */ /* 0x000fe20003800000 */
[----:B------:R-:W-:-:S07]  /*21470*/  MOV R15, 0xffffffff ;  /* 0xffffffff000f7802 */ /* 0x000fce0000000f00 */
[----:B012---:R-:W-:Y:S05]  /*21480*/  WARPSYNC.COLLECTIVE R15, `(.L_x_2677) ;  /* 0x000000000f0c7348 */ /* 0x007fea0003c00000 */
[----:B------:R-:W-:Y:S02]  /*21490*/  ELECT P6, UR62, PT ;  /* 0x00000000003e782f */ /* 0x000fe400038c0000 */
[----:B------:R-:W-:Y:S01]  /*214a0*/  MOV R14, UR62 ;  /* 0x0000003e000e7c02 */ /* 0x000fe20008000f00 */
[----:B012---:R-:W-:Y:S10]  /*214b0*/  ENDCOLLECTIVE ;  /* 0x000000000000791b */ /* 0x007ff40003800000 */
.L_x_2677:
[----:B------:R-:W-:Y:S05]  /*214c0*/  BSYNC B1 ;  /* 0x0000000000017941 */ /* 0x000fea0003800000 */
.L_x_2676:
[----:B------:R-:W-:Y:S05]  /*214d0*/  BRA `(.L_x_2511) ;  /* 0xffffff8c00947947 */ /* 0x000fea000383ffff */
.L_x_2514:
[----:B--2---:R2:W3:Y:S02]  /*214e0*/  SYNCS.PHASECHK.TRANS64.TRYWAIT P0, [R16+URZ+0x2d820], R6 ;  /* 0x02d82006100075a7 */ /* 0x0044e4000800017f */
[----:B---3--:R-:W-:Y:S05]  /*214f0*/  @!P0 NANOSLEEP.SYNCS 0x989680 ;  /* 0x009896800000895d */ /* 0x008fea0003900000 */
[----:B------:R-:W3:Y:S02]  /*21500*/  @!P0 SYNCS.PHASECHK.TRANS64 P0, [R16+URZ+0x2d820], R6 ;  /* 0x02d82006100085a7 */ /* 0x000ee4000800007f */
[----:B---3--:R-:W-:Y:S05]  /*21510*/  @!P0 BRA `(.L_x_2514) ;  /* 0xfffffffc00f08947 */ /* 0x008fea000383ffff */
[----:B------:R-:W-:Y:S05]  /*21520*/  BRA `(.L_x_2678) ;  /* 0xffffff8c00a47947 */ /* 0x000fea000383ffff */
.L_x_2518:
[----:B0-----:R0:W1:Y:S02]  /*21530*/  SYNCS.PHASECHK.TRANS64.TRYWAIT P0, [R9+URZ+0x2d8a0], R11 ;  /* 0x02d8a00b090075a7 */ /* 0x001064000800017f */
[----:B-1----:R-:W-:Y:S05]  /*21540*/  @!P0 NANOSLEEP.SYNCS 0x989680 ;  /* 0x009896800000895d */ /* 0x002fea0003900000 */
[----:B------:R-:W1:Y:S02]  /*21550*/  @!P0 SYNCS.PHASECHK.TRANS64 P0, [R9+URZ+0x2d8a0], R11 ;  /* 0x02d8a00b090085a7 */ /* 0x000e64000800007f */
[----:B-1----:R-:W-:Y:S05]  /*21560*/  @!P0 BRA `(.L_x_2518) ;  /* 0xfffffffc00f08947 */ /* 0x002fea000383ffff */
[----:B------:R-:W-:Y:S05]  /*21570*/  BRA `(.L_x_2679) ;  /* 0xffffff8c00c07947 */ /* 0x000fea000383ffff */
.L_x_2525:
[----:B-1----:R1:W2:Y:S02]  /*21580*/  SYNCS.PHASECHK.TRANS64.TRYWAIT P0, [R9+URZ+0x2d8c0], R11 ;  /* 0x02d8c00b090075a7 */ /* 0x0022a4000800017f */
[----:B--2---:R-:W-:Y:S05]  /*21590*/  @!P0 NANOSLEEP.SYNCS 0x989680 ;  /* 0x009896800000895d */ /* 0x004fea0003900000 */
[----:B------:R-:W2:Y:S02]  /*215a0*/  @!P0 SYNCS.PHASECHK.TRANS64 P0, [R9+URZ+0x2d8c0], R11 ;  /* 0x02d8c00b090085a7 */ /* 0x000ea4000800007f */
[----:B--2---:R-:W-:Y:S05]  /*215b0*/  @!P0 BRA `(.L_x_2525) ;  /* 0xfffffffc00f08947 */ /* 0x004fea000383ffff */
[----:B------:R-:W-:Y:S05]  /*215c0*/  BRA `(.L_x_2680) ;  /* 0xffffff9000bc7947 */ /* 0x000fea000383ffff */
.L_x_2534:
[----:B0-----:R0:W1:Y:S02]  /*215d0*/  SYNCS.PHASECHK.TRANS64.TRYWAIT P1, [R9+URZ+0x2d8a0], R8 ;  /* 0x02d8a008090075a7 */ /* 0x001064000802017f */
[----:B-1----:R-:W-:Y:S05]  /*215e0*/  @!P1 NANOSLEEP.SYNCS 0x989680 ;  /* 0x009896800000995d */ /* 0x002fea0003900000 */
[----:B------:R-:W1:Y:S02]  /*215f0*/  @!P1 SYNCS.PHASECHK.TRANS64 P1, [R9+URZ+0x2d8a0], R8 ;  /* 0x02d8a008090095a7 */ /* 0x000e64000802007f */
[----:B-1----:R-:W-:Y:S05]  /*21600*/  @!P1 BRA `(.L_x_2534) ;  /* 0xfffffffc00f09947 */ /* 0x002fea000383ffff */
[----:B------:R-:W-:Y:S05]  /*21610*/  BRA `(.L_x_2681) ;  /* 0xffffff9400fc7947 */ /* 0x000fea000383ffff */
.L_x_2541:
[----:B-1----:R1:W2:Y:S02]  /*21620*/  SYNCS.PHASECHK.TRANS64.TRYWAIT P1, [R9+URZ+0x2d8c0], R8 ;  /* 0x02d8c008090075a7 */ /* 0x0022a4000802017f */
[----:B--2---:R-:W-:Y:S05]  /*21630*/  @!P1 NANOSLEEP.SYNCS 0x989680 ;  /* 0x009896800000995d */ /* 0x004fea0003900000 */
[----:B------:R-:W2:Y:S02]  /*21640*/  @!P1 SYNCS.PHASECHK.TRANS64 P1, [R9+URZ+0x2d8c0], R8 ;  /* 0x02d8c008090095a7 */ /* 0x000ea4000802007f */
[----:B--2---:R-:W-:Y:S05]  /*21650*/  @!P1 BRA `(.L_x_2541) ;  /* 0xfffffffc00f09947 */ /* 0x004fea000383ffff */
[----:B------:R-:W-:Y:S05]  /*21660*/  BRA `(.L_x_2682) ;  /* 0xffffff9800f47947 */ /* 0x000fea000383ffff */
.L_x_2558:
[----:B------:R-:W0:Y:S01]  /*21670*/  S2R R20, SR_TID.X ;  /* 0x0000000000147919 */ /* 0x000e220000002100 */
[----:B------:R-:W-:Y:S01]  /*21680*/  BSSY B0, `(.L_x_2683) ;  /* 0x000000a000007945 */ /* 0x000fe20003800000 */
[----:B------:R-:W-:Y:S02]  /*21690*/  IMAD.MOV.U32 R12, RZ, RZ, RZ ;  /* 0x000000ffff0c7224 */ /* 0x000fe400078e00ff */
[----:B------:R-:W-:Y:S01]  /*216a0*/  IMAD.MOV.U32 R15, RZ, RZ, -0x1 ;  /* 0xffffffffff0f7424 */ /* 0x000fe200078e00ff */
[----:B0-----:R-:W-:-:S04]  /*216b0*/  SHF.R.U32.HI R11, RZ, 0x5, R20 ;  /* 0x00000005ff0b7819 */ /* 0x001fc80000011614 */
[----:B------:R-:W-:-:S05]  /*216c0*/  LOP3.LUT R11, R11, 0x3, RZ, 0xc0, !PT ;  /* 0x000000030b0b7812 */ /* 0x000fca00078ec0ff */
[----:B------:R-:W-:Y:S02]  /*216d0*/  IMAD.MOV.U32 R13, RZ, RZ, R11 ;  /* 0x000000ffff0d7224 */ /* 0x000fe400078e000b */
[----:B------:R-:W-:-:S07]  /*216e0*/  IMAD.MOV.U32 R11, RZ, RZ, 0x1f ;  /* 0x0000001fff0b7424 */ /* 0x000fce00078e00ff */
[----:B-----5:R-:W-:Y:S05]  /*216f0*/  WARPSYNC.COLLECTIVE R15, `(.L_x_2684) ;  /* 0x000000000f087348 */ /* 0x020fea0003c00000 */
[----:B------:R0:W1:Y:S02]  /*21700*/  SHFL.IDX P6, R14, R13, R12, R11 ;  /* 0x0000000c0d0e7389 */ /* 0x00006400000c000b */
[----:B01---5:R-:W-:Y:S01]  /*21710*/  ENDCOLLECTIVE ;  /* 0x000000000000791b */ /* 0x023fe20003800000 */
.L_x_2684:
[----:B------:R-:W-:Y:S05]  /*21720*/  BSYNC B0 ;  /* 0x0000000000007941 */ /* 0x000fea0003800000 */
.L_x_2683:
[----:B------:R-:W-:Y:S05]  /*21730*/  BRA `(.L_x_2685) ;  /* 0xffffffa800ec7947 */ /* 0x000fea000383ffff */
.L_x_2561:
[----:B0-----:R0:W1:Y:S02]  /*21740*/  SYNCS.PHASECHK.TRANS64.TRYWAIT P0, [R0+URZ+0x2d840], R5 ;  /* 0x02d84005000075a7 */ /* 0x001064000800017f */
[----:B-1----:R-:W-:Y:S05]  /*21750*/  @!P0 NANOSLEEP.SYNCS 0x989680 ;  /* 0x009896800000895d */ /* 0x002fea0003900000 */
[----:B------:R-:W1:Y:S02]  /*21760*/  @!P0 SYNCS.PHASECHK.TRANS64 P0, [R0+URZ+0x2d840], R5 ;  /* 0x02d84005000085a7 */ /* 0x000e64000800007f */
[----:B-1----:R-:W-:Y:S05]  /*21770*/  @!P0 BRA `(.L_x_2561) ;  /* 0xfffffffc00f08947 */ /* 0x002fea000383ffff */
[----:B------:R-:W-:Y:S05]  /*21780*/  BRA `(.L_x_2686) ;  /* 0xffffffac00407947 */ /* 0x000fea000383ffff */
.L_x_2562:
        /* <DEDUP_REMOVED lines=8> */
.L_x_2688:
[----:B------:R-:W-:Y:S05]  /*21810*/  BSYNC B0 ;  /* 0x0000000000007941 */ /* 0x000fea0003800000 */
.L_x_2687:
        /* <DEDUP_REMOVED lines=8> */
.L_x_2689:
[----:B------:R-:W-:Y:S02]  /*218a0*/  IMAD.MOV.U32 R13, RZ, RZ, R7 ;  /* 0x000000ffff0d7224 */ /* 0x000fe400078e0007 */
[----:B------:R-:W-:Y:S02]  /*218b0*/  IMAD.MOV.U32 R12, RZ, RZ, 0x1 ;  /* 0x00000001ff0c7424 */ /* 0x000fe400078e00ff */
[----:B------:R-:W-:-:S07]  /*218c0*/  IMAD.MOV.U32 R4, RZ, RZ, R14 ;  /* 0x000000ffff047224 */ /* 0x000fce00078e000e */
[----:B------:R-:W-:Y:S05]  /*218d0*/  WARPSYNC.COLLECTIVE R15, `(.L_x_2690) ;  /* 0x000000000f087348 */ /* 0x000fea0003c00000 */
[----:B------:R0:W1:Y:S02]  /*218e0*/  SHFL.IDX P6, R14, R13, R12, R11 ;  /* 0x0000000c0d0e7389 */ /* 0x00006400000c000b */
[----:B01----:R-:W-:Y:S01]  /*218f0*/  ENDCOLLECTIVE ;  /* 0x000000000000791b */ /* 0x003fe20003800000 */
.L_x_2690:
[----:B------:R-:W-:-:S04]  /*21900*/  @P0 LEA R5, P1, R9, R4, 0x1 ;  /* 0x0000000409050211 */ /* 0x000fc800078208ff */
[----:B------:R-:W-:Y:S01]  /*21910*/  @P0 IADD3.X R4, RZ, R6, RZ, P1, !PT ;  /* 0x00000006ff040210 */ /* 0x000fe20000ffe4ff */
[----:B------:R-:W-:Y:S01]  /*21920*/  @P0 IMAD R6, R8, 0x2, R16 ;  /* 0x0000000208060824 */ /* 0x000fe200078e0210 */
        /* <DEDUP_REMOVED lines=15> */
.L_x_2691:
[----:B------:R-:W-:Y:S01]  /*21a20*/  IMAD.MOV.U32 R13, RZ, RZ, R7 ;  /* 0x000000ffff0d7224 */ /* 0x000fe200078e0007 */
[----:B------:R-:W-:Y:S01]  /*21a30*/  MOV R12, 0x2 ;  /* 0x00000002000c7802 */ /* 0x000fe20000000f00 */
[----:B------:R-:W-:-:S07]  /*21a40*/  IMAD.MOV.U32 R4, RZ, RZ, R14 ;  /* 0x000000ffff047224 */ /* 0x000fce00078e000e */
[----:B------:R-:W-:Y:S05]  /*21a50*/  WARPSYNC.COLLECTIVE R15, `(.L_x_2692) ;  /* 0x000000000f087348 */ /* 0x000fea0003c00000 */
[----:B------:R0:W1:Y:S02]  /*21a60*/  SHFL.IDX P6, R14, R13, R12, R11 ;  /* 0x0000000c0d0e7389 */ /* 0x00006400000c000b */
[----:B01----:R-:W-:Y:S01]  /*21a70*/  ENDCOLLECTIVE ;  /* 0x000000000000791b */ /* 0x003fe20003800000 */
.L_x_2692:
        /* <DEDUP_REMOVED lines=18> */
.L_x_2693:
[----:B------:R-:W-:Y:S02]  /*21ba0*/  IMAD.MOV.U32 R13, RZ, RZ, R7 ;  /* 0x000000ffff0d7224 */ /* 0x000fe400078e0007 */
[----:B------:R-:W-:Y:S02]  /*21bb0*/  IMAD.MOV.U32 R12, RZ, RZ, 0x3 ;  /* 0x00000003ff0c7424 */ /* 0x000fe400078e00ff */
[----:B------:R-:W-:-:S07]  /*21bc0*/  IMAD.MOV.U32 R4, RZ, RZ, R14 ;  /* 0x000000ffff047224 */ /* 0x000fce00078e000e */
[----:B------:R-:W-:Y:S05]  /*21bd0*/  WARPSYNC.COLLECTIVE R15, `(.L_x_2694) ;  /* 0x000000000f087348 */ /* 0x000fea0003c00000 */
[----:B------:R0:W1:Y:S02]  /*21be0*/  SHFL.IDX P6, R14, R13, R12, R11 ;  /* 0x0000000c0d0e7389 */ /* 0x00006400000c000b */
[----:B01----:R-:W-:Y:S01]  /*21bf0*/  ENDCOLLECTIVE ;  /* 0x000000000000791b */ /* 0x003fe20003800000 */
.L_x_2694:
[----:B------:R-:W-:-:S05]  /*21c00*/  @P1 LEA R5, P0, R9, R4, 0x1 ;  /* 0x0000000409051211 */ /* 0x000fca00078008ff */
[----:B------:R-:W-:Y:S01]  /*21c10*/  @P1 IMAD.X R4, RZ, RZ, R6, P0 ;  /* 0x000000ffff041224 */ /* 0x000fe200000e0606 */
[----:B------:R-:W-:-:S04]  /*21c20*/  @P1 LEA R6, R8, R16, 0x1 ;  /* 0x0000001008061211 */ /* 0x000fc800078e08ff */
        /* <DEDUP_REMOVED lines=8> */
.L_x_2695:
[----:B------:R-:W-:Y:S01]  /*21cb0*/  @!PT LDS RZ, [RZ] ;  /* 0x00000000fffff984 */ /* 0x000fe20000000800 */
[----:B------:R-:W-:Y:S01]  /*21cc0*/  @!PT LDS RZ, [RZ] ;  /* 0x00000000fffff984 */ /* 0x000fe20000000800 */
[----:B------:R-:W-:Y:S01]  /*21cd0*/  @!PT LDS RZ, [RZ] ;  /* 0x00000000fffff984 */ /* 0x000fe20000000800 */
[----:B------:R0:W-:Y:S04]  /*21ce0*/  @P1 LDGSTS.E.BYPASS.LTC128B.128 [R6+0x16400], desc[UR38][R4.64], !P4 ;  /* 0x1640000004061fae */ /* 0x0001e8000e101d66 */
[----:B------:R0:W-:Y:S04]  /*21cf0*/  @P1 LDGSTS.E.BYPASS.LTC128B.128 [R6+0x18400], desc[UR38][R4.64+0x40], !P3 ;  /* 0x1840004004061fae */ /* 0x0001e8000d901d66 */
[----:B------:R0:W-:Y:S01]  /*21d00*/  @P1 LDGSTS.E.BYPASS.LTC128B.128 [R6+0x1a400], desc[UR38][R4.64+0x80], !P2 ;  /* 0x1a40008004061fae */ /* 0x0001e2000d101d66 */
[----:B------:R-:W-:Y:S01]  /*21d10*/  MOV R2, R14 ;  /* 0x0000000e00027202 */ /* 0x000fe20000000f00 */
[----:B------:R-:W-:Y:S06]  /*21d20*/  BRA `(.L_x_2696) ;  /* 0xffffffa800f87947 */ /* 0x000fec000383ffff */
.L_x_2567:
[----:B------:R-:W-:Y:S02]  /*21d30*/  IMAD.MOV.U32 R13, RZ, RZ, R4 ;  /* 0x000000ffff0d7224 */ /* 0x000fe400078e0004 */
        /* <DEDUP_REMOVED lines=8> */
.L_x_2697:
[C---:B------:R-:W-:Y:S01]  /*21dc0*/  VIADD R9, R25.reuse, 0x20 ;  /* 0x0000002019097836 */ /* 0x040fe20000000000 */
[----:B------:R-:W-:Y:S01]  /*21dd0*/  ISETP.GE.AND P3, PT, R25, R0, PT ;  /* 0x000000001900720c */ /* 0x000fe20003f66270 */
[----:B------:R-:W-:Y:S01]  /*21de0*/  IMAD.MOV.U32 R13, RZ, RZ, R5 ;  /* 0x000000ffff0d7224 */ /* 0x000fe200078e0005 */
[----:B------:R-:W-:-:S11]  /*21df0*/  MOV R2, R14 ;  /* 0x0000000e00027202 */ /* 0x000fd60000000f00 */
[----:B------:R-:W-:Y:S05]  /*21e00*/  WARPSYNC.COLLECTIVE R15, `(.L_x_2698) ;  /* 0x000000000f087348 */ /* 0x000fea0003c00000 */
[----:B------:R0:W1:Y:S02]  /*21e10*/  SHFL.IDX P6, R14, R13, R12, R11 ;  /* 0x0000000c0d0e7389 */ /* 0x00006400000c000b */
[----:B01----:R-:W-:Y:S01]  /*21e20*/  ENDCOLLECTIVE ;  /* 0x000000000000791b */ /* 0x003fe20003800000 */
.L_x_2698:
[----:B------:R-:W-:Y:S01]  /*21e30*/  MOV R13, R4 ;  /* 0x00000004000d7202 */ /* 0x000fe20000000f00 */
[----:B------:R-:W-:Y:S02]  /*21e40*/  IMAD.MOV.U32 R12, RZ, RZ, 0x1 ;  /* 0x00000001ff0c7424 */ /* 0x000fe400078e00ff */
[----:B------:R-:W-:-:S07]  /*21e50*/  IMAD.MOV.U32 R3, RZ, RZ, R14 ;  /* 0x000000ffff037224 */ /* 0x000fce00078e000e */
[----:B------:R-:W-:Y:S05]  /*21e60*/  WARPSYNC.COLLECTIVE R15, `(.L_x_2699) ;  /* 0x000000000f087348 */ /* 0x000fea0003c00000 */
[----:B------:R0:W1:Y:S02]  /*21e70*/  SHFL.IDX P6, R14, R13, R12, R11 ;  /* 0x0000000c0d0e7389 */ /* 0x00006400000c000b */
[----:B01----:R-:W-:Y:S01]  /*21e80*/  ENDCOLLECTIVE ;  /* 0x000000000000791b */ /* 0x003fe20003800000 */
.L_x_2699:
        /* <DEDUP_REMOVED lines=17> */
.L_x_2700:
[----:B------:R-:W-:Y:S02]  /*21fa0*/  IMAD.MOV.U32 R13, RZ, RZ, R4 ;  /* 0x000000ffff0d7224 */ /* 0x000fe400078e0004 */
[----:B------:R-:W-:Y:S02]  /*21fb0*/  IMAD.MOV.U32 R12, RZ, RZ, 0x2 ;  /* 0x00000002ff0c7424 */ /* 0x000fe400078e00ff */
[----:B------:R-:W-:-:S07]  /*21fc0*/  IMAD.MOV.U32 R3, RZ, RZ, R14 ;  /* 0x000000ffff037224 */ /* 0x000fce00078e000e */
[----:B------:R-:W-:Y:S05]  /*21fd0*/  WARPSYNC.COLLECTIVE R15, `(.L_x_2701) ;  /* 0x000000000f087348 */ /* 0x000fea0003c00000 */
[----:B------:R0:W1:Y:S02]  /*21fe0*/  SHFL.IDX P6, R14, R13, R12, R11 ;  /* 0x0000000c0d0e7389 */ /* 0x00006400000c000b */
[----:B01----:R-:W-:Y:S01]  /*21ff0*/  ENDCOLLECTIVE ;  /* 0x000000000000791b */ /* 0x003fe20003800000 */
.L_x_2701:
[----:B------:R-:W-:-:S04]  /*22000*/  @!P3 LEA R3, P4, R10, R3, 0x1 ;  /* 0x000000030a03b211 */ /* 0x000fc800078808ff */
[----:B------:R-:W-:-:S04]  /*22010*/  @!P3 IADD3.X R2, RZ, R2, RZ, P4, !PT ;  /* 0x00000002ff02b210 */ /* 0x000fc800027fe4ff */
        /* <DEDUP_REMOVED lines=16> */
.L_x_2702:
[----:B------:R-:W-:Y:S02]  /*22120*/  IMAD.MOV.U32 R13, RZ, RZ, R4 ;  /* 0x000000ffff0d7224 */ /* 0x000fe400078e0004 */
[----:B------:R-:W-:Y:S02]  /*22130*/  IMAD.MOV.U32 R12, RZ, RZ, 0x3 ;  /* 0x00000003ff0c7424 */ /* 0x000fe400078e00ff */
[----:B------:R-:W-:-:S07]  /*22140*/  IMAD.MOV.U32 R3, RZ, RZ, R14 ;  /* 0x000000ffff037224 */ /* 0x000fce00078e000e */
[----:B------:R-:W-:Y:S05]  /*22150*/  WARPSYNC.COLLECTIVE R15, `(.L_x_2703) ;  /* 0x000000000f087348 */ /* 0x000fea0003c00000 */
[----:B------:R0:W1:Y:S02]  /*22160*/  SHFL.IDX P6, R14, R13, R12, R11 ;  /* 0x0000000c0d0e7389 */ /* 0x00006400000c000b */
[----:B01----:R-:W-:Y:S01]  /*22170*/  ENDCOLLECTIVE ;  /* 0x000000000000791b */ /* 0x003fe20003800000 */
.L_x_2703:
[----:B------:R-:W-:-:S05]  /*22180*/  @!P3 LEA R3, P4, R10, R3, 0x1 ;  /* 0x000000030a03b211 */ /* 0x000fca00078808ff */
[----:B------:R-:W-:-:S05]  /*22190*/  @!P3 IMAD.X R2, RZ, RZ, R2, P4 ;  /* 0x000000ffff02b224 */ /* 0x000fca00020e0602 */
[----:B------:R-:W-:Y:S01]  /*221a0*/  @!P3 LOP3.LUT R3, R3, R2, RZ, 0x3c, !PT ;  /* 0x000000020303b212 */ /* 0x000fe200078e3cff */
[----:B------:R-:W-:-:S03]  /*221b0*/  IMAD.MOV.U32 R13, RZ, RZ, R5 ;  /* 0x000000ffff0d7224 */ /* 0x000fc600078e0005 */
[----:B------:R-:W-:-:S04]  /*221c0*/  @!P3 LOP3.LUT R2, R3, R2, RZ, 0x3c, !PT ;  /* 0x000000020302b212 */ /* 0x000fc800078e3cff */
[----:B------:R-:W-:Y:S02]  /*221d0*/  @!P3 LOP3.LUT R3, R3, R2, RZ, 0x3c, !PT ;  /* 0x000000020303b212 */ /* 0x000fe400078e3cff */
[----:B------:R-:W-:-:S07]  /*221e0*/  MOV R4, R14 ;  /* 0x0000000e00047202 */ /* 0x000fce0000000f00 */
[----:B------:R-:W-:Y:S05]  /*221f0*/  WARPSYNC.COLLECTIVE R15, `(.L_x_2704) ;  /* 0x000000000f087348 */ /* 0x000fea0003c00000 */
[----:B------:R0:W1:Y:S02]  /*22200*/  SHFL.IDX P6, R14, R13, R12, R11 ;  /* 0x0000000c0d0e7389 */ /* 0x00006400000c000b */
[----:B01----:R-:W-:Y:S01]  /*22210*/  ENDCOLLECTIVE ;  /* 0x000000000000791b */ /* 0x003fe20003800000 */
.L_x_2704:
        /* <DEDUP_REMOVED lines=13> */
.L_x_2705:
        /* <DEDUP_REMOVED lines=10> */
[----:B0-----:R-:W-:-:S04]  /*22390*/  IADD3 R2, R25, 0x80, RZ ;  /* 0x0000008019027810 */ /* 0x001fc80007ffe0ff */
[----:B------:R-:W-:Y:S01]  /*223a0*/  ISETP.GE.AND P3, PT, R2, R0, PT ;  /* 0x000000000200720c */ /* 0x000fe20003f66270 */
[----:B------:R-:W-:-:S12]  /*223b0*/  IMAD.MOV.U32 R2, RZ, RZ, R14 ;  /* 0x000000ffff027224 */ /* 0x000fd800078e000e */
[----:B------:R-:W-:Y:S05]  /*223c0*/  WARPSYNC.COLLECTIVE R15, `(.L_x_2706) ;  /* 0x000000000f087348 */ /* 0x000fea0003c00000 */
[----:B------:R0:W1:Y:S02]  /*223d0*/  SHFL.IDX P6, R14, R13, R12, R11 ;  /* 0x0000000c0d0e7389 */ /* 0x00006400000c000b */
[----:B01----:R-:W-:Y:S01]  /*223e0*/  ENDCOLLECTIVE ;  /* 0x000000000000791b */ /* 0x003fe20003800000 */
.L_x_2706:
[----:B------:R-:W-:Y:S02]  /*223f0*/  IMAD.MOV.U32 R13, RZ, RZ, R6 ;  /* 0x000000ffff0d7224 */ /* 0x000fe400078e0006 */
[----:B------:R-:W-:Y:S01]  /*22400*/  IMAD.MOV.U32 R12, RZ, RZ, 0x1 ;  /* 0x00000001ff0c7424 */ /* 0x000fe200078e00ff */
[----:B------:R-:W-:-:S07]  /*22410*/  MOV R3, R14 ;  /* 0x0000000e00037202 */ /* 0x000fce0000000f00 */
[----:B------:R-:W-:Y:S05]  /*22420*/  WARPSYNC.COLLECTIVE R15, `(.L_x_2707) ;  /* 0x000000000f087348 */ /* 0x000fea0003c00000 */
[----:B------:R0:W1:Y:S02]  /*22430*/  SHFL.IDX P6, R14, R13, R12, R11 ;  /* 0x0000000c0d0e7389 */ /* 0x00006400000c000b */
[----:B01----:R-:W-:Y:S01]  /*22440*/  ENDCOLLECTIVE ;  /* 0x000000000000791b */ /* 0x003fe20003800000 */
.L_x_2707:
[----:B------:R-:W-:-:S05]  /*22450*/  @!P3 LEA R3, P4, R10, R3, 0x1 ;  /* 0x000000030a03b211 */ /* 0x000fca00078808ff */
[----:B------:R-:W-:-:S05]  /*22460*/  @!P3 IMAD.X R2, RZ, RZ, R2, P4 ;  /* 0x000000ffff02b224 */ /* 0x000fca00020e0602 */
[-C--:B------:R-:W-:Y:S02]  /*22470*/  @!P3 LOP3.LUT R3, R3, R2.reuse, RZ, 0x3c, !PT ;  /* 0x000000020303b212 */ /* 0x080fe400078e3cff */
[----:B------:R-:W-:Y:S02]  /*22480*/  MOV R13, R7 ;  /* 0x00000007000d7202 */ /* 0x000fe40000000f00 */
[----:B------:R-:W-:-:S04]  /*22490*/  @!P3 LOP3.LUT R2, R3, R2, RZ, 0x3c, !PT ;  /* 0x000000020302b212 */ /* 0x000fc800078e3cff */
[----:B------:R-:W-:Y:S01]  /*224a0*/  @!P3 LOP3.LUT R3, R3, R2, RZ, 0x3c, !PT ;  /* 0x000000020303b212 */ /* 0x000fe200078e3cff */
[----:B------:R-:W-:-:S04]  /*224b0*/  IMAD.MOV.U32 R6, RZ, RZ, R14 ;  /* 0x000000ffff067224 */ /* 0x000fc800078e000e */
[----:B------:R-:W-:Y:S01]  /*224c0*/  @!PT LDS RZ, [RZ] ;  /* 0x00000000fffff984 */ /* 0x000fe20000000800 */
[----:B------:R-:W-:Y:S01]  /*224d0*/  @!PT LDS RZ, [RZ] ;  /* 0x00000000fffff984 */ /* 0x000fe20000000800 */
[----:B------:R-:W-:Y:S01]  /*224e0*/  @!PT LDS RZ, [RZ] ;  /* 0x00000000fffff984 */ /* 0x000fe20000000800 */
[----:B------:R0:W-:Y:S03]  /*224f0*/  @!P3 LDGSTS.E.BYPASS.LTC128B.128 [R8+0xe400], desc[UR38][R2.64], !P0 ;  /* 0x0e4000000208bfae */ /* 0x0001e6000c101d66 */
[----:B0-----:R-:W-:Y:S05]  /*22500*/  WARPSYNC.COLLECTIVE R15, `(.L_x_2708) ;  /* 0x000000000f087348 */ /* 0x001fea0003c00000 */
[----:B------:R1:W2:Y:S02]  /*22510*/  SHFL.IDX P6, R14, R13, R12, R11 ;  /* 0x0000000c0d0e7389 */ /* 0x0002a400000c000b */
[----:B012---:R-:W-:Y:S01]  /*22520*/  ENDCOLLECTIVE ;  /* 0x000000000000791b */ /* 0x007fe20003800000 */
.L_x_2708:
[----:B------:R-:W-:Y:S01]  /*22530*/  @!PT LDS RZ, [RZ] ;  /* 0x00000000fffff984 */ /* 0x000fe20000000800 */
[----:B------:R-:W-:Y:S01]  /*22540*/  @!PT LDS RZ, [RZ] ;  /* 0x00000000fffff984 */ /* 0x000fe20000000800 */
[----:B------:R-:W-:Y:S01]  /*22550*/  @!PT LDS RZ, [RZ] ;  /* 0x00000000fffff984 */ /* 0x000fe20000000800 */
[----:B------:R-:W-:Y:S04]  /*22560*/  @!P3 LDGSTS.E.BYPASS.LTC128B.128 [R8+0x11400], desc[UR38][R2.64+0x40], !P1 ;  /* 0x114000400208bfae */ /* 0x000fe8000c901d66 */
[----:B------:R0:W-:Y:S02]  /*22570*/  @!P3 LDGSTS.E.BYPASS.LTC128B.128 [R8+0x14400], desc[UR38][R2.64+0x80], !P2 ;  /* 0x144000800208bfae */ /* 0x0001e4000d101d66 */
[----:B0-----:R-:W-:Y:S01]  /*22580*/  IMAD.MOV.U32 R2, RZ, RZ, R14 ;  /* 0x000000ffff027224 */ /* 0x001fe200078e000e */
[----:B------:R-:W-:Y:S06]  /*22590*/  BRA `(.L_x_2709) ;  /* 0xffffffb000187947 */ /* 0x000fec000383ffff */
.L_x_2570:
[----:B-1----:R1:W2:Y:S02]  /*225a0*/  SYNCS.PHASECHK.TRANS64.TRYWAIT P0, [R16+URZ+0x2d820], R0 ;  /* 0x02d82000100075a7 */ /* 0x0022a4000800017f */
[----:B--2---:R-:W-:Y:S05]  /*225b0*/  @!P0 NANOSLEEP.SYNCS 0x989680 ;  /* 0x009896800000895d */ /* 0x004fea0003900000 */
[----:B------:R-:W2:Y:S02]  /*225c0*/  @!P0 SYNCS.PHASECHK.TRANS64 P0, [R16+URZ+0x2d820], R0 ;  /* 0x02d82000100085a7 */ /* 0x000ea4000800007f */
[----:B--2---:R-:W-:Y:S05]  /*225d0*/  @!P0 BRA `(.L_x_2570) ;  /* 0xfffffffc00f08947 */ /* 0x004fea000383ffff */
[----:B------:R-:W-:Y:S05]  /*225e0*/  BRA `(.L_x_2710) ;  /* 0xffffffb0007c7947 */ /* 0x000fea000383ffff */
.L_x_2575:
[----:B0-----:R0:W1:Y:S02]  /*225f0*/  SYNCS.PHASECHK.TRANS64.TRYWAIT P0, [R5+URZ+0x2d840], R0 ;  /* 0x02d84000050075a7 */ /* 0x001064000800017f */
[----:B-1----:R-:W-:Y:S05]  /*22600*/  @!P0 NANOSLEEP.SYNCS 0x989680 ;  /* 0x009896800000895d */ /* 0x002fea0003900000 */
[----:B------:R-:W1:Y:S02]  /*22610*/  @!P0 SYNCS.PHASECHK.TRANS64 P0, [R5+URZ+0x2d840], R0 ;  /* 0x02d84000050085a7 */ /* 0x000e64000800007f */
[----:B-1----:R-:W-:Y:S05]  /*22620*/  @!P0 BRA `(.L_x_2575) ;  /* 0xfffffffc00f08947 */ /* 0x002fea000383ffff */
[----:B------:R-:W-:Y:S05]  /*22630*/  BRA `(.L_x_2711) ;  /* 0xffffffb400707947 */ /* 0x000fea000383ffff */
.L_x_2576:
        /* <DEDUP_REMOVED lines=8> */
.L_x_2713:
[----:B------:R-:W-:Y:S05]  /*226c0*/  BSYNC B1 ;  /* 0x0000000000017941 */ /* 0x000fea0003800000 */
.L_x_2712:
[----:B------:R-:W0:Y:S01]  /*226d0*/  S2R R21, SR_TID.X ;  /* 0x0000000000157919 */ /* 0x000e220000002100 */
[----:B------:R-:W-:Y:S01]  /*226e0*/  IMAD.MOV.U32 R13, RZ, RZ, R6 ;  /* 0x000000ffff0d7224 */ /* 0x000fe200078e0006 */
[----:B------:R-:W-:Y:S01]  /*226f0*/  LOP3.LUT R22, R22, 0xffffffdf, RZ, 0xc0, !PT ;  /* 0xffffffdf16167812 */ /* 0x000fe200078ec0ff */
[----:B------:R-:W-:Y:S01]  /*22700*/  IMAD.MOV.U32 R12, RZ, RZ, RZ ;  /* 0x000000ffff0c7224 */ /* 0x000fe200078e00ff */
[----:B------:R-:W-:Y:S01]  /*22710*/  LEA R4, R4, R16, 0x1 ;  /* 0x0000001004047211 */ /* 0x000fe200078e08ff */
        /* <DEDUP_REMOVED lines=8> */
.L_x_2714:
[----:B------:R-:W-:Y:S02]  /*227a0*/  IMAD.MOV.U32 R13, RZ, RZ, R8 ;  /* 0x000000ffff0d7224 */ /* 0x000fe400078e0008 */
[----:B------:R-:W-:Y:S01]  /*227b0*/  IMAD.MOV.U32 R12, RZ, RZ, 0x1 ;  /* 0x00000001ff0c7424 */ /* 0x000fe200078e00ff */
[----:B------:R-:W-:Y:S01]  /*227c0*/  SHF.L.U32 R21, R21, 0x3, RZ ;  /* 0x0000000315157819 */ /* 0x000fe200000006ff */
[----:B------:R-:W-:-:S03]  /*227d0*/  IMAD.MOV.U32 R2, RZ, RZ, R14 ;  /* 0x000000ffff027224 */ /* 0x000fc600078e000e */
[----:B------:R-:W-:-:S07]  /*227e0*/  LOP3.LUT R21, R21, 0x18, RZ, 0xc0, !PT ;  /* 0x0000001815157812 */ /* 0x000fce00078ec0ff */
[----:B------:R-:W-:Y:S05]  /*227f0*/  WARPSYNC.COLLECTIVE R15, `(.L_x_2715) ;  /* 0x000000000f087348 */ /* 0x000fea0003c00000 */
[----:B------:R0:W1:Y:S02]  /*22800*/  SHFL.IDX P6, R14, R13, R12, R11 ;  /* 0x0000000c0d0e7389 */ /* 0x00006400000c000b */
[----:B01----:R-:W-:Y:S01]  /*22810*/  ENDCOLLECTIVE ;  /* 0x000000000000791b */ /* 0x003fe20003800000 */
.L_x_2715:
        /* <DEDUP_REMOVED lines=14> */
.L_x_2716:
[----:B------:R-:W-:Y:S02]  /*22900*/  IMAD.MOV.U32 R13, RZ, RZ, R8 ;  /* 0x000000ffff0d7224 */ /* 0x000fe400078e0008 */
[----:B------:R-:W-:Y:S01]  /*22910*/  IMAD.MOV.U32 R12, RZ, RZ, 0x2 ;  /* 0x00000002ff0c7424 */ /* 0x000fe200078e00ff */
[----:B------:R-:W-:-:S07]  /*22920*/  MOV R2, R14 ;  /* 0x0000000e00027202 */ /* 0x000fce0000000f00 */
[----:B------:R-:W-:Y:S05]  /*22930*/  WARPSYNC.COLLECTIVE R15, `(.L_x_2717) ;  /* 0x000000000f087348 */ /* 0x000fea0003c00000 */
[----:B------:R0:W1:Y:S02]  /*22940*/  SHFL.IDX P6, R14, R13, R12, R11 ;  /* 0x0000000c0d0e7389 */ /* 0x00006400000c000b */
[----:B01----:R-:W-:Y:S01]  /*22950*/  ENDCOLLECTIVE ;  /* 0x000000000000791b */ /* 0x003fe20003800000 */
.L_x_2717:
[----:B------:R-:W-:-:S05]  /*22960*/  IADD3 R2, P0, R2, R0, RZ ;  /* 0x0000000002027210 */ /* 0x000fca0007f1e0ff */
[----:B------:R-:W-:-:S05]  /*22970*/  IMAD.X R3, RZ, RZ, R3, P0 ;  /* 0x000000ffff037224 */ /* 0x000fca00000e0603 */
        /* <DEDUP_REMOVED lines=11> */
.L_x_2718:
[----:B------:R-:W-:Y:S02]  /*22a30*/  IMAD.MOV.U32 R13, RZ, RZ, R8 ;  /* 0x000000ffff0d7224 */ /* 0x000fe400078e0008 */
[----:B------:R-:W-:Y:S02]  /*22a40*/  IMAD.MOV.U32 R12, RZ, RZ, 0x3 ;  /* 0x00000003ff0c7424 */ /* 0x000fe400078e00ff */
[----:B------:R-:W-:-:S07]  /*22a50*/  IMAD.MOV.U32 R2, RZ, RZ, R14 ;  /* 0x000000ffff027224 */ /* 0x000fce00078e000e */
[----:B------:R-:W-:Y:S05]  /*22a60*/  WARPSYNC.COLLECTIVE R15, `(.L_x_2719) ;  /* 0x000000000f087348 */ /* 0x000fea0003c00000 */
[----:B------:R0:W1:Y:S02]  /*22a70*/  SHFL.IDX P6, R14, R13, R12, R11 ;  /* 0x0000000c0d0e7389 */ /* 0x00006400000c000b */
[----:B01----:R-:W-:Y:S01]  /*22a80*/  ENDCOLLECTIVE ;  /* 0x000000000000791b */ /* 0x003fe20003800000 */
.L_x_2719:
        /* <DEDUP_REMOVED lines=10> */
[----:B------:R-:W-:-:S07]  /*22b30*/  MOV R21, R14 ;  /* 0x0000000e00157202 */ /* 0x000fce0000000f00 */
[----:B0-----:R-:W-:Y:S05]  /*22b40*/  WARPSYNC.COLLECTIVE R15, `(.L_x_2720) ;  /* 0x000000000f087348 */ /* 0x001fea0003c00000 */
[----:B------:R1:W2:Y:S02]  /*22b50*/  SHFL.IDX P6, R14, R13, R12, R11 ;  /* 0x0000000c0d0e7389 */ /* 0x0002a400000c000b */
[----:B012---:R-:W-:Y:S01]  /*22b60*/  ENDCOLLECTIVE ;  /* 0x000000000000791b */ /* 0x007fe20003800000 */
.L_x_2720:
[----:B------:R-:W-:Y:S01]  /*22b70*/  IMAD.MOV.U32 R2, RZ, RZ, R14 ;  /* 0x000000ffff027224 */ /* 0x000fe200078e000e */
[----:B------:R-:W-:Y:S06]  /*22b80*/  BRA `(.L_x_2721) ;  /* 0xffffffb000f07947 */ /* 0x000fec000383ffff */
.L_x_2581:
[----:B-1----:R1:W2:Y:S02]  /*22b90*/  SYNCS.PHASECHK.TRANS64.TRYWAIT P0, [R5+URZ+0x2d860], R2 ;  /* 0x02d86002050075a7 */ /* 0x0022a4000800017f */
[----:B--2---:R-:W-:Y:S05]  /*22ba0*/  @!P0 NANOSLEEP.SYNCS 0x989680 ;  /* 0x009896800000895d */ /* 0x004fea0003900000 */
[----:B------:R-:W2:Y:S02]  /*22bb0*/  @!P0 SYNCS.PHASECHK.TRANS64 P0, [R5+URZ+0x2d860], R2 ;  /* 0x02d86002050085a7 */ /* 0x000ea4000800007f */
[----:B--2---:R-:W-:Y:S05]  /*22bc0*/  @!P0 BRA `(.L_x_2581) ;  /* 0xfffffffc00f08947 */ /* 0x004fea000383ffff */
[----:B------:R-:W-:Y:S05]  /*22bd0*/  BRA `(.L_x_2722) ;  /* 0xffffffb400547947 */ /* 0x000fea000383ffff */
.L_x_2582:
        /* <DEDUP_REMOVED lines=8> */
.L_x_2724:
[----:B------:R-:W-:Y:S05]  /*22c60*/  BSYNC B1 ;  /* 0x0000000000017941 */ /* 0x000fea0003800000 */
.L_x_2723:
        /* <DEDUP_REMOVED lines=9> */
.L_x_2725:
[----:B------:R-:W-:Y:S01]  /*22d00*/  MOV R13, R19 ;  /* 0x00000013000d7202 */ /* 0x000fe20000000f00 */
[----:B------:R-:W-:Y:S02]  /*22d10*/  IMAD.MOV.U32 R12, RZ, RZ, 0x1 ;  /* 0x00000001ff0c7424 */ /* 0x000fe400078e00ff */
[----:B------:R-:W-:-:S07]  /*22d20*/  IMAD.MOV.U32 R2, RZ, RZ, R14 ;  /* 0x000000ffff027224 */ /* 0x000fce00078e000e */
[----:B------:R-:W-:Y:S05]  /*22d30*/  WARPSYNC.COLLECTIVE R15, `(.L_x_2726) ;  /* 0x000000000f087348 */ /* 0x000fea0003c00000 */
[----:B------:R0:W1:Y:S02]  /*22d40*/  SHFL.IDX P6, R14, R13, R12, R11 ;  /* 0x0000000c0d0e7389 */ /* 0x00006400000c000b */
[----:B01----:R-:W-:Y:S01]  /*22d50*/  ENDCOLLECTIVE ;  /* 0x000000000000791b */ /* 0x003fe20003800000 */
.L_x_2726:
        /* <DEDUP_REMOVED lines=16> */
.L_x_2727:
[----:B------:R-:W-:Y:S02]  /*22e60*/  IMAD.MOV.U32 R13, RZ, RZ, R19 ;  /* 0x000000ffff0d7224 */ /* 0x000fe400078e0013 */
[----:B------:R-:W-:Y:S02]  /*22e70*/  IMAD.MOV.U32 R12, RZ, RZ, 0x2 ;  /* 0x00000002ff0c7424 */ /* 0x000fe400078e00ff */
[----:B------:R-:W-:-:S07]  /*22e80*/  IMAD.MOV.U32 R2, RZ, RZ, R14 ;  /* 0x000000ffff027224 */ /* 0x000fce00078e000e */
[----:B------:R-:W-:Y:S05]  /*22e90*/  WARPSYNC.COLLECTIVE R15, `(.L_x_2728) ;  /* 0x000000000f087348 */ /* 0x000fea0003c00000 */
[----:B------:R0:W1:Y:S02]  /*22ea0*/  SHFL.IDX P6, R14, R13, R12, R11 ;  /* 0x0000000c0d0e7389 */ /* 0x00006400000c000b */
[----:B01----:R-:W-:Y:S01]  /*22eb0*/  ENDCOLLECTIVE ;  /* 0x000000000000791b */ /* 0x003fe20003800000 */
.L_x_2728:
        /* <DEDUP_REMOVED lines=16> */
.L_x_2729:
[----:B------:R-:W-:Y:S02]  /*22fc0*/  IMAD.MOV.U32 R13, RZ, RZ, R19 ;  /* 0x000000ffff0d7224 */ /* 0x000fe400078e0013 */
[----:B------:R-:W-:Y:S01]  /*22fd0*/  IMAD.MOV.U32 R12, RZ, RZ, 0x3 ;  /* 0x00000003ff0c7424 */ /* 0x000fe200078e00ff */
[----:B------:R-:W-:-:S07]  /*22fe0*/  MOV R2, R14 ;  /* 0x0000000e00027202 */ /* 0x000fce0000000f00 */
[----:B------:R-:W-:Y:S05]  /*22ff0*/  WARPSYNC.COLLECTIVE R15, `(.L_x_2730) ;  /* 0x000000000f087348 */ /* 0x000fea0003c00000 */
[----:B------:R0:W1:Y:S02]  /*23000*/  SHFL.IDX P6, R14, R13, R12, R11 ;  /* 0x0000000c0d0e7389 */ /* 0x00006400000c000b */
[----:B01----:R-:W-:Y:S01]  /*23010*/  ENDCOLLECTIVE ;  /* 0x000000000000791b */ /* 0x003fe20003800000 */
.L_x_2730:
        /* <DEDUP_REMOVED lines=13> */
.L_x_2731:
        /* <DEDUP_REMOVED lines=8> */
.L_x_2590:
[----:B-1----:R1:W2:Y:S02]  /*23170*/  SYNCS.PHASECHK.TRANS64.TRYWAIT P0, [R0+URZ+0x2d860], R3 ;  /* 0x02d86003000075a7 */ /* 0x0022a4000800017f */
[----:B--2---:R-:W-:Y:S05]  /*23180*/  @!P0 NANOSLEEP.SYNCS 0x989680 ;  /* 0x009896800000895d */ /* 0x004fea0003900000 */
[----:B------:R-:W2:Y:S02]  /*23190*/  @!P0 SYNCS.PHASECHK.TRANS64 P0, [R0+URZ+0x2d860], R3 ;  /* 0x02d86003000085a7 */ /* 0x000ea4000800007f */
[----:B--2---:R-:W-:Y:S05]  /*231a0*/  @!P0 BRA `(.L_x_2590) ;  /* 0xfffffffc00f08947 */ /* 0x004fea000383ffff */
[----:B------:R-:W-:Y:S05]  /*231b0*/  BRA `(.L_x_2733) ;  /* 0xffffffb400d47947 */ /* 0x000fea000383ffff */
.L_x_2591:
        /* <DEDUP_REMOVED lines=8> */
.L_x_2735:
[----:B------:R-:W-:Y:S05]  /*23240*/  BSYNC B0 ;  /* 0x0000000000007941 */ /* 0x000fea0003800000 */
.L_x_2734:
        /* <DEDUP_REMOVED lines=10> */
.L_x_2736:
[----:B------:R-:W-:Y:S01]  /*232f0*/  ULDC UR4, c[0x0][0x2f4] ;  /* 0x0000bd0000047ab9 */ /* 0x000fe20000000800 */
[----:B------:R-:W-:Y:S01]  /*23300*/  MOV R13, R19 ;  /* 0x00000013000d7202 */ /* 0x000fe20000000f00 */
        /* <DEDUP_REMOVED lines=15> */
.L_x_2737:
        /* <DEDUP_REMOVED lines=14> */
.L_x_2738:
[----:B------:R-:W-:Y:S01]  /*234e0*/  MOV R13, R19 ;  /* 0x00000013000d7202 */ /* 0x000fe20000000f00 */
[----:B------:R-:W-:Y:S01]  /*234f0*/  IMAD.MOV.U32 R12, RZ, RZ, 0x2 ;  /* 0x00000002ff0c7424 */ /* 0x000fe200078e00ff */
[----:B------:R-:W-:-:S13]  /*23500*/  IADD3 R2, P4, R14, R5, RZ ;  /* 0x000000050e027210 */ /* 0x000fda0007f9e0ff */
[----:B------:R-:W-:Y:S05]  /*23510*/  WARPSYNC.COLLECTIVE R15, `(.L_x_2739) ;  /* 0x000000000f087348 */ /* 0x000fea0003c00000 */
[----:B------:R0:W1:Y:S02]  /*23520*/  SHFL.IDX P6, R14, R13, R12, R11 ;  /* 0x0000000c0d0e7389 */ /* 0x00006400000c000b */
[----:B01----:R-:W-:Y:S01]  /*23530*/  ENDCOLLECTIVE ;  /* 0x000000000000791b */ /* 0x003fe20003800000 */
.L_x_2739:
        /* <DEDUP_REMOVED lines=15> */
.L_x_2740:
[----:B------:R-:W-:Y:S01]  /*23630*/  MOV R13, R19 ;  /* 0x00000013000d7202 */ /* 0x000fe20000000f00 */
[----:B------:R-:W-:Y:S01]  /*23640*/  IMAD.MOV.U32 R12, RZ, RZ, 0x3 ;  /* 0x00000003ff0c7424 */ /* 0x000fe200078e00ff */
[----:B------:R-:W-:-:S13]  /*23650*/  IADD3 R2, P4, R14, R5, RZ ;  /* 0x000000050e027210 */ /* 0x000fda0007f9e0ff */
[----:B------:R-:W-:Y:S05]  /*23660*/  WARPSYNC.COLLECTIVE R15, `(.L_x_2741) ;  /* 0x000000000f087348 */ /* 0x000fea0003c00000 */
[----:B------:R0:W1:Y:S02]  /*23670*/  SHFL.IDX P6, R14, R13, R12, R11 ;  /* 0x0000000c0d0e7389 */ /* 0x00006400000c000b */
[----:B01----:R-:W-:Y:S01]  /*23680*/  ENDCOLLECTIVE ;  /* 0x000000000000791b */ /* 0x003fe20003800000 */
.L_x_2741:
        /* <DEDUP_REMOVED lines=14> */
.L_x_2742:
[----:B------:R-:W-:Y:S05]  /*23770*/  BRA `(.L_x_2743) ;  /* 0xffffffb400347947 */ /* 0x000fea000383ffff */
.L_x_2596:
[----:B------:R-:W-:Y:S01]  /*23780*/  BSSY B0, `(.L_x_2744) ;  /* 0x0000008000007945 */ /* 0x000fe20003800000 */
[----:B------:R-:W-:Y:S01]  /*23790*/  IMAD.MOV.U32 R13, RZ, RZ, R24 ;  /* 0x000000ffff0d7224 */ /* 0x000fe200078e0018 */
[----:B------:R-:W-:Y:S01]  /*237a0*/  MOV R12, RZ ;  /* 0x000000ff000c7202 */ /* 0x000fe20000000f00 */
[----:B------:R-:W-:Y:S02]  /*237b0*/  IMAD.MOV.U32 R11, RZ, RZ, 0x1f ;  /* 0x0000001fff0b7424 */ /* 0x000fe400078e00ff */
[----:B------:R-:W-:-:S07]  /*237c0*/  IMAD.MOV.U32 R15, RZ, RZ, -0x1 ;  /* 0xffffffffff0f7424 */ /* 0x000fce00078e00ff */
[----:B0-2--5:R-:W-:Y:S05]  /*237d0*/  WARPSYNC.COLLECTIVE R15, `(.L_x_2745) ;  /* 0x000000000f087348 */ /* 0x025fea0003c00000 */
[----:B------:R1:W3:Y:S02]  /*237e0*/  SHFL.IDX P6, R14, R13, R12, R11 ;  /* 0x0000000c0d0e7389 */ /* 0x0002e400000c000b */
[----:B0123-5:R-:W-:Y:S01]  /*237f0*/  ENDCOLLECTIVE ;  /* 0x000000000000791b */ /* 0x02ffe20003800000 */
.L_x_2745:
[----:B------:R-:W-:Y:S05]  /*23800*/  BSYNC B0 ;  /* 0x0000000000007941 */ /* 0x000fea0003800000 */
.L_x_2744:
[----:B------:R-:W-:Y:S01]  /*23810*/  IMAD.MOV.U32 R13, RZ, RZ, R24 ;  /* 0x000000ffff0d7224 */ /* 0x000fe200078e0018 */
[----:B------:R-:W-:Y:S01]  /*23820*/  MOV R12, 0x1 ;  /* 0x00000001000c7802 */ /* 0x000fe20000000f00 */
[----:B------:R-:W-:Y:S02]  /*23830*/  IMAD.MOV.U32 R11, RZ, RZ, 0x1f ;  /* 0x0000001fff0b7424 */ /* 0x000fe400078e00ff */
[----:B------:R-:W-:Y:S02]  /*23840*/  IMAD.MOV.U32 R15, RZ, RZ, -0x1 ;  /* 0xffffffffff0f7424 */ /* 0x000fe400078e00ff */
[----:B------:R-:W-:Y:S02]  /*23850*/  IMAD.IADD R9, R27, 0x1, R8 ;  /* 0x000000011b097824 */ /* 0x000fe400078e0208 */
[----:B------:R-:W-:-:S07]  /*23860*/  IMAD.MOV.U32 R0, RZ, RZ, R14 ;  /* 0x000000ffff007224 */ /* 0x000fce00078e000e */
[----:B------:R-:W-:Y:S05]  /*23870*/  WARPSYNC.COLLECTIVE R15, `(.L_x_2746) ;  /* 0x000000000f087348 */ /* 0x000fea0003c00000 */
[----:B------:R0:W1:Y:S02]  /*23880*/  SHFL.IDX P6, R14, R13, R12, R11 ;  /* 0x0000000c0d0e7389 */ /* 0x00006400000c000b */
[----:B01----:R-:W-:Y:S01]  /*23890*/  ENDCOLLECTIVE ;  /* 0x000000000000791b */ /* 0x003fe20003800000 */
.L_x_2746:
        /* <DEDUP_REMOVED lines=23> */
.L_x_2747:
[----:B------:R-:W-:Y:S01]  /*23a10*/  IMAD.MOV.U32 R12, RZ, RZ, 0x2 ;  /* 0x00000002ff0c7424 */ /* 0x000fe200078e00ff */
[----:B------:R-:W-:-:S05]  /*23a20*/  SEL R4, R14, RZ, P1 ;  /* 0x000000ff0e047207 */ /* 0x000fca0000800000 */
[----:B------:R-:W-:-:S05]  /*23a30*/  IMAD.IADD R4, R13, 0x1, R4 ;  /* 0x000000010d047824 */ /* 0x000fca00078e0204 */
[----:B------:R-:W-:-:S07]  /*23a40*/  MOV R13, R4 ;  /* 0x00000004000d7202 */ /* 0x000fce0000000f00 */
[----:B------:R-:W-:Y:S05]  /*23a50*/  WARPSYNC.COLLECTIVE R15, `(.L_x_2748) ;  /* 0x000000000f087348 */ /* 0x000fea0003c00000 */
[----:B------:R0:W1:Y:S02]  /*23a60*/  SHFL.UP P6, R14, R13, R12, R11 ;  /* 0x0400000c0d0e7389 */ /* 0x00006400000c000b */
[----:B01----:R-:W-:Y:S01]  /*23a70*/  ENDCOLLECTIVE ;  /* 0x000000000000791b */ /* 0x003fe20003800000 */
.L_x_2748:
[----:B------:R-:W-:Y:S01]  /*23a80*/  IMAD.MOV.U32 R12, RZ, RZ, 0x4 ;  /* 0x00000004ff0c7424 */ /* 0x000fe200078e00ff */
[----:B------:R-:W-:-:S05]  /*23a90*/  SEL R3, R14, RZ, P2 ;  /* 0x000000ff0e037207 */ /* 0x000fca0001000000 */
[----:B------:R-:W-:-:S04]  /*23aa0*/  IMAD.IADD R2, R4, 0x1, R3 ;  /* 0x0000000104027824 */ /* 0x000fc800078e0203 */
[----:B------:R-:W-:-:S07]  /*23ab0*/  IMAD.MOV.U32 R13, RZ, RZ, R2 ;  /* 0x000000ffff0d7224 */ /* 0x000fce00078e0002 */
[----:B------:R-:W-:Y:S05]  /*23ac0*/  WARPSYNC.COLLECTIVE R15, `(.L_x_2749) ;  /* 0x000000000f087348 */ /* 0x000fea0003c00000 */
[----:B------:R0:W1:Y:S02]  /*23ad0*/  SHFL.UP P6, R14, R13, R12, R11 ;  /* 0x0400000c0d0e7389 */ /* 0x00006400000c000b */
[----:B01----:R-:W-:Y:S01]  /*23ae0*/  ENDCOLLECTIVE ;  /* 0x000000000000791b */ /* 0x003fe20003800000 */
.L_x_2749:
[----:B------:R-:W-:Y:S01]  /*23af0*/  IMAD.MOV.U32 R12, RZ, RZ, 0x8 ;  /* 0x00000008ff0c7424 */ /* 0x000fe200078e00ff */
[----:B------:R-:W-:-:S04]  /*23b00*/  SEL R3, R14, RZ, P3 ;  /* 0x000000ff0e037207 */ /* 0x000fc80001800000 */
[----:B------:R-:W-:-:S05]  /*23b10*/  IADD3 R3, R2, R3, RZ ;  /* 0x0000000302037210 */ /* 0x000fca0007ffe0ff */
[----:B------:R-:W-:-:S07]  /*23b20*/  IMAD.MOV.U32 R13, RZ, RZ, R3 ;  /* 0x000000ffff0d7224 */ /* 0x000fce00078e0003 */
[----:B------:R-:W-:Y:S05]  /*23b30*/  WARPSYNC.COLLECTIVE R15, `(.L_x_2750) ;  /* 0x000000000f087348 */ /* 0x000fea0003c00000 */
[----:B------:R0:W1:Y:S02]  /*23b40*/  SHFL.UP P6, R14, R13, R12, R11 ;  /* 0x0400000c0d0e7389 */ /* 0x00006400000c000b */
[----:B01----:R-:W-:Y:S01]  /*23b50*/  ENDCOLLECTIVE ;  /* 0x000000000000791b */ /* 0x003fe20003800000 */
.L_x_2750:
[----:B------:R-:W-:Y:S02]  /*23b60*/  MOV R12, 0x10 ;  /* 0x00000010000c7802 */ /* 0x000fe40000000f00 */
[----:B------:R-:W-:-:S05]  /*23b70*/  SEL R4, R14, RZ, P4 ;  /* 0x000000ff0e047207 */ /* 0x000fca0002000000 */
[----:B------:R-:W-:-:S04]  /*23b80*/  IMAD.IADD R4, R3, 0x1, R4 ;  /* 0x0000000103047824 */ /* 0x000fc800078e0204 */
[----:B------:R-:W-:-:S07]  /*23b90*/  IMAD.MOV.U32 R13, RZ, RZ, R4 ;  /* 0x000000ffff0d7224 */ /* 0x000fce00078e0004 */
[----:B------:R-:W-:Y:S05]  /*23ba0*/  WARPSYNC.COLLECTIVE R15, `(.L_x_2751) ;  /* 0x000000000f087348 */ /* 0x000fea0003c00000 */
[----:B------:R0:W1:Y:S02]  /*23bb0*/  SHFL.UP P6, R14, R13, R12, R11 ;  /* 0x0400000c0d0e7389 */ /* 0x00006400000c000b */
[----:B01----:R-:W-:Y:S01]  /*23bc0*/  ENDCOLLECTIVE ;  /* 0x000000000000791b */ /* 0x003fe20003800000 */
.L_x_2751:
        /* <DEDUP_REMOVED lines=8> */
.L_x_2752:
[----:B------:R-:W-:Y:S05]  /*23c50*/  BRA `(.L_x_2753) ;  /* 0xffffffb400587947 */ /* 0x000fea000383ffff */
.L_x_2599:
[----:B------:R-:W-:Y:S01]  /*23c60*/  BSSY B0, `(.L_x_2754) ;  /* 0x0000007000007945 */ /* 0x000fe20003800000 */
[----:B------:R-:W-:Y:S01]  /*23c70*/  MOV R12, 0x1 ;  /* 0x00000001000c7802 */ /* 0x000fe20000000f00 */
[----:B------:R-:W-:Y:S02]  /*23c80*/  IMAD.MOV.U32 R11, RZ, RZ, RZ ;  /* 0x000000ffff0b7224 */ /* 0x000fe400078e00ff */
[----:B------:R-:W-:-:S07]  /*23c90*/  IMAD.MOV.U32 R15, RZ, RZ, -0x1 ;  /* 0xffffffffff0f7424 */ /* 0x000fce00078e00ff */
[----:B-----5:R-:W-:Y:S05]  /*23ca0*/  WARPSYNC.COLLECTIVE R15, `(.L_x_2755) ;  /* 0x000000000f087348 */ /* 0x020fea0003c00000 */
[----:B------:R0:W1:Y:S02]  /*23cb0*/  SHFL.UP P6, R14, R13, R12, R11 ;  /* 0x0400000c0d0e7389 */ /* 0x00006400000c000b */
[----:B01---5:R-:W-:Y:S01]  /*23cc0*/  ENDCOLLECTIVE ;  /* 0x000000000000791b */ /* 0x023fe20003800000 */
.L_x_2755:
[----:B------:R-:W-:Y:S05]  /*23cd0*/  BSYNC B0 ;  /* 0x0000000000007941 */ /* 0x000fea0003800000 */
.L_x_2754:
[----:B------:R-:W-:Y:S01]  /*23ce0*/  SEL R14, R14, RZ, P1 ;  /* 0x000000ff0e0e7207 */ /* 0x000fe20000800000 */
[----:B------:R-:W-:Y:S01]  /*23cf0*/  IMAD.MOV.U32 R12, RZ, RZ, 0x2 ;  /* 0x00000002ff0c7424 */ /* 0x000fe200078e00ff */
[----:B------:R-:W-:Y:S01]  /*23d00*/  MOV R11, RZ ;  /* 0x000000ff000b7202 */ /* 0x000fe20000000f00 */
[----:B------:R-:W-:Y:S02]  /*23d10*/  IMAD.MOV.U32 R15, RZ, RZ, -0x1 ;  /* 0xffffffffff0f7424 */ /* 0x000fe400078e00ff */
[----:B------:R-:W-:-:S07]  /*23d20*/  IMAD.IADD R13, R13, 0x1, R14 ;  /* 0x000000010d0d7824 */ /* 0x000fce00078e020e */
[----:B------:R-:W-:Y:S05]  /*23d30*/  WARPSYNC.COLLECTIVE R15, `(.L_x_2756) ;  /* 0x000000000f087348 */ /* 0x000fea0003c00000 */
[----:B------:R0:W1:Y:S02]  /*23d40*/  SHFL.UP P6, R14, R13, R12, R11 ;  /* 0x0400000c0d0e7389 */ /* 0x00006400000c000b */
[----:B01----:R-:W-:Y:S01]  /*23d50*/  ENDCOLLECTIVE ;  /* 0x000000000000791b */ /* 0x003fe20003800000 */
.L_x_2756:
[----:B------:R-:W-:Y:S01]  /*23d60*/  IMAD.MOV.U32 R12, RZ, RZ, 0x4 ;  /* 0x00000004ff0c7424 */ /* 0x000fe200078e00ff */
[----:B------:R-:W-:-:S05]  /*23d70*/  SEL R14, R14, RZ, P2 ;  /* 0x000000ff0e0e7207 */ /* 0x000fca0001000000 */
[----:B------:R-:W-:-:S04]  /*23d80*/  IMAD.IADD R3, R13, 0x1, R14 ;  /* 0x000000010d037824 */ /* 0x000fc800078e020e */
[----:B------:R-:W-:-:S07]  /*23d90*/  IMAD.MOV.U32 R13, RZ, RZ, R3 ;  /* 0x000000ffff0d7224 */ /* 0x000fce00078e0003 */
[----:B------:R-:W-:Y:S05]  /*23da0*/  WARPSYNC.COLLECTIVE R15, `(.L_x_2757) ;  /* 0x000000000f087348 */ /* 0x000fea0003c00000 */
[----:B------:R0:W1:Y:S02]  /*23db0*/  SHFL.UP P6, R14, R13, R12, R11 ;  /* 0x0400000c0d0e7389 */ /* 0x00006400000c000b */
[----:B01----:R-:W-:Y:S01]  /*23dc0*/  ENDCOLLECTIVE ;  /* 0x000000000000791b */ /* 0x003fe20003800000 */
.L_x_2757:
[----:B------:R-:W-:Y:S01]  /*23dd0*/  IMAD.MOV.U32 R12, RZ, RZ, 0x8 ;  /* 0x00000008ff0c7424 */ /* 0x000fe200078e00ff */
[----:B------:R-:W-:-:S04]  /*23de0*/  SEL R4, R14, RZ, P3 ;  /* 0x000000ff0e047207 */ /* 0x000fc80001800000 */
[----:B------:R-:W-:-:S05]  /*23df0*/  IADD3 R4, R3, R4, RZ ;  /* 0x0000000403047210 */ /* 0x000fca0007ffe0ff */
[----:B------:R-:W-:-:S07]  /*23e00*/  IMAD.MOV.U32 R13, RZ, RZ, R4 ;  /* 0x000000ffff0d7224 */ /* 0x000fce00078e0004 */
[----:B------:R-:W-:Y:S05]  /*23e10*/  WARPSYNC.COLLECTIVE R15, `(.L_x_2758) ;  /* 0x000000000f087348 */ /* 0x000fea0003c00000 */
[----:B------:R0:W1:Y:S02]  /*23e20*/  SHFL.UP P6, R14, R13, R12, R11 ;  /* 0x0400000c0d0e7389 */ /* 0x00006400000c000b */
[----:B01----:R-:W-:Y:S01]  /*23e30*/  ENDCOLLECTIVE ;  /* 0x000000000000791b */ /* 0x003fe20003800000 */
.L_x_2758:
[----:B------:R-:W-:Y:S02]  /*23e40*/  MOV R12, 0x10 ;  /* 0x00000010000c7802 */ /* 0x000fe40000000f00 */
[----:B------:R-:W-:-:S05]  /*23e50*/  SEL R7, R14, RZ, P4 ;  /* 0x000000ff0e077207 */ /* 0x000fca0002000000 */
[----:B------:R-:W-:-:S04]  /*23e60*/  IMAD.IADD R7, R4, 0x1, R7 ;  /* 0x0000000104077824 */ /* 0x000fc800078e0207 */
[----:B------:R-:W-:-:S07]  /*23e70*/  IMAD.MOV.U32 R13, RZ, RZ, R7 ;  /* 0x000000ffff0d7224 */ /* 0x000fce00078e0007 */
[----:B------:R-:W-:Y:S05]  /*23e80*/  WARPSYNC.COLLECTIVE R15, `(.L_x_2759) ;  /* 0x000000000f087348 */ /* 0x000fea0003c00000 */
[----:B------:R0:W1:Y:S02]  /*23e90*/  SHFL.UP P6, R14, R13, R12, R11 ;  /* 0x0400000c0d0e7389 */ /* 0x00006400000c000b */
[----:B01----:R-:W-:Y:S01]  /*23ea0*/  ENDCOLLECTIVE ;  /* 0x000000000000791b */ /* 0x003fe20003800000 */
.L_x_2759:
        /* <DEDUP_REMOVED lines=8> */
.L_x_2760:
[----:B------:R-:W-:Y:S05]  /*23f30*/  BRA `(.L_x_2761) ;  /* 0xffffffb400447947 */ /* 0x000fea000383ffff */
.L_x_2601:
[----:B------:R-:W-:Y:S01]  /*23f40*/  BSSY B0, `(.L_x_2762) ;  /* 0x0000006000007945 */ /* 0x000fe20003800000 */
[----:B------:R-:W-:Y:S02]  /*23f50*/  PLOP3.LUT P6, PT, P6, PT, PT, 0x8, 0x0 ;  /* 0x000000000000781c */ /* 0x000fe400037ce170 */
[----:B------:R-:W-:-:S11]  /*23f60*/  MOV R15, 0xffffffff ;  /* 0xffffffff000f7802 */ /* 0x000fd60000000f00 */
[----:B0----5:R-:W-:Y:S05]  /*23f70*/  WARPSYNC.COLLECTIVE R15, `(.L_x_2763) ;  /* 0x000000000f087348 */ /* 0x021fea0003c00000 */
[----:B------:R-:W-:Y:S01]  /*23f80*/  VOTE.ANY R14, PT, P6 ;  /* 0x00000000000e7806 */ /* 0x000fe200030e0100 */
[----:B0----5:R-:W-:Y:S06]  /*23f90*/  ENDCOLLECTIVE ;  /* 0x000000000000791b */ /* 0x021fec0003800000 */
.L_x_2763:
[----:B------:R-:W-:Y:S05]  /*23fa0*/  BSYNC B0 ;  /* 0x0000000000007941 */ /* 0x000fea0003800000 */
.L_x_2762:
[----:B------:R-:W-:Y:S01]  /*23fb0*/  IMAD.MOV.U32 R3, RZ, RZ, R14 ;  /* 0x000000ffff037224 */ /* 0x000fe200078e000e */
[----:B------:R-:W-:Y:S01]  /*23fc0*/  MOV R15, 0xffffffff ;  /* 0xffffffff000f7802 */ /* 0x000fe20000000f00 */
[----:B------:R-:W-:Y:S02]  /*23fd0*/  IMAD.MOV.U32 R13, RZ, RZ, R25 ;  /* 0x000000ffff0d7224 */ /* 0x000fe400078e0019 */
[----:B------:R-:W0:Y:S01]  /*23fe0*/  POPC R7, R3 ;  /* 0x0000000300077309 */ /* 0x000e220000000000 */
[----:B------:R-:W-:Y:S02]  /*23ff0*/  IMAD.MOV.U32 R11, RZ, RZ, 0x1f ;  /* 0x0000001fff0b7424 */ /* 0x000fe400078e00ff */
[----:B0-----:R-:W-:Y:S02]  /*24000*/  IMAD.MOV.U32 R12, RZ, RZ, R7 ;  /* 0x000000ffff0c7224 */ /* 0x001fe400078e0007 */
[----:B------:R-:W-:-:S07]  /*24010*/  IMAD.IADD R27, R7, 0x1, R27 ;  /* 0x00000001071b7824 */ /* 0x000fce00078e021b */
[----:B------:R-:W-:Y:S05]  /*24020*/  WARPSYNC.COLLECTIVE R15, `(.L_x_2764) ;  /* 0x000000000f087348 */ /* 0x000fea0003c00000 */
[----:B------:R0:W1:Y:S02]  /*24030*/  SHFL.IDX P6, R14, R13, R12, R11 ;  /* 0x0000000c0d0e7389 */ /* 0x00006400000c000b */
[----:B01----:R-:W-:Y:S01]  /*24040*/  ENDCOLLECTIVE ;  /* 0x000000000000791b */ /* 0x003fe20003800000 */
.L_x_2764:
[----:B------:R-:W-:Y:S02]  /*24050*/  IMAD.MOV.U32 R13, RZ, RZ, R5 ;  /* 0x000000ffff0d7224 */ /* 0x000fe400078e0005 */
[----:B------:R-:W-:-:S07]  /*24060*/  IMAD.MOV.U32 R25, RZ, RZ, R14 ;  /* 0x000000ffff197224 */ /* 0x000fce00078e000e */
[----:B------:R-:W-:Y:S05]  /*24070*/  WARPSYNC.COLLECTIVE R15, `(.L_x_2765) ;  /* 0x000000000f087348 */ /* 0x000fea0003c00000 */
[----:B------:R0:W1:Y:S02]  /*24080*/  SHFL.IDX P6, R14, R13, R12, R11 ;  /* 0x0000000c0d0e7389 */ /* 0x00006400000c000b */
[----:B01----:R-:W-:Y:S01]  /*24090*/  ENDCOLLECTIVE ;  /* 0x000000000000791b */ /* 0x003fe20003800000 */
.L_x_2765:
[----:B------:R-:W-:Y:S01]  /*240a0*/  IMAD.MOV.U32 R5, RZ, RZ, R14 ;  /* 0x000000ffff057224 */ /* 0x000fe200078e000e */
[----:B------:R-:W-:Y:S06]  /*240b0*/  BRA `(.L_x_2766) ;  /* 0xffffffb400247947 */ /* 0x000fec000383ffff */
.L_x_2603:
[----:B------:R-:W-:Y:S01]  /*240c0*/  BSSY B0, `(.L_x_2767) ;  /* 0x0000007000007945 */ /* 0x000fe20003800000 */
[----:B------:R-:W-:Y:S01]  /*240d0*/  MOV R13, R2 ;  /* 0x00000002000d7202 */ /* 0x000fe20000000f00 */
[----:B------:R-:W-:Y:S02]  /*240e0*/  IMAD.MOV.U32 R11, RZ, RZ, 0x1f ;  /* 0x0000001fff0b7424 */ /* 0x000fe400078e00ff */
[----:B------:R-:W-:-:S07]  /*240f0*/  IMAD.MOV.U32 R15, RZ, RZ, -0x1 ;  /* 0xffffffffff0f7424 */ /* 0x000fce00078e00ff */
[----:B0123-5:R-:W-:Y:S05]  /*24100*/  WARPSYNC.COLLECTIVE R15, `(.L_x_2768) ;  /* 0x000000000f087348 */ /* 0x02ffea0003c00000 */
[----:B------:R4:W0:Y:S02]  /*24110*/  SHFL.IDX P6, R14, R13, R12, R11 ;  /* 0x0000000c0d0e7389 */ /* 0x00082400000c000b */
[----:B012345:R-:W-:Y:S01]  /*24120*/  ENDCOLLECTIVE ;  /* 0x000000000000791b */ /* 0x03ffe20003800000 */
.L_x_2768:
[----:B------:R-:W-:Y:S05]  /*24130*/  BSYNC B0 ;  /* 0x0000000000007941 */ /* 0x000fea0003800000 */
.L_x_2767:
[----:B------:R-:W-:Y:S01]  /*24140*/  IMAD.MOV.U32 R24, RZ, RZ, R14 ;  /* 0x000000ffff187224 */ /* 0x000fe200078e000e */
[----:B------:R-:W-:Y:S06]  /*24150*/  BRA `(.L_x_2602) ;  /* 0xffffffb400147947 */ /* 0x000fec000383ffff */
.L_x_2609:
[----:B0-----:R0:W2:Y:S02]  /*24160*/  SYNCS.PHASECHK.TRANS64.TRYWAIT P0, [R5+URZ+0x2d820], R0 ;  /* 0x02d82000050075a7 */ /* 0x0010a4000800017f */
[----:B--2---:R-:W-:Y:S05]  /*24170*/  @!P0 NANOSLEEP.SYNCS 0x989680 ;  /* 0x009896800000895d */ /* 0x004fea0003900000 */
[----:B------:R-:W2:Y:S02]  /*24180*/  @!P0 SYNCS.PHASECHK.TRANS64 P0, [R5+URZ+0x2d820], R0 ;  /* 0x02d82000050085a7 */ /* 0x000ea4000800007f */
[----:B--2---:R-:W-:Y:S05]  /*24190*/  @!P0 BRA `(.L_x_2609) ;  /* 0xfffffffc00f08947 */ /* 0x004fea000383ffff */
[----:B------:R-:W-:Y:S05]  /*241a0*/  BRA `(.L_x_2769) ;  /* 0xffffffbc00707947 */ /* 0x000fea000383ffff */
.L_x_2610:
[----:B------:R-:W2:Y:S01]  /*241b0*/  S2R R2, SR_TID.X ;  /* 0x0000000000027919 */ /* 0x000ea20000002100 */
[----:B------:R-:W-:Y:S01]  /*241c0*/  BSSY B0, `(.L_x_2770) ;  /* 0x000000a000007945 */ /* 0x000fe20003800000 */
[----:B------:R-:W-:Y:S01]  /*241d0*/  MOV R12, RZ ;  /* 0x000000ff000c7202 */ /* 0x000fe20000000f00 */
[----:B------:R-:W-:Y:S02]  /*241e0*/  IMAD.MOV.U32 R11, RZ, RZ, 0x1f ;  /* 0x0000001fff0b7424 */ /* 0x000fe400078e00ff */
[----:B------:R-:W-:Y:S01]  /*241f0*/  IMAD.MOV.U32 R15, RZ, RZ, -0x1 ;  /* 0xffffffffff0f7424 */ /* 0x000fe200078e00ff */
[----:B--2---:R-:W-:-:S04]  /*24200*/  SHF.R.U32.HI R2, RZ, 0x5, R2 ;  /* 0x00000005ff027819 */ /* 0x004fc80000011602 */
[----:B------:R-:W-:-:S05]  /*24210*/  LOP3.LUT R2, R2, 0x3, RZ, 0xc0, !PT ;  /* 0x0000000302027812 */ /* 0x000fca00078ec0ff */
[----:B------:R-:W-:-:S07]  /*24220*/  IMAD.MOV.U32 R13, RZ, RZ, R2 ;  /* 0x000000ffff0d7224 */ /* 0x000fce00078e0002 */
[----:B01-345:R-:W-:Y:S05]  /*24230*/  WARPSYNC.COLLECTIVE R15, `(.L_x_2771) ;  /* 0x000000000f087348 */ /* 0x03bfea0003c00000 */
[----:B------:R2:W0:Y:S02]  /*24240*/  SHFL.IDX P6, R14, R13, R12, R11 ;  /* 0x0000000c0d0e7389 */ /* 0x00042400000c000b */
[----:B012345:R-:W-:Y:S01]  /*24250*/  ENDCOLLECTIVE ;  /* 0x000000000000791b */ /* 0x03ffe20003800000 */
.L_x_2771:
[----:B------:R-:W-:Y:S05]  /*24260*/  BSYNC B0 ;  /* 0x0000000000007941 */ /* 0x000fea0003800000 */
.L_x_2770:
[----:B------:R-:W-:Y:S05]  /*24270*/  BRA `(.L_x_2772) ;  /* 0xffffffbc00587947 */ /* 0x000fea000383ffff */
.L_x_2611:
[----:B------:R-:W-:Y:S01]  /*24280*/  BSSY B0, `(.L_x_2773) ;  /* 0x0000006000007945 */ /* 0x000fe20003800000 */
[----:B------:R-:W-:-:S07]  /*24290*/  IMAD.MOV.U32 R15, RZ, RZ, -0x1 ;  /* 0xffffffffff0f7424 */ /* 0x000fce00078e00ff */
[----:B01-345:R-:W-:Y:S05]  /*242a0*/  WARPSYNC.COLLECTIVE R15, `(.L_x_2774) ;  /* 0x000000000f0c7348 */ /* 0x03bfea0003c00000 */
[----:B------:R-:W-:Y:S02]  /*242b0*/  ELECT P6, UR62, PT ;  /* 0x00000000003e782f */ /* 0x000fe400038c0000 */
[----:B------:R-:W-:Y:S01]  /*242c0*/  MOV R14, UR62 ;  /* 0x0000003e000e7c02 */ /* 0x000fe20008000f00 */
[----:B01-345:R-:W-:Y:S10]  /*242d0*/  ENDCOLLECTIVE ;  /* 0x000000000000791b */ /* 0x03bff40003800000 */
.L_x_2774:
[----:B------:R-:W-:Y:S05]  /*242e0*/  BSYNC B0 ;  /* 0x0000000000007941 */ /* 0x000fea0003800000 */
.L_x_2773:
[----:B------:R-:W-:Y:S05]  /*242f0*/  BRA `(.L_x_2775) ;  /* 0xffffffbc004c7947 */ /* 0x000fea000383ffff */
.L_x_2613:
[----:B0-----:R0:W2:Y:S02]  /*24300*/  SYNCS.PHASECHK.TRANS64.TRYWAIT P1, [R3+URZ+0x2d840], R2 ;  /* 0x02d84002030075a7 */ /* 0x0010a4000802017f */
[----:B--2---:R-:W-:Y:S05]  /*24310*/  @!P1 NANOSLEEP.SYNCS 0x989680 ;  /* 0x009896800000995d */ /* 0x004fea0003900000 */
[----:B------:R-:W2:Y:S02]  /*24320*/  @!P1 SYNCS.PHASECHK.TRANS64 P1, [R3+URZ+0x2d840], R2 ;  /* 0x02d84002030095a7 */ /* 0x000ea4000802007f */
[----:B--2---:R-:W-:Y:S05]  /*24330*/  @!P1 BRA `(.L_x_2613) ;  /* 0xfffffffc00f09947 */ /* 0x004fea000383ffff */
[----:B------:R-:W-:Y:S05]  /*24340*/  BRA `(.L_x_2776) ;  /* 0xffffffbc00707947 */ /* 0x000fea000383ffff */
.L_x_2615:
[----:B--2---:R2:W0:Y:S02]  /*24350*/  SYNCS.PHASECHK.TRANS64.TRYWAIT P1, [R5+URZ+0x2d840], R0 ;  /* 0x02d84000050075a7 */ /* 0x004424000802017f */
[----:B0-----:R-:W-:Y:S05]  /*24360*/  @!P1 NANOSLEEP.SYNCS 0x989680 ;  /* 0x009896800000995d */ /* 0x001fea0003900000 */
[----:B------:R-:W0:Y:S02]  /*24370*/  @!P1 SYNCS.PHASECHK.TRANS64 P1, [R5+URZ+0x2d840], R0 ;  /* 0x02d84000050095a7 */ /* 0x000e24000802007f */
[----:B0-----:R-:W-:Y:S05]  /*24380*/  @!P1 BRA `(.L_x_2615) ;  /* 0xfffffffc00f09947 */ /* 0x001fea000383ffff */
[----:B------:R-:W-:Y:S05]  /*24390*/  BRA `(.L_x_2777) ;  /* 0xffffffbc00807947 */ /* 0x000fea000383ffff */
.L_x_2617:
[----:B------:R0:W0:Y:S02]  /*243a0*/  SYNCS.PHASECHK.TRANS64.TRYWAIT P1, [R3+URZ+0x2d860], R2 ;  /* 0x02d86002030075a7 */ /* 0x000024000802017f */
[----:B0-----:R-:W-:Y:S05]  /*243b0*/  @!P1 NANOSLEEP.SYNCS 0x989680 ;  /* 0x009896800000995d */ /* 0x001fea0003900000 */
[----:B------:R-:W0:Y:S02]  /*243c0*/  @!P1 SYNCS.PHASECHK.TRANS64 P1, [R3+URZ+0x2d860], R2 ;  /* 0x02d86002030095a7 */ /* 0x000e24000802007f */
[----:B0-----:R-:W-:Y:S05]  /*243d0*/  @!P1 BRA `(.L_x_2617) ;  /* 0xfffffffc00f09947 */ /* 0x001fea000383ffff */
[----:B------:R-:W-:Y:S05]  /*243e0*/  BRA `(.L_x_2778) ;  /* 0xffffffbc007c7947 */ /* 0x000fea000383ffff */
.L_x_2779:
        /* <DEDUP_REMOVED lines=9> */
.L_x_2788:


//--------------------- .nv.global.init           --------------------------
	.section	.nv.global.init,"aw",@progbits
.nv.global.init:
	.type		$str$23,@object
	.size		$str$23,($str$24 - $str$23)
$str$23:
        /*0000*/ 	.byte	0x28, 0x61, 0x64, 0x64, 0x72, 0x65, 0x73, 0x73, 0x20, 0x26, 0x20, 0x6d, 0x61, 0x73, 0x6b, 0x29
        /*0010*/ 	.byte	0x20, 0x3d, 0x3d, 0x20, 0x30, 0x00
	.type		$str$24,@object
	.size		$str$24,(__unnamed_4 - $str$24)
$str$24:
        /*0016*/ 	.byte	0x2f, 0x74, 0x6d, 0x70, 0x2f, 0x6f, 0x73, 0x73, 0x5f, 0x6b, 0x65, 0x72, 0x6e, 0x65, 0x6c, 0x73
        /*0026*/ 	.byte	0x5f, 0x73, 0x72, 0x63, 0x2f, 0x66, 0x6c, 0x61, 0x73, 0x68, 0x5f, 0x61, 0x74, 0x74, 0x65, 0x6e
        /*0036*/ 	.byte	0x74, 0x69, 0x6f, 0x6e, 0x2f, 0x63, 0x73, 0x72, 0x63, 0x2f, 0x63, 0x75, 0x74, 0x6c, 0x61, 0x73
        /*0046*/ 	.byte	0x73, 0x2f, 0x69, 0x6e, 0x63, 0x6c, 0x75, 0x64, 0x65, 0x2f, 0x63, 0x75, 0x74, 0x65, 0x2f, 0x70
        /*0056*/ 	.byte	0x6f, 0x69, 0x6e, 0x74, 0x65, 0x72, 0x5f, 0x66, 0x6c, 0x61, 0x67, 0x67, 0x65, 0x64, 0x2e, 0x68
        /*0066*/ 	.byte	0x70, 0x70, 0x00
	.type		__unnamed_4,@object
	.size		__unnamed_4,(__unnamed_5 - __unnamed_4)
__unnamed_4:
        /* <DEDUP_REMOVED lines=24> */
	.type		__unnamed_5,@object
	.size		__unnamed_5,(__unnamed_3 - __unnamed_5)
__unnamed_5:
        /* <DEDUP_REMOVED lines=24> */
        /*0369*/ 	.byte	0x00
	.type		__unnamed_3,@object
	.size		__unnamed_3,(__unnamed_2 - __unnamed_3)
__unnamed_3:
        /* <DEDUP_REMOVED lines=29> */
	.type		__unnamed_2,@object
	.size		__unnamed_2,(__unnamed_1 - __unnamed_2)
__unnamed_2:
        /* <DEDUP_REMOVED lines=29> */
	.type		__unnamed_1,@object
	.size		__unnamed_1,(.L_0 - __unnamed_1)
__unnamed_1:
        /* <DEDUP_REMOVED lines=28> */
        /*08c2*/ 	.byte	0x31, 0x32, 0x32, 0x38, 0x38, 0x3e, 0x3e, 0x3e, 0x3e, 0x3e, 0x20, 0x26, 0x5d, 0x00
.L_0:


//--------------------- .nv.shared._ZN7cutlass13device_kernelIN5flash11enable_sm90INS1_16FlashAttnFwdSm90INS1_25CollectiveMainloopFwdSm90ILi2EN4cute5tupleIJNS5_1CILi1EEES8_S8_EEENS6_IJNS7_ILi192EEENS7_ILi128EEENS7_ILi96EEEEEELi96ENS_6half_tEfNS_4arch4Sm90ELb0ELb0ELb1ELb0ELb1ELb0ELb0ELb0ELb1ELb1ELb1ELb0EEENS1_21CollectiveEpilogueFwdINS6_IJSA_SC_SB_EEES9_SE_SG_Li384ELb0ELb1ELb1ELb0EEENS1_19SingleTileSchedulerILb0ELb1ELb1ELi192EEEEEEEEEvNT_6ParamsE --------------------------
	.section	.nv.shared._ZN7cutlass13device_kernelIN5flash11enable_sm90INS1_16FlashAttnFwdSm90INS1_25CollectiveMainloopFwdSm90ILi2EN4cute5tupleIJNS5_1CILi1EEES8_S8_EEENS6_IJNS7_ILi192EEENS7_ILi128EEENS7_ILi96EEEEEELi96ENS_6half_tEfNS_4arch4Sm90ELb0ELb0ELb1ELb0ELb1ELb0ELb0ELb0ELb1ELb1ELb1ELb0EEENS1_21CollectiveEpilogueFwdINS6_IJSA_SC_SB_EEES9_SE_SG_Li384ELb0ELb1ELb1ELb0EEENS1_19SingleTileSchedulerILb0ELb1ELb1ELi192EEEEEEEEEvNT_6ParamsE,"aw",@nobits
	.sectionflags	@""
	.align	16
	.zero		1024


//--------------------- .nv.shared.reserved.0     --------------------------
	.section	.nv.shared.reserved.0,"aw",@nobits
	.weak		__nv_reservedSMEM_offset_0_alias
	.size		__nv_reservedSMEM_offset_0_alias, 0, 0
	.other		__nv_reservedSMEM_offset_0_alias,@"STO_CUDA_RESERVED_SHARED STV_DEFAULT"
__nv_reservedSMEM_offset_0_alias:
	.zero		0


//--------------------- .nv.global                --------------------------
	.section	.nv.global,"aw",@nobits
.nv.global:
	.type		_ZN85_INTERNAL_8aeadf04_49_flash_fwd_hdim96_fp16_paged_split_softcap_sm90_cu_49158569_35274cute1_E,@object
	.size		_ZN85_INTERNAL_8aeadf04_49_flash_fwd_hdim96_fp16_paged_split_softcap_sm90_cu_49158569_35274cute1_E,(_ZN85_INTERNAL_8aeadf04_49_flash_fwd_hdim96_fp16_paged_split_softcap_sm90_cu_49158569_35274cuda3std3__45__cpo6cbeginE - _ZN85_INTERNAL_8aeadf04_49_flash_fwd_hdim96_fp16_paged_split_softcap_sm90_cu_49158569_35274cute1_E)
_ZN85_INTERNAL_8aeadf04_49_flash_fwd_hdim96_fp16_paged_split_softcap_sm90_cu_49158569_35274cute1_E:
	.zero		1
	.type		_ZN85_INTERNAL_8aeadf04_49_flash_fwd_hdim96_fp16_paged_split_softcap_sm90_cu_49158569_35274cuda3std3__45__cpo6cbeginE,@object
	.size		_ZN85_INTERNAL_8aeadf04_49_flash_fwd_hdim96_fp16_paged_split_softcap_sm90_cu_49158569_35274cuda3std3__45__cpo6cbeginE,(_ZN85_INTERNAL_8aeadf04_49_flash_fwd_hdim96_fp16_paged_split_softcap_sm90_cu_49158569_35274cuda3std3__48in_placeE - _ZN85_INTERNAL_8aeadf04_49_flash_fwd_hdim96_fp16_paged_split_softcap_sm90_cu_49158569_35274cuda3std3__45__cpo6cbeginE)
_ZN85_INTERNAL_8aeadf04_49_flash_fwd_hdim96_fp16_paged_split_softcap_sm90_cu_49158569_35274cuda3std3__45__cpo6cbeginE:
	.zero		1
	.type		_ZN85_INTERNAL_8aeadf04_49_flash_fwd_hdim96_fp16_paged_split_softcap_sm90_cu_49158569_35274cuda3std3__48in_placeE,@object
	.size		_ZN85_INTERNAL_8aeadf04_49_flash_fwd_hdim96_fp16_paged_split_softcap_sm90_cu_49158569_35274cuda3std3__48in_placeE,(_ZN85_INTERNAL_8aeadf04_49_flash_fwd_hdim96_fp16_paged_split_softcap_sm90_cu_49158569_35274cuda3std6ranges3__45__cpo9iter_moveE - _ZN85_INTERNAL_8aeadf04_49_flash_fwd_hdim96_fp16_paged_split_softcap_sm90_cu_49158569_35274cuda3std3__48in_placeE)
_ZN85_INTERNAL_8aeadf04_49_flash_fwd_hdim96_fp16_paged_split_softcap_sm90_cu_49158569_35274cuda3std3__48in_placeE:
	.zero		1
	.type		_ZN85_INTERNAL_8aeadf04_49_flash_fwd_hdim96_fp16_paged_split_softcap_sm90_cu_49158569_35274cuda3std6ranges3__45__cpo9iter_moveE,@object
	.size		_ZN85_INTERNAL_8aeadf04_49_flash_fwd_hdim96_fp16_paged_split_softcap_sm90_cu_49158569_35274cuda3std6ranges3__45__cpo9iter_moveE,(_ZN85_INTERNAL_8aeadf04_49_flash_fwd_hdim96_fp16_paged_split_softcap_sm90_cu_49158569_35274cuda3std3__45__cpo5beginE - _ZN85_INTERNAL_8aeadf04_49_flash_fwd_hdim96_fp16_paged_split_softcap_sm90_cu_49158569_35274cuda3std6ranges3__45__cpo9iter_moveE)
_ZN85_INTERNAL_8aeadf04_49_flash_fwd_hdim96_fp16_paged_split_softcap_sm90_cu_49158569_35274cuda3std6ranges3__45__cpo9iter_moveE:
	.zero		1
	.type		_ZN85_INTERNAL_8aeadf04_49_flash_fwd_hdim96_fp16_paged_split_softcap_sm90_cu_49158569_35274cuda3std3__45__cpo5beginE,@object
	.size		_ZN85_INTERNAL_8aeadf04_49_flash_fwd_hdim96_fp16_paged_split_softcap_sm90_cu_49158569_35274cuda3std3__45__cpo5beginE,(_ZN85_INTERNAL_8aeadf04_49_flash_fwd_hdim96_fp16_paged_split_softcap_sm90_cu_49158569_35274cuda3std3__487_GLOBAL__N__8aeadf04_49_flash_fwd_hdim96_fp16_paged_split_softcap_sm90_cu_49158569_35276ignoreE - _ZN85_INTERNAL_8aeadf04_49_flash_fwd_hdim96_fp16_paged_split_softcap_sm90_cu_49158569_35274cuda3std3__45__cpo5beginE)
_ZN85_INTERNAL_8aeadf04_49_flash_fwd_hdim96_fp16_paged_split_softcap_sm90_cu_49158569_35274cuda3std3__45__cpo5beginE:
	.zero		1
	.type		_ZN85_INTERNAL_8aeadf04_49_flash_fwd_hdim96_fp16_paged_split_softcap_sm90_cu_49158569_35274cuda3std3__487_GLOBAL__N__8aeadf04_49_flash_fwd_hdim96_fp16_paged_split_softcap_sm90_cu_49158569_35276ignoreE,@object
	.size		_ZN85_INTERNAL_8aeadf04_49_flash_fwd_hdim96_fp16_paged_split_softcap_sm90_cu_49158569_35274cuda3std3__487_GLOBAL__N__8aeadf04_49_flash_fwd_hdim96_fp16_paged_split_softcap_sm90_cu_49158569_35276ignoreE,(_ZN85_INTERNAL_8aeadf04_49_flash_fwd_hdim96_fp16_paged_split_softcap_sm90_cu_49158569_35274cute7productE - _ZN85_INTERNAL_8aeadf04_49_flash_fwd_hdim96_fp16_paged_split_softcap_sm90_cu_49158569_35274cuda3std3__487_GLOBAL__N__8aeadf04_49_flash_fwd_hdim96_fp16_paged_split_softcap_sm90_cu_49158569_35276ignoreE)
_ZN85_INTERNAL_8aeadf04_49_flash_fwd_hdim96_fp16_paged_split_softcap_sm90_cu_49158569_35274cuda3std3__487_GLOBAL__N__8aeadf04_49_flash_fwd_hdim96_fp16_paged_split_softcap_sm90_cu_49158569_35276ignoreE:
	.zero		1
	.type		_ZN85_INTERNAL_8aeadf04_49_flash_fwd_hdim96_fp16_paged_split_softcap_sm90_cu_49158569_35274cute7productE,@object
	.size		_ZN85_INTERNAL_8aeadf04_49_flash_fwd_hdim96_fp16_paged_split_softcap_sm90_cu_49158569_35274cute7productE,(_ZN85_INTERNAL_8aeadf04_49_flash_fwd_hdim96_fp16_paged_split_softcap_sm90_cu_49158569_35274cuda3std3__45__cpo3endE - _ZN85_INTERNAL_8aeadf04_49_flash_fwd_hdim96_fp16_paged_split_softcap_sm90_cu_49158569_35274cute7productE)
_ZN85_INTERNAL_8aeadf04_49_flash_fwd_hdim96_fp16_paged_split_softcap_sm90_cu_49158569_35274cute7productE:
	.zero		1
	.type		_ZN85_INTERNAL_8aeadf04_49_flash_fwd_hdim96_fp16_paged_split_softcap_sm90_cu_49158569_35274cuda3std3__45__cpo3endE,@object
	.size		_ZN85_INTERNAL_8aeadf04_49_flash_fwd_hdim96_fp16_paged_split_softcap_sm90_cu_49158569_35274cuda3std3__45__cpo3endE,(_ZN85_INTERNAL_8aeadf04_49_flash_fwd_hdim96_fp16_paged_split_softcap_sm90_cu_49158569_35274cuda3std3__419piecewise_constructE - _ZN85_INTERNAL_8aeadf04_49_flash_fwd_hdim96_fp16_paged_split_softcap_sm90_cu_49158569_35274cuda3std3__45__cpo3endE)
_ZN85_INTERNAL_8aeadf04_49_flash_fwd_hdim96_fp16_paged_split_softcap_sm90_cu_49158569_35274cuda3std3__45__cpo3endE:
	.zero		1
	.type		_ZN85_INTERNAL_8aeadf04_49_flash_fwd_hdim96_fp16_paged_split_softcap_sm90_cu_49158569_35274cuda3std3__419piecewise_constructE,@object
	.size		_ZN85_INTERNAL_8aeadf04_49_flash_fwd_hdim96_fp16_paged_split_softcap_sm90_cu_49158569_35274cuda3std3__419piecewise_constructE,(_ZN85_INTERNAL_8aeadf04_49_flash_fwd_hdim96_fp16_paged_split_softcap_sm90_cu_49158569_35274cuda3std3__45__cpo4cendE - _ZN85_INTERNAL_8aeadf04_49_flash_fwd_hdim96_fp16_paged_split_softcap_sm90_cu_49158569_35274cuda3std3__419piecewise_constructE)
_ZN85_INTERNAL_8aeadf04_49_flash_fwd_hdim96_fp16_paged_split_softcap_sm90_cu_49158569_35274cuda3std3__419piecewise_constructE:
	.zero		1
	.type		_ZN85_INTERNAL_8aeadf04_49_flash_fwd_hdim96_fp16_paged_split_softcap_sm90_cu_49158569_35274cuda3std3__45__cpo4cendE,@object
	.size		_ZN85_INTERNAL_8aeadf04_49_flash_fwd_hdim96_fp16_paged_split_softcap_sm90_cu_49158569_35274cuda3std3__45__cpo4cendE,(_ZN85_INTERNAL_8aeadf04_49_flash_fwd_hdim96_fp16_paged_split_softcap_sm90_cu_49158569_35274cuda3std6ranges3__45__cpo4swapE - _ZN85_INTERNAL_8aeadf04_49_flash_fwd_hdim96_fp16_paged_split_softcap_sm90_cu_49158569_35274cuda3std3__45__cpo4cendE)
_ZN85_INTERNAL_8aeadf04_49_flash_fwd_hdim96_fp16_paged_split_softcap_sm90_cu_49158569_35274cuda3std3__45__cpo4cendE:
	.zero		1
	.type		_ZN85_INTERNAL_8aeadf04_49_flash_fwd_hdim96_fp16_paged_split_softcap_sm90_cu_49158569_35274cuda3std6ranges3__45__cpo4swapE,@object
	.size		_ZN85_INTERNAL_8aeadf04_49_flash_fwd_hdim96_fp16_paged_split_softcap_sm90_cu_49158569_35274cuda3std6ranges3__45__cpo4swapE,(.L_12 - _ZN85_INTERNAL_8aeadf04_49_flash_fwd_hdim96_fp16_paged_split_softcap_sm90_cu_49158569_35274cuda3std6ranges3__45__cpo4swapE)
_ZN85_INTERNAL_8aeadf04_49_flash_fwd_hdim96_fp16_paged_split_softcap_sm90_cu_49158569_35274cuda3std6ranges3__45__cpo4swapE:
	.zero		1
.L_12:


//--------------------- .nv.shared._ZN7cutlass13device_kernelIN5flash11enable_sm90INS1_16FlashAttnFwdSm90INS1_25CollectiveMainloopFwdSm90ILi2EN4cute5tupleIJNS5_1CILi1EEES8_S8_EEENS6_IJNS7_ILi192EEENS7_ILi128EEENS7_ILi96EEEEEELi96ENS_6half_tEfNS_4arch4Sm90ELb0ELb0ELb1ELb1ELb1ELb0ELb0ELb0ELb1ELb1ELb1ELb0EEENS1_21CollectiveEpilogueFwdINS6_IJSA_SC_SB_EEES9_SE_SG_Li384ELb1ELb1ELb1ELb0EEENS1_36VarlenDynamicPersistentTileSchedulerILi192ELi128ELi384ELi128ELb1ELb1ELb1ELb0ELb1ELb1EEEEEEEEEvNT_6ParamsE --------------------------
	.section	.nv.shared._ZN7cutlass13device_kernelIN5flash11enable_sm90INS1_16FlashAttnFwdSm90INS1_25CollectiveMainloopFwdSm90ILi2EN4cute5tupleIJNS5_1CILi1EEES8_S8_EEENS6_IJNS7_ILi192EEENS7_ILi128EEENS7_ILi96EEEEEELi96ENS_6half_tEfNS_4arch4Sm90ELb0ELb0ELb1ELb1ELb1ELb0ELb0ELb0ELb1ELb1ELb1ELb0EEENS1_21CollectiveEpilogueFwdINS6_IJSA_SC_SB_EEES9_SE_SG_Li384ELb1ELb1ELb1ELb0EEENS1_36VarlenDynamicPersistentTileSchedulerILi192ELi128ELi384ELi128ELb1ELb1ELb1ELb0ELb1ELb1EEEEEEEEEvNT_6ParamsE,"aw",@nobits
	.sectionflags	@""
	.align	16
	.zero		1024


//--------------------- .nv.shared._ZN7cutlass13device_kernelIN5flash11enable_sm90INS1_16FlashAttnFwdSm90INS1_25CollectiveMainloopFwdSm90ILi2EN4cute5tupleIJNS5_1CILi1EEES8_S8_EEENS6_IJNS7_ILi192EEENS7_ILi128EEENS7_ILi96EEEEEELi96ENS_6half_tEfNS_4arch4Sm90ELb0ELb0ELb1ELb1ELb1ELb1ELb0ELb0ELb1ELb1ELb1ELb0EEENS1_21CollectiveEpilogueFwdINS6_IJSA_SC_SB_EEES9_SE_SG_Li384ELb1ELb1ELb1ELb0EEENS1_36VarlenDynamicPersistentTileSchedulerILi192ELi128ELi384ELi128ELb1ELb1ELb1ELb0ELb1ELb1EEEEEEEEEvNT_6ParamsE --------------------------
	.section	.nv.shared._ZN7cutlass13device_kernelIN5flash11enable_sm90INS1_16FlashAttnFwdSm90INS1_25CollectiveMainloopFwdSm90ILi2EN4cute5tupleIJNS5_1CILi1EEES8_S8_EEENS6_IJNS7_ILi192EEENS7_ILi128EEENS7_ILi96EEEEEELi96ENS_6half_tEfNS_4arch4Sm90ELb0ELb0ELb1ELb1ELb1ELb1ELb0ELb0ELb1ELb1ELb1ELb0EEENS1_21CollectiveEpilogueFwdINS6_IJSA_SC_SB_EEES9_SE_SG_Li384ELb1ELb1ELb1ELb0EEENS1_36VarlenDynamicPersistentTileSchedulerILi192ELi128ELi384ELi128ELb1ELb1ELb1ELb0ELb1ELb1EEEEEEEEEvNT_6ParamsE,"aw",@nobits
	.sectionflags	@""
	.align	16
	.zero		1024


//--------------------- .nv.shared._ZN7cutlass13device_kernelIN5flash11enable_sm90INS1_16FlashAttnFwdSm90INS1_25CollectiveMainloopFwdSm90ILi2EN4cute5tupleIJNS5_1CILi1EEES8_S8_EEENS6_IJNS7_ILi192EEENS7_ILi128EEENS7_ILi96EEEEEELi96ENS_6half_tEfNS_4arch4Sm90ELb0ELb1ELb1ELb0ELb1ELb0ELb0ELb0ELb1ELb1ELb1ELb0EEENS1_21CollectiveEpilogueFwdINS6_IJSA_SC_SB_EEES9_SE_SG_Li384ELb0ELb1ELb1ELb0EEENS1_19SingleTileSchedulerILb0ELb1ELb1ELi192EEEEEEEEEvNT_6ParamsE --------------------------
	.section	.nv.shared._ZN7cutlass13device_kernelIN5flash11enable_sm90INS1_16FlashAttnFwdSm90INS1_25CollectiveMainloopFwdSm90ILi2EN4cute5tupleIJNS5_1CILi1EEES8_S8_EEENS6_IJNS7_ILi192EEENS7_ILi128EEENS7_ILi96EEEEEELi96ENS_6half_tEfNS_4arch4Sm90ELb0ELb1ELb1ELb0ELb1ELb0ELb0ELb0ELb1ELb1ELb1ELb0EEENS1_21CollectiveEpilogueFwdINS6_IJSA_SC_SB_EEES9_SE_SG_Li384ELb0ELb1ELb1ELb0EEENS1_19SingleTileSchedulerILb0ELb1ELb1ELi192EEEEEEEEEvNT_6ParamsE,"aw",@nobits
	.sectionflags	@""
	.align	16
	.zero		1024


//--------------------- .nv.shared._ZN7cutlass13device_kernelIN5flash11enable_sm90INS1_16FlashAttnFwdSm90INS1_25CollectiveMainloopFwdSm90ILi2EN4cute5tupleIJNS5_1CILi1EEES8_S8_EEENS6_IJNS7_ILi192EEENS7_ILi128EEENS7_ILi96EEEEEELi96ENS_6half_tEfNS_4arch4Sm90ELb0ELb1ELb1ELb1ELb1ELb0ELb0ELb0ELb1ELb1ELb1ELb0EEENS1_21CollectiveEpilogueFwdINS6_IJSA_SC_SB_EEES9_SE_SG_Li384ELb1ELb1ELb1ELb0EEENS1_36VarlenDynamicPersistentTileSchedulerILi192ELi128ELi384ELi128ELb1ELb1ELb1ELb1ELb0ELb1EEEEEEEEEvNT_6ParamsE --------------------------
	.section	.nv.shared._ZN7cutlass13device_kernelIN5flash11enable_sm90INS1_16FlashAttnFwdSm90INS1_25CollectiveMainloopFwdSm90ILi2EN4cute5tupleIJNS5_1CILi1EEES8_S8_EEENS6_IJNS7_ILi192EEENS7_ILi128EEENS7_ILi96EEEEEELi96ENS_6half_tEfNS_4arch4Sm90ELb0ELb1ELb1ELb1ELb1ELb0ELb0ELb0ELb1ELb1ELb1ELb0EEENS1_21CollectiveEpilogueFwdINS6_IJSA_SC_SB_EEES9_SE_SG_Li384ELb1ELb1ELb1ELb0EEENS1_36VarlenDynamicPersistentTileSchedulerILi192ELi128ELi384ELi128ELb1ELb1ELb1ELb1ELb0ELb1EEEEEEEEEvNT_6ParamsE,"aw",@nobits
	.sectionflags	@""
	.align	16
	.zero		1024


//--------------------- .nv.shared._ZN7cutlass13device_kernelIN5flash11enable_sm90INS1_16FlashAttnFwdSm90INS1_25CollectiveMainloopFwdSm90ILi2EN4cute5tupleIJNS5_1CILi1EEES8_S8_EEENS6_IJNS7_ILi192EEENS7_ILi128EEENS7_ILi96EEEEEELi96ENS_6half_tEfNS_4arch4Sm90ELb0ELb1ELb1ELb1ELb1ELb1ELb0ELb0ELb1ELb1ELb1ELb0EEENS1_21CollectiveEpilogueFwdINS6_IJSA_SC_SB_EEES9_SE_SG_Li384ELb1ELb1ELb1ELb0EEENS1_36VarlenDynamicPersistentTileSchedulerILi192ELi128ELi384ELi128ELb1ELb1ELb1ELb1ELb0ELb1EEEEEEEEEvNT_6ParamsE --------------------------
	.section	.nv.shared._ZN7cutlass13device_kernelIN5flash11enable_sm90INS1_16FlashAttnFwdSm90INS1_25CollectiveMainloopFwdSm90ILi2EN4cute5tupleIJNS5_1CILi1EEES8_S8_EEENS6_IJNS7_ILi192EEENS7_ILi128EEENS7_ILi96EEEEEELi96ENS_6half_tEfNS_4arch4Sm90ELb0ELb1ELb1ELb1ELb1ELb1ELb0ELb0ELb1ELb1ELb1ELb0EEENS1_21CollectiveEpilogueFwdINS6_IJSA_SC_SB_EEES9_SE_SG_Li384ELb1ELb1ELb1ELb0EEENS1_36VarlenDynamicPersistentTileSchedulerILi192ELi128ELi384ELi128ELb1ELb1ELb1ELb1ELb0ELb1EEEEEEEEEvNT_6ParamsE,"aw",@nobits
	.sectionflags	@""
	.align	16
	.zero		1024


//--------------------- .nv.shared._ZN7cutlass13device_kernelIN5flash11enable_sm90INS1_16FlashAttnFwdSm90INS1_25CollectiveMainloopFwdSm90ILi2EN4cute5tupleIJNS5_1CILi1EEES8_S8_EEENS6_IJNS7_ILi192EEENS7_ILi128EEENS7_ILi96EEEEEELi96ENS_6half_tEfNS_4arch4Sm90ELb1ELb0ELb1ELb0ELb1ELb0ELb0ELb0ELb1ELb1ELb1ELb0EEENS1_21CollectiveEpilogueFwdINS6_IJSA_SC_SB_EEES9_SE_SG_Li384ELb0ELb1ELb1ELb0EEENS1_19SingleTileSchedulerILb0ELb1ELb1ELi192EEEEEEEEEvNT_6ParamsE --------------------------
	.section	.nv.shared._ZN7cutlass13device_kernelIN5flash11enable_sm90INS1_16FlashAttnFwdSm90INS1_25CollectiveMainloopFwdSm90ILi2EN4cute5tupleIJNS5_1CILi1EEES8_S8_EEENS6_IJNS7_ILi192EEENS7_ILi128EEENS7_ILi96EEEEEELi96ENS_6half_tEfNS_4arch4Sm90ELb1ELb0ELb1ELb0ELb1ELb0ELb0ELb0ELb1ELb1ELb1ELb0EEENS1_21CollectiveEpilogueFwdINS6_IJSA_SC_SB_EEES9_SE_SG_Li384ELb0ELb1ELb1ELb0EEENS1_19SingleTileSchedulerILb0ELb1ELb1ELi192EEEEEEEEEvNT_6ParamsE,"aw",@nobits
	.sectionflags	@""
	.align	16
	.zero		1024


//--------------------- .nv.shared._ZN7cutlass13device_kernelIN5flash11enable_sm90INS1_16FlashAttnFwdSm90INS1_25CollectiveMainloopFwdSm90ILi2EN4cute5tupleIJNS5_1CILi1EEES8_S8_EEENS6_IJNS7_ILi192EEENS7_ILi128EEENS7_ILi96EEEEEELi96ENS_6half_tEfNS_4arch4Sm90ELb1ELb0ELb1ELb1ELb1ELb0ELb0ELb0ELb1ELb1ELb1ELb0EEENS1_21CollectiveEpilogueFwdINS6_IJSA_SC_SB_EEES9_SE_SG_Li384ELb1ELb1ELb1ELb0EEENS1_36VarlenDynamicPersistentTileSchedulerILi192ELi128ELi384ELi128ELb1ELb1ELb1ELb1ELb1ELb1EEEEEEEEEvNT_6ParamsE --------------------------
	.section	.nv.shared._ZN7cutlass13device_kernelIN5flash11enable_sm90INS1_16FlashAttnFwdSm90INS1_25CollectiveMainloopFwdSm90ILi2EN4cute5tupleIJNS5_1CILi1EEES8_S8_EEENS6_IJNS7_ILi192EEENS7_ILi128EEENS7_ILi96EEEEEELi96ENS_6half_tEfNS_4arch4Sm90ELb1ELb0ELb1ELb1ELb1ELb0ELb0ELb0ELb1ELb1ELb1ELb0EEENS1_21CollectiveEpilogueFwdINS6_IJSA_SC_SB_EEES9_SE_SG_Li384ELb1ELb1ELb1ELb0EEENS1_36VarlenDynamicPersistentTileSchedulerILi192ELi128ELi384ELi128ELb1ELb1ELb1ELb1ELb1ELb1EEEEEEEEEvNT_6ParamsE,"aw",@nobits
	.sectionflags	@""
	.align	16
	.zero		1024


//--------------------- .nv.shared._ZN7cutlass13device_kernelIN5flash11enable_sm90INS1_16FlashAttnFwdSm90INS1_25CollectiveMainloopFwdSm90ILi2EN4cute5tupleIJNS5_1CILi1EEES8_S8_EEENS6_IJNS7_ILi192EEENS7_ILi128EEENS7_ILi96EEEEEELi96ENS_6half_tEfNS_4arch4Sm90ELb1ELb0ELb1ELb1ELb1ELb1ELb0ELb0ELb1ELb1ELb1ELb0EEENS1_21CollectiveEpilogueFwdINS6_IJSA_SC_SB_EEES9_SE_SG_Li384ELb1ELb1ELb1ELb0EEENS1_36VarlenDynamicPersistentTileSchedulerILi192ELi128ELi384ELi128ELb1ELb1ELb1ELb1ELb1ELb1EEEEEEEEEvNT_6ParamsE --------------------------
	.section	.nv.shared._ZN7cutlass13device_kernelIN5flash11enable_sm90INS1_16FlashAttnFwdSm90INS1_25CollectiveMainloopFwdSm90ILi2EN4cute5tupleIJNS5_1CILi1EEES8_S8_EEENS6_IJNS7_ILi192EEENS7_ILi128EEENS7_ILi96EEEEEELi96ENS_6half_tEfNS_4arch4Sm90ELb1ELb0ELb1ELb1ELb1ELb1ELb0ELb0ELb1ELb1ELb1ELb0EEENS1_21CollectiveEpilogueFwdINS6_IJSA_SC_SB_EEES9_SE_SG_Li384ELb1ELb1ELb1ELb0EEENS1_36VarlenDynamicPersistentTileSchedulerILi192ELi128ELi384ELi128ELb1ELb1ELb1ELb1ELb1ELb1EEEEEEEEEvNT_6ParamsE,"aw",@nobits
	.sectionflags	@""
	.align	16
	.zero		1024


//--------------------- .nv.constant0._ZN7cutlass13device_kernelIN5flash11enable_sm90INS1_16FlashAttnFwdSm90INS1_25CollectiveMainloopFwdSm90ILi2EN4cute5tupleIJNS5_1CILi1EEES8_S8_EEENS6_IJNS7_ILi192EEENS7_ILi128EEENS7_ILi96EEEEEELi96ENS_6half_tEfNS_4arch4Sm90ELb0ELb0ELb1ELb0ELb1ELb0ELb0ELb0ELb1ELb1ELb1ELb0EEENS1_21CollectiveEpilogueFwdINS6_IJSA_SC_SB_EEES9_SE_SG_Li384ELb0ELb1ELb1ELb0EEENS1_19SingleTileSchedulerILb0ELb1ELb1ELi192EEEEEEEEEvNT_6ParamsE --------------------------
	.section	.nv.constant0._ZN7cutlass13device_kernelIN5flash11enable_sm90INS1_16FlashAttnFwdSm90INS1_25CollectiveMainloopFwdSm90ILi2EN4cute5tupleIJNS5_1CILi1EEES8_S8_EEENS6_IJNS7_ILi192EEENS7_ILi128EEENS7_ILi96EEEEEELi96ENS_6half_tEfNS_4arch4Sm90ELb0ELb0ELb1ELb0ELb1ELb0ELb0ELb0ELb1ELb1ELb1ELb0EEENS1_21CollectiveEpilogueFwdINS6_IJSA_SC_SB_EEES9_SE_SG_Li384ELb0ELb1ELb1ELb0EEENS1_19SingleTileSchedulerILb0ELb1ELb1ELi192EEEEEEEEEvNT_6ParamsE,"a",@progbits
	.sectionflags	@""
	.align	4
.nv.constant0._ZN7cutlass13device_kernelIN5flash11enable_sm90INS1_16FlashAttnFwdSm90INS1_25CollectiveMainloopFwdSm90ILi2EN4cute5tupleIJNS5_1CILi1EEES8_S8_EEENS6_IJNS7_ILi192EEENS7_ILi128EEENS7_ILi96EEEEEELi96ENS_6half_tEfNS_4arch4Sm90ELb0ELb0ELb1ELb0ELb1ELb0ELb0ELb0ELb1ELb1ELb1ELb0EEENS1_21CollectiveEpilogueFwdINS6_IJSA_SC_SB_EEES9_SE_SG_Li384ELb0ELb1ELb1ELb0EEENS1_19SingleTileSchedulerILb0ELb1ELb1ELi192EEEEEEEEEvNT_6ParamsE:
	.zero		3200


//--------------------- .nv.constant0._ZN7cutlass13device_kernelIN5flash11enable_sm90INS1_16FlashAttnFwdSm90INS1_25CollectiveMainloopFwdSm90ILi2EN4cute5tupleIJNS5_1CILi1EEES8_S8_EEENS6_IJNS7_ILi192EEENS7_ILi128EEENS7_ILi96EEEEEELi96ENS_6half_tEfNS_4arch4Sm90ELb0ELb0ELb1ELb1ELb1ELb0ELb0ELb0ELb1ELb1ELb1ELb0EEENS1_21CollectiveEpilogueFwdINS6_IJSA_SC_SB_EEES9_SE_SG_Li384ELb1ELb1ELb1ELb0EEENS1_36VarlenDynamicPersistentTileSchedulerILi192ELi128ELi384ELi128ELb1ELb1ELb1ELb0ELb1ELb1EEEEEEEEEvNT_6ParamsE --------------------------
	.section	.nv.constant0._ZN7cutlass13device_kernelIN5flash11enable_sm90INS1_16FlashAttnFwdSm90INS1_25CollectiveMainloopFwdSm90ILi2EN4cute5tupleIJNS5_1CILi1EEES8_S8_EEENS6_IJNS7_ILi192EEENS7_ILi128EEENS7_ILi96EEEEEELi96ENS_6half_tEfNS_4arch4Sm90ELb0ELb0ELb1ELb1ELb1ELb0ELb0ELb0ELb1ELb1ELb1ELb0EEENS1_21CollectiveEpilogueFwdINS6_IJSA_SC_SB_EEES9_SE_SG_Li384ELb1ELb1ELb1ELb0EEENS1_36VarlenDynamicPersistentTileSchedulerILi192ELi128ELi384ELi128ELb1ELb1ELb1ELb0ELb1ELb1EEEEEEEEEvNT_6ParamsE,"a",@progbits
	.sectionflags	@""
	.align	4
.nv.constant0._ZN7cutlass13device_kernelIN5flash11enable_sm90INS1_16FlashAttnFwdSm90INS1_25CollectiveMainloopFwdSm90ILi2EN4cute5tupleIJNS5_1CILi1EEES8_S8_EEENS6_IJNS7_ILi192EEENS7_ILi128EEENS7_ILi96EEEEEELi96ENS_6half_tEfNS_4arch4Sm90ELb0ELb0ELb1ELb1ELb1ELb0ELb0ELb0ELb1ELb1ELb1ELb0EEENS1_21CollectiveEpilogueFwdINS6_IJSA_SC_SB_EEES9_SE_SG_Li384ELb1ELb1ELb1ELb0EEENS1_36VarlenDynamicPersistentTileSchedulerILi192ELi128ELi384ELi128ELb1ELb1ELb1ELb0ELb1ELb1EEEEEEEEEvNT_6ParamsE:
	.zero		3328


//--------------------- .nv.constant0._ZN7cutlass13device_kernelIN5flash11enable_sm90INS1_16FlashAttnFwdSm90INS1_25CollectiveMainloopFwdSm90ILi2EN4cute5tupleIJNS5_1CILi1EEES8_S8_EEENS6_IJNS7_ILi192EEENS7_ILi128EEENS7_ILi96EEEEEELi96ENS_6half_tEfNS_4arch4Sm90ELb0ELb0ELb1ELb1ELb1ELb1ELb0ELb0ELb1ELb1ELb1ELb0EEENS1_21CollectiveEpilogueFwdINS6_IJSA_SC_SB_EEES9_SE_SG_Li384ELb1ELb1ELb1ELb0EEENS1_36VarlenDynamicPersistentTileSchedulerILi192ELi128ELi384ELi128ELb1ELb1ELb1ELb0ELb1ELb1EEEEEEEEEvNT_6ParamsE --------------------------
	.section	.nv.constant0._ZN7cutlass13device_kernelIN5flash11enable_sm90INS1_16FlashAttnFwdSm90INS1_25CollectiveMainloopFwdSm90ILi2EN4cute5tupleIJNS5_1CILi1EEES8_S8_EEENS6_IJNS7_ILi192EEENS7_ILi128EEENS7_ILi96EEEEEELi96ENS_6half_tEfNS_4arch4Sm90ELb0ELb0ELb1ELb1ELb1ELb1ELb0ELb0ELb1ELb1ELb1ELb0EEENS1_21CollectiveEpilogueFwdINS6_IJSA_SC_SB_EEES9_SE_SG_Li384ELb1ELb1ELb1ELb0EEENS1_36VarlenDynamicPersistentTileSchedulerILi192ELi128ELi384ELi128ELb1ELb1ELb1ELb0ELb1ELb1EEEEEEEEEvNT_6ParamsE,"a",@progbits
	.sectionflags	@""
	.align	4
.nv.constant0._ZN7cutlass13device_kernelIN5flash11enable_sm90INS1_16FlashAttnFwdSm90INS1_25CollectiveMainloopFwdSm90ILi2EN4cute5tupleIJNS5_1CILi1EEES8_S8_EEENS6_IJNS7_ILi192EEENS7_ILi128EEENS7_ILi96EEEEEELi96ENS_6half_tEfNS_4arch4Sm90ELb0ELb0ELb1ELb1ELb1ELb1ELb0ELb0ELb1ELb1ELb1ELb0EEENS1_21CollectiveEpilogueFwdINS6_IJSA_SC_SB_EEES9_SE_SG_Li384ELb1ELb1ELb1ELb0EEENS1_36VarlenDynamicPersistentTileSchedulerILi192ELi128ELi384ELi128ELb1ELb1ELb1ELb0ELb1ELb1EEEEEEEEEvNT_6ParamsE:
	.zero		3328


//--------------------- .nv.constant0._ZN7cutlass13device_kernelIN5flash11enable_sm90INS1_16FlashAttnFwdSm90INS1_25CollectiveMainloopFwdSm90ILi2EN4cute5tupleIJNS5_1CILi1EEES8_S8_EEENS6_IJNS7_ILi192EEENS7_ILi128EEENS7_ILi96EEEEEELi96ENS_6half_tEfNS_4arch4Sm90ELb0ELb1ELb1ELb0ELb1ELb0ELb0ELb0ELb1ELb1ELb1ELb0EEENS1_21CollectiveEpilogueFwdINS6_IJSA_SC_SB_EEES9_SE_SG_Li384ELb0ELb1ELb1ELb0EEENS1_19SingleTileSchedulerILb0ELb1ELb1ELi192EEEEEEEEEvNT_6ParamsE --------------------------
	.section	.nv.constant0._ZN7cutlass13device_kernelIN5flash11enable_sm90INS1_16FlashAttnFwdSm90INS1_25CollectiveMainloopFwdSm90ILi2EN4cute5tupleIJNS5_1CILi1EEES8_S8_EEENS6_IJNS7_ILi192EEENS7_ILi128EEENS7_ILi96EEEEEELi96ENS_6half_tEfNS_4arch4Sm90ELb0ELb1ELb1ELb0ELb1ELb0ELb0ELb0ELb1ELb1ELb1ELb0EEENS1_21CollectiveEpilogueFwdINS6_IJSA_SC_SB_EEES9_SE_SG_Li384ELb0ELb1ELb1ELb0EEENS1_19SingleTileSchedulerILb0ELb1ELb1ELi192EEEEEEEEEvNT_6ParamsE,"a",@progbits
	.sectionflags	@""
	.align	4
.nv.constant0._ZN7cutlass13device_kernelIN5flash11enable_sm90INS1_16FlashAttnFwdSm90INS1_25CollectiveMainloopFwdSm90ILi2EN4cute5tupleIJNS5_1CILi1EEES8_S8_EEENS6_IJNS7_ILi192EEENS7_ILi128EEENS7_ILi96EEEEEELi96ENS_6half_tEfNS_4arch4Sm90ELb0ELb1ELb1ELb0ELb1ELb0ELb0ELb0ELb1ELb1ELb1ELb0EEENS1_21CollectiveEpilogueFwdINS6_IJSA_SC_SB_EEES9_SE_SG_Li384ELb0ELb1ELb1ELb0EEENS1_19SingleTileSchedulerILb0ELb1ELb1ELi192EEEEEEEEEvNT_6ParamsE:
	.zero		3200


//--------------------- .nv.constant0._ZN7cutlass13device_kernelIN5flash11enable_sm90INS1_16FlashAttnFwdSm90INS1_25CollectiveMainloopFwdSm90ILi2EN4cute5tupleIJNS5_1CILi1EEES8_S8_EEENS6_IJNS7_ILi192EEENS7_ILi128EEENS7_ILi96EEEEEELi96ENS_6half_tEfNS_4arch4Sm90ELb0ELb1ELb1ELb1ELb1ELb0ELb0ELb0ELb1ELb1ELb1ELb0EEENS1_21CollectiveEpilogueFwdINS6_IJSA_SC_SB_EEES9_SE_SG_Li384ELb1ELb1ELb1ELb0EEENS1_36VarlenDynamicPersistentTileSchedulerILi192ELi128ELi384ELi128ELb1ELb1ELb1ELb1ELb0ELb1EEEEEEEEEvNT_6ParamsE --------------------------
	.section	.nv.constant0._ZN7cutlass13device_kernelIN5flash11enable_sm90INS1_16FlashAttnFwdSm90INS1_25CollectiveMainloopFwdSm90ILi2EN4cute5tupleIJNS5_1CILi1EEES8_S8_EEENS6_IJNS7_ILi192EEENS7_ILi128EEENS7_ILi96EEEEEELi96ENS_6half_tEfNS_4arch4Sm90ELb0ELb1ELb1ELb1ELb1ELb0ELb0ELb0ELb1ELb1ELb1ELb0EEENS1_21CollectiveEpilogueFwdINS6_IJSA_SC_SB_EEES9_SE_SG_Li384ELb1ELb1ELb1ELb0EEENS1_36VarlenDynamicPersistentTileSchedulerILi192ELi128ELi384ELi128ELb1ELb1ELb1ELb1ELb0ELb1EEEEEEEEEvNT_6ParamsE,"a",@progbits
	.sectionflags	@""
	.align	4
.nv.constant0._ZN7cutlass13device_kernelIN5flash11enable_sm90INS1_16FlashAttnFwdSm90INS1_25CollectiveMainloopFwdSm90ILi2EN4cute5tupleIJNS5_1CILi1EEES8_S8_EEENS6_IJNS7_ILi192EEENS7_ILi128EEENS7_ILi96EEEEEELi96ENS_6half_tEfNS_4arch4Sm90ELb0ELb1ELb1ELb1ELb1ELb0ELb0ELb0ELb1ELb1ELb1ELb0EEENS1_21CollectiveEpilogueFwdINS6_IJSA_SC_SB_EEES9_SE_SG_Li384ELb1ELb1ELb1ELb0EEENS1_36VarlenDynamicPersistentTileSchedulerILi192ELi128ELi384ELi128ELb1ELb1ELb1ELb1ELb0ELb1EEEEEEEEEvNT_6ParamsE:
	.zero		3328


//--------------------- .nv.constant0._ZN7cutlass13device_kernelIN5flash11enable_sm90INS1_16FlashAttnFwdSm90INS1_25CollectiveMainloopFwdSm90ILi2EN4cute5tupleIJNS5_1CILi1EEES8_S8_EEENS6_IJNS7_ILi192EEENS7_ILi128EEENS7_ILi96EEEEEELi96ENS_6half_tEfNS_4arch4Sm90ELb0ELb1ELb1ELb1ELb1ELb1ELb0ELb0ELb1ELb1ELb1ELb0EEENS1_21CollectiveEpilogueFwdINS6_IJSA_SC_SB_EEES9_SE_SG_Li384ELb1ELb1ELb1ELb0EEENS1_36VarlenDynamicPersistentTileSchedulerILi192ELi128ELi384ELi128ELb1ELb1ELb1ELb1ELb0ELb1EEEEEEEEEvNT_6ParamsE --------------------------
	.section	.nv.constant0._ZN7cutlass13device_kernelIN5flash11enable_sm90INS1_16FlashAttnFwdSm90INS1_25CollectiveMainloopFwdSm90ILi2EN4cute5tupleIJNS5_1CILi1EEES8_S8_EEENS6_IJNS7_ILi192EEENS7_ILi128EEENS7_ILi96EEEEEELi96ENS_6half_tEfNS_4arch4Sm90ELb0ELb1ELb1ELb1ELb1ELb1ELb0ELb0ELb1ELb1ELb1ELb0EEENS1_21CollectiveEpilogueFwdINS6_IJSA_SC_SB_EEES9_SE_SG_Li384ELb1ELb1ELb1ELb0EEENS1_36VarlenDynamicPersistentTileSchedulerILi192ELi128ELi384ELi128ELb1ELb1ELb1ELb1ELb0ELb1EEEEEEEEEvNT_6ParamsE,"a",@progbits
	.sectionflags	@""
	.align	4
.nv.constant0._ZN7cutlass13device_kernelIN5flash11enable_sm90INS1_16FlashAttnFwdSm90INS1_25CollectiveMainloopFwdSm90ILi2EN4cute5tupleIJNS5_1CILi1EEES8_S8_EEENS6_IJNS7_ILi192EEENS7_ILi128EEENS7_ILi96EEEEEELi96ENS_6half_tEfNS_4arch4Sm90ELb0ELb1ELb1ELb1ELb1ELb1ELb0ELb0ELb1ELb1ELb1ELb0EEENS1_21CollectiveEpilogueFwdINS6_IJSA_SC_SB_EEES9_SE_SG_Li384ELb1ELb1ELb1ELb0EEENS1_36VarlenDynamicPersistentTileSchedulerILi192ELi128ELi384ELi128ELb1ELb1ELb1ELb1ELb0ELb1EEEEEEEEEvNT_6ParamsE:
	.zero		3328


//--------------------- .nv.constant0._ZN7cutlass13device_kernelIN5flash11enable_sm90INS1_16FlashAttnFwdSm90INS1_25CollectiveMainloopFwdSm90ILi2EN4cute5tupleIJNS5_1CILi1EEES8_S8_EEENS6_IJNS7_ILi192EEENS7_ILi128EEENS7_ILi96EEEEEELi96ENS_6half_tEfNS_4arch4Sm90ELb1ELb0ELb1ELb0ELb1ELb0ELb0ELb0ELb1ELb1ELb1ELb0EEENS1_21CollectiveEpilogueFwdINS6_IJSA_SC_SB_EEES9_SE_SG_Li384ELb0ELb1ELb1ELb0EEENS1_19SingleTileSchedulerILb0ELb1ELb1ELi192EEEEEEEEEvNT_6ParamsE --------------------------
	.section	.nv.constant0._ZN7cutlass13device_kernelIN5flash11enable_sm90INS1_16FlashAttnFwdSm90INS1_25CollectiveMainloopFwdSm90ILi2EN4cute5tupleIJNS5_1CILi1EEES8_S8_EEENS6_IJNS7_ILi192EEENS7_ILi128EEENS7_ILi96EEEEEELi96ENS_6half_tEfNS_4arch4Sm90ELb1ELb0ELb1ELb0ELb1ELb0ELb0ELb0ELb1ELb1ELb1ELb0EEENS1_21CollectiveEpilogueFwdINS6_IJSA_SC_SB_EEES9_SE_SG_Li384ELb0ELb1ELb1ELb0EEENS1_19SingleTileSchedulerILb0ELb1ELb1ELi192EEEEEEEEEvNT_6ParamsE,"a",@progbits
	.sectionflags	@""
	.align	4
.nv.constant0._ZN7cutlass13device_kernelIN5flash11enable_sm90INS1_16FlashAttnFwdSm90INS1_25CollectiveMainloopFwdSm90ILi2EN4cute5tupleIJNS5_1CILi1EEES8_S8_EEENS6_IJNS7_ILi192EEENS7_ILi128EEENS7_ILi96EEEEEELi96ENS_6half_tEfNS_4arch4Sm90ELb1ELb0ELb1ELb0ELb1ELb0ELb0ELb0ELb1ELb1ELb1ELb0EEENS1_21CollectiveEpilogueFwdINS6_IJSA_SC_SB_EEES9_SE_SG_Li384ELb0ELb1ELb1ELb0EEENS1_19SingleTileSchedulerILb0ELb1ELb1ELi192EEEEEEEEEvNT_6ParamsE:
	.zero		3200


//--------------------- .nv.constant0._ZN7cutlass13device_kernelIN5flash11enable_sm90INS1_16FlashAttnFwdSm90INS1_25CollectiveMainloopFwdSm90ILi2EN4cute5tupleIJNS5_1CILi1EEES8_S8_EEENS6_IJNS7_ILi192EEENS7_ILi128EEENS7_ILi96EEEEEELi96ENS_6half_tEfNS_4arch4Sm90ELb1ELb0ELb1ELb1ELb1ELb0ELb0ELb0ELb1ELb1ELb1ELb0EEENS1_21CollectiveEpilogueFwdINS6_IJSA_SC_SB_EEES9_SE_SG_Li384ELb1ELb1ELb1ELb0EEENS1_36VarlenDynamicPersistentTileSchedulerILi192ELi128ELi384ELi128ELb1ELb1ELb1ELb1ELb1ELb1EEEEEEEEEvNT_6ParamsE --------------------------
	.section	.nv.constant0._ZN7cutlass13device_kernelIN5flash11enable_sm90INS1_16FlashAttnFwdSm90INS1_25CollectiveMainloopFwdSm90ILi2EN4cute5tupleIJNS5_1CILi1EEES8_S8_EEENS6_IJNS7_ILi192EEENS7_ILi128EEENS7_ILi96EEEEEELi96ENS_6half_tEfNS_4arch4Sm90ELb1ELb0ELb1ELb1ELb1ELb0ELb0ELb0ELb1ELb1ELb1ELb0EEENS1_21CollectiveEpilogueFwdINS6_IJSA_SC_SB_EEES9_SE_SG_Li384ELb1ELb1ELb1ELb0EEENS1_36VarlenDynamicPersistentTileSchedulerILi192ELi128ELi384ELi128ELb1ELb1ELb1ELb1ELb1ELb1EEEEEEEEEvNT_6ParamsE,"a",@progbits
	.sectionflags	@""
	.align	4
.nv.constant0._ZN7cutlass13device_kernelIN5flash11enable_sm90INS1_16FlashAttnFwdSm90INS1_25CollectiveMainloopFwdSm90ILi2EN4cute5tupleIJNS5_1CILi1EEES8_S8_EEENS6_IJNS7_ILi192EEENS7_ILi128EEENS7_ILi96EEEEEELi96ENS_6half_tEfNS_4arch4Sm90ELb1ELb0ELb1ELb1ELb1ELb0ELb0ELb0ELb1ELb1ELb1ELb0EEENS1_21CollectiveEpilogueFwdINS6_IJSA_SC_SB_EEES9_SE_SG_Li384ELb1ELb1ELb1ELb0EEENS1_36VarlenDynamicPersistentTileSchedulerILi192ELi128ELi384ELi128ELb1ELb1ELb1ELb1ELb1ELb1EEEEEEEEEvNT_6ParamsE:
	.zero		3328


//--------------------- .nv.constant0._ZN7cutlass13device_kernelIN5flash11enable_sm90INS1_16FlashAttnFwdSm90INS1_25CollectiveMainloopFwdSm90ILi2EN4cute5tupleIJNS5_1CILi1EEES8_S8_EEENS6_IJNS7_ILi192EEENS7_ILi128EEENS7_ILi96EEEEEELi96ENS_6half_tEfNS_4arch4Sm90ELb1ELb0ELb1ELb1ELb1ELb1ELb0ELb0ELb1ELb1ELb1ELb0EEENS1_21CollectiveEpilogueFwdINS6_IJSA_SC_SB_EEES9_SE_SG_Li384ELb1ELb1ELb1ELb0EEENS1_36VarlenDynamicPersistentTileSchedulerILi192ELi128ELi384ELi128ELb1ELb1ELb1ELb1ELb1ELb1EEEEEEEEEvNT_6ParamsE --------------------------
	.section	.nv.constant0._ZN7cutlass13device_kernelIN5flash11enable_sm90INS1_16FlashAttnFwdSm90INS1_25CollectiveMainloopFwdSm90ILi2EN4cute5tupleIJNS5_1CILi1EEES8_S8_EEENS6_IJNS7_ILi192EEENS7_ILi128EEENS7_ILi96EEEEEELi96ENS_6half_tEfNS_4arch4Sm90ELb1ELb0ELb1ELb1ELb1ELb1ELb0ELb0ELb1ELb1ELb1ELb0EEENS1_21CollectiveEpilogueFwdINS6_IJSA_SC_SB_EEES9_SE_SG_Li384ELb1ELb1ELb1ELb0EEENS1_36VarlenDynamicPersistentTileSchedulerILi192ELi128ELi384ELi128ELb1ELb1ELb1ELb1ELb1ELb1EEEEEEEEEvNT_6ParamsE,"a",@progbits
	.sectionflags	@""
	.align	4
.nv.constant0._ZN7cutlass13device_kernelIN5flash11enable_sm90INS1_16FlashAttnFwdSm90INS1_25CollectiveMainloopFwdSm90ILi2EN4cute5tupleIJNS5_1CILi1EEES8_S8_EEENS6_IJNS7_ILi192EEENS7_ILi128EEENS7_ILi96EEEEEELi96ENS_6half_tEfNS_4arch4Sm90ELb1ELb0ELb1ELb1ELb1ELb1ELb0ELb0ELb1ELb1ELb1ELb0EEENS1_21CollectiveEpilogueFwdINS6_IJSA_SC_SB_EEES9_SE_SG_Li384ELb1ELb1ELb1ELb0EEENS1_36VarlenDynamicPersistentTileSchedulerILi192ELi128ELi384ELi128ELb1ELb1ELb1ELb1ELb1ELb1EEEEEEEEEvNT_6ParamsE:
	.zero		3328


//--------------------- SYMBOLS --------------------------

	.type		.nv.reservedSmem.offset0,@object
	.size		.nv.reservedSmem.offset0,0x4
	.type		__assertfail,@function
